	.target	sm_90a

	.elftype	@"ET_EXEC"


//--------------------- .note.nv.tkinfo           --------------------------
	.section	.note.nv.tkinfo,"",@"SHT_NOTE"
	.sectionflags	@"SHF_NOTE_NV_TKINFO"
	.tkinfo
        /*0018*/ 	.word	0x00000002
        /*0030*/ 	.string	""
        /*0030*/ 	.string	"ptxas"
        /*0030*/ 	.string	"Cuda compilation tools, release 13.0, V13.0.88"
        /*0030*/ 	.string	"Build cuda_13.0.r13.0/compiler.36424714_0"
        /*0030*/ 	.string	"-arch sm_90a -m 64 "



//--------------------- .note.nv.cuinfo           --------------------------
	.section	.note.nv.cuinfo,"",@"SHT_NOTE"
	.sectionflags	@"SHF_NOTE_NV_CUINFO"
        /*0018*/ 	.short	0x0002
        /*001a*/ 	.short	0x005a
        /*001c*/ 	.short	0x0082
	.zero		2


//--------------------- .nv.info                  --------------------------
	.section	.nv.info,"",@"SHT_CUDA_INFO"
	.align	4


	//----- nvinfo : EIATTR_REGCOUNT
	.align		4
        /*0000*/ 	.byte	0x04, 0x2f
        /*0002*/ 	.short	(.L_23 - .L_22)
	.align		4
.L_22:
        /*0004*/ 	.word	index@(_ZN7cutlass13device_kernelIN5flash11enable_sm90INS1_16FlashAttnFwdSm90INS1_25CollectiveMainloopFwdSm90ILi2EN4cute5tupleIJNS5_1CILi1EEES8_S8_EEENS6_IJNS7_ILi192EEENS7_ILi144EEENS7_ILi96EEEEEELi96ENS_6half_tEfNS_4arch4Sm90ELb1ELb0ELb0ELb1ELb0ELb1ELb0ELb0ELb1ELb0ELb0ELb0EEENS1_21CollectiveEpilogueFwdINS6_IJSA_SC_SB_EEES9_SE_SG_Li384ELb1ELb0ELb0ELb0EEENS1_36VarlenDynamicPersistentTileSchedulerILi192ELi144ELi384ELi32ELb0ELb0ELb1ELb1ELb1ELb1EEEEEEEEEvNT_6ParamsE)
        /*0008*/ 	.word	0x00000080


	//----- nvinfo : EIATTR_FRAME_SIZE
	.align		4
.L_23:
        /*000c*/ 	.byte	0x04, 0x11
        /*000e*/ 	.short	(.L_25 - .L_24)
	.align		4
.L_24:
        /*0010*/ 	.word	index@(_ZN7cutlass13device_kernelIN5flash11enable_sm90INS1_16FlashAttnFwdSm90INS1_25CollectiveMainloopFwdSm90ILi2EN4cute5tupleIJNS5_1CILi1EEES8_S8_EEENS6_IJNS7_ILi192EEENS7_ILi144EEENS7_ILi96EEEEEELi96ENS_6half_tEfNS_4arch4Sm90ELb1ELb0ELb0ELb1ELb0ELb1ELb0ELb0ELb1ELb0ELb0ELb0EEENS1_21CollectiveEpilogueFwdINS6_IJSA_SC_SB_EEES9_SE_SG_Li384ELb1ELb0ELb0ELb0EEENS1_36VarlenDynamicPersistentTileSchedulerILi192ELi144ELi384ELi32ELb0ELb0ELb1ELb1ELb1ELb1EEEEEEEEEvNT_6ParamsE)
        /*0014*/ 	.word	0x000000a8


	//----- nvinfo : EIATTR_REGCOUNT
	.align		4
.L_25:
        /*0018*/ 	.byte	0x04, 0x2f
        /*001a*/ 	.short	(.L_27 - .L_26)
	.align		4
.L_26:
        /*001c*/ 	.word	index@(_ZN7cutlass13device_kernelIN5flash11enable_sm90INS1_16FlashAttnFwdSm90INS1_25CollectiveMainloopFwdSm90ILi2EN4cute5tupleIJNS5_1CILi1EEES8_S8_EEENS6_IJNS7_ILi192EEENS7_ILi144EEENS7_ILi96EEEEEELi96ENS_6half_tEfNS_4arch4Sm90ELb1ELb0ELb0ELb1ELb0ELb0ELb0ELb0ELb1ELb0ELb0ELb0EEENS1_21CollectiveEpilogueFwdINS6_IJSA_SC_SB_EEES9_SE_SG_Li384ELb1ELb0ELb0ELb0EEENS1_36VarlenDynamicPersistentTileSchedulerILi192ELi144ELi384ELi32ELb0ELb0ELb1ELb1ELb1ELb1EEEEEEEEEvNT_6ParamsE)
        /*0020*/ 	.word	0x00000080


	//----- nvinfo : EIATTR_FRAME_SIZE
	.align		4
.L_27:
        /*0024*/ 	.byte	0x04, 0x11
        /*0026*/ 	.short	(.L_29 - .L_28)
	.align		4
.L_28:
        /*0028*/ 	.word	index@(_ZN7cutlass13device_kernelIN5flash11enable_sm90INS1_16FlashAttnFwdSm90INS1_25CollectiveMainloopFwdSm90ILi2EN4cute5tupleIJNS5_1CILi1EEES8_S8_EEENS6_IJNS7_ILi192EEENS7_ILi144EEENS7_ILi96EEEEEELi96ENS_6half_tEfNS_4arch4Sm90ELb1ELb0ELb0ELb1ELb0ELb0ELb0ELb0ELb1ELb0ELb0ELb0EEENS1_21CollectiveEpilogueFwdINS6_IJSA_SC_SB_EEES9_SE_SG_Li384ELb1ELb0ELb0ELb0EEENS1_36VarlenDynamicPersistentTileSchedulerILi192ELi144ELi384ELi32ELb0ELb0ELb1ELb1ELb1ELb1EEEEEEEEEvNT_6ParamsE)
        /*002c*/ 	.word	0x00000010


	//----- nvinfo : EIATTR_REGCOUNT
	.align		4
.L_29:
        /*0030*/ 	.byte	0x04, 0x2f
        /*0032*/ 	.short	(.L_31 - .L_30)
	.align		4
.L_30:
        /*0034*/ 	.word	index@(_ZN7cutlass13device_kernelIN5flash11enable_sm90INS1_16FlashAttnFwdSm90INS1_25CollectiveMainloopFwdSm90ILi2EN4cute5tupleIJNS5_1CILi1EEES8_S8_EEENS6_IJNS7_ILi192EEENS7_ILi144EEENS7_ILi96EEEEEELi96ENS_6half_tEfNS_4arch4Sm90ELb1ELb0ELb0ELb0ELb0ELb0ELb0ELb0ELb1ELb0ELb0ELb0EEENS1_21CollectiveEpilogueFwdINS6_IJSA_SC_SB_EEES9_SE_SG_Li384ELb0ELb0ELb0ELb0EEENS1_30DynamicPersistentTileSchedulerILi384ELi32ELb0ELb0ELb1EEEEEEEEEvNT_6ParamsE)
        /*0038*/ 	.word	0x00000080


	//----- nvinfo : EIATTR_FRAME_SIZE
	.align		4
.L_31:
        /*003c*/ 	.byte	0x04, 0x11
        /*003e*/ 	.short	(.L_33 - .L_32)
	.align		4
.L_32:
        /*0040*/ 	.word	index@(_ZN7cutlass13device_kernelIN5flash11enable_sm90INS1_16FlashAttnFwdSm90INS1_25CollectiveMainloopFwdSm90ILi2EN4cute5tupleIJNS5_1CILi1EEES8_S8_EEENS6_IJNS7_ILi192EEENS7_ILi144EEENS7_ILi96EEEEEELi96ENS_6half_tEfNS_4arch4Sm90ELb1ELb0ELb0ELb0ELb0ELb0ELb0ELb0ELb1ELb0ELb0ELb0EEENS1_21CollectiveEpilogueFwdINS6_IJSA_SC_SB_EEES9_SE_SG_Li384ELb0ELb0ELb0ELb0EEENS1_30DynamicPersistentTileSchedulerILi384ELi32ELb0ELb0ELb1EEEEEEEEEvNT_6ParamsE)
        /*0044*/ 	.word	0x00000000


	//----- nvinfo : EIATTR_REGCOUNT
	.align		4
.L_33:
        /*0048*/ 	.byte	0x04, 0x2f
        /*004a*/ 	.short	(.L_35 - .L_34)
	.align		4
.L_34:
        /*004c*/ 	.word	index@(_ZN7cutlass13device_kernelIN5flash11enable_sm90INS1_16FlashAttnFwdSm90INS1_25CollectiveMainloopFwdSm90ILi2EN4cute5tupleIJNS5_1CILi1EEES8_S8_EEENS6_IJNS7_ILi192EEENS7_ILi128EEENS7_ILi96EEEEEELi96ENS_6half_tEfNS_4arch4Sm90ELb0ELb1ELb0ELb1ELb0ELb1ELb0ELb0ELb1ELb0ELb0ELb0EEENS1_21CollectiveEpilogueFwdINS6_IJSA_SC_SB_EEES9_SE_SG_Li384ELb1ELb0ELb0ELb0EEENS1_36VarlenDynamicPersistentTileSchedulerILi192ELi128ELi384ELi32ELb0ELb0ELb1ELb1ELb0ELb1EEEEEEEEEvNT_6ParamsE)
        /*0050*/ 	.word	0x00000080


	//----- nvinfo : EIATTR_FRAME_SIZE
	.align		4
.L_35:
        /*0054*/ 	.byte	0x04, 0x11
        /*0056*/ 	.short	(.L_37 - .L_36)
	.align		4
.L_36:
        /*0058*/ 	.word	index@(_ZN7cutlass13device_kernelIN5flash11enable_sm90INS1_16FlashAttnFwdSm90INS1_25CollectiveMainloopFwdSm90ILi2EN4cute5tupleIJNS5_1CILi1EEES8_S8_EEENS6_IJNS7_ILi192EEENS7_ILi128EEENS7_ILi96EEEEEELi96ENS_6half_tEfNS_4arch4Sm90ELb0ELb1ELb0ELb1ELb0ELb1ELb0ELb0ELb1ELb0ELb0ELb0EEENS1_21CollectiveEpilogueFwdINS6_IJSA_SC_SB_EEES9_SE_SG_Li384ELb1ELb0ELb0ELb0EEENS1_36VarlenDynamicPersistentTileSchedulerILi192ELi128ELi384ELi32ELb0ELb0ELb1ELb1ELb0ELb1EEEEEEEEEvNT_6ParamsE)
        /*005c*/ 	.word	0x00000060


	//----- nvinfo : EIATTR_REGCOUNT
	.align		4
.L_37:
        /*0060*/ 	.byte	0x04, 0x2f
        /*0062*/ 	.short	(.L_39 - .L_38)
	.align		4
.L_38:
        /*0064*/ 	.word	index@(_ZN7cutlass13device_kernelIN5flash11enable_sm90INS1_16FlashAttnFwdSm90INS1_25CollectiveMainloopFwdSm90ILi2EN4cute5tupleIJNS5_1CILi1EEES8_S8_EEENS6_IJNS7_ILi192EEENS7_ILi128EEENS7_ILi96EEEEEELi96ENS_6half_tEfNS_4arch4Sm90ELb0ELb1ELb0ELb1ELb0ELb0ELb0ELb0ELb1ELb0ELb0ELb0EEENS1_21CollectiveEpilogueFwdINS6_IJSA_SC_SB_EEES9_SE_SG_Li384ELb1ELb0ELb0ELb0EEENS1_36VarlenDynamicPersistentTileSchedulerILi192ELi128ELi384ELi32ELb0ELb0ELb1ELb1ELb0ELb1EEEEEEEEEvNT_6ParamsE)
        /*0068*/ 	.word	0x00000080


	//----- nvinfo : EIATTR_FRAME_SIZE
	.align		4
.L_39:
        /*006c*/ 	.byte	0x04, 0x11
        /*006e*/ 	.short	(.L_41 - .L_40)
	.align		4
.L_40:
        /*0070*/ 	.word	index@(_ZN7cutlass13device_kernelIN5flash11enable_sm90INS1_16FlashAttnFwdSm90INS1_25CollectiveMainloopFwdSm90ILi2EN4cute5tupleIJNS5_1CILi1EEES8_S8_EEENS6_IJNS7_ILi192EEENS7_ILi128EEENS7_ILi96EEEEEELi96ENS_6half_tEfNS_4arch4Sm90ELb0ELb1ELb0ELb1ELb0ELb0ELb0ELb0ELb1ELb0ELb0ELb0EEENS1_21CollectiveEpilogueFwdINS6_IJSA_SC_SB_EEES9_SE_SG_Li384ELb1ELb0ELb0ELb0EEENS1_36VarlenDynamicPersistentTileSchedulerILi192ELi128ELi384ELi32ELb0ELb0ELb1ELb1ELb0ELb1EEEEEEEEEvNT_6ParamsE)
        /*0074*/ 	.word	0x00000008


	//----- nvinfo : EIATTR_REGCOUNT
	.align		4
.L_41:
        /*0078*/ 	.byte	0x04, 0x2f
        /*007a*/ 	.short	(.L_43 - .L_42)
	.align		4
.L_42:
        /*007c*/ 	.word	index@(_ZN7cutlass13device_kernelIN5flash11enable_sm90INS1_16FlashAttnFwdSm90INS1_25CollectiveMainloopFwdSm90ILi2EN4cute5tupleIJNS5_1CILi1EEES8_S8_EEENS6_IJNS7_ILi192EEENS7_ILi128EEENS7_ILi96EEEEEELi96ENS_6half_tEfNS_4arch4Sm90ELb0ELb1ELb0ELb0ELb0ELb0ELb0ELb0ELb1ELb0ELb0ELb0EEENS1_21CollectiveEpilogueFwdINS6_IJSA_SC_SB_EEES9_SE_SG_Li384ELb0ELb0ELb0ELb0EEENS1_30DynamicPersistentTileSchedulerILi384ELi32ELb0ELb0ELb1EEEEEEEEEvNT_6ParamsE)
        /*0080*/ 	.word	0x00000080


	//----- nvinfo : EIATTR_FRAME_SIZE
	.align		4
.L_43:
        /*0084*/ 	.byte	0x04, 0x11
        /*0086*/ 	.short	(.L_45 - .L_44)
	.align		4
.L_44:
        /*0088*/ 	.word	index@(_ZN7cutlass13device_kernelIN5flash11enable_sm90INS1_16FlashAttnFwdSm90INS1_25CollectiveMainloopFwdSm90ILi2EN4cute5tupleIJNS5_1CILi1EEES8_S8_EEENS6_IJNS7_ILi192EEENS7_ILi128EEENS7_ILi96EEEEEELi96ENS_6half_tEfNS_4arch4Sm90ELb0ELb1ELb0ELb0ELb0ELb0ELb0ELb0ELb1ELb0ELb0ELb0EEENS1_21CollectiveEpilogueFwdINS6_IJSA_SC_SB_EEES9_SE_SG_Li384ELb0ELb0ELb0ELb0EEENS1_30DynamicPersistentTileSchedulerILi384ELi32ELb0ELb0ELb1EEEEEEEEEvNT_6ParamsE)
        /*008c*/ 	.word	0x00000000


	//----- nvinfo : EIATTR_REGCOUNT
	.align		4
.L_45:
        /*0090*/ 	.byte	0x04, 0x2f
        /*0092*/ 	.short	(.L_47 - .L_46)
	.align		4
.L_46:
        /*0094*/ 	.word	index@(_ZN7cutlass13device_kernelIN5flash11enable_sm90INS1_16FlashAttnFwdSm90INS1_25CollectiveMainloopFwdSm90ILi2EN4cute5tupleIJNS5_1CILi1EEES8_S8_EEENS6_IJNS7_ILi192EEENS7_ILi144EEENS7_ILi96EEEEEELi96ENS_6half_tEfNS_4arch4Sm90ELb0ELb0ELb0ELb1ELb0ELb1ELb0ELb0ELb1ELb0ELb0ELb0EEENS1_21CollectiveEpilogueFwdINS6_IJSA_SC_SB_EEES9_SE_SG_Li384ELb1ELb0ELb0ELb0EEENS1_36VarlenDynamicPersistentTileSchedulerILi192ELi144ELi384ELi32ELb0ELb0ELb1ELb0ELb1ELb1EEEEEEEEEvNT_6ParamsE)
        /*0098*/ 	.word	0x00000080


	//----- nvinfo : EIATTR_FRAME_SIZE
	.align		4
.L_47:
        /*009c*/ 	.byte	0x04, 0x11
        /*009e*/ 	.short	(.L_49 - .L_48)
	.align		4
.L_48:
        /*00a0*/ 	.word	index@(_ZN7cutlass13device_kernelIN5flash11enable_sm90INS1_16FlashAttnFwdSm90INS1_25CollectiveMainloopFwdSm90ILi2EN4cute5tupleIJNS5_1CILi1EEES8_S8_EEENS6_IJNS7_ILi192EEENS7_ILi144EEENS7_ILi96EEEEEELi96ENS_6half_tEfNS_4arch4Sm90ELb0ELb0ELb0ELb1ELb0ELb1ELb0ELb0ELb1ELb0ELb0ELb0EEENS1_21CollectiveEpilogueFwdINS6_IJSA_SC_SB_EEES9_SE_SG_Li384ELb1ELb0ELb0ELb0EEENS1_36VarlenDynamicPersistentTileSchedulerILi192ELi144ELi384ELi32ELb0ELb0ELb1ELb0ELb1ELb1EEEEEEEEEvNT_6ParamsE)
        /*00a4*/ 	.word	0x000000b8


	//----- nvinfo : EIATTR_REGCOUNT
	.align		4
.L_49:
        /*00a8*/ 	.byte	0x04, 0x2f
        /*00aa*/ 	.short	(.L_51 - .L_50)
	.align		4
.L_50:
        /*00ac*/ 	.word	index@(_ZN7cutlass13device_kernelIN5flash11enable_sm90INS1_16FlashAttnFwdSm90INS1_25CollectiveMainloopFwdSm90ILi2EN4cute5tupleIJNS5_1CILi1EEES8_S8_EEENS6_IJNS7_ILi192EEENS7_ILi144EEENS7_ILi96EEEEEELi96ENS_6half_tEfNS_4arch4Sm90ELb0ELb0ELb0ELb1ELb0ELb0ELb0ELb0ELb1ELb0ELb0ELb0EEENS1_21CollectiveEpilogueFwdINS6_IJSA_SC_SB_EEES9_SE_SG_Li384ELb1ELb0ELb0ELb0EEENS1_36VarlenDynamicPersistentTileSchedulerILi192ELi144ELi384ELi32ELb0ELb0ELb1ELb0ELb1ELb1EEEEEEEEEvNT_6ParamsE)
        /*00b0*/ 	.word	0x00000080


	//----- nvinfo : EIATTR_FRAME_SIZE
	.align		4
.L_51:
        /*00b4*/ 	.byte	0x04, 0x11
        /*00b6*/ 	.short	(.L_53 - .L_52)
	.align		4
.L_52:
        /*00b8*/ 	.word	index@(_ZN7cutlass13device_kernelIN5flash11enable_sm90INS1_16FlashAttnFwdSm90INS1_25CollectiveMainloopFwdSm90ILi2EN4cute5tupleIJNS5_1CILi1EEES8_S8_EEENS6_IJNS7_ILi192EEENS7_ILi144EEENS7_ILi96EEEEEELi96ENS_6half_tEfNS_4arch4Sm90ELb0ELb0ELb0ELb1ELb0ELb0ELb0ELb0ELb1ELb0ELb0ELb0EEENS1_21CollectiveEpilogueFwdINS6_IJSA_SC_SB_EEES9_SE_SG_Li384ELb1ELb0ELb0ELb0EEENS1_36VarlenDynamicPersistentTileSchedulerILi192ELi144ELi384ELi32ELb0ELb0ELb1ELb0ELb1ELb1EEEEEEEEEvNT_6ParamsE)
        /*00bc*/ 	.word	0x00000018


	//----- nvinfo : EIATTR_REGCOUNT
	.align		4
.L_53:
        /*00c0*/ 	.byte	0x04, 0x2f
        /*00c2*/ 	.short	(.L_55 - .L_54)
	.align		4
.L_54:
        /*00c4*/ 	.word	index@(_ZN7cutlass13device_kernelIN5flash11enable_sm90INS1_16FlashAttnFwdSm90INS1_25CollectiveMainloopFwdSm90ILi2EN4cute5tupleIJNS5_1CILi1EEES8_S8_EEENS6_IJNS7_ILi192EEENS7_ILi144EEENS7_ILi96EEEEEELi96ENS_6half_tEfNS_4arch4Sm90ELb0ELb0ELb0ELb0ELb0ELb0ELb0ELb0ELb1ELb0ELb0ELb0EEENS1_21CollectiveEpilogueFwdINS6_IJSA_SC_SB_EEES9_SE_SG_Li384ELb0ELb0ELb0ELb0EEENS1_29StaticPersistentTileSchedulerILb0EEEEEEEEEvNT_6ParamsE)
        /*00c8*/ 	.word	0x00000080


	//----- nvinfo : EIATTR_FRAME_SIZE
	.align		4
.L_55:
        /*00cc*/ 	.byte	0x04, 0x11
        /*00ce*/ 	.short	(.L_57 - .L_56)
	.align		4
.L_56:
        /*00d0*/ 	.word	index@(_ZN7cutlass13device_kernelIN5flash11enable_sm90INS1_16FlashAttnFwdSm90INS1_25CollectiveMainloopFwdSm90ILi2EN4cute5tupleIJNS5_1CILi1EEES8_S8_EEENS6_IJNS7_ILi192EEENS7_ILi144EEENS7_ILi96EEEEEELi96ENS_6half_tEfNS_4arch4Sm90ELb0ELb0ELb0ELb0ELb0ELb0ELb0ELb0ELb1ELb0ELb0ELb0EEENS1_21CollectiveEpilogueFwdINS6_IJSA_SC_SB_EEES9_SE_SG_Li384ELb0ELb0ELb0ELb0EEENS1_29StaticPersistentTileSchedulerILb0EEEEEEEEEvNT_6ParamsE)
        /*00d4*/ 	.word	0x00000008


	//----- nvinfo : EIATTR_MIN_STACK_SIZE
	.align		4
.L_57:
        /*00d8*/ 	.byte	0x04, 0x12
        /*00da*/ 	.short	(.L_59 - .L_58)
	.align		4
.L_58:
        /*00dc*/ 	.word	index@(_ZN7cutlass13device_kernelIN5flash11enable_sm90INS1_16FlashAttnFwdSm90INS1_25CollectiveMainloopFwdSm90ILi2EN4cute5tupleIJNS5_1CILi1EEES8_S8_EEENS6_IJNS7_ILi192EEENS7_ILi144EEENS7_ILi96EEEEEELi96ENS_6half_tEfNS_4arch4Sm90ELb0ELb0ELb0ELb0ELb0ELb0ELb0ELb0ELb1ELb0ELb0ELb0EEENS1_21CollectiveEpilogueFwdINS6_IJSA_SC_SB_EEES9_SE_SG_Li384ELb0ELb0ELb0ELb0EEENS1_29StaticPersistentTileSchedulerILb0EEEEEEEEEvNT_6ParamsE)
        /*00e0*/ 	.word	0x00000008


	//----- nvinfo : EIATTR_MIN_STACK_SIZE
	.align		4
.L_59:
        /*00e4*/ 	.byte	0x04, 0x12
        /*00e6*/ 	.short	(.L_61 - .L_60)
	.align		4
.L_60:
        /*00e8*/ 	.word	index@(_ZN7cutlass13device_kernelIN5flash11enable_sm90INS1_16FlashAttnFwdSm90INS1_25CollectiveMainloopFwdSm90ILi2EN4cute5tupleIJNS5_1CILi1EEES8_S8_EEENS6_IJNS7_ILi192EEENS7_ILi144EEENS7_ILi96EEEEEELi96ENS_6half_tEfNS_4arch4Sm90ELb0ELb0ELb0ELb1ELb0ELb0ELb0ELb0ELb1ELb0ELb0ELb0EEENS1_21CollectiveEpilogueFwdINS6_IJSA_SC_SB_EEES9_SE_SG_Li384ELb1ELb0ELb0ELb0EEENS1_36VarlenDynamicPersistentTileSchedulerILi192ELi144ELi384ELi32ELb0ELb0ELb1ELb0ELb1ELb1EEEEEEEEEvNT_6ParamsE)
        /*00ec*/ 	.word	0x00000018


	//----- nvinfo : EIATTR_MIN_STACK_SIZE
	.align		4
.L_61:
        /*00f0*/ 	.byte	0x04, 0x12
        /*00f2*/ 	.short	(.L_63 - .L_62)
	.align		4
.L_62:
        /*00f4*/ 	.word	index@(_ZN7cutlass13device_kernelIN5flash11enable_sm90INS1_16FlashAttnFwdSm90INS1_25CollectiveMainloopFwdSm90ILi2EN4cute5tupleIJNS5_1CILi1EEES8_S8_EEENS6_IJNS7_ILi192EEENS7_ILi144EEENS7_ILi96EEEEEELi96ENS_6half_tEfNS_4arch4Sm90ELb0ELb0ELb0ELb1ELb0ELb1ELb0ELb0ELb1ELb0ELb0ELb0EEENS1_21CollectiveEpilogueFwdINS6_IJSA_SC_SB_EEES9_SE_SG_Li384ELb1ELb0ELb0ELb0EEENS1_36VarlenDynamicPersistentTileSchedulerILi192ELi144ELi384ELi32ELb0ELb0ELb1ELb0ELb1ELb1EEEEEEEEEvNT_6ParamsE)
        /*00f8*/ 	.word	0x000000b8


	//----- nvinfo : EIATTR_MIN_STACK_SIZE
	.align		4
.L_63:
        /*00fc*/ 	.byte	0x04, 0x12
        /*00fe*/ 	.short	(.L_65 - .L_64)
	.align		4
.L_64:
        /*0100*/ 	.word	index@(_ZN7cutlass13device_kernelIN5flash11enable_sm90INS1_16FlashAttnFwdSm90INS1_25CollectiveMainloopFwdSm90ILi2EN4cute5tupleIJNS5_1CILi1EEES8_S8_EEENS6_IJNS7_ILi192EEENS7_ILi128EEENS7_ILi96EEEEEELi96ENS_6half_tEfNS_4arch4Sm90ELb0ELb1ELb0ELb0ELb0ELb0ELb0ELb0ELb1ELb0ELb0ELb0EEENS1_21CollectiveEpilogueFwdINS6_IJSA_SC_SB_EEES9_SE_SG_Li384ELb0ELb0ELb0ELb0EEENS1_30DynamicPersistentTileSchedulerILi384ELi32ELb0ELb0ELb1EEEEEEEEEvNT_6ParamsE)
        /*0104*/ 	.word	0x00000000


	//----- nvinfo : EIATTR_MIN_STACK_SIZE
	.align		4
.L_65:
        /*0108*/ 	.byte	0x04, 0x12
        /*010a*/ 	.short	(.L_67 - .L_66)
	.align		4
.L_66:
        /*010c*/ 	.word	index@(_ZN7cutlass13device_kernelIN5flash11enable_sm90INS1_16FlashAttnFwdSm90INS1_25CollectiveMainloopFwdSm90ILi2EN4cute5tupleIJNS5_1CILi1EEES8_S8_EEENS6_IJNS7_ILi192EEENS7_ILi128EEENS7_ILi96EEEEEELi96ENS_6half_tEfNS_4arch4Sm90ELb0ELb1ELb0ELb1ELb0ELb0ELb0ELb0ELb1ELb0ELb0ELb0EEENS1_21CollectiveEpilogueFwdINS6_IJSA_SC_SB_EEES9_SE_SG_Li384ELb1ELb0ELb0ELb0EEENS1_36VarlenDynamicPersistentTileSchedulerILi192ELi128ELi384ELi32ELb0ELb0ELb1ELb1ELb0ELb1EEEEEEEEEvNT_6ParamsE)
        /*0110*/ 	.word	0x00000008


	//----- nvinfo : EIATTR_MIN_STACK_SIZE
	.align		4
.L_67:
        /*0114*/ 	.byte	0x04, 0x12
        /*0116*/ 	.short	(.L_69 - .L_68)
	.align		4
.L_68:
        /*0118*/ 	.word	index@(_ZN7cutlass13device_kernelIN5flash11enable_sm90INS1_16FlashAttnFwdSm90INS1_25CollectiveMainloopFwdSm90ILi2EN4cute5tupleIJNS5_1CILi1EEES8_S8_EEENS6_IJNS7_ILi192EEENS7_ILi128EEENS7_ILi96EEEEEELi96ENS_6half_tEfNS_4arch4Sm90ELb0ELb1ELb0ELb1ELb0ELb1ELb0ELb0ELb1ELb0ELb0ELb0EEENS1_21CollectiveEpilogueFwdINS6_IJSA_SC_SB_EEES9_SE_SG_Li384ELb1ELb0ELb0ELb0EEENS1_36VarlenDynamicPersistentTileSchedulerILi192ELi128ELi384ELi32ELb0ELb0ELb1ELb1ELb0ELb1EEEEEEEEEvNT_6ParamsE)
        /*011c*/ 	.word	0x00000060


	//----- nvinfo : EIATTR_MIN_STACK_SIZE
	.align		4
.L_69:
        /*0120*/ 	.byte	0x04, 0x12
        /*0122*/ 	.short	(.L_71 - .L_70)
	.align		4
.L_70:
        /*0124*/ 	.word	index@(_ZN7cutlass13device_kernelIN5flash11enable_sm90INS1_16FlashAttnFwdSm90INS1_25CollectiveMainloopFwdSm90ILi2EN4cute5tupleIJNS5_1CILi1EEES8_S8_EEENS6_IJNS7_ILi192EEENS7_ILi144EEENS7_ILi96EEEEEELi96ENS_6half_tEfNS_4arch4Sm90ELb1ELb0ELb0ELb0ELb0ELb0ELb0ELb0ELb1ELb0ELb0ELb0EEENS1_21CollectiveEpilogueFwdINS6_IJSA_SC_SB_EEES9_SE_SG_Li384ELb0ELb0ELb0ELb0EEENS1_30DynamicPersistentTileSchedulerILi384ELi32ELb0ELb0ELb1EEEEEEEEEvNT_6ParamsE)
        /*0128*/ 	.word	0x00000000


	//----- nvinfo : EIATTR_MIN_STACK_SIZE
	.align		4
.L_71:
        /*012c*/ 	.byte	0x04, 0x12
        /*012e*/ 	.short	(.L_73 - .L_72)
	.align		4
.L_72:
        /*0130*/ 	.word	index@(_ZN7cutlass13device_kernelIN5flash11enable_sm90INS1_16FlashAttnFwdSm90INS1_25CollectiveMainloopFwdSm90ILi2EN4cute5tupleIJNS5_1CILi1EEES8_S8_EEENS6_IJNS7_ILi192EEENS7_ILi144EEENS7_ILi96EEEEEELi96ENS_6half_tEfNS_4arch4Sm90ELb1ELb0ELb0ELb1ELb0ELb0ELb0ELb0ELb1ELb0ELb0ELb0EEENS1_21CollectiveEpilogueFwdINS6_IJSA_SC_SB_EEES9_SE_SG_Li384ELb1ELb0ELb0ELb0EEENS1_36VarlenDynamicPersistentTileSchedulerILi192ELi144ELi384ELi32ELb0ELb0ELb1ELb1ELb1ELb1EEEEEEEEEvNT_6ParamsE)
        /*0134*/ 	.word	0x00000010


	//----- nvinfo : EIATTR_MIN_STACK_SIZE
	.align		4
.L_73:
        /*0138*/ 	.byte	0x04, 0x12
        /*013a*/ 	.short	(.L_75 - .L_74)
	.align		4
.L_74:
        /*013c*/ 	.word	index@(_ZN7cutlass13device_kernelIN5flash11enable_sm90INS1_16FlashAttnFwdSm90INS1_25CollectiveMainloopFwdSm90ILi2EN4cute5tupleIJNS5_1CILi1EEES8_S8_EEENS6_IJNS7_ILi192EEENS7_ILi144EEENS7_ILi96EEEEEELi96ENS_6half_tEfNS_4arch4Sm90ELb1ELb0ELb0ELb1ELb0ELb1ELb0ELb0ELb1ELb0ELb0ELb0EEENS1_21CollectiveEpilogueFwdINS6_IJSA_SC_SB_EEES9_SE_SG_Li384ELb1ELb0ELb0ELb0EEENS1_36VarlenDynamicPersistentTileSchedulerILi192ELi144ELi384ELi32ELb0ELb0ELb1ELb1ELb1ELb1EEEEEEEEEvNT_6ParamsE)
        /*0140*/ 	.word	0x000000a8
.L_75:


//--------------------- .nv.compat                --------------------------
	.section	.nv.compat,"",@"SHT_CUDA_COMPAT_INFO"
	.align	4
        /*0000*/ 	.byte	0x02, 0x09, 0x01, 0x00, 0x02, 0x02, 0x04, 0x00, 0x02, 0x05, 0x05, 0x00, 0x03, 0x07, 0x01, 0x01
        /*0010*/ 	.byte	0x02, 0x03, 0x01, 0x00, 0x02, 0x06, 0x01, 0x00, 0x04, 0x0b, 0x08, 0x00, 0x00, 0x00, 0x00, 0x00
        /*0020*/ 	.byte	0x00, 0x00, 0x00, 0x00


//--------------------- .nv.info._ZN7cutlass13device_kernelIN5flash11enable_sm90INS1_16FlashAttnFwdSm90INS1_25CollectiveMainloopFwdSm90ILi2EN4cute5tupleIJNS5_1CILi1EEES8_S8_EEENS6_IJNS7_ILi192EEENS7_ILi144EEENS7_ILi96EEEEEELi96ENS_6half_tEfNS_4arch4Sm90ELb0ELb0ELb0ELb0ELb0ELb0ELb0ELb0ELb1ELb0ELb0ELb0EEENS1_21CollectiveEpilogueFwdINS6_IJSA_SC_SB_EEES9_SE_SG_Li384ELb0ELb0ELb0ELb0EEENS1_29StaticPersistentTileSchedulerILb0EEEEEEEEEvNT_6ParamsE --------------------------
	.section	.nv.info._ZN7cutlass13device_kernelIN5flash11enable_sm90INS1_16FlashAttnFwdSm90INS1_25CollectiveMainloopFwdSm90ILi2EN4cute5tupleIJNS5_1CILi1EEES8_S8_EEENS6_IJNS7_ILi192EEENS7_ILi144EEENS7_ILi96EEEEEELi96ENS_6half_tEfNS_4arch4Sm90ELb0ELb0ELb0ELb0ELb0ELb0ELb0ELb0ELb1ELb0ELb0ELb0EEENS1_21CollectiveEpilogueFwdINS6_IJSA_SC_SB_EEES9_SE_SG_Li384ELb0ELb0ELb0ELb0EEENS1_29StaticPersistentTileSchedulerILb0EEEEEEEEEvNT_6ParamsE,"",@"SHT_CUDA_INFO"
	.sectionflags	@""
	.align	4


	//----- nvinfo : EIATTR_CUDA_API_VERSION
	.align		4
        /*0000*/ 	.byte	0x04, 0x37
        /*0002*/ 	.short	(.L_77 - .L_76)
.L_76:
        /*0004*/ 	.word	0x00000082


	//----- nvinfo : EIATTR_KPARAM_INFO
	.align		4
.L_77:
        /*0008*/ 	.byte	0x04, 0x17
        /*000a*/ 	.short	(.L_79 - .L_78)
.L_78:
        /*000c*/ 	.word	0x00000000
        /*0010*/ 	.short	0x0000
        /*0012*/ 	.short	0x0070
        /*0014*/ 	.byte	0x00, 0xf0, 0x01, 0x2e


	//----- nvinfo : EIATTR_SPARSE_MMA_MASK
	.align		4
.L_79:
        /*0018*/ 	.byte	0x03, 0x50
        /*001a*/ 	.short	0x0000


	//----- nvinfo : EIATTR_MAXREG_COUNT
	.align		4
        /*001c*/ 	.byte	0x03, 0x1b
        /*001e*/ 	.short	0x0080


	//----- nvinfo : EIATTR_NUM_BARRIERS
	.align		4
        /*0020*/ 	.byte	0x02, 0x4c
        /*0022*/ 	.byte	0x10
	.zero		1


	//----- nvinfo : EIATTR_EXTERNS
	.align		4
        /*0024*/ 	.byte	0x04, 0x0f
        /*0026*/ 	.short	(.L_81 - .L_80)


	//   ....[0]....
	.align		4
.L_80:
        /*0028*/ 	.word	index@(__assertfail)


	//----- nvinfo : EIATTR_ANNOTATIONS
	.align		4
.L_81:
        /*002c*/ 	.byte	0x04, 0x55
        /*002e*/ 	.short	(.L_83 - .L_82)


	//   ....[0]....
.L_82:
        /*0030*/ 	.word	0x00000001
        /*0034*/ 	.byte	0x40, 0x09, 0x00, 0x00, 0x01, 0x00, 0x00, 0x00, 0x40, 0x0a, 0x00, 0x00, 0x01, 0x00, 0x00, 0x00
        /*0044*/ 	.byte	0x70, 0xc1, 0x00, 0x00


	//----- nvinfo : EIATTR_MERCURY_ISA_VERSION
	.align		4
.L_83:
        /*0048*/ 	.byte	0x03, 0x5f
        /*004a*/ 	.short	0x0101


	//----- nvinfo : EIATTR_INT_WARP_WIDE_INSTR_OFFSETS
	.align		4
        /*004c*/ 	.byte	0x04, 0x31
        /*004e*/ 	.short	(.L_85 - .L_84)


	//   ....[0]....
.L_84:
        /*0050*/ 	.word	0x00000180


	//   ....[1]....
        /*0054*/ 	.word	0x000001c0


	//   ....[2]....
        /*0058*/ 	.word	0x00000250


	//   ....[3]....
        /*005c*/ 	.word	0x00009d20


	//   ....[4]....
        /*0060*/ 	.word	0x00009da0


	//   ....[5]....
        /*0064*/ 	.word	0x00009e90


	//   ....[6]....
        /*0068*/ 	.word	0x00009f50


	//----- nvinfo : EIATTR_COOP_GROUP_MASK_REGIDS
	.align		4
.L_85:
        /*006c*/ 	.byte	0x04, 0x29
        /*006e*/ 	.short	(.L_87 - .L_86)


	//   ....[0]....
.L_86:
        /*0070*/ 	.word	0xffffffff


	//   ....[1]....
        /*0074*/ 	.word	0xffffffff


	//   ....[2]....
        /*0078*/ 	.word	0xffffffff


	//   ....[3]....
        /*007c*/ 	.word	0xffffffff


	//   ....[4]....
        /*0080*/ 	.word	0xffffffff


	//   ....[5]....
        /*0084*/ 	.word	0xffffffff


	//   ....[6]....
        /*0088*/ 	.word	0xffffffff


	//   ....[7]....
        /*008c*/ 	.word	0xffffffff


	//   ....[8]....
        /*0090*/ 	.word	0xffffffff


	//   ....[9]....
        /*0094*/ 	.word	0xffffffff


	//   ....[10]....
        /*0098*/ 	.word	0xffffffff


	//   ....[11]....
        /*009c*/ 	.word	0xffffffff


	//   ....[12]....
        /*00a0*/ 	.word	0xffffffff


	//   ....[13]....
        /*00a4*/ 	.word	0xffffffff


	//   ....[14]....
        /*00a8*/ 	.word	0xffffffff


	//   ....[15]....
        /*00ac*/ 	.word	0xffffffff


	//   ....[16]....
        /*00b0*/ 	.word	0xffffffff


	//   ....[17]....
        /*00b4*/ 	.word	0xffffffff


	//   ....[18]....
        /*00b8*/ 	.word	0xffffffff


	//   ....[19]....
        /*00bc*/ 	.word	0xffffffff


	//   ....[20]....
        /*00c0*/ 	.word	0xffffffff


	//   ....[21]....
        /*00c4*/ 	.word	0xffffffff


	//   ....[22]....
        /*00c8*/ 	.word	0xffffffff


	//   ....[23]....
        /*00cc*/ 	.word	0xffffffff


	//   ....[24]....
        /*00d0*/ 	.word	0xffffffff


	//   ....[25]....
        /*00d4*/ 	.word	0x0500000f


	//   ....[26]....
        /*00d8*/ 	.word	0x0500000f


	//----- nvinfo : EIATTR_COOP_GROUP_INSTR_OFFSETS
	.align		4
.L_87:
        /*00dc*/ 	.byte	0x04, 0x28
        /*00de*/ 	.short	(.L_89 - .L_88)


	//   ....[0]....
.L_88:
        /*00e0*/ 	.word	0x00000060


	//   ....[1]....
        /*00e4*/ 	.word	0x00000190


	//   ....[2]....
        /*00e8*/ 	.word	0x00000230


	//   ....[3]....
        /*00ec*/ 	.word	0x000003c0


	//   ....[4]....
        /*00f0*/ 	.word	0x00000520


	//   ....[5]....
        /*00f4*/ 	.word	0x00000640


	//   ....[6]....
        /*00f8*/ 	.word	0x000007a0


	//   ....[7]....
        /*00fc*/ 	.word	0x00000e90


	//   ....[8]....
        /*0100*/ 	.word	0x00003240


	//   ....[9]....
        /*0104*/ 	.word	0x000032d0


	//   ....[10]....
        /*0108*/ 	.word	0x000038c0


	//   ....[11]....
        /*010c*/ 	.word	0x00003920


	//   ....[12]....
        /*0110*/ 	.word	0x00004960


	//   ....[13]....
        /*0114*/ 	.word	0x00006790


	//   ....[14]....
        /*0118*/ 	.word	0x000067b0


	//   ....[15]....
        /*011c*/ 	.word	0x00006db0


	//   ....[16]....
        /*0120*/ 	.word	0x00006e60


	//   ....[17]....
        /*0124*/ 	.word	0x00008230


	//   ....[18]....
        /*0128*/ 	.word	0x00008360


	//   ....[19]....
        /*012c*/ 	.word	0x000083a0


	//   ....[20]....
        /*0130*/ 	.word	0x00008530


	//   ....[21]....
        /*0134*/ 	.word	0x00008660


	//   ....[22]....
        /*0138*/ 	.word	0x000092f0


	//   ....[23]....
        /*013c*/ 	.word	0x000095f0


	//   ....[24]....
        /*0140*/ 	.word	0x0000c0f0


	//   ....[25]....
        /*0144*/ 	.word	0x0000c5d0


	//   ....[26]....
        /*0148*/ 	.word	0x0000ca40


	//----- nvinfo : EIATTR_REG_RECONFIG
	.align		4
.L_89:
        /*014c*/ 	.byte	0x01, 0x54
	.zero		2


	//----- nvinfo : EIATTR_SYSCALL_OFFSETS
	.align		4
        /*0150*/ 	.byte	0x04, 0x46
        /*0152*/ 	.short	(.L_91 - .L_90)


	//   ....[0]....
.L_90:
        /*0154*/ 	.word	0x00001200


	//   ....[1]....
        /*0158*/ 	.word	0x00009a10


	//   ....[2]....
        /*015c*/ 	.word	0x00009b40


	//   ....[3]....
        /*0160*/ 	.word	0x00009c40


	//----- nvinfo : EIATTR_MBARRIER_INSTR_OFFSETS
	.align		4
.L_91:
        /*0164*/ 	.byte	0x04, 0x39
        /*0166*/ 	.short	(.L_93 - .L_92)


	//   ....[0]....
.L_92:
        /*0168*/ 	.word	0x00000270
        /*016c*/ 	.word	0x000000ff
        /*0170*/ 	.word	0x00031c00
        /*0174*/ 	.short	0x0100
        /*0176*/ 	.byte	0x06
	.zero		1


	//   ....[1]....
        /*0178*/ 	.word	0x00000280
        /*017c*/ 	.word	0x000000ff
        /*0180*/ 	.word	0x00031c20
        /*0184*/ 	.short	0x0100
        /*0186*/ 	.byte	0x06
	.zero		1


	//   ....[2]....
        /*0188*/ 	.word	0x00000370
        /*018c*/ 	.word	0x000000ff
        /*0190*/ 	.word	0x00031c30
        /*0194*/ 	.short	0x0100
        /*0196*/ 	.byte	0x08
	.zero		1


	//   ....[3]....
        /*0198*/ 	.word	0x00000380
        /*019c*/ 	.word	0x000000ff
        /*01a0*/ 	.word	0x00031c40
        /*01a4*/ 	.short	0x0100
        /*01a6*/ 	.byte	0x08
	.zero		1


	//   ....[4]....
        /*01a8*/ 	.word	0x00000390
        /*01ac*/ 	.word	0x000000ff
        /*01b0*/ 	.word	0x00031c38
        /*01b4*/ 	.short	0x0100
        /*01b6*/ 	.byte	0x08
	.zero		1


	//   ....[5]....
        /*01b8*/ 	.word	0x000003a0
        /*01bc*/ 	.word	0x000000ff
        /*01c0*/ 	.word	0x00031c48
        /*01c4*/ 	.short	0x0100
        /*01c6*/ 	.byte	0x08
	.zero		1


	//   ....[6]....
        /*01c8*/ 	.word	0x000004d0
        /*01cc*/ 	.word	0x000000ff
        /*01d0*/ 	.word	0x00031c50
        /*01d4*/ 	.short	0x0100
        /*01d6*/ 	.byte	0x08
	.zero		1


	//   ....[7]....
        /*01d8*/ 	.word	0x000004e0
        /*01dc*/ 	.word	0x000000ff
        /*01e0*/ 	.word	0x00031c60
        /*01e4*/ 	.short	0x0100
        /*01e6*/ 	.byte	0x08
	.zero		1


	//   ....[8]....
        /*01e8*/ 	.word	0x000004f0
        /*01ec*/ 	.word	0x000000ff
        /*01f0*/ 	.word	0x00031c58
        /*01f4*/ 	.short	0x0100
        /*01f6*/ 	.byte	0x08
	.zero		1


	//   ....[9]....
        /*01f8*/ 	.word	0x00000500
        /*01fc*/ 	.word	0x000000ff
        /*0200*/ 	.word	0x00031c68
        /*0204*/ 	.short	0x0100
        /*0206*/ 	.byte	0x08
	.zero		1


	//   ....[10]....
        /*0208*/ 	.word	0x000005f0
        /*020c*/ 	.word	0x000000ff
        /*0210*/ 	.word	0x00031c70
        /*0214*/ 	.short	0x0100
        /*0216*/ 	.byte	0x06
	.zero		1


	//   ....[11]....
        /*0218*/ 	.word	0x00000600
        /*021c*/ 	.word	0x000000ff
        /*0220*/ 	.word	0x00031c80
        /*0224*/ 	.short	0x0100
        /*0226*/ 	.byte	0x06
	.zero		1


	//   ....[12]....
        /*0228*/ 	.word	0x00000610
        /*022c*/ 	.word	0x000000ff
        /*0230*/ 	.word	0x00031c78
        /*0234*/ 	.short	0x0100
        /*0236*/ 	.byte	0x06
	.zero		1


	//   ....[13]....
        /*0238*/ 	.word	0x00000620
        /*023c*/ 	.word	0x000000ff
        /*0240*/ 	.word	0x00031c88
        /*0244*/ 	.short	0x0100
        /*0246*/ 	.byte	0x06
	.zero		1


	//   ....[14]....
        /*0248*/ 	.word	0x00000750
        /*024c*/ 	.word	0x000000ff
        /*0250*/ 	.word	0x00031c90
        /*0254*/ 	.short	0x0100
        /*0256*/ 	.byte	0x08
	.zero		1


	//   ....[15]....
        /*0258*/ 	.word	0x00000760
        /*025c*/ 	.word	0x000000ff
        /*0260*/ 	.word	0x00031ca0
        /*0264*/ 	.short	0x0100
        /*0266*/ 	.byte	0x08
	.zero		1


	//   ....[16]....
        /*0268*/ 	.word	0x00000770
        /*026c*/ 	.word	0x000000ff
        /*0270*/ 	.word	0x00031c98
        /*0274*/ 	.short	0x0100
        /*0276*/ 	.byte	0x08
	.zero		1


	//   ....[17]....
        /*0278*/ 	.word	0x00000780
        /*027c*/ 	.word	0x000000ff
        /*0280*/ 	.word	0x00031ca8
        /*0284*/ 	.short	0x0100
        /*0286*/ 	.byte	0x08
	.zero		1


	//   ....[18]....
        /*0288*/ 	.word	0x000008b0
        /*028c*/ 	.word	0x000000ff
        /*0290*/ 	.word	0x00031cb0
        /*0294*/ 	.short	0x0100
        /*0296*/ 	.byte	0x08
	.zero		1


	//   ....[19]....
        /*0298*/ 	.word	0x000008c0
        /*029c*/ 	.word	0x000000ff
        /*02a0*/ 	.word	0x00031cc0
        /*02a4*/ 	.short	0x0100
        /*02a6*/ 	.byte	0x08
	.zero		1


	//   ....[20]....
        /*02a8*/ 	.word	0x000008d0
        /*02ac*/ 	.word	0x000000ff
        /*02b0*/ 	.word	0x00031cb8
        /*02b4*/ 	.short	0x0100
        /*02b6*/ 	.byte	0x08
	.zero		1


	//   ....[21]....
        /*02b8*/ 	.word	0x000008e0
        /*02bc*/ 	.word	0x000000ff
        /*02c0*/ 	.word	0x00031cc8
        /*02c4*/ 	.short	0x0100
        /*02c6*/ 	.byte	0x08
	.zero		1


	//   ....[22]....
        /*02c8*/ 	.word	0x00001240
        /*02cc*/ 	.word	0x000000ff
        /*02d0*/ 	.word	0x00031c00
        /*02d4*/ 	.short	0x010a
        /*02d6*/ 	.byte	0x27
	.zero		1


	//   ....[23]....
        /*02d8*/ 	.word	0x000012c0
        /*02dc*/ 	.word	0x00000004
        /*02e0*/ 	.word	0x00031c30
        /*02e4*/ 	.short	0x010a
        /*02e6*/ 	.byte	0x3f
	.zero		1


	//   ....[24]....
        /*02e8*/ 	.word	0x00001330
        /*02ec*/ 	.word	0x00000004
        /*02f0*/ 	.word	0x00031c30
        /*02f4*/ 	.short	0x010a
        /*02f6*/ 	.byte	0x3f
	.zero		1


	//   ....[25]....
        /*02f8*/ 	.word	0x000032f0
        /*02fc*/ 	.word	0x00000004
        /*0300*/ 	.word	0x00000000
        /*0304*/ 	.short	0x0101
        /*0306*/ 	.byte	0x3f
	.zero		1


	//   ....[26]....
        /*0308*/ 	.word	0x00004c10
        /*030c*/ 	.word	0x000000ff
        /*0310*/ 	.word	0x00031c30
        /*0314*/ 	.short	0x010a
        /*0316*/ 	.byte	0x04
	.zero		1


	//   ....[27]....
        /*0318*/ 	.word	0x00004c50
        /*031c*/ 	.word	0x000000ff
        /*0320*/ 	.word	0x00031c30
        /*0324*/ 	.short	0x010a
        /*0326*/ 	.byte	0x04
	.zero		1


	//   ....[28]....
        /*0328*/ 	.word	0x000062e0
        /*032c*/ 	.word	0x000000ff
        /*0330*/ 	.word	0x00031c50
        /*0334*/ 	.short	0x010a
        /*0336*/ 	.byte	0x04
	.zero		1


	//   ....[29]....
        /*0338*/ 	.word	0x00006320
        /*033c*/ 	.word	0x000000ff
        /*0340*/ 	.word	0x00031c50
        /*0344*/ 	.short	0x010a
        /*0346*/ 	.byte	0x04
	.zero		1


	//   ....[30]....
        /*0348*/ 	.word	0x00007690
        /*034c*/ 	.word	0x0000000a
        /*0350*/ 	.word	0x00000000
        /*0354*/ 	.short	0x0101
        /*0356*/ 	.byte	0x3f
	.zero		1


	//   ....[31]....
        /*0358*/ 	.word	0x00007710
        /*035c*/ 	.word	0x0000008a
        /*0360*/ 	.word	0x00000000
        /*0364*/ 	.short	0x0101
        /*0366*/ 	.byte	0x3f
	.zero		1


	//   ....[32]....
        /*0368*/ 	.word	0x000082b0
        /*036c*/ 	.word	0x000000ff
        /*0370*/ 	.word	0x00031c50
        /*0374*/ 	.short	0x010a
        /*0376*/ 	.byte	0x0c
	.zero		1


	//   ....[33]....
        /*0378*/ 	.word	0x000082f0
        /*037c*/ 	.word	0x000000ff
        /*0380*/ 	.word	0x00031c50
        /*0384*/ 	.short	0x010a
        /*0386*/ 	.byte	0x0c
	.zero		1


	//   ....[34]....
        /*0388*/ 	.word	0x00008ce0
        /*038c*/ 	.word	0x0000000c
        /*0390*/ 	.word	0x00000000
        /*0394*/ 	.short	0x0101
        /*0396*/ 	.byte	0x3f
	.zero		1


	//   ....[35]....
        /*0398*/ 	.word	0x000094f0
        /*039c*/ 	.word	0x000000ff
        /*03a0*/ 	.word	0x00000000
        /*03a4*/ 	.short	0x0101
        /*03a6*/ 	.byte	0x06
	.zero		1


	//   ....[36]....
        /*03a8*/ 	.word	0x0000a270
        /*03ac*/ 	.word	0x00000005
        /*03b0*/ 	.word	0x00031c40
        /*03b4*/ 	.short	0x010a
        /*03b6*/ 	.byte	0x3f
	.zero		1


	//   ....[37]....
        /*03b8*/ 	.word	0x0000a700
        /*03bc*/ 	.word	0x00000017
        /*03c0*/ 	.word	0x00031c20
        /*03c4*/ 	.short	0x010a
        /*03c6*/ 	.byte	0x3f
	.zero		1


	//   ....[38]....
        /*03c8*/ 	.word	0x0000a9c0
        /*03cc*/ 	.word	0x00000003
        /*03d0*/ 	.word	0x00031c40
        /*03d4*/ 	.short	0x010a
        /*03d6*/ 	.byte	0x3f
	.zero		1


	//   ....[39]....
        /*03d8*/ 	.word	0x0000ac00
        /*03dc*/ 	.word	0x00000002
        /*03e0*/ 	.word	0x00000060
        /*03e4*/ 	.short	0x010a
        /*03e6*/ 	.byte	0x3f
	.zero		1


	//   ....[40]....
        /*03e8*/ 	.word	0x0000b110
        /*03ec*/ 	.word	0x00000003
        /*03f0*/ 	.word	0x00031c40
        /*03f4*/ 	.short	0x010a
        /*03f6*/ 	.byte	0x3f
	.zero		1


	//   ....[41]....
        /*03f8*/ 	.word	0x0000b350
        /*03fc*/ 	.word	0x00000002
        /*0400*/ 	.word	0x00000060
        /*0404*/ 	.short	0x010a
        /*0406*/ 	.byte	0x3f
	.zero		1


	//   ....[42]....
        /*0408*/ 	.word	0x0000b7d0
        /*040c*/ 	.word	0x00000002
        /*0410*/ 	.word	0x00031c40
        /*0414*/ 	.short	0x010a
        /*0416*/ 	.byte	0x3f
	.zero		1


	//   ....[43]....
        /*0418*/ 	.word	0x0000ba30
        /*041c*/ 	.word	0x00000002
        /*0420*/ 	.word	0x00000060
        /*0424*/ 	.short	0x010a
        /*0426*/ 	.byte	0x3f
	.zero		1


	//   ....[44]....
        /*0428*/ 	.word	0x0000bd30
        /*042c*/ 	.word	0x00000003
        /*0430*/ 	.word	0x00031c60
        /*0434*/ 	.short	0x010a
        /*0436*/ 	.byte	0x3f
	.zero		1


	//   ....[45]....
        /*0438*/ 	.word	0x0000c070
        /*043c*/ 	.word	0x00000008
        /*0440*/ 	.word	0x00031c20
        /*0444*/ 	.short	0x010a
        /*0446*/ 	.byte	0x3f
	.zero		1


	//   ....[46]....
        /*0448*/ 	.word	0x0000c210
        /*044c*/ 	.word	0x00000005
        /*0450*/ 	.word	0x00000000
        /*0454*/ 	.short	0x010a
        /*0456*/ 	.byte	0x3f
	.zero		1


	//   ....[47]....
        /*0458*/ 	.word	0x0000c280
        /*045c*/ 	.word	0x00000003
        /*0460*/ 	.word	0x00000000
        /*0464*/ 	.short	0x010a
        /*0466*/ 	.byte	0x3f
	.zero		1


	//   ....[48]....
        /*0468*/ 	.word	0x0000c2e0
        /*046c*/ 	.word	0x00000005
        /*0470*/ 	.word	0x00000000
        /*0474*/ 	.short	0x010a
        /*0476*/ 	.byte	0x3f
	.zero		1


	//   ....[49]....
        /*0478*/ 	.word	0x0000c310
        /*047c*/ 	.word	0x00000003
        /*0480*/ 	.word	0x00000000
        /*0484*/ 	.short	0x010a
        /*0486*/ 	.byte	0x3f
	.zero		1


	//   ....[50]....
        /*0488*/ 	.word	0x0000c380
        /*048c*/ 	.word	0x00000003
        /*0490*/ 	.word	0x00031c00
        /*0494*/ 	.short	0x010a
        /*0496*/ 	.byte	0x3f
	.zero		1


	//   ....[51]....
        /*0498*/ 	.word	0x0000c3d0
        /*049c*/ 	.word	0x00000004
        /*04a0*/ 	.word	0x00031c30
        /*04a4*/ 	.short	0x010a
        /*04a6*/ 	.byte	0x3f
	.zero		1


	//   ....[52]....
        /*04a8*/ 	.word	0x0000c430
        /*04ac*/ 	.word	0x00000003
        /*04b0*/ 	.word	0x00031c30
        /*04b4*/ 	.short	0x010a
        /*04b6*/ 	.byte	0x3f
	.zero		1


	//   ....[53]....
        /*04b8*/ 	.word	0x0000c490
        /*04bc*/ 	.word	0x00000003
        /*04c0*/ 	.word	0x00031c50
        /*04c4*/ 	.short	0x010a
        /*04c6*/ 	.byte	0x3f
	.zero		1


	//   ....[54]....
        /*04c8*/ 	.word	0x0000c4f0
        /*04cc*/ 	.word	0x00000005
        /*04d0*/ 	.word	0x00031c50
        /*04d4*/ 	.short	0x010a
        /*04d6*/ 	.byte	0x3f
	.zero		1


	//   ....[55]....
        /*04d8*/ 	.word	0x0000c690
        /*04dc*/ 	.word	0x00000005
        /*04e0*/ 	.word	0x00031c40
        /*04e4*/ 	.short	0x010a
        /*04e6*/ 	.byte	0x3f
	.zero		1


	//   ....[56]....
        /*04e8*/ 	.word	0x0000c6e0
        /*04ec*/ 	.word	0x00000017
        /*04f0*/ 	.word	0x00031c20
        /*04f4*/ 	.short	0x010a
        /*04f6*/ 	.byte	0x3f
	.zero		1


	//   ....[57]....
        /*04f8*/ 	.word	0x0000c730
        /*04fc*/ 	.word	0x00000003
        /*0500*/ 	.word	0x00031c40
        /*0504*/ 	.short	0x010a
        /*0506*/ 	.byte	0x3f
	.zero		1


	//   ....[58]....
        /*0508*/ 	.word	0x0000c780
        /*050c*/ 	.word	0x00000002
        /*0510*/ 	.word	0x00000060
        /*0514*/ 	.short	0x010a
        /*0516*/ 	.byte	0x3f
	.zero		1


	//   ....[59]....
        /*0518*/ 	.word	0x0000c7d0
        /*051c*/ 	.word	0x00000003
        /*0520*/ 	.word	0x00031c40
        /*0524*/ 	.short	0x010a
        /*0526*/ 	.byte	0x3f
	.zero		1


	//   ....[60]....
        /*0528*/ 	.word	0x0000c820
        /*052c*/ 	.word	0x00000002
        /*0530*/ 	.word	0x00000060
        /*0534*/ 	.short	0x010a
        /*0536*/ 	.byte	0x3f
	.zero		1


	//   ....[61]....
        /*0538*/ 	.word	0x0000c870
        /*053c*/ 	.word	0x00000002
        /*0540*/ 	.word	0x00031c40
        /*0544*/ 	.short	0x010a
        /*0546*/ 	.byte	0x3f
	.zero		1


	//   ....[62]....
        /*0548*/ 	.word	0x0000c8c0
        /*054c*/ 	.word	0x00000002
        /*0550*/ 	.word	0x00000060
        /*0554*/ 	.short	0x010a
        /*0556*/ 	.byte	0x3f
	.zero		1


	//   ....[63]....
        /*0558*/ 	.word	0x0000c910
        /*055c*/ 	.word	0x00000003
        /*0560*/ 	.word	0x00031c60
        /*0564*/ 	.short	0x010a
        /*0566*/ 	.byte	0x3f
	.zero		1


	//   ....[64]....
        /*0568*/ 	.word	0x0000c960
        /*056c*/ 	.word	0x00000008
        /*0570*/ 	.word	0x00031c20
        /*0574*/ 	.short	0x010a
        /*0576*/ 	.byte	0x3f
	.zero		1


	//   ....[65]....
        /*0578*/ 	.word	0x0000cb00
        /*057c*/ 	.word	0x00000005
        /*0580*/ 	.word	0x00000000
        /*0584*/ 	.short	0x010a
        /*0586*/ 	.byte	0x3f
	.zero		1


	//   ....[66]....
        /*0588*/ 	.word	0x0000cb50
        /*058c*/ 	.word	0x00000003
        /*0590*/ 	.word	0x00000000
        /*0594*/ 	.short	0x010a
        /*0596*/ 	.byte	0x3f
	.zero		1


	//   ....[67]....
        /*0598*/ 	.word	0x0000cba0
        /*059c*/ 	.word	0x00000005
        /*05a0*/ 	.word	0x00000000
        /*05a4*/ 	.short	0x010a
        /*05a6*/ 	.byte	0x3f
	.zero		1


	//----- nvinfo : EIATTR_NUM_MBARRIERS
	.align		4
.L_93:
        /*05a8*/ 	.byte	0x03, 0x38
        /*05aa*/ 	.short	0x0016


	//----- nvinfo : EIATTR_EXIT_INSTR_OFFSETS
	.align		4
        /*05ac*/ 	.byte	0x04, 0x1c
        /*05ae*/ 	.short	(.L_95 - .L_94)


	//   ....[0]....
.L_94:
        /*05b0*/ 	.word	0x00000a30


	//   ....[1]....
        /*05b4*/ 	.word	0x000095b0


	//   ....[2]....
        /*05b8*/ 	.word	0x00009610


	//   ....[3]....
        /*05bc*/ 	.word	0x0000c360


	//----- nvinfo : EIATTR_MAX_THREADS
	.align		4
.L_95:
        /*05c0*/ 	.byte	0x04, 0x05
        /*05c2*/ 	.short	(.L_97 - .L_96)
.L_96:
        /*05c4*/ 	.word	0x00000200
        /*05c8*/ 	.word	0x00000001
        /*05cc*/ 	.word	0x00000001


	//----- nvinfo : EIATTR_CRS_STACK_SIZE
	.align		4
.L_97:
        /*05d0*/ 	.byte	0x04, 0x1e
        /*05d2*/ 	.short	(.L_99 - .L_98)
.L_98:
        /*05d4*/ 	.word	0x00000000


	//----- nvinfo : EIATTR_CBANK_PARAM_SIZE
	.align		4
.L_99:
        /*05d8*/ 	.byte	0x03, 0x19
        /*05da*/ 	.short	0x0bf0


	//----- nvinfo : EIATTR_PARAM_CBANK
	.align		4
        /*05dc*/ 	.byte	0x04, 0x0a
        /*05de*/ 	.short	(.L_101 - .L_100)
	.align		4
.L_100:
        /*05e0*/ 	.word	index@(.nv.constant0._ZN7cutlass13device_kernelIN5flash11enable_sm90INS1_16FlashAttnFwdSm90INS1_25CollectiveMainloopFwdSm90ILi2EN4cute5tupleIJNS5_1CILi1EEES8_S8_EEENS6_IJNS7_ILi192EEENS7_ILi144EEENS7_ILi96EEEEEELi96ENS_6half_tEfNS_4arch4Sm90ELb0ELb0ELb0ELb0ELb0ELb0ELb0ELb0ELb1ELb0ELb0ELb0EEENS1_21CollectiveEpilogueFwdINS6_IJSA_SC_SB_EEES9_SE_SG_Li384ELb0ELb0ELb0ELb0EEENS1_29StaticPersistentTileSchedulerILb0EEEEEEEEEvNT_6ParamsE)
        /*05e4*/ 	.short	0x0210
        /*05e6*/ 	.short	0x0bf0


	//----- nvinfo : EIATTR_SW_WAR
	.align		4
.L_101:
        /*05e8*/ 	.byte	0x04, 0x36
        /*05ea*/ 	.short	(.L_103 - .L_102)
.L_102:
        /*05ec*/ 	.word	0x00000008
.L_103:


//--------------------- .nv.info._ZN7cutlass13device_kernelIN5flash11enable_sm90INS1_16FlashAttnFwdSm90INS1_25CollectiveMainloopFwdSm90ILi2EN4cute5tupleIJNS5_1CILi1EEES8_S8_EEENS6_IJNS7_ILi192EEENS7_ILi144EEENS7_ILi96EEEEEELi96ENS_6half_tEfNS_4arch4Sm90ELb0ELb0ELb0ELb1ELb0ELb0ELb0ELb0ELb1ELb0ELb0ELb0EEENS1_21CollectiveEpilogueFwdINS6_IJSA_SC_SB_EEES9_SE_SG_Li384ELb1ELb0ELb0ELb0EEENS1_36VarlenDynamicPersistentTileSchedulerILi192ELi144ELi384ELi32ELb0ELb0ELb1ELb0ELb1ELb1EEEEEEEEEvNT_6ParamsE --------------------------
	.section	.nv.info._ZN7cutlass13device_kernelIN5flash11enable_sm90INS1_16FlashAttnFwdSm90INS1_25CollectiveMainloopFwdSm90ILi2EN4cute5tupleIJNS5_1CILi1EEES8_S8_EEENS6_IJNS7_ILi192EEENS7_ILi144EEENS7_ILi96EEEEEELi96ENS_6half_tEfNS_4arch4Sm90ELb0ELb0ELb0ELb1ELb0ELb0ELb0ELb0ELb1ELb0ELb0ELb0EEENS1_21CollectiveEpilogueFwdINS6_IJSA_SC_SB_EEES9_SE_SG_Li384ELb1ELb0ELb0ELb0EEENS1_36VarlenDynamicPersistentTileSchedulerILi192ELi144ELi384ELi32ELb0ELb0ELb1ELb0ELb1ELb1EEEEEEEEEvNT_6ParamsE,"",@"SHT_CUDA_INFO"
	.sectionflags	@""
	.align	4


	//----- nvinfo : EIATTR_CUDA_API_VERSION
	.align		4
        /*0000*/ 	.byte	0x04, 0x37
        /*0002*/ 	.short	(.L_105 - .L_104)
.L_104:
        /*0004*/ 	.word	0x00000082


	//----- nvinfo : EIATTR_KPARAM_INFO
	.align		4
.L_105:
        /*0008*/ 	.byte	0x04, 0x17
        /*000a*/ 	.short	(.L_107 - .L_106)
.L_106:
        /*000c*/ 	.word	0x00000000
        /*0010*/ 	.short	0x0000
        /*0012*/ 	.short	0x0070
        /*0014*/ 	.byte	0x00, 0xf0, 0x01, 0x28


	//----- nvinfo : EIATTR_SPARSE_MMA_MASK
	.align		4
.L_107:
        /*0018*/ 	.byte	0x03, 0x50
        /*001a*/ 	.short	0x0000


	//----- nvinfo : EIATTR_MAXREG_COUNT
	.align		4
        /*001c*/ 	.byte	0x03, 0x1b
        /*001e*/ 	.short	0x0080


	//----- nvinfo : EIATTR_NUM_BARRIERS
	.align		4
        /*0020*/ 	.byte	0x02, 0x4c
        /*0022*/ 	.byte	0x10
	.zero		1


	//----- nvinfo : EIATTR_EXTERNS
	.align		4
        /*0024*/ 	.byte	0x04, 0x0f
        /*0026*/ 	.short	(.L_109 - .L_108)


	//   ....[0]....
	.align		4
.L_108:
        /*0028*/ 	.word	index@(__assertfail)


	//----- nvinfo : EIATTR_ANNOTATIONS
	.align		4
.L_109:
        /*002c*/ 	.byte	0x04, 0x55
        /*002e*/ 	.short	(.L_111 - .L_110)


	//   ....[0]....
.L_110:
        /*0030*/ 	.word	0x00000001
        /*0034*/ 	.byte	0x60, 0x09, 0x00, 0x00, 0x01, 0x00, 0x00, 0x00, 0xb0, 0x0a, 0x00, 0x00, 0x01, 0x00, 0x00, 0x00
        /*0044*/ 	.byte	0x80, 0xaf, 0x00, 0x00, 0x01, 0x00, 0x00, 0x00, 0x20, 0xb0, 0x00, 0x00, 0x01, 0x00, 0x00, 0x00
        /*0054*/ 	.byte	0xf0, 0xb1, 0x00, 0x00, 0x01, 0x00, 0x00, 0x00, 0x00, 0xb2, 0x00, 0x00, 0x01, 0x00, 0x00, 0x00
        /*0064*/ 	.byte	0x40, 0xb2, 0x00, 0x00, 0x01, 0x00, 0x00, 0x00, 0xd0, 0xb3, 0x00, 0x00, 0x01, 0x00, 0x00, 0x00
        /*0074*/ 	.byte	0xb0, 0xb8, 0x00, 0x00, 0x01, 0x00, 0x00, 0x00, 0xe0, 0xb8, 0x00, 0x00, 0x01, 0x00, 0x00, 0x00
        /*0084*/ 	.byte	0xf0, 0xb8, 0x00, 0x00, 0x01, 0x00, 0x00, 0x00, 0x70, 0xc1, 0x00, 0x00, 0x01, 0x00, 0x00, 0x00
        /*0094*/ 	.byte	0xd0, 0xc3, 0x00, 0x00, 0x01, 0x00, 0x00, 0x00, 0x40, 0xc4, 0x00, 0x00, 0x01, 0x00, 0x00, 0x00
        /*00a4*/ 	.byte	0x60, 0xe8, 0x00, 0x00, 0x01, 0x00, 0x00, 0x00, 0x00, 0xea, 0x00, 0x00


	//----- nvinfo : EIATTR_MERCURY_ISA_VERSION
	.align		4
.L_111:
        /*00b0*/ 	.byte	0x03, 0x5f
        /*00b2*/ 	.short	0x0101


	//----- nvinfo : EIATTR_UNUSED_LOAD_BYTE_OFFSET
	.align		4
        /*00b4*/ 	.byte	0x04, 0x44
        /*00b6*/ 	.short	(.L_113 - .L_112)


	//   ....[0]....
.L_112:
        /*00b8*/ 	.word	0x00000a70
        /*00bc*/ 	.word	0x0000fff0


	//   ....[1]....
        /*00c0*/ 	.word	0x00008fc0
        /*00c4*/ 	.word	0x0000fff0


	//----- nvinfo : EIATTR_INT_WARP_WIDE_INSTR_OFFSETS
	.align		4
.L_113:
        /*00c8*/ 	.byte	0x04, 0x31
        /*00ca*/ 	.short	(.L_115 - .L_114)


	//   ....[0]....
.L_114:
        /*00cc*/ 	.word	0x00000150


	//   ....[1]....
        /*00d0*/ 	.word	0x000001f0


	//   ....[2]....
        /*00d4*/ 	.word	0x00000260


	//   ....[3]....
        /*00d8*/ 	.word	0x0000b460


	//   ....[4]....
        /*00dc*/ 	.word	0x0000b4f0


	//   ....[5]....
        /*00e0*/ 	.word	0x0000b940


	//   ....[6]....
        /*00e4*/ 	.word	0x0000b970


	//   ....[7]....
        /*00e8*/ 	.word	0x0000bb40


	//   ....[8]....
        /*00ec*/ 	.word	0x0000bc10


	//   ....[9]....
        /*00f0*/ 	.word	0x0000db10


	//   ....[10]....
        /*00f4*/ 	.word	0x0000dba0


	//----- nvinfo : EIATTR_COOP_GROUP_MASK_REGIDS
	.align		4
.L_115:
        /*00f8*/ 	.byte	0x04, 0x29
        /*00fa*/ 	.short	(.L_117 - .L_116)


	//   ....[0]....
.L_116:
        /*00fc*/ 	.word	0xffffffff


	//   ....[1]....
        /*0100*/ 	.word	0xffffffff


	//   ....[2]....
        /*0104*/ 	.word	0xffffffff


	//   ....[3]....
        /*0108*/ 	.word	0xffffffff


	//   ....[4]....
        /*010c*/ 	.word	0xffffffff


	//   ....[5]....
        /*0110*/ 	.word	0xffffffff


	//   ....[6]....
        /*0114*/ 	.word	0xffffffff


	//   ....[7]....
        /*0118*/ 	.word	0xffffffff


	//   ....[8]....
        /*011c*/ 	.word	0xffffffff


	//   ....[9]....
        /*0120*/ 	.word	0xffffffff


	//   ....[10]....
        /*0124*/ 	.word	0xffffffff


	//   ....[11]....
        /*0128*/ 	.word	0xffffffff


	//   ....[12]....
        /*012c*/ 	.word	0xffffffff


	//   ....[13]....
        /*0130*/ 	.word	0xffffffff


	//   ....[14]....
        /*0134*/ 	.word	0xffffffff


	//   ....[15]....
        /*0138*/ 	.word	0xffffffff


	//   ....[16]....
        /*013c*/ 	.word	0xffffffff


	//   ....[17]....
        /*0140*/ 	.word	0xffffffff


	//   ....[18]....
        /*0144*/ 	.word	0xffffffff


	//   ....[19]....
        /*0148*/ 	.word	0xffffffff


	//   ....[20]....
        /*014c*/ 	.word	0xffffffff


	//   ....[21]....
        /*0150*/ 	.word	0xffffffff


	//   ....[22]....
        /*0154*/ 	.word	0xffffffff


	//   ....[23]....
        /*0158*/ 	.word	0xffffffff


	//   ....[24]....
        /*015c*/ 	.word	0xffffffff


	//   ....[25]....
        /*0160*/ 	.word	0xffffffff


	//   ....[26]....
        /*0164*/ 	.word	0xffffffff


	//   ....[27]....
        /*0168*/ 	.word	0xffffffff


	//   ....[28]....
        /*016c*/ 	.word	0xffffffff


	//   ....[29]....
        /*0170*/ 	.word	0xffffffff


	//   ....[30]....
        /*0174*/ 	.word	0xffffffff


	//   ....[31]....
        /*0178*/ 	.word	0xffffffff


	//   ....[32]....
        /*017c*/ 	.word	0xffffffff


	//   ....[33]....
        /*0180*/ 	.word	0xffffffff


	//   ....[34]....
        /*0184*/ 	.word	0xffffffff


	//   ....[35]....
        /*0188*/ 	.word	0xffffffff


	//   ....[36]....
        /*018c*/ 	.word	0xffffffff


	//   ....[37]....
        /*0190*/ 	.word	0xffffffff


	//   ....[38]....
        /*0194*/ 	.word	0xffffffff


	//   ....[39]....
        /*0198*/ 	.word	0xffffffff


	//   ....[40]....
        /*019c*/ 	.word	0xffffffff


	//   ....[41]....
        /*01a0*/ 	.word	0xffffffff


	//   ....[42]....
        /*01a4*/ 	.word	0xffffffff


	//   ....[43]....
        /*01a8*/ 	.word	0xffffffff


	//   ....[44]....
        /*01ac*/ 	.word	0xffffffff


	//   ....[45]....
        /*01b0*/ 	.word	0xffffffff


	//   ....[46]....
        /*01b4*/ 	.word	0xffffffff


	//   ....[47]....
        /*01b8*/ 	.word	0xffffffff


	//   ....[48]....
        /*01bc*/ 	.word	0xffffffff


	//   ....[49]....
        /*01c0*/ 	.word	0xffffffff


	//   ....[50]....
        /*01c4*/ 	.word	0xffffffff


	//   ....[51]....
        /*01c8*/ 	.word	0xffffffff


	//   ....[52]....
        /*01cc*/ 	.word	0xffffffff


	//   ....[53]....
        /*01d0*/ 	.word	0xffffffff


	//   ....[54]....
        /*01d4*/ 	.word	0xffffffff


	//   ....[55]....
        /*01d8*/ 	.word	0xffffffff


	//   ....[56]....
        /*01dc*/ 	.word	0x0500000f


	//   ....[57]....
        /*01e0*/ 	.word	0x0500000f


	//   ....[58]....
        /*01e4*/ 	.word	0x0500000f


	//   ....[59]....
        /*01e8*/ 	.word	0x0500000f


	//   ....[60]....
        /*01ec*/ 	.word	0x0500000f


	//   ....[61]....
        /*01f0*/ 	.word	0x0500000f


	//   ....[62]....
        /*01f4*/ 	.word	0x0500000f


	//   ....[63]....
        /*01f8*/ 	.word	0x0500000f


	//   ....[64]....
        /*01fc*/ 	.word	0x0500000f


	//   ....[65]....
        /*0200*/ 	.word	0x0500000f


	//   ....[66]....
        /*0204*/ 	.word	0x0500000f


	//   ....[67]....
        /*0208*/ 	.word	0x0500000f


	//   ....[68]....
        /*020c*/ 	.word	0x0500000f


	//   ....[69]....
        /*0210*/ 	.word	0x0500000f


	//   ....[70]....
        /*0214*/ 	.word	0x0500000f


	//   ....[71]....
        /*0218*/ 	.word	0x0500000f


	//   ....[72]....
        /*021c*/ 	.word	0x0500000f


	//   ....[73]....
        /*0220*/ 	.word	0x0500000f


	//   ....[74]....
        /*0224*/ 	.word	0x0500000f


	//----- nvinfo : EIATTR_COOP_GROUP_INSTR_OFFSETS
	.align		4
.L_117:
        /*0228*/ 	.byte	0x04, 0x28
        /*022a*/ 	.short	(.L_119 - .L_118)


	//   ....[0]....
.L_118:
        /*022c*/ 	.word	0x00000060


	//   ....[1]....
        /*0230*/ 	.word	0x00000160


	//   ....[2]....
        /*0234*/ 	.word	0x00000210


	//   ....[3]....
        /*0238*/ 	.word	0x000003d0


	//   ....[4]....
        /*023c*/ 	.word	0x00000530


	//   ....[5]....
        /*0240*/ 	.word	0x00000650


	//   ....[6]....
        /*0244*/ 	.word	0x000007b0


	//   ....[7]....
        /*0248*/ 	.word	0x00001340


	//   ....[8]....
        /*024c*/ 	.word	0x00003520


	//   ....[9]....
        /*0250*/ 	.word	0x000035b0


	//   ....[10]....
        /*0254*/ 	.word	0x00003b60


	//   ....[11]....
        /*0258*/ 	.word	0x00003bf0


	//   ....[12]....
        /*025c*/ 	.word	0x00004c40


	//   ....[13]....
        /*0260*/ 	.word	0x00006a10


	//   ....[14]....
        /*0264*/ 	.word	0x00006a30


	//   ....[15]....
        /*0268*/ 	.word	0x00007090


	//   ....[16]....
        /*026c*/ 	.word	0x00007110


	//   ....[17]....
        /*0270*/ 	.word	0x00008520


	//   ....[18]....
        /*0274*/ 	.word	0x00008620


	//   ....[19]....
        /*0278*/ 	.word	0x00008680


	//   ....[20]....
        /*027c*/ 	.word	0x00008790


	//   ....[21]....
        /*0280*/ 	.word	0x000087a0


	//   ....[22]....
        /*0284*/ 	.word	0x0000a680


	//   ....[23]....
        /*0288*/ 	.word	0x0000a800


	//   ....[24]....
        /*028c*/ 	.word	0x0000a830


	//   ....[25]....
        /*0290*/ 	.word	0x0000a870


	//   ....[26]....
        /*0294*/ 	.word	0x0000a8e0


	//   ....[27]....
        /*0298*/ 	.word	0x0000a940


	//   ....[28]....
        /*029c*/ 	.word	0x0000a980


	//   ....[29]....
        /*02a0*/ 	.word	0x0000ab00


	//   ....[30]....
        /*02a4*/ 	.word	0x0000ab60


	//   ....[31]....
        /*02a8*/ 	.word	0x0000aba0


	//   ....[32]....
        /*02ac*/ 	.word	0x0000abe0


	//   ....[33]....
        /*02b0*/ 	.word	0x0000ac10


	//   ....[34]....
        /*02b4*/ 	.word	0x0000ac40


	//   ....[35]....
        /*02b8*/ 	.word	0x0000acc0


	//   ....[36]....
        /*02bc*/ 	.word	0x0000acf0


	//   ....[37]....
        /*02c0*/ 	.word	0x0000ad70


	//   ....[38]....
        /*02c4*/ 	.word	0x0000df10


	//   ....[39]....
        /*02c8*/ 	.word	0x0000df20


	//   ....[40]....
        /*02cc*/ 	.word	0x0000e010


	//   ....[41]....
        /*02d0*/ 	.word	0x0000e070


	//   ....[42]....
        /*02d4*/ 	.word	0x0000e0b0


	//   ....[43]....
        /*02d8*/ 	.word	0x0000e0f0


	//   ....[44]....
        /*02dc*/ 	.word	0x0000e120


	//   ....[45]....
        /*02e0*/ 	.word	0x0000e150


	//   ....[46]....
        /*02e4*/ 	.word	0x0000e2c0


	//   ....[47]....
        /*02e8*/ 	.word	0x0000e320


	//   ....[48]....
        /*02ec*/ 	.word	0x0000e360


	//   ....[49]....
        /*02f0*/ 	.word	0x0000e3a0


	//   ....[50]....
        /*02f4*/ 	.word	0x0000e3d0


	//   ....[51]....
        /*02f8*/ 	.word	0x0000e400


	//   ....[52]....
        /*02fc*/ 	.word	0x0000e4c0


	//   ....[53]....
        /*0300*/ 	.word	0x0000e4e0


	//   ....[54]....
        /*0304*/ 	.word	0x0000e550


	//   ....[55]....
        /*0308*/ 	.word	0x0000e980


	//   ....[56]....
        /*030c*/ 	.word	0x0000ee60


	//   ....[57]....
        /*0310*/ 	.word	0x0000f250


	//   ....[58]....
        /*0314*/ 	.word	0x0000f2e0


	//   ....[59]....
        /*0318*/ 	.word	0x0000f380


	//   ....[60]....
        /*031c*/ 	.word	0x0000f430


	//   ....[61]....
        /*0320*/ 	.word	0x0000f4b0


	//   ....[62]....
        /*0324*/ 	.word	0x0000f530


	//   ....[63]....
        /*0328*/ 	.word	0x0000f5b0


	//   ....[64]....
        /*032c*/ 	.word	0x0000f630


	//   ....[65]....
        /*0330*/ 	.word	0x0000f6c0


	//   ....[66]....
        /*0334*/ 	.word	0x0000f770


	//   ....[67]....
        /*0338*/ 	.word	0x0000f7f0


	//   ....[68]....
        /*033c*/ 	.word	0x0000f870


	//   ....[69]....
        /*0340*/ 	.word	0x0000f8f0


	//   ....[70]....
        /*0344*/ 	.word	0x0000f970


	//   ....[71]....
        /*0348*/ 	.word	0x0000f9e0


	//   ....[72]....
        /*034c*/ 	.word	0x0000fa80


	//   ....[73]....
        /*0350*/ 	.word	0x0000fb10


	//   ....[74]....
        /*0354*/ 	.word	0x0000fc30


	//----- nvinfo : EIATTR_REG_RECONFIG
	.align		4
.L_119:
        /*0358*/ 	.byte	0x01, 0x54
	.zero		2


	//----- nvinfo : EIATTR_SYSCALL_OFFSETS
	.align		4
        /*035c*/ 	.byte	0x04, 0x46
        /*035e*/ 	.short	(.L_121 - .L_120)


	//   ....[0]....
.L_120:
        /*0360*/ 	.word	0x000014f0


	//   ....[1]....
        /*0364*/ 	.word	0x0000b670


	//   ....[2]....
        /*0368*/ 	.word	0x0000b7a0


	//   ....[3]....
        /*036c*/ 	.word	0x0000b8a0


	//----- nvinfo : EIATTR_MBARRIER_INSTR_OFFSETS
	.align		4
.L_121:
        /*0370*/ 	.byte	0x04, 0x39
        /*0372*/ 	.short	(.L_123 - .L_122)


	//   ....[0]....
.L_122:
        /*0374*/ 	.word	0x00000280
        /*0378*/ 	.word	0x000000ff
        /*037c*/ 	.word	0x00031c00
        /*0380*/ 	.short	0x0100
        /*0382*/ 	.byte	0x08
	.zero		1


	//   ....[1]....
        /*0384*/ 	.word	0x00000290
        /*0388*/ 	.word	0x000000ff
        /*038c*/ 	.word	0x00031c20
        /*0390*/ 	.short	0x0100
        /*0392*/ 	.byte	0x08
	.zero		1


	//   ....[2]....
        /*0394*/ 	.word	0x00000380
        /*0398*/ 	.word	0x000000ff
        /*039c*/ 	.word	0x00031c30
        /*03a0*/ 	.short	0x0100
        /*03a2*/ 	.byte	0x08
	.zero		1


	//   ....[3]....
        /*03a4*/ 	.word	0x00000390
        /*03a8*/ 	.word	0x000000ff
        /*03ac*/ 	.word	0x00031c40
        /*03b0*/ 	.short	0x0100
        /*03b2*/ 	.byte	0x08
	.zero		1


	//   ....[4]....
        /*03b4*/ 	.word	0x000003a0
        /*03b8*/ 	.word	0x000000ff
        /*03bc*/ 	.word	0x00031c38
        /*03c0*/ 	.short	0x0100
        /*03c2*/ 	.byte	0x08
	.zero		1


	//   ....[5]....
        /*03c4*/ 	.word	0x000003b0
        /*03c8*/ 	.word	0x000000ff
        /*03cc*/ 	.word	0x00031c48
        /*03d0*/ 	.short	0x0100
        /*03d2*/ 	.byte	0x08
	.zero		1


	//   ....[6]....
        /*03d4*/ 	.word	0x000004e0
        /*03d8*/ 	.word	0x000000ff
        /*03dc*/ 	.word	0x00031c50
        /*03e0*/ 	.short	0x0100
        /*03e2*/ 	.byte	0x08
	.zero		1


	//   ....[7]....
        /*03e4*/ 	.word	0x000004f0
        /*03e8*/ 	.word	0x000000ff
        /*03ec*/ 	.word	0x00031c60
        /*03f0*/ 	.short	0x0100
        /*03f2*/ 	.byte	0x08
	.zero		1


	//   ....[8]....
        /*03f4*/ 	.word	0x00000500
        /*03f8*/ 	.word	0x000000ff
        /*03fc*/ 	.word	0x00031c58
        /*0400*/ 	.short	0x0100
        /*0402*/ 	.byte	0x08
	.zero		1


	//   ....[9]....
        /*0404*/ 	.word	0x00000510
        /*0408*/ 	.word	0x000000ff
        /*040c*/ 	.word	0x00031c68
        /*0410*/ 	.short	0x0100
        /*0412*/ 	.byte	0x08
	.zero		1


	//   ....[10]....
        /*0414*/ 	.word	0x00000600
        /*0418*/ 	.word	0x000000ff
        /*041c*/ 	.word	0x00031c70
        /*0420*/ 	.short	0x0100
        /*0422*/ 	.byte	0x06
	.zero		1


	//   ....[11]....
        /*0424*/ 	.word	0x00000610
        /*0428*/ 	.word	0x000000ff
        /*042c*/ 	.word	0x00031c80
        /*0430*/ 	.short	0x0100
        /*0432*/ 	.byte	0x06
	.zero		1


	//   ....[12]....
        /*0434*/ 	.word	0x00000620
        /*0438*/ 	.word	0x000000ff
        /*043c*/ 	.word	0x00031c78
        /*0440*/ 	.short	0x0100
        /*0442*/ 	.byte	0x06
	.zero		1


	//   ....[13]....
        /*0444*/ 	.word	0x00000630
        /*0448*/ 	.word	0x000000ff
        /*044c*/ 	.word	0x00031c88
        /*0450*/ 	.short	0x0100
        /*0452*/ 	.byte	0x06
	.zero		1


	//   ....[14]....
        /*0454*/ 	.word	0x00000760
        /*0458*/ 	.word	0x000000ff
        /*045c*/ 	.word	0x00031c90
        /*0460*/ 	.short	0x0100
        /*0462*/ 	.byte	0x08
	.zero		1


	//   ....[15]....
        /*0464*/ 	.word	0x00000770
        /*0468*/ 	.word	0x000000ff
        /*046c*/ 	.word	0x00031ca0
        /*0470*/ 	.short	0x0100
        /*0472*/ 	.byte	0x08
	.zero		1


	//   ....[16]....
        /*0474*/ 	.word	0x00000780
        /*0478*/ 	.word	0x000000ff
        /*047c*/ 	.word	0x00031c98
        /*0480*/ 	.short	0x0100
        /*0482*/ 	.byte	0x08
	.zero		1


	//   ....[17]....
        /*0484*/ 	.word	0x00000790
        /*0488*/ 	.word	0x000000ff
        /*048c*/ 	.word	0x00031ca8
        /*0490*/ 	.short	0x0100
        /*0492*/ 	.byte	0x08
	.zero		1


	//   ....[18]....
        /*0494*/ 	.word	0x000008c0
        /*0498*/ 	.word	0x000000ff
        /*049c*/ 	.word	0x00031cb0
        /*04a0*/ 	.short	0x0100
        /*04a2*/ 	.byte	0x08
	.zero		1


	//   ....[19]....
        /*04a4*/ 	.word	0x000008d0
        /*04a8*/ 	.word	0x000000ff
        /*04ac*/ 	.word	0x00031cc0
        /*04b0*/ 	.short	0x0100
        /*04b2*/ 	.byte	0x08
	.zero		1


	//   ....[20]....
        /*04b4*/ 	.word	0x000008e0
        /*04b8*/ 	.word	0x000000ff
        /*04bc*/ 	.word	0x00031cb8
        /*04c0*/ 	.short	0x0100
        /*04c2*/ 	.byte	0x08
	.zero		1


	//   ....[21]....
        /*04c4*/ 	.word	0x000008f0
        /*04c8*/ 	.word	0x000000ff
        /*04cc*/ 	.word	0x00031cc8
        /*04d0*/ 	.short	0x0100
        /*04d2*/ 	.byte	0x08
	.zero		1


	//   ....[22]....
        /*04d4*/ 	.word	0x00001550
        /*04d8*/ 	.word	0x000000ff
        /*04dc*/ 	.word	0x00031c00
        /*04e0*/ 	.short	0x010a
        /*04e2*/ 	.byte	0x24
	.zero		1


	//   ....[23]....
        /*04e4*/ 	.word	0x000015c0
        /*04e8*/ 	.word	0x00000004
        /*04ec*/ 	.word	0x00031c30
        /*04f0*/ 	.short	0x010a
        /*04f2*/ 	.byte	0x3f
	.zero		1


	//   ....[24]....
        /*04f4*/ 	.word	0x00001630
        /*04f8*/ 	.word	0x00000004
        /*04fc*/ 	.word	0x00031c30
        /*0500*/ 	.short	0x010a
        /*0502*/ 	.byte	0x3f
	.zero		1


	//   ....[25]....
        /*0504*/ 	.word	0x000035d0
        /*0508*/ 	.word	0x00000004
        /*050c*/ 	.word	0x00000000
        /*0510*/ 	.short	0x0101
        /*0512*/ 	.byte	0x3f
	.zero		1


	//   ....[26]....
        /*0514*/ 	.word	0x00004ee0
        /*0518*/ 	.word	0x000000ff
        /*051c*/ 	.word	0x00031c30
        /*0520*/ 	.short	0x010a
        /*0522*/ 	.byte	0x06
	.zero		1


	//   ....[27]....
        /*0524*/ 	.word	0x00004f20
        /*0528*/ 	.word	0x000000ff
        /*052c*/ 	.word	0x00031c30
        /*0530*/ 	.short	0x010a
        /*0532*/ 	.byte	0x06
	.zero		1


	//   ....[28]....
        /*0534*/ 	.word	0x000065d0
        /*0538*/ 	.word	0x000000ff
        /*053c*/ 	.word	0x00031c50
        /*0540*/ 	.short	0x010a
        /*0542*/ 	.byte	0x06
	.zero		1


	//   ....[29]....
        /*0544*/ 	.word	0x00006610
        /*0548*/ 	.word	0x000000ff
        /*054c*/ 	.word	0x00031c50
        /*0550*/ 	.short	0x010a
        /*0552*/ 	.byte	0x06
	.zero		1


	//   ....[30]....
        /*0554*/ 	.word	0x00007880
        /*0558*/ 	.word	0x0000000a
        /*055c*/ 	.word	0x00000000
        /*0560*/ 	.short	0x0101
        /*0562*/ 	.byte	0x3f
	.zero		1


	//   ....[31]....
        /*0564*/ 	.word	0x000079d0
        /*0568*/ 	.word	0x00000008
        /*056c*/ 	.word	0x00000000
        /*0570*/ 	.short	0x0101
        /*0572*/ 	.byte	0x3f
	.zero		1


	//   ....[32]....
        /*0574*/ 	.word	0x00008590
        /*0578*/ 	.word	0x000000ff
        /*057c*/ 	.word	0x00031c50
        /*0580*/ 	.short	0x010a
        /*0582*/ 	.byte	0x09
	.zero		1


	//   ....[33]....
        /*0584*/ 	.word	0x000085d0
        /*0588*/ 	.word	0x000000ff
        /*058c*/ 	.word	0x00031c50
        /*0590*/ 	.short	0x010a
        /*0592*/ 	.byte	0x09
	.zero		1


	//   ....[34]....
        /*0594*/ 	.word	0x00008c60
        /*0598*/ 	.word	0x00000004
        /*059c*/ 	.word	0x00000000
        /*05a0*/ 	.short	0x0101
        /*05a2*/ 	.byte	0x3f
	.zero		1


	//   ....[35]....
        /*05a4*/ 	.word	0x00009b60
        /*05a8*/ 	.word	0x000000ff
        /*05ac*/ 	.word	0x00000000
        /*05b0*/ 	.short	0x0101
        /*05b2*/ 	.byte	0x04
	.zero		1


	//   ....[36]....
        /*05b4*/ 	.word	0x0000bf00
        /*05b8*/ 	.word	0x00000005
        /*05bc*/ 	.word	0x00031c40
        /*05c0*/ 	.short	0x010a
        /*05c2*/ 	.byte	0x3f
	.zero		1


	//   ....[37]....
        /*05c4*/ 	.word	0x0000c410
        /*05c8*/ 	.word	0x0000001a
        /*05cc*/ 	.word	0x00031c20
        /*05d0*/ 	.short	0x010a
        /*05d2*/ 	.byte	0x3f
	.zero		1


	//   ....[38]....
        /*05d4*/ 	.word	0x0000c700
        /*05d8*/ 	.word	0x00000003
        /*05dc*/ 	.word	0x00031c40
        /*05e0*/ 	.short	0x010a
        /*05e2*/ 	.byte	0x3f
	.zero		1


	//   ....[39]....
        /*05e4*/ 	.word	0x0000c980
        /*05e8*/ 	.word	0x00000002
        /*05ec*/ 	.word	0x00000060
        /*05f0*/ 	.short	0x010a
        /*05f2*/ 	.byte	0x3f
	.zero		1


	//   ....[40]....
        /*05f4*/ 	.word	0x0000ce90
        /*05f8*/ 	.word	0x00000003
        /*05fc*/ 	.word	0x00031c40
        /*0600*/ 	.short	0x010a
        /*0602*/ 	.byte	0x3f
	.zero		1


	//   ....[41]....
        /*0604*/ 	.word	0x0000d110
        /*0608*/ 	.word	0x00000003
        /*060c*/ 	.word	0x00000060
        /*0610*/ 	.short	0x010a
        /*0612*/ 	.byte	0x3f
	.zero		1


	//   ....[42]....
        /*0614*/ 	.word	0x0000d580
        /*0618*/ 	.word	0x00000002
        /*061c*/ 	.word	0x00031c40
        /*0620*/ 	.short	0x010a
        /*0622*/ 	.byte	0x3f
	.zero		1


	//   ....[43]....
        /*0624*/ 	.word	0x0000d820
        /*0628*/ 	.word	0x00000002
        /*062c*/ 	.word	0x00000060
        /*0630*/ 	.short	0x010a
        /*0632*/ 	.byte	0x3f
	.zero		1


	//   ....[44]....
        /*0634*/ 	.word	0x0000dc10
        /*0638*/ 	.word	0x00000003
        /*063c*/ 	.word	0x00031c60
        /*0640*/ 	.short	0x010a
        /*0642*/ 	.byte	0x3f
	.zero		1


	//   ....[45]....
        /*0644*/ 	.word	0x0000e900
        /*0648*/ 	.word	0x00000009
        /*064c*/ 	.word	0x00031c20
        /*0650*/ 	.short	0x010a
        /*0652*/ 	.byte	0x3f
	.zero		1


	//   ....[46]....
        /*0654*/ 	.word	0x0000eaa0
        /*0658*/ 	.word	0x00000007
        /*065c*/ 	.word	0x00000000
        /*0660*/ 	.short	0x010a
        /*0662*/ 	.byte	0x3f
	.zero		1


	//   ....[47]....
        /*0664*/ 	.word	0x0000eb10
        /*0668*/ 	.word	0x00000003
        /*066c*/ 	.word	0x00000000
        /*0670*/ 	.short	0x010a
        /*0672*/ 	.byte	0x3f
	.zero		1


	//   ....[48]....
        /*0674*/ 	.word	0x0000eb70
        /*0678*/ 	.word	0x00000005
        /*067c*/ 	.word	0x00000000
        /*0680*/ 	.short	0x010a
        /*0682*/ 	.byte	0x3f
	.zero		1


	//   ....[49]....
        /*0684*/ 	.word	0x0000eba0
        /*0688*/ 	.word	0x00000003
        /*068c*/ 	.word	0x00000000
        /*0690*/ 	.short	0x010a
        /*0692*/ 	.byte	0x3f
	.zero		1


	//   ....[50]....
        /*0694*/ 	.word	0x0000ec10
        /*0698*/ 	.word	0x00000003
        /*069c*/ 	.word	0x00031c00
        /*06a0*/ 	.short	0x010a
        /*06a2*/ 	.byte	0x3f
	.zero		1


	//   ....[51]....
        /*06a4*/ 	.word	0x0000ec60
        /*06a8*/ 	.word	0x00000004
        /*06ac*/ 	.word	0x00031c30
        /*06b0*/ 	.short	0x010a
        /*06b2*/ 	.byte	0x3f
	.zero		1


	//   ....[52]....
        /*06b4*/ 	.word	0x0000ecc0
        /*06b8*/ 	.word	0x00000003
        /*06bc*/ 	.word	0x00031c30
        /*06c0*/ 	.short	0x010a
        /*06c2*/ 	.byte	0x3f
	.zero		1


	//   ....[53]....
        /*06c4*/ 	.word	0x0000ed20
        /*06c8*/ 	.word	0x00000003
        /*06cc*/ 	.word	0x00031c50
        /*06d0*/ 	.short	0x010a
        /*06d2*/ 	.byte	0x3f
	.zero		1


	//   ....[54]....
        /*06d4*/ 	.word	0x0000ed80
        /*06d8*/ 	.word	0x00000005
        /*06dc*/ 	.word	0x00031c50
        /*06e0*/ 	.short	0x010a
        /*06e2*/ 	.byte	0x3f
	.zero		1


	//   ....[55]....
        /*06e4*/ 	.word	0x0000ef20
        /*06e8*/ 	.word	0x00000005
        /*06ec*/ 	.word	0x00031c40
        /*06f0*/ 	.short	0x010a
        /*06f2*/ 	.byte	0x3f
	.zero		1


	//   ....[56]....
        /*06f4*/ 	.word	0x0000ef70
        /*06f8*/ 	.word	0x0000001a
        /*06fc*/ 	.word	0x00031c20
        /*0700*/ 	.short	0x010a
        /*0702*/ 	.byte	0x3f
	.zero		1


	//   ....[57]....
        /*0704*/ 	.word	0x0000efc0
        /*0708*/ 	.word	0x00000003
        /*070c*/ 	.word	0x00031c40
        /*0710*/ 	.short	0x010a
        /*0712*/ 	.byte	0x3f
	.zero		1


	//   ....[58]....
        /*0714*/ 	.word	0x0000f010
        /*0718*/ 	.word	0x00000002
        /*071c*/ 	.word	0x00000060
        /*0720*/ 	.short	0x010a
        /*0722*/ 	.byte	0x3f
	.zero		1


	//   ....[59]....
        /*0724*/ 	.word	0x0000f060
        /*0728*/ 	.word	0x00000003
        /*072c*/ 	.word	0x00031c40
        /*0730*/ 	.short	0x010a
        /*0732*/ 	.byte	0x3f
	.zero		1


	//   ....[60]....
        /*0734*/ 	.word	0x0000f0b0
        /*0738*/ 	.word	0x00000003
        /*073c*/ 	.word	0x00000060
        /*0740*/ 	.short	0x010a
        /*0742*/ 	.byte	0x3f
	.zero		1


	//   ....[61]....
        /*0744*/ 	.word	0x0000f100
        /*0748*/ 	.word	0x00000002
        /*074c*/ 	.word	0x00031c40
        /*0750*/ 	.short	0x010a
        /*0752*/ 	.byte	0x3f
	.zero		1


	//   ....[62]....
        /*0754*/ 	.word	0x0000f150
        /*0758*/ 	.word	0x00000002
        /*075c*/ 	.word	0x00000060
        /*0760*/ 	.short	0x010a
        /*0762*/ 	.byte	0x3f
	.zero		1


	//   ....[63]....
        /*0764*/ 	.word	0x0000f1a0
        /*0768*/ 	.word	0x00000003
        /*076c*/ 	.word	0x00031c60
        /*0770*/ 	.short	0x010a
        /*0772*/ 	.byte	0x3f
	.zero		1


	//   ....[64]....
        /*0774*/ 	.word	0x0000fb50
        /*0778*/ 	.word	0x00000009
        /*077c*/ 	.word	0x00031c20
        /*0780*/ 	.short	0x010a
        /*0782*/ 	.byte	0x3f
	.zero		1


	//   ....[65]....
        /*0784*/ 	.word	0x0000fcf0
        /*0788*/ 	.word	0x00000007
        /*078c*/ 	.word	0x00000000
        /*0790*/ 	.short	0x010a
        /*0792*/ 	.byte	0x3f
	.zero		1


	//   ....[66]....
        /*0794*/ 	.word	0x0000fd40
        /*0798*/ 	.word	0x00000003
        /*079c*/ 	.word	0x00000000
        /*07a0*/ 	.short	0x010a
        /*07a2*/ 	.byte	0x3f
	.zero		1


	//   ....[67]....
        /*07a4*/ 	.word	0x0000fd90
        /*07a8*/ 	.word	0x00000005
        /*07ac*/ 	.word	0x00000000
        /*07b0*/ 	.short	0x010a
        /*07b2*/ 	.byte	0x3f
	.zero		1


	//----- nvinfo : EIATTR_NUM_MBARRIERS
	.align		4
.L_123:
        /*07b4*/ 	.byte	0x03, 0x38
        /*07b6*/ 	.short	0x0016


	//----- nvinfo : EIATTR_EXIT_INSTR_OFFSETS
	.align		4
        /*07b8*/ 	.byte	0x04, 0x1c
        /*07ba*/ 	.short	(.L_125 - .L_124)


	//   ....[0]....
.L_124:
        /*07bc*/ 	.word	0x00000aa0


	//   ....[1]....
        /*07c0*/ 	.word	0x0000a640


	//   ....[2]....
        /*07c4*/ 	.word	0x0000a6a0


	//   ....[3]....
        /*07c8*/ 	.word	0x0000ebf0


	//----- nvinfo : EIATTR_MAX_THREADS
	.align		4
.L_125:
        /*07cc*/ 	.byte	0x04, 0x05
        /*07ce*/ 	.short	(.L_127 - .L_126)
.L_126:
        /*07d0*/ 	.word	0x00000200
        /*07d4*/ 	.word	0x00000001
        /*07d8*/ 	.word	0x00000001


	//----- nvinfo : EIATTR_CRS_STACK_SIZE
	.align		4
.L_127:
        /*07dc*/ 	.byte	0x04, 0x1e
        /*07de*/ 	.short	(.L_129 - .L_128)
.L_128:
        /*07e0*/ 	.word	0x00000000


	//----- nvinfo : EIATTR_CBANK_PARAM_SIZE
	.align		4
.L_129:
        /*07e4*/ 	.byte	0x03, 0x19
        /*07e6*/ 	.short	0x0a70


	//----- nvinfo : EIATTR_PARAM_CBANK
	.align		4
        /*07e8*/ 	.byte	0x04, 0x0a
        /*07ea*/ 	.short	(.L_131 - .L_130)
	.align		4
.L_130:
        /*07ec*/ 	.word	index@(.nv.constant0._ZN7cutlass13device_kernelIN5flash11enable_sm90INS1_16FlashAttnFwdSm90INS1_25CollectiveMainloopFwdSm90ILi2EN4cute5tupleIJNS5_1CILi1EEES8_S8_EEENS6_IJNS7_ILi192EEENS7_ILi144EEENS7_ILi96EEEEEELi96ENS_6half_tEfNS_4arch4Sm90ELb0ELb0ELb0ELb1ELb0ELb0ELb0ELb0ELb1ELb0ELb0ELb0EEENS1_21CollectiveEpilogueFwdINS6_IJSA_SC_SB_EEES9_SE_SG_Li384ELb1ELb0ELb0ELb0EEENS1_36VarlenDynamicPersistentTileSchedulerILi192ELi144ELi384ELi32ELb0ELb0ELb1ELb0ELb1ELb1EEEEEEEEEvNT_6ParamsE)
        /*07f0*/ 	.short	0x0210
        /*07f2*/ 	.short	0x0a70


	//----- nvinfo : EIATTR_SW_WAR
	.align		4
.L_131:
        /*07f4*/ 	.byte	0x04, 0x36
        /*07f6*/ 	.short	(.L_133 - .L_132)
.L_132:
        /*07f8*/ 	.word	0x00000008
.L_133:


//--------------------- .nv.info._ZN7cutlass13device_kernelIN5flash11enable_sm90INS1_16FlashAttnFwdSm90INS1_25CollectiveMainloopFwdSm90ILi2EN4cute5tupleIJNS5_1CILi1EEES8_S8_EEENS6_IJNS7_ILi192EEENS7_ILi144EEENS7_ILi96EEEEEELi96ENS_6half_tEfNS_4arch4Sm90ELb0ELb0ELb0ELb1ELb0ELb1ELb0ELb0ELb1ELb0ELb0ELb0EEENS1_21CollectiveEpilogueFwdINS6_IJSA_SC_SB_EEES9_SE_SG_Li384ELb1ELb0ELb0ELb0EEENS1_36VarlenDynamicPersistentTileSchedulerILi192ELi144ELi384ELi32ELb0ELb0ELb1ELb0ELb1ELb1EEEEEEEEEvNT_6ParamsE --------------------------
	.section	.nv.info._ZN7cutlass13device_kernelIN5flash11enable_sm90INS1_16FlashAttnFwdSm90INS1_25CollectiveMainloopFwdSm90ILi2EN4cute5tupleIJNS5_1CILi1EEES8_S8_EEENS6_IJNS7_ILi192EEENS7_ILi144EEENS7_ILi96EEEEEELi96ENS_6half_tEfNS_4arch4Sm90ELb0ELb0ELb0ELb1ELb0ELb1ELb0ELb0ELb1ELb0ELb0ELb0EEENS1_21CollectiveEpilogueFwdINS6_IJSA_SC_SB_EEES9_SE_SG_Li384ELb1ELb0ELb0ELb0EEENS1_36VarlenDynamicPersistentTileSchedulerILi192ELi144ELi384ELi32ELb0ELb0ELb1ELb0ELb1ELb1EEEEEEEEEvNT_6ParamsE,"",@"SHT_CUDA_INFO"
	.sectionflags	@""
	.align	4


	//----- nvinfo : EIATTR_CUDA_API_VERSION
	.align		4
        /*0000*/ 	.byte	0x04, 0x37
        /*0002*/ 	.short	(.L_135 - .L_134)
.L_134:
        /*0004*/ 	.word	0x00000082


	//----- nvinfo : EIATTR_KPARAM_INFO
	.align		4
.L_135:
        /*0008*/ 	.byte	0x04, 0x17
        /*000a*/ 	.short	(.L_137 - .L_136)
.L_136:
        /*000c*/ 	.word	0x00000000
        /*0010*/ 	.short	0x0000
        /*0012*/ 	.short	0x0070
        /*0014*/ 	.byte	0x00, 0xf0, 0x01, 0x28


	//----- nvinfo : EIATTR_SPARSE_MMA_MASK
	.align		4
.L_137:
        /*0018*/ 	.byte	0x03, 0x50
        /*001a*/ 	.short	0x0000


	//----- nvinfo : EIATTR_MAXREG_COUNT
	.align		4
        /*001c*/ 	.byte	0x03, 0x1b
        /*001e*/ 	.short	0x0080


	//----- nvinfo : EIATTR_NUM_BARRIERS
	.align		4
        /*0020*/ 	.byte	0x02, 0x4c
        /*0022*/ 	.byte	0x10
	.zero		1


	//----- nvinfo : EIATTR_EXTERNS
	.align		4
        /*0024*/ 	.byte	0x04, 0x0f
        /*0026*/ 	.short	(.L_139 - .L_138)


	//   ....[0]....
	.align		4
.L_138:
        /*0028*/ 	.word	index@(__assertfail)


	//----- nvinfo : EIATTR_ANNOTATIONS
	.align		4
.L_139:
        /*002c*/ 	.byte	0x04, 0x55
        /*002e*/ 	.short	(.L_141 - .L_140)


	//   ....[0]....
.L_140:
        /* <DEDUP_REMOVED lines=78> */


	//----- nvinfo : EIATTR_MERCURY_ISA_VERSION
	.align		4
.L_141:
        /*0500*/ 	.byte	0x03, 0x5f
        /*0502*/ 	.short	0x0101


	//----- nvinfo : EIATTR_UNUSED_LOAD_BYTE_OFFSET
	.align		4
        /*0504*/ 	.byte	0x04, 0x44
        /*0506*/ 	.short	(.L_143 - .L_142)


	//   ....[0]....
.L_142:
        /*0508*/ 	.word	0x00000b30
        /*050c*/ 	.word	0x0000fff0


	//   ....[1]....
        /*0510*/ 	.word	0x00014120
        /*0514*/ 	.word	0x0000fff0


	//----- nvinfo : EIATTR_INT_WARP_WIDE_INSTR_OFFSETS
	.align		4
.L_143:
        /*0518*/ 	.byte	0x04, 0x31
        /*051a*/ 	.short	(.L_145 - .L_144)


	//   ....[0]....
.L_144:
        /*051c*/ 	.word	0x000001c0


	//   ....[1]....
        /*0520*/ 	.word	0x00000200


	//   ....[2]....
        /*0524*/ 	.word	0x00000270


	//   ....[3]....
        /*0528*/ 	.word	0x000175a0


	//   ....[4]....
        /*052c*/ 	.word	0x00017630


	//   ....[5]....
        /*0530*/ 	.word	0x00017a70


	//   ....[6]....
        /*0534*/ 	.word	0x00017aa0


	//   ....[7]....
        /*0538*/ 	.word	0x00017c90


	//   ....[8]....
        /*053c*/ 	.word	0x00017d60


	//   ....[9]....
        /*0540*/ 	.word	0x00019c80


	//   ....[10]....
        /*0544*/ 	.word	0x00019d10


	//----- nvinfo : EIATTR_COOP_GROUP_MASK_REGIDS
	.align		4
.L_145:
        /*0548*/ 	.byte	0x04, 0x29
        /*054a*/ 	.short	(.L_147 - .L_146)


	//   ....[0]....
.L_146:
        /*054c*/ 	.word	0xffffffff


	//   ....[1]....
        /*0550*/ 	.word	0xffffffff


	//   ....[2]....
        /*0554*/ 	.word	0xffffffff


	//   ....[3]....
        /*0558*/ 	.word	0xffffffff


	//   ....[4]....
        /*055c*/ 	.word	0xffffffff


	//   ....[5]....
        /*0560*/ 	.word	0xffffffff


	//   ....[6]....
        /*0564*/ 	.word	0xffffffff


	//   ....[7]....
        /*0568*/ 	.word	0xffffffff


	//   ....[8]....
        /*056c*/ 	.word	0xffffffff


	//   ....[9]....
        /*0570*/ 	.word	0xffffffff


	//   ....[10]....
        /*0574*/ 	.word	0xffffffff


	//   ....[11]....
        /*0578*/ 	.word	0xffffffff


	//   ....[12]....
        /*057c*/ 	.word	0xffffffff


	//   ....[13]....
        /*0580*/ 	.word	0xffffffff


	//   ....[14]....
        /*0584*/ 	.word	0xffffffff


	//   ....[15]....
        /*0588*/ 	.word	0xffffffff


	//   ....[16]....
        /*058c*/ 	.word	0xffffffff


	//   ....[17]....
        /*0590*/ 	.word	0xffffffff


	//   ....[18]....
        /*0594*/ 	.word	0xffffffff


	//   ....[19]....
        /*0598*/ 	.word	0xffffffff


	//   ....[20]....
        /*059c*/ 	.word	0xffffffff


	//   ....[21]....
        /*05a0*/ 	.word	0xffffffff


	//   ....[22]....
        /*05a4*/ 	.word	0xffffffff


	//   ....[23]....
        /*05a8*/ 	.word	0xffffffff


	//   ....[24]....
        /*05ac*/ 	.word	0xffffffff


	//   ....[25]....
        /*05b0*/ 	.word	0xffffffff


	//   ....[26]....
        /*05b4*/ 	.word	0xffffffff


	//   ....[27]....
        /*05b8*/ 	.word	0xffffffff


	//   ....[28]....
        /*05bc*/ 	.word	0xffffffff


	//   ....[29]....
        /*05c0*/ 	.word	0xffffffff


	//   ....[30]....
        /*05c4*/ 	.word	0xffffffff


	//   ....[31]....
        /*05c8*/ 	.word	0xffffffff


	//   ....[32]....
        /*05cc*/ 	.word	0xffffffff


	//   ....[33]....
        /*05d0*/ 	.word	0xffffffff


	//   ....[34]....
        /*05d4*/ 	.word	0xffffffff


	//   ....[35]....
        /*05d8*/ 	.word	0xffffffff


	//   ....[36]....
        /*05dc*/ 	.word	0xffffffff


	//   ....[37]....
        /*05e0*/ 	.word	0xffffffff


	//   ....[38]....
        /*05e4*/ 	.word	0xffffffff


	//   ....[39]....
        /*05e8*/ 	.word	0xffffffff


	//   ....[40]....
        /*05ec*/ 	.word	0xffffffff


	//   ....[41]....
        /*05f0*/ 	.word	0xffffffff


	//   ....[42]....
        /*05f4*/ 	.word	0xffffffff


	//   ....[43]....
        /*05f8*/ 	.word	0xffffffff


	//   ....[44]....
        /*05fc*/ 	.word	0xffffffff


	//   ....[45]....
        /*0600*/ 	.word	0xffffffff


	//   ....[46]....
        /*0604*/ 	.word	0xffffffff


	//   ....[47]....
        /*0608*/ 	.word	0xffffffff


	//   ....[48]....
        /*060c*/ 	.word	0xffffffff


	//   ....[49]....
        /*0610*/ 	.word	0xffffffff


	//   ....[50]....
        /*0614*/ 	.word	0xffffffff


	//   ....[51]....
        /*0618*/ 	.word	0xffffffff


	//   ....[52]....
        /*061c*/ 	.word	0xffffffff


	//   ....[53]....
        /*0620*/ 	.word	0xffffffff


	//   ....[54]....
        /*0624*/ 	.word	0xffffffff


	//   ....[55]....
        /*0628*/ 	.word	0xffffffff


	//   ....[56]....
        /*062c*/ 	.word	0x0500000f


	//   ....[57]....
        /*0630*/ 	.word	0x0500000f


	//   ....[58]....
        /*0634*/ 	.word	0x0500000f


	//   ....[59]....
        /*0638*/ 	.word	0x0500000f


	//   ....[60]....
        /*063c*/ 	.word	0x0500000f


	//   ....[61]....
        /*0640*/ 	.word	0x0500000f


	//   ....[62]....
        /*0644*/ 	.word	0x0500000f


	//   ....[63]....
        /*0648*/ 	.word	0x0500000f


	//   ....[64]....
        /*064c*/ 	.word	0x0500000f


	//   ....[65]....
        /*0650*/ 	.word	0x0500000f


	//   ....[66]....
        /*0654*/ 	.word	0x0500000f


	//   ....[67]....
        /*0658*/ 	.word	0x0500000f


	//   ....[68]....
        /*065c*/ 	.word	0x0500000f


	//   ....[69]....
        /*0660*/ 	.word	0x0500000f


	//   ....[70]....
        /*0664*/ 	.word	0x0500000f


	//   ....[71]....
        /*0668*/ 	.word	0x0500000f


	//   ....[72]....
        /*066c*/ 	.word	0x0500000f


	//   ....[73]....
        /*0670*/ 	.word	0x0500000f


	//   ....[74]....
        /*0674*/ 	.word	0x0500000f


	//   ....[75]....
        /*0678*/ 	.word	0x0500000f


	//   ....[76]....
        /*067c*/ 	.word	0x0500000f


	//   ....[77]....
        /*0680*/ 	.word	0x0500000f


	//   ....[78]....
        /*0684*/ 	.word	0x0500000f


	//   ....[79]....
        /*0688*/ 	.word	0x0500000f


	//   ....[80]....
        /*068c*/ 	.word	0x0500000f


	//   ....[81]....
        /*0690*/ 	.word	0x0500000f


	//   ....[82]....
        /*0694*/ 	.word	0x0500000f


	//   ....[83]....
        /*0698*/ 	.word	0x0500000f


	//   ....[84]....
        /*069c*/ 	.word	0x0500000f


	//----- nvinfo : EIATTR_COOP_GROUP_INSTR_OFFSETS
	.align		4
.L_147:
        /*06a0*/ 	.byte	0x04, 0x28
        /*06a2*/ 	.short	(.L_149 - .L_148)


	//   ....[0]....
.L_148:
        /*06a4*/ 	.word	0x00000070


	//   ....[1]....
        /*06a8*/ 	.word	0x000001d0


	//   ....[2]....
        /*06ac*/ 	.word	0x00000220


	//   ....[3]....
        /*06b0*/ 	.word	0x00000450


	//   ....[4]....
        /*06b4*/ 	.word	0x000005b0


	//   ....[5]....
        /*06b8*/ 	.word	0x000006d0


	//   ....[6]....
        /*06bc*/ 	.word	0x00000830


	//   ....[7]....
        /*06c0*/ 	.word	0x00006ed0


	//   ....[8]....
        /*06c4*/ 	.word	0x0000d370


	//   ....[9]....
        /*06c8*/ 	.word	0x0000d390


	//   ....[10]....
        /*06cc*/ 	.word	0x0000d940


	//   ....[11]....
        /*06d0*/ 	.word	0x0000d9a0


	//   ....[12]....
        /*06d4*/ 	.word	0x0000ea60


	//   ....[13]....
        /*06d8*/ 	.word	0x00011510


	//   ....[14]....
        /*06dc*/ 	.word	0x00011530


	//   ....[15]....
        /*06e0*/ 	.word	0x00011ae0


	//   ....[16]....
        /*06e4*/ 	.word	0x00011b00


	//   ....[17]....
        /*06e8*/ 	.word	0x000133b0


	//   ....[18]....
        /*06ec*/ 	.word	0x00013b10


	//   ....[19]....
        /*06f0*/ 	.word	0x00013b40


	//   ....[20]....
        /*06f4*/ 	.word	0x00013b80


	//   ....[21]....
        /*06f8*/ 	.word	0x00013b90


	//   ....[22]....
        /*06fc*/ 	.word	0x00015960


	//   ....[23]....
        /*0700*/ 	.word	0x00015af0


	//   ....[24]....
        /*0704*/ 	.word	0x00015b20


	//   ....[25]....
        /*0708*/ 	.word	0x00015b50


	//   ....[26]....
        /*070c*/ 	.word	0x00015b90


	//   ....[27]....
        /*0710*/ 	.word	0x00015be0


	//   ....[28]....
        /*0714*/ 	.word	0x00015c40


	//   ....[29]....
        /*0718*/ 	.word	0x00015e00


	//   ....[30]....
        /*071c*/ 	.word	0x00015e60


	//   ....[31]....
        /*0720*/ 	.word	0x00015ea0


	//   ....[32]....
        /*0724*/ 	.word	0x00015ee0


	//   ....[33]....
        /*0728*/ 	.word	0x00015f10


	//   ....[34]....
        /*072c*/ 	.word	0x00015f40


	//   ....[35]....
        /*0730*/ 	.word	0x00015fc0


	//   ....[36]....
        /*0734*/ 	.word	0x00015ff0


	//   ....[37]....
        /*0738*/ 	.word	0x00016070


	//   ....[38]....
        /*073c*/ 	.word	0x0001a080


	//   ....[39]....
        /*0740*/ 	.word	0x0001a090


	//   ....[40]....
        /*0744*/ 	.word	0x0001a180


	//   ....[41]....
        /*0748*/ 	.word	0x0001a1e0


	//   ....[42]....
        /*074c*/ 	.word	0x0001a220


	//   ....[43]....
        /*0750*/ 	.word	0x0001a260


	//   ....[44]....
        /*0754*/ 	.word	0x0001a290


	//   ....[45]....
        /*0758*/ 	.word	0x0001a2c0


	//   ....[46]....
        /*075c*/ 	.word	0x0001a430


	//   ....[47]....
        /*0760*/ 	.word	0x0001a490


	//   ....[48]....
        /*0764*/ 	.word	0x0001a4d0


	//   ....[49]....
        /*0768*/ 	.word	0x0001a510


	//   ....[50]....
        /*076c*/ 	.word	0x0001a540


	//   ....[51]....
        /*0770*/ 	.word	0x0001a570


	//   ....[52]....
        /*0774*/ 	.word	0x0001a630


	//   ....[53]....
        /*0778*/ 	.word	0x0001a650


	//   ....[54]....
        /*077c*/ 	.word	0x0001a6c0


	//   ....[55]....
        /*0780*/ 	.word	0x0001aaf0


	//   ....[56]....
        /*0784*/ 	.word	0x0001af70


	//   ....[57]....
        /*0788*/ 	.word	0x0001b020


	//   ....[58]....
        /*078c*/ 	.word	0x0001b0c0


	//   ....[59]....
        /*0790*/ 	.word	0x0001b160


	//   ....[60]....
        /*0794*/ 	.word	0x0001b200


	//   ....[61]....
        /*0798*/ 	.word	0x0001b2f0


	//   ....[62]....
        /*079c*/ 	.word	0x0001b390


	//   ....[63]....
        /*07a0*/ 	.word	0x0001b430


	//   ....[64]....
        /*07a4*/ 	.word	0x0001b4d0


	//   ....[65]....
        /*07a8*/ 	.word	0x0001b730


	//   ....[66]....
        /*07ac*/ 	.word	0x0001ba10


	//   ....[67]....
        /*07b0*/ 	.word	0x0001be00


	//   ....[68]....
        /*07b4*/ 	.word	0x0001be90


	//   ....[69]....
        /*07b8*/ 	.word	0x0001bf30


	//   ....[70]....
        /*07bc*/ 	.word	0x0001bfe0


	//   ....[71]....
        /*07c0*/ 	.word	0x0001c060


	//   ....[72]....
        /*07c4*/ 	.word	0x0001c0e0


	//   ....[73]....
        /*07c8*/ 	.word	0x0001c160


	//   ....[74]....
        /*07cc*/ 	.word	0x0001c1e0


	//   ....[75]....
        /*07d0*/ 	.word	0x0001c270


	//   ....[76]....
        /*07d4*/ 	.word	0x0001c320


	//   ....[77]....
        /*07d8*/ 	.word	0x0001c3a0


	//   ....[78]....
        /*07dc*/ 	.word	0x0001c420


	//   ....[79]....
        /*07e0*/ 	.word	0x0001c4a0


	//   ....[80]....
        /*07e4*/ 	.word	0x0001c520


	//   ....[81]....
        /*07e8*/ 	.word	0x0001c590


	//   ....[82]....
        /*07ec*/ 	.word	0x0001c630


	//   ....[83]....
        /*07f0*/ 	.word	0x0001c6c0


	//   ....[84]....
        /*07f4*/ 	.word	0x0001c7e0


	//----- nvinfo : EIATTR_REG_RECONFIG
	.align		4
.L_149:
        /*07f8*/ 	.byte	0x01, 0x54
	.zero		2


	//----- nvinfo : EIATTR_SYSCALL_OFFSETS
	.align		4
        /*07fc*/ 	.byte	0x04, 0x46
        /*07fe*/ 	.short	(.L_151 - .L_150)


	//   ....[0]....
.L_150:
        /*0800*/ 	.word	0x00001b70


	//   ....[1]....
        /*0804*/ 	.word	0x00001cc0


	//   ....[2]....
        /*0808*/ 	.word	0x000070a0


	//   ....[3]....
        /*080c*/ 	.word	0x00007560


	//   ....[4]....
        /*0810*/ 	.word	0x000177b0


	//   ....[5]....
        /*0814*/ 	.word	0x000178e0


	//   ....[6]....
        /*0818*/ 	.word	0x000179e0


	//----- nvinfo : EIATTR_MBARRIER_INSTR_OFFSETS
	.align		4
.L_151:
        /*081c*/ 	.byte	0x04, 0x39
        /*081e*/ 	.short	(.L_153 - .L_152)


	//   ....[0]....
.L_152:
        /*0820*/ 	.word	0x00000300
        /*0824*/ 	.word	0x000000ff
        /*0828*/ 	.word	0x00031c00
        /*082c*/ 	.short	0x0100
        /*082e*/ 	.byte	0x08
	.zero		1


	//   ....[1]....
        /*0830*/ 	.word	0x00000310
        /*0834*/ 	.word	0x000000ff
        /*0838*/ 	.word	0x00031c20
        /*083c*/ 	.short	0x0100
        /*083e*/ 	.byte	0x08
	.zero		1


	//   ....[2]....
        /*0840*/ 	.word	0x00000400
        /*0844*/ 	.word	0x000000ff
        /*0848*/ 	.word	0x00031c30
        /*084c*/ 	.short	0x0100
        /*084e*/ 	.byte	0x08
	.zero		1


	//   ....[3]....
        /*0850*/ 	.word	0x00000410
        /*0854*/ 	.word	0x000000ff
        /*0858*/ 	.word	0x00031c40
        /*085c*/ 	.short	0x0100
        /*085e*/ 	.byte	0x08
	.zero		1


	//   ....[4]....
        /*0860*/ 	.word	0x00000420
        /*0864*/ 	.word	0x000000ff
        /*0868*/ 	.word	0x00031c38
        /*086c*/ 	.short	0x0100
        /*086e*/ 	.byte	0x08
	.zero		1


	//   ....[5]....
        /*0870*/ 	.word	0x00000430
        /*0874*/ 	.word	0x000000ff
        /*0878*/ 	.word	0x00031c48
        /*087c*/ 	.short	0x0100
        /*087e*/ 	.byte	0x08
	.zero		1


	//   ....[6]....
        /*0880*/ 	.word	0x00000560
        /*0884*/ 	.word	0x000000ff
        /*0888*/ 	.word	0x00031c50
        /*088c*/ 	.short	0x0100
        /*088e*/ 	.byte	0x08
	.zero		1


	//   ....[7]....
        /*0890*/ 	.word	0x00000570
        /*0894*/ 	.word	0x000000ff
        /*0898*/ 	.word	0x00031c60
        /*089c*/ 	.short	0x0100
        /*089e*/ 	.byte	0x08
	.zero		1


	//   ....[8]....
        /*08a0*/ 	.word	0x00000580
        /*08a4*/ 	.word	0x000000ff
        /*08a8*/ 	.word	0x00031c58
        /*08ac*/ 	.short	0x0100
        /*08ae*/ 	.byte	0x08
	.zero		1


	//   ....[9]....
        /*08b0*/ 	.word	0x00000590
        /*08b4*/ 	.word	0x000000ff
        /*08b8*/ 	.word	0x00031c68
        /*08bc*/ 	.short	0x0100
        /*08be*/ 	.byte	0x08
	.zero		1


	//   ....[10]....
        /*08c0*/ 	.word	0x00000680
        /*08c4*/ 	.word	0x000000ff
        /*08c8*/ 	.word	0x00031c70
        /*08cc*/ 	.short	0x0100
        /*08ce*/ 	.byte	0x06
	.zero		1


	//   ....[11]....
        /*08d0*/ 	.word	0x00000690
        /*08d4*/ 	.word	0x000000ff
        /*08d8*/ 	.word	0x00031c80
        /*08dc*/ 	.short	0x0100
        /*08de*/ 	.byte	0x06
	.zero		1


	//   ....[12]....
        /*08e0*/ 	.word	0x000006a0
        /*08e4*/ 	.word	0x000000ff
        /*08e8*/ 	.word	0x00031c78
        /*08ec*/ 	.short	0x0100
        /*08ee*/ 	.byte	0x06
	.zero		1


	//   ....[13]....
        /*08f0*/ 	.word	0x000006b0
        /*08f4*/ 	.word	0x000000ff
        /*08f8*/ 	.word	0x00031c88
        /*08fc*/ 	.short	0x0100
        /*08fe*/ 	.byte	0x06
	.zero		1


	//   ....[14]....
        /*0900*/ 	.word	0x000007e0
        /*0904*/ 	.word	0x000000ff
        /*0908*/ 	.word	0x00031c90
        /*090c*/ 	.short	0x0100
        /*090e*/ 	.byte	0x08
	.zero		1


	//   ....[15]....
        /*0910*/ 	.word	0x000007f0
        /*0914*/ 	.word	0x000000ff
        /*0918*/ 	.word	0x00031ca0
        /*091c*/ 	.short	0x0100
        /*091e*/ 	.byte	0x08
	.zero		1


	//   ....[16]....
        /*0920*/ 	.word	0x00000800
        /*0924*/ 	.word	0x000000ff
        /*0928*/ 	.word	0x00031c98
        /*092c*/ 	.short	0x0100
        /*092e*/ 	.byte	0x08
	.zero		1


	//   ....[17]....
        /*0930*/ 	.word	0x00000810
        /*0934*/ 	.word	0x000000ff
        /*0938*/ 	.word	0x00031ca8
        /*093c*/ 	.short	0x0100
        /*093e*/ 	.byte	0x08
	.zero		1


	//   ....[18]....
        /*0940*/ 	.word	0x00000940
        /*0944*/ 	.word	0x000000ff
        /*0948*/ 	.word	0x00031cb0
        /*094c*/ 	.short	0x0100
        /*094e*/ 	.byte	0x08
	.zero		1


	//   ....[19]....
        /*0950*/ 	.word	0x00000950
        /*0954*/ 	.word	0x000000ff
        /*0958*/ 	.word	0x00031cc0
        /*095c*/ 	.short	0x0100
        /*095e*/ 	.byte	0x08
	.zero		1


	//   ....[20]....
        /*0960*/ 	.word	0x00000960
        /*0964*/ 	.word	0x000000ff
        /*0968*/ 	.word	0x00031cb8
        /*096c*/ 	.short	0x0100
        /*096e*/ 	.byte	0x08
	.zero		1


	//   ....[21]....
        /*0970*/ 	.word	0x00000970
        /*0974*/ 	.word	0x000000ff
        /*0978*/ 	.word	0x00031cc8
        /*097c*/ 	.short	0x0100
        /*097e*/ 	.byte	0x08
	.zero		1


	//   ....[22]....
        /*0980*/ 	.word	0x00003120
        /*0984*/ 	.word	0x00000014
        /*0988*/ 	.word	0x00031c90
        /*098c*/ 	.short	0x010a
        /*098e*/ 	.byte	0x3f
	.zero		1


	//   ....[23]....
        /*0990*/ 	.word	0x00004b60
        /*0994*/ 	.word	0x00000014
        /*0998*/ 	.word	0x00031c90
        /*099c*/ 	.short	0x010a
        /*099e*/ 	.byte	0x3f
	.zero		1


	//   ....[24]....
        /*09a0*/ 	.word	0x000065b0
        /*09a4*/ 	.word	0x00000014
        /*09a8*/ 	.word	0x00031c90
        /*09ac*/ 	.short	0x010a
        /*09ae*/ 	.byte	0x3f
	.zero		1


	//   ....[25]....
        /*09b0*/ 	.word	0x00006820
        /*09b4*/ 	.word	0x00000020
        /*09b8*/ 	.word	0x00000000
        /*09bc*/ 	.short	0x0101
        /*09be*/ 	.byte	0x3f
	.zero		1


	//   ....[26]....
        /*09c0*/ 	.word	0x00006860
        /*09c4*/ 	.word	0x00000014
        /*09c8*/ 	.word	0x00031cb0
        /*09cc*/ 	.short	0x010a
        /*09ce*/ 	.byte	0x3f
	.zero		1


	//   ....[27]....
        /*09d0*/ 	.word	0x00006ba0
        /*09d4*/ 	.word	0x00000014
        /*09d8*/ 	.word	0x00000000
        /*09dc*/ 	.short	0x0101
        /*09de*/ 	.byte	0x3f
	.zero		1


	//   ....[28]....
        /*09e0*/ 	.word	0x00007140
        /*09e4*/ 	.word	0x00000012
        /*09e8*/ 	.word	0x00031c00
        /*09ec*/ 	.short	0x010a
        /*09ee*/ 	.byte	0x3f
	.zero		1


	//   ....[29]....
        /*09f0*/ 	.word	0x00007190
        /*09f4*/ 	.word	0x00000012
        /*09f8*/ 	.word	0x00031c00
        /*09fc*/ 	.short	0x010a
        /*09fe*/ 	.byte	0x3f
	.zero		1


	//   ....[30]....
        /*0a00*/ 	.word	0x00007a80
        /*0a04*/ 	.word	0x00000012
        /*0a08*/ 	.word	0x00031c00
        /*0a0c*/ 	.short	0x010a
        /*0a0e*/ 	.byte	0x3f
	.zero		1


	//   ....[31]....
        /*0a10*/ 	.word	0x00009290
        /*0a14*/ 	.word	0x00000012
        /*0a18*/ 	.word	0x00031c00
        /*0a1c*/ 	.short	0x010a
        /*0a1e*/ 	.byte	0x3f
	.zero		1


	//   ....[32]....
        /*0a20*/ 	.word	0x0000a960
        /*0a24*/ 	.word	0x0000000f
        /*0a28*/ 	.word	0x00031c30
        /*0a2c*/ 	.short	0x010a
        /*0a2e*/ 	.byte	0x3f
	.zero		1


	//   ....[33]....
        /*0a30*/ 	.word	0x0000aa30
        /*0a34*/ 	.word	0x0000000f
        /*0a38*/ 	.word	0x00031c30
        /*0a3c*/ 	.short	0x010a
        /*0a3e*/ 	.byte	0x3f
	.zero		1


	//   ....[34]....
        /*0a40*/ 	.word	0x0000dbb0
        /*0a44*/ 	.word	0x0000000f
        /*0a48*/ 	.word	0x00000000
        /*0a4c*/ 	.short	0x0101
        /*0a4e*/ 	.byte	0x3f
	.zero		1


	//   ....[35]....
        /*0a50*/ 	.word	0x0000ed40
        /*0a54*/ 	.word	0x00000000
        /*0a58*/ 	.word	0x00031c30
        /*0a5c*/ 	.short	0x010a
        /*0a5e*/ 	.byte	0x3f
	.zero		1


	//   ....[36]....
        /*0a60*/ 	.word	0x0000ed90
        /*0a64*/ 	.word	0x00000000
        /*0a68*/ 	.word	0x00031c30
        /*0a6c*/ 	.short	0x010a
        /*0a6e*/ 	.byte	0x3f
	.zero		1


	//   ....[37]....
        /*0a70*/ 	.word	0x00011220
        /*0a74*/ 	.word	0x0000000e
        /*0a78*/ 	.word	0x00031c50
        /*0a7c*/ 	.short	0x010a
        /*0a7e*/ 	.byte	0x3f
	.zero		1


	//   ....[38]....
        /*0a80*/ 	.word	0x00011270
        /*0a84*/ 	.word	0x0000000e
        /*0a88*/ 	.word	0x00031c50
        /*0a8c*/ 	.short	0x010a
        /*0a8e*/ 	.byte	0x3f
	.zero		1


	//   ....[39]....
        /*0a90*/ 	.word	0x00012560
        /*0a94*/ 	.word	0x0000004c
        /*0a98*/ 	.word	0x00000000
        /*0a9c*/ 	.short	0x0101
        /*0a9e*/ 	.byte	0x3f
	.zero		1


	//   ....[40]....
        /*0aa0*/ 	.word	0x00012570
        /*0aa4*/ 	.word	0x0000000f
        /*0aa8*/ 	.word	0x00000000
        /*0aac*/ 	.short	0x0101
        /*0aae*/ 	.byte	0x3f
	.zero		1


	//   ....[41]....
        /*0ab0*/ 	.word	0x00013440
        /*0ab4*/ 	.word	0x00000007
        /*0ab8*/ 	.word	0x00031c50
        /*0abc*/ 	.short	0x010a
        /*0abe*/ 	.byte	0x3f
	.zero		1


	//   ....[42]....
        /*0ac0*/ 	.word	0x000134f0
        /*0ac4*/ 	.word	0x00000007
        /*0ac8*/ 	.word	0x00031c50
        /*0acc*/ 	.short	0x010a
        /*0ace*/ 	.byte	0x3f
	.zero		1


	//   ....[43]....
        /*0ad0*/ 	.word	0x00013ec0
        /*0ad4*/ 	.word	0x0000000a
        /*0ad8*/ 	.word	0x00000000
        /*0adc*/ 	.short	0x0101
        /*0ade*/ 	.byte	0x3f
	.zero		1


	//   ....[44]....
        /*0ae0*/ 	.word	0x00014e00
        /*0ae4*/ 	.word	0x00000020
        /*0ae8*/ 	.word	0x00000000
        /*0aec*/ 	.short	0x0101
        /*0aee*/ 	.byte	0x3f
	.zero		1


	//   ....[45]....
        /*0af0*/ 	.word	0x00016a80
        /*0af4*/ 	.word	0x00000006
        /*0af8*/ 	.word	0x00031c20
        /*0afc*/ 	.short	0x010a
        /*0afe*/ 	.byte	0x3f
	.zero		1


	//   ....[46]....
        /*0b00*/ 	.word	0x00016af0
        /*0b04*/ 	.word	0x00000007
        /*0b08*/ 	.word	0x00031ca0
        /*0b0c*/ 	.short	0x010a
        /*0b0e*/ 	.byte	0x3f
	.zero		1


	//   ....[47]....
        /*0b10*/ 	.word	0x00016d40
        /*0b14*/ 	.word	0x00000007
        /*0b18*/ 	.word	0x00031cc0
        /*0b1c*/ 	.short	0x010a
        /*0b1e*/ 	.byte	0x3f
	.zero		1


	//   ....[48]....
        /*0b20*/ 	.word	0x00017030
        /*0b24*/ 	.word	0x00000007
        /*0b28*/ 	.word	0x00031ca0
        /*0b2c*/ 	.short	0x010a
        /*0b2e*/ 	.byte	0x3f
	.zero		1


	//   ....[49]....
        /*0b30*/ 	.word	0x00017270
        /*0b34*/ 	.word	0x00000007
        /*0b38*/ 	.word	0x00031cc0
        /*0b3c*/ 	.short	0x010a
        /*0b3e*/ 	.byte	0x3f
	.zero		1


	//   ....[50]....
        /*0b40*/ 	.word	0x00018050
        /*0b44*/ 	.word	0x00000005
        /*0b48*/ 	.word	0x00031c40
        /*0b4c*/ 	.short	0x010a
        /*0b4e*/ 	.byte	0x3f
	.zero		1


	//   ....[51]....
        /*0b50*/ 	.word	0x00018560
        /*0b54*/ 	.word	0x0000001c
        /*0b58*/ 	.word	0x00031c20
        /*0b5c*/ 	.short	0x010a
        /*0b5e*/ 	.byte	0x3f
	.zero		1


	//   ....[52]....
        /*0b60*/ 	.word	0x00018860
        /*0b64*/ 	.word	0x00000003
        /*0b68*/ 	.word	0x00031c40
        /*0b6c*/ 	.short	0x010a
        /*0b6e*/ 	.byte	0x3f
	.zero		1


	//   ....[53]....
        /*0b70*/ 	.word	0x00018ae0
        /*0b74*/ 	.word	0x00000002
        /*0b78*/ 	.word	0x00000060
        /*0b7c*/ 	.short	0x010a
        /*0b7e*/ 	.byte	0x3f
	.zero		1


	//   ....[54]....
        /*0b80*/ 	.word	0x00019000
        /*0b84*/ 	.word	0x00000003
        /*0b88*/ 	.word	0x00031c40
        /*0b8c*/ 	.short	0x010a
        /*0b8e*/ 	.byte	0x3f
	.zero		1


	//   ....[55]....
        /*0b90*/ 	.word	0x00019280
        /*0b94*/ 	.word	0x00000003
        /*0b98*/ 	.word	0x00000060
        /*0b9c*/ 	.short	0x010a
        /*0b9e*/ 	.byte	0x3f
	.zero		1


	//   ....[56]....
        /*0ba0*/ 	.word	0x000196f0
        /*0ba4*/ 	.word	0x00000002
        /*0ba8*/ 	.word	0x00031c40
        /*0bac*/ 	.short	0x010a
        /*0bae*/ 	.byte	0x3f
	.zero		1


	//   ....[57]....
        /*0bb0*/ 	.word	0x00019990
        /*0bb4*/ 	.word	0x00000002
        /*0bb8*/ 	.word	0x00000060
        /*0bbc*/ 	.short	0x010a
        /*0bbe*/ 	.byte	0x3f
	.zero		1


	//   ....[58]....
        /*0bc0*/ 	.word	0x00019d80
        /*0bc4*/ 	.word	0x00000003
        /*0bc8*/ 	.word	0x00031c60
        /*0bcc*/ 	.short	0x010a
        /*0bce*/ 	.byte	0x3f
	.zero		1


	//   ....[59]....
        /*0bd0*/ 	.word	0x0001aa70
        /*0bd4*/ 	.word	0x00000009
        /*0bd8*/ 	.word	0x00031c20
        /*0bdc*/ 	.short	0x010a
        /*0bde*/ 	.byte	0x3f
	.zero		1


	//   ....[60]....
        /*0be0*/ 	.word	0x0001ac20
        /*0be4*/ 	.word	0x00000007
        /*0be8*/ 	.word	0x00000000
        /*0bec*/ 	.short	0x010a
        /*0bee*/ 	.byte	0x3f
	.zero		1


	//   ....[61]....
        /*0bf0*/ 	.word	0x0001ac90
        /*0bf4*/ 	.word	0x00000003
        /*0bf8*/ 	.word	0x00000000
        /*0bfc*/ 	.short	0x010a
        /*0bfe*/ 	.byte	0x3f
	.zero		1


	//   ....[62]....
        /*0c00*/ 	.word	0x0001acf0
        /*0c04*/ 	.word	0x00000005
        /*0c08*/ 	.word	0x00000000
        /*0c0c*/ 	.short	0x010a
        /*0c0e*/ 	.byte	0x3f
	.zero		1


	//   ....[63]....
        /*0c10*/ 	.word	0x0001ad20
        /*0c14*/ 	.word	0x00000003
        /*0c18*/ 	.word	0x00000000
        /*0c1c*/ 	.short	0x010a
        /*0c1e*/ 	.byte	0x3f
	.zero		1


	//   ....[64]....
        /*0c20*/ 	.word	0x0001ad80
        /*0c24*/ 	.word	0x00000014
        /*0c28*/ 	.word	0x00031c90
        /*0c2c*/ 	.short	0x010a
        /*0c2e*/ 	.byte	0x3f
	.zero		1


	//   ....[65]....
        /*0c30*/ 	.word	0x0001add0
        /*0c34*/ 	.word	0x00000014
        /*0c38*/ 	.word	0x00031c90
        /*0c3c*/ 	.short	0x010a
        /*0c3e*/ 	.byte	0x3f
	.zero		1


	//   ....[66]....
        /*0c40*/ 	.word	0x0001ae20
        /*0c44*/ 	.word	0x00000014
        /*0c48*/ 	.word	0x00031c90
        /*0c4c*/ 	.short	0x010a
        /*0c4e*/ 	.byte	0x3f
	.zero		1


	//   ....[67]....
        /*0c50*/ 	.word	0x0001ae70
        /*0c54*/ 	.word	0x00000014
        /*0c58*/ 	.word	0x00031cb0
        /*0c5c*/ 	.short	0x010a
        /*0c5e*/ 	.byte	0x3f
	.zero		1


	//   ....[68]....
        /*0c60*/ 	.word	0x0001b240
        /*0c64*/ 	.word	0x00000012
        /*0c68*/ 	.word	0x00031c00
        /*0c6c*/ 	.short	0x010a
        /*0c6e*/ 	.byte	0x3f
	.zero		1


	//   ....[69]....
        /*0c70*/ 	.word	0x0001b510
        /*0c74*/ 	.word	0x00000012
        /*0c78*/ 	.word	0x00031c00
        /*0c7c*/ 	.short	0x010a
        /*0c7e*/ 	.byte	0x3f
	.zero		1


	//   ....[70]....
        /*0c80*/ 	.word	0x0001b560
        /*0c84*/ 	.word	0x0000000f
        /*0c88*/ 	.word	0x00031c30
        /*0c8c*/ 	.short	0x010a
        /*0c8e*/ 	.byte	0x3f
	.zero		1


	//   ....[71]....
        /*0c90*/ 	.word	0x0001b5b0
        /*0c94*/ 	.word	0x00000000
        /*0c98*/ 	.word	0x00031c30
        /*0c9c*/ 	.short	0x010a
        /*0c9e*/ 	.byte	0x3f
	.zero		1


	//   ....[72]....
        /*0ca0*/ 	.word	0x0001b600
        /*0ca4*/ 	.word	0x0000000e
        /*0ca8*/ 	.word	0x00031c50
        /*0cac*/ 	.short	0x010a
        /*0cae*/ 	.byte	0x3f
	.zero		1


	//   ....[73]....
        /*0cb0*/ 	.word	0x0001b650
        /*0cb4*/ 	.word	0x00000007
        /*0cb8*/ 	.word	0x00031c50
        /*0cbc*/ 	.short	0x010a
        /*0cbe*/ 	.byte	0x3f
	.zero		1


	//   ....[74]....
        /*0cc0*/ 	.word	0x0001b7f0
        /*0cc4*/ 	.word	0x00000006
        /*0cc8*/ 	.word	0x00031c20
        /*0ccc*/ 	.short	0x010a
        /*0cce*/ 	.byte	0x3f
	.zero		1


	//   ....[75]....
        /*0cd0*/ 	.word	0x0001b840
        /*0cd4*/ 	.word	0x00000007
        /*0cd8*/ 	.word	0x00031ca0
        /*0cdc*/ 	.short	0x010a
        /*0cde*/ 	.byte	0x3f
	.zero		1


	//   ....[76]....
        /*0ce0*/ 	.word	0x0001b890
        /*0ce4*/ 	.word	0x00000007
        /*0ce8*/ 	.word	0x00031cc0
        /*0cec*/ 	.short	0x010a
        /*0cee*/ 	.byte	0x3f
	.zero		1


	//   ....[77]....
        /*0cf0*/ 	.word	0x0001b8e0
        /*0cf4*/ 	.word	0x00000007
        /*0cf8*/ 	.word	0x00031ca0
        /*0cfc*/ 	.short	0x010a
        /*0cfe*/ 	.byte	0x3f
	.zero		1


	//   ....[78]....
        /*0d00*/ 	.word	0x0001b930
        /*0d04*/ 	.word	0x00000007
        /*0d08*/ 	.word	0x00031cc0
        /*0d0c*/ 	.short	0x010a
        /*0d0e*/ 	.byte	0x3f
	.zero		1


	//   ....[79]....
        /*0d10*/ 	.word	0x0001bad0
        /*0d14*/ 	.word	0x00000005
        /*0d18*/ 	.word	0x00031c40
        /*0d1c*/ 	.short	0x010a
        /*0d1e*/ 	.byte	0x3f
	.zero		1


	//   ....[80]....
        /*0d20*/ 	.word	0x0001bb20
        /*0d24*/ 	.word	0x0000001c
        /*0d28*/ 	.word	0x00031c20
        /*0d2c*/ 	.short	0x010a
        /*0d2e*/ 	.byte	0x3f
	.zero		1


	//   ....[81]....
        /*0d30*/ 	.word	0x0001bb70
        /*0d34*/ 	.word	0x00000003
        /*0d38*/ 	.word	0x00031c40
        /*0d3c*/ 	.short	0x010a
        /*0d3e*/ 	.byte	0x3f
	.zero		1


	//   ....[82]....
        /*0d40*/ 	.word	0x0001bbc0
        /*0d44*/ 	.word	0x00000002
        /*0d48*/ 	.word	0x00000060
        /*0d4c*/ 	.short	0x010a
        /*0d4e*/ 	.byte	0x3f
	.zero		1


	//   ....[83]....
        /*0d50*/ 	.word	0x0001bc10
        /*0d54*/ 	.word	0x00000003
        /*0d58*/ 	.word	0x00031c40
        /*0d5c*/ 	.short	0x010a
        /*0d5e*/ 	.byte	0x3f
	.zero		1


	//   ....[84]....
        /*0d60*/ 	.word	0x0001bc60
        /*0d64*/ 	.word	0x00000003
        /*0d68*/ 	.word	0x00000060
        /*0d6c*/ 	.short	0x010a
        /*0d6e*/ 	.byte	0x3f
	.zero		1


	//   ....[85]....
        /*0d70*/ 	.word	0x0001bcb0
        /*0d74*/ 	.word	0x00000002
        /*0d78*/ 	.word	0x00031c40
        /*0d7c*/ 	.short	0x010a
        /*0d7e*/ 	.byte	0x3f
	.zero		1


	//   ....[86]....
        /*0d80*/ 	.word	0x0001bd00
        /*0d84*/ 	.word	0x00000002
        /*0d88*/ 	.word	0x00000060
        /*0d8c*/ 	.short	0x010a
        /*0d8e*/ 	.byte	0x3f
	.zero		1


	//   ....[87]....
        /*0d90*/ 	.word	0x0001bd50
        /*0d94*/ 	.word	0x00000003
        /*0d98*/ 	.word	0x00031c60
        /*0d9c*/ 	.short	0x010a
        /*0d9e*/ 	.byte	0x3f
	.zero		1


	//   ....[88]....
        /*0da0*/ 	.word	0x0001c700
        /*0da4*/ 	.word	0x00000009
        /*0da8*/ 	.word	0x00031c20
        /*0dac*/ 	.short	0x010a
        /*0dae*/ 	.byte	0x3f
	.zero		1


	//   ....[89]....
        /*0db0*/ 	.word	0x0001c8a0
        /*0db4*/ 	.word	0x00000007
        /*0db8*/ 	.word	0x00000000
        /*0dbc*/ 	.short	0x010a
        /*0dbe*/ 	.byte	0x3f
	.zero		1


	//   ....[90]....
        /*0dc0*/ 	.word	0x0001c8f0
        /*0dc4*/ 	.word	0x00000003
        /*0dc8*/ 	.word	0x00000000
        /*0dcc*/ 	.short	0x010a
        /*0dce*/ 	.byte	0x3f
	.zero		1


	//   ....[91]....
        /*0dd0*/ 	.word	0x0001c940
        /*0dd4*/ 	.word	0x00000005
        /*0dd8*/ 	.word	0x00000000
        /*0ddc*/ 	.short	0x010a
        /*0dde*/ 	.byte	0x3f
	.zero		1


	//----- nvinfo : EIATTR_NUM_MBARRIERS
	.align		4
.L_153:
        /*0de0*/ 	.byte	0x03, 0x38
        /*0de2*/ 	.short	0x0016


	//----- nvinfo : EIATTR_EXIT_INSTR_OFFSETS
	.align		4
        /*0de4*/ 	.byte	0x04, 0x1c
        /*0de6*/ 	.short	(.L_155 - .L_154)


	//   ....[0]....
.L_154:
        /*0de8*/ 	.word	0x0001ad70


	//----- nvinfo : EIATTR_MAX_THREADS
	.align		4
.L_155:
        /*0dec*/ 	.byte	0x04, 0x05
        /*0dee*/ 	.short	(.L_157 - .L_156)
.L_156:
        /*0df0*/ 	.word	0x00000200
        /*0df4*/ 	.word	0x00000001
        /*0df8*/ 	.word	0x00000001


	//----- nvinfo : EIATTR_CRS_STACK_SIZE
	.align		4
.L_157:
        /*0dfc*/ 	.byte	0x04, 0x1e
        /*0dfe*/ 	.short	(.L_159 - .L_158)
.L_158:
        /*0e00*/ 	.word	0x00000000


	//----- nvinfo : EIATTR_CBANK_PARAM_SIZE
	.align		4
.L_159:
        /*0e04*/ 	.byte	0x03, 0x19
        /*0e06*/ 	.short	0x0a70


	//----- nvinfo : EIATTR_PARAM_CBANK
	.align		4
        /*0e08*/ 	.byte	0x04, 0x0a
        /*0e0a*/ 	.short	(.L_161 - .L_160)
	.align		4
.L_160:
        /*0e0c*/ 	.word	index@(.nv.constant0._ZN7cutlass13device_kernelIN5flash11enable_sm90INS1_16FlashAttnFwdSm90INS1_25CollectiveMainloopFwdSm90ILi2EN4cute5tupleIJNS5_1CILi1EEES8_S8_EEENS6_IJNS7_ILi192EEENS7_ILi144EEENS7_ILi96EEEEEELi96ENS_6half_tEfNS_4arch4Sm90ELb0ELb0ELb0ELb1ELb0ELb1ELb0ELb0ELb1ELb0ELb0ELb0EEENS1_21CollectiveEpilogueFwdINS6_IJSA_SC_SB_EEES9_SE_SG_Li384ELb1ELb0ELb0ELb0EEENS1_36VarlenDynamicPersistentTileSchedulerILi192ELi144ELi384ELi32ELb0ELb0ELb1ELb0ELb1ELb1EEEEEEEEEvNT_6ParamsE)
        /*0e10*/ 	.short	0x0210
        /*0e12*/ 	.short	0x0a70


	//----- nvinfo : EIATTR_SW_WAR
	.align		4
.L_161:
        /*0e14*/ 	.byte	0x04, 0x36
        /*0e16*/ 	.short	(.L_163 - .L_162)
.L_162:
        /*0e18*/ 	.word	0x00000008
.L_163:


//--------------------- .nv.info._ZN7cutlass13device_kernelIN5flash11enable_sm90INS1_16FlashAttnFwdSm90INS1_25CollectiveMainloopFwdSm90ILi2EN4cute5tupleIJNS5_1CILi1EEES8_S8_EEENS6_IJNS7_ILi192EEENS7_ILi128EEENS7_ILi96EEEEEELi96ENS_6half_tEfNS_4arch4Sm90ELb0ELb1ELb0ELb0ELb0ELb0ELb0ELb0ELb1ELb0ELb0ELb0EEENS1_21CollectiveEpilogueFwdINS6_IJSA_SC_SB_EEES9_SE_SG_Li384ELb0ELb0ELb0ELb0EEENS1_30DynamicPersistentTileSchedulerILi384ELi32ELb0ELb0ELb1EEEEEEEEEvNT_6ParamsE --------------------------
	.section	.nv.info._ZN7cutlass13device_kernelIN5flash11enable_sm90INS1_16FlashAttnFwdSm90INS1_25CollectiveMainloopFwdSm90ILi2EN4cute5tupleIJNS5_1CILi1EEES8_S8_EEENS6_IJNS7_ILi192EEENS7_ILi128EEENS7_ILi96EEEEEELi96ENS_6half_tEfNS_4arch4Sm90ELb0ELb1ELb0ELb0ELb0ELb0ELb0ELb0ELb1ELb0ELb0ELb0EEENS1_21CollectiveEpilogueFwdINS6_IJSA_SC_SB_EEES9_SE_SG_Li384ELb0ELb0ELb0ELb0EEENS1_30DynamicPersistentTileSchedulerILi384ELi32ELb0ELb0ELb1EEEEEEEEEvNT_6ParamsE,"",@"SHT_CUDA_INFO"
	.sectionflags	@""
	.align	4


	//----- nvinfo : EIATTR_CUDA_API_VERSION
	.align		4
        /*0000*/ 	.byte	0x04, 0x37
        /*0002*/ 	.short	(.L_165 - .L_164)
.L_164:
        /*0004*/ 	.word	0x00000082


	//----- nvinfo : EIATTR_KPARAM_INFO
	.align		4
.L_165:
        /*0008*/ 	.byte	0x04, 0x17
        /*000a*/ 	.short	(.L_167 - .L_166)
.L_166:
        /*000c*/ 	.word	0x00000000
        /*0010*/ 	.short	0x0000
        /*0012*/ 	.short	0x0070
        /*0014*/ 	.byte	0x00, 0xf0, 0x01, 0x2e


	//----- nvinfo : EIATTR_SPARSE_MMA_MASK
	.align		4
.L_167:
        /*0018*/ 	.byte	0x03, 0x50
        /*001a*/ 	.short	0x0000


	//----- nvinfo : EIATTR_MAXREG_COUNT
	.align		4
        /*001c*/ 	.byte	0x03, 0x1b
        /*001e*/ 	.short	0x0080


	//----- nvinfo : EIATTR_NUM_BARRIERS
	.align		4
        /*0020*/ 	.byte	0x02, 0x4c
        /*0022*/ 	.byte	0x10
	.zero		1


	//----- nvinfo : EIATTR_EXTERNS
	.align		4
        /*0024*/ 	.byte	0x04, 0x0f
        /*0026*/ 	.short	(.L_169 - .L_168)


	//   ....[0]....
	.align		4
.L_168:
        /*0028*/ 	.word	index@(__assertfail)


	//----- nvinfo : EIATTR_MERCURY_ISA_VERSION
	.align		4
.L_169:
        /*002c*/ 	.byte	0x03, 0x5f
        /*002e*/ 	.short	0x0101


	//----- nvinfo : EIATTR_INT_WARP_WIDE_INSTR_OFFSETS
	.align		4
        /*0030*/ 	.byte	0x04, 0x31
        /*0032*/ 	.short	(.L_171 - .L_170)


	//   ....[0]....
.L_170:
        /*0034*/ 	.word	0x00000180


	//   ....[1]....
        /*0038*/ 	.word	0x000001b0


	//   ....[2]....
        /*003c*/ 	.word	0x000001c0


	//   ....[3]....
        /*0040*/ 	.word	0x0000f370


	//   ....[4]....
        /*0044*/ 	.word	0x0000f400


	//   ....[5]....
        /*0048*/ 	.word	0x0000f920


	//   ....[6]....
        /*004c*/ 	.word	0x00011630


	//   ....[7]....
        /*0050*/ 	.word	0x000116c0


	//----- nvinfo : EIATTR_COOP_GROUP_MASK_REGIDS
	.align		4
.L_171:
        /*0054*/ 	.byte	0x04, 0x29
        /*0056*/ 	.short	(.L_173 - .L_172)


	//   ....[0]....
.L_172:
        /*0058*/ 	.word	0xffffffff


	//   ....[1]....
        /*005c*/ 	.word	0xffffffff


	//   ....[2]....
        /*0060*/ 	.word	0xffffffff


	//   ....[3]....
        /*0064*/ 	.word	0xffffffff


	//   ....[4]....
        /*0068*/ 	.word	0xffffffff


	//   ....[5]....
        /*006c*/ 	.word	0xffffffff


	//   ....[6]....
        /*0070*/ 	.word	0xffffffff


	//   ....[7]....
        /*0074*/ 	.word	0xffffffff


	//   ....[8]....
        /*0078*/ 	.word	0xffffffff


	//   ....[9]....
        /*007c*/ 	.word	0xffffffff


	//   ....[10]....
        /*0080*/ 	.word	0xffffffff


	//   ....[11]....
        /*0084*/ 	.word	0xffffffff


	//   ....[12]....
        /*0088*/ 	.word	0xffffffff


	//   ....[13]....
        /*008c*/ 	.word	0xffffffff


	//   ....[14]....
        /*0090*/ 	.word	0xffffffff


	//   ....[15]....
        /*0094*/ 	.word	0xffffffff


	//   ....[16]....
        /*0098*/ 	.word	0xffffffff


	//   ....[17]....
        /*009c*/ 	.word	0xffffffff


	//   ....[18]....
        /*00a0*/ 	.word	0xffffffff


	//   ....[19]....
        /*00a4*/ 	.word	0xffffffff


	//   ....[20]....
        /*00a8*/ 	.word	0xffffffff


	//   ....[21]....
        /*00ac*/ 	.word	0xffffffff


	//   ....[22]....
        /*00b0*/ 	.word	0xffffffff


	//   ....[23]....
        /*00b4*/ 	.word	0xffffffff


	//   ....[24]....
        /*00b8*/ 	.word	0xffffffff


	//   ....[25]....
        /*00bc*/ 	.word	0xffffffff


	//   ....[26]....
        /*00c0*/ 	.word	0xffffffff


	//   ....[27]....
        /*00c4*/ 	.word	0xffffffff


	//   ....[28]....
        /*00c8*/ 	.word	0xffffffff


	//   ....[29]....
        /*00cc*/ 	.word	0xffffffff


	//   ....[30]....
        /*00d0*/ 	.word	0xffffffff


	//   ....[31]....
        /*00d4*/ 	.word	0xffffffff


	//   ....[32]....
        /*00d8*/ 	.word	0xffffffff


	//   ....[33]....
        /*00dc*/ 	.word	0xffffffff


	//   ....[34]....
        /*00e0*/ 	.word	0xffffffff


	//   ....[35]....
        /*00e4*/ 	.word	0xffffffff


	//   ....[36]....
        /*00e8*/ 	.word	0x0500000f


	//   ....[37]....
        /*00ec*/ 	.word	0x0500000f


	//----- nvinfo : EIATTR_COOP_GROUP_INSTR_OFFSETS
	.align		4
.L_173:
        /*00f0*/ 	.byte	0x04, 0x28
        /*00f2*/ 	.short	(.L_175 - .L_174)


	//   ....[0]....
.L_174:
        /*00f4*/ 	.word	0x00000060


	//   ....[1]....
        /*00f8*/ 	.word	0x00000190


	//   ....[2]....
        /*00fc*/ 	.word	0x000001e0


	//   ....[3]....
        /*0100*/ 	.word	0x000003d0


	//   ....[4]....
        /*0104*/ 	.word	0x00000530


	//   ....[5]....
        /*0108*/ 	.word	0x00000650


	//   ....[6]....
        /*010c*/ 	.word	0x000007b0


	//   ....[7]....
        /*0110*/ 	.word	0x00001810


	//   ....[8]....
        /*0114*/ 	.word	0x000033b0


	//   ....[9]....
        /*0118*/ 	.word	0x000034c0


	//   ....[10]....
        /*011c*/ 	.word	0x00003df0


	//   ....[11]....
        /*0120*/ 	.word	0x00003e40


	//   ....[12]....
        /*0124*/ 	.word	0x00004a10


	//   ....[13]....
        /*0128*/ 	.word	0x00006440


	//   ....[14]....
        /*012c*/ 	.word	0x00006540


	//   ....[15]....
        /*0130*/ 	.word	0x00006da0


	//   ....[16]....
        /*0134*/ 	.word	0x00006e10


	//   ....[17]....
        /*0138*/ 	.word	0x00007dd0


	//   ....[18]....
        /*013c*/ 	.word	0x000087a0


	//   ....[19]....
        /*0140*/ 	.word	0x000087e0


	//   ....[20]....
        /*0144*/ 	.word	0x00008d90


	//   ....[21]....
        /*0148*/ 	.word	0x00008e50


	//   ....[22]....
        /*014c*/ 	.word	0x0000a040


	//   ....[23]....
        /*0150*/ 	.word	0x0000b760


	//   ....[24]....
        /*0154*/ 	.word	0x0000b810


	//   ....[25]....
        /*0158*/ 	.word	0x0000c0b0


	//   ....[26]....
        /*015c*/ 	.word	0x0000c130


	//   ....[27]....
        /*0160*/ 	.word	0x0000d0f0


	//   ....[28]....
        /*0164*/ 	.word	0x0000d200


	//   ....[29]....
        /*0168*/ 	.word	0x0000d260


	//   ....[30]....
        /*016c*/ 	.word	0x0000d380


	//   ....[31]....
        /*0170*/ 	.word	0x0000d3b0


	//   ....[32]....
        /*0174*/ 	.word	0x0000e210


	//   ....[33]....
        /*0178*/ 	.word	0x0000eae0


	//   ....[34]....
        /*017c*/ 	.word	0x00011a10


	//   ....[35]....
        /*0180*/ 	.word	0x00011b90


	//   ....[36]....
        /*0184*/ 	.word	0x00012190


	//   ....[37]....
        /*0188*/ 	.word	0x00012570


	//----- nvinfo : EIATTR_REG_RECONFIG
	.align		4
.L_175:
        /*018c*/ 	.byte	0x01, 0x54
	.zero		2


	//----- nvinfo : EIATTR_SYSCALL_OFFSETS
	.align		4
        /*0190*/ 	.byte	0x04, 0x46
        /*0192*/ 	.short	(.L_177 - .L_176)


	//   ....[0]....
.L_176:
        /*0194*/ 	.word	0x00001a00


	//   ....[1]....
        /*0198*/ 	.word	0x0000f590


	//   ....[2]....
        /*019c*/ 	.word	0x0000f6d0


	//   ....[3]....
        /*01a0*/ 	.word	0x0000f7c0


	//----- nvinfo : EIATTR_MBARRIER_INSTR_OFFSETS
	.align		4
.L_177:
        /*01a4*/ 	.byte	0x04, 0x39
        /*01a6*/ 	.short	(.L_179 - .L_178)


	//   ....[0]....
.L_178:
        /*01a8*/ 	.word	0x00000280
        /*01ac*/ 	.word	0x000000ff
        /*01b0*/ 	.word	0x0002d800
        /*01b4*/ 	.short	0x0100
        /*01b6*/ 	.byte	0x06
	.zero		1


	//   ....[1]....
        /*01b8*/ 	.word	0x00000290
        /*01bc*/ 	.word	0x000000ff
        /*01c0*/ 	.word	0x0002d820
        /*01c4*/ 	.short	0x0100
        /*01c6*/ 	.byte	0x06
	.zero		1


	//   ....[2]....
        /*01c8*/ 	.word	0x00000380
        /*01cc*/ 	.word	0x000000ff
        /*01d0*/ 	.word	0x0002d830
        /*01d4*/ 	.short	0x0100
        /*01d6*/ 	.byte	0x08
	.zero		1


	//   ....[3]....
        /*01d8*/ 	.word	0x00000390
        /*01dc*/ 	.word	0x000000ff
        /*01e0*/ 	.word	0x0002d840
        /*01e4*/ 	.short	0x0100
        /*01e6*/ 	.byte	0x08
	.zero		1


	//   ....[4]....
        /*01e8*/ 	.word	0x000003a0
        /*01ec*/ 	.word	0x000000ff
        /*01f0*/ 	.word	0x0002d838
        /*01f4*/ 	.short	0x0100
        /*01f6*/ 	.byte	0x08
	.zero		1


	//   ....[5]....
        /*01f8*/ 	.word	0x000003b0
        /*01fc*/ 	.word	0x000000ff
        /*0200*/ 	.word	0x0002d848
        /*0204*/ 	.short	0x0100
        /*0206*/ 	.byte	0x08
	.zero		1


	//   ....[6]....
        /*0208*/ 	.word	0x000004e0
        /*020c*/ 	.word	0x000000ff
        /*0210*/ 	.word	0x0002d850
        /*0214*/ 	.short	0x0100
        /*0216*/ 	.byte	0x08
	.zero		1


	//   ....[7]....
        /*0218*/ 	.word	0x000004f0
        /*021c*/ 	.word	0x000000ff
        /*0220*/ 	.word	0x0002d860
        /*0224*/ 	.short	0x0100
        /*0226*/ 	.byte	0x08
	.zero		1


	//   ....[8]....
        /*0228*/ 	.word	0x00000500
        /*022c*/ 	.word	0x000000ff
        /*0230*/ 	.word	0x0002d858
        /*0234*/ 	.short	0x0100
        /*0236*/ 	.byte	0x08
	.zero		1


	//   ....[9]....
        /*0238*/ 	.word	0x00000510
        /*023c*/ 	.word	0x000000ff
        /*0240*/ 	.word	0x0002d868
        /*0244*/ 	.short	0x0100
        /*0246*/ 	.byte	0x08
	.zero		1


	//   ....[10]....
        /*0248*/ 	.word	0x00000600
        /*024c*/ 	.word	0x000000ff
        /*0250*/ 	.word	0x0002d870
        /*0254*/ 	.short	0x0100
        /*0256*/ 	.byte	0x06
	.zero		1


	//   ....[11]....
        /*0258*/ 	.word	0x00000610
        /*025c*/ 	.word	0x000000ff
        /*0260*/ 	.word	0x0002d880
        /*0264*/ 	.short	0x0100
        /*0266*/ 	.byte	0x06
	.zero		1


	//   ....[12]....
        /*0268*/ 	.word	0x00000620
        /*026c*/ 	.word	0x000000ff
        /*0270*/ 	.word	0x0002d878
        /*0274*/ 	.short	0x0100
        /*0276*/ 	.byte	0x06
	.zero		1


	//   ....[13]....
        /*0278*/ 	.word	0x00000630
        /*027c*/ 	.word	0x000000ff
        /*0280*/ 	.word	0x0002d888
        /*0284*/ 	.short	0x0100
        /*0286*/ 	.byte	0x06
	.zero		1


	//   ....[14]....
        /*0288*/ 	.word	0x00000760
        /*028c*/ 	.word	0x000000ff
        /*0290*/ 	.word	0x0002d890
        /*0294*/ 	.short	0x0100
        /*0296*/ 	.byte	0x08
	.zero		1


	//   ....[15]....
        /*0298*/ 	.word	0x00000770
        /*029c*/ 	.word	0x000000ff
        /*02a0*/ 	.word	0x0002d8a0
        /*02a4*/ 	.short	0x0100
        /*02a6*/ 	.byte	0x08
	.zero		1


	//   ....[16]....
        /*02a8*/ 	.word	0x00000780
        /*02ac*/ 	.word	0x000000ff
        /*02b0*/ 	.word	0x0002d898
        /*02b4*/ 	.short	0x0100
        /*02b6*/ 	.byte	0x08
	.zero		1


	//   ....[17]....
        /*02b8*/ 	.word	0x00000790
        /*02bc*/ 	.word	0x000000ff
        /*02c0*/ 	.word	0x0002d8a8
        /*02c4*/ 	.short	0x0100
        /*02c6*/ 	.byte	0x08
	.zero		1


	//   ....[18]....
        /*02c8*/ 	.word	0x000008c0
        /*02cc*/ 	.word	0x000000ff
        /*02d0*/ 	.word	0x0002d8b0
        /*02d4*/ 	.short	0x0100
        /*02d6*/ 	.byte	0x08
	.zero		1


	//   ....[19]....
        /*02d8*/ 	.word	0x000008d0
        /*02dc*/ 	.word	0x000000ff
        /*02e0*/ 	.word	0x0002d8c0
        /*02e4*/ 	.short	0x0100
        /*02e6*/ 	.byte	0x08
	.zero		1


	//   ....[20]....
        /*02e8*/ 	.word	0x000008e0
        /*02ec*/ 	.word	0x000000ff
        /*02f0*/ 	.word	0x0002d8b8
        /*02f4*/ 	.short	0x0100
        /*02f6*/ 	.byte	0x08
	.zero		1


	//   ....[21]....
        /*02f8*/ 	.word	0x000008f0
        /*02fc*/ 	.word	0x000000ff
        /*0300*/ 	.word	0x0002d8c8
        /*0304*/ 	.short	0x0100
        /*0306*/ 	.byte	0x08
	.zero		1


	//   ....[22]....
        /*0308*/ 	.word	0x00001a80
        /*030c*/ 	.word	0x000000ff
        /*0310*/ 	.word	0x0002d800
        /*0314*/ 	.short	0x010a
        /*0316*/ 	.byte	0x27
	.zero		1


	//   ....[23]....
        /*0318*/ 	.word	0x00001b00
        /*031c*/ 	.word	0x00000007
        /*0320*/ 	.word	0x0002d830
        /*0324*/ 	.short	0x010a
        /*0326*/ 	.byte	0x3f
	.zero		1


	//   ....[24]....
        /*0328*/ 	.word	0x00001b50
        /*032c*/ 	.word	0x00000007
        /*0330*/ 	.word	0x0002d830
        /*0334*/ 	.short	0x010a
        /*0336*/ 	.byte	0x3f
	.zero		1


	//   ....[25]....
        /*0338*/ 	.word	0x00001f40
        /*033c*/ 	.word	0x00000000
        /*0340*/ 	.word	0x00000000
        /*0344*/ 	.short	0x0101
        /*0346*/ 	.byte	0x3f
	.zero		1


	//   ....[26]....
        /*0348*/ 	.word	0x00004e60
        /*034c*/ 	.word	0x000000ff
        /*0350*/ 	.word	0x0002d830
        /*0354*/ 	.short	0x010a
        /*0356*/ 	.byte	0x06
	.zero		1


	//   ....[27]....
        /*0358*/ 	.word	0x00004ea0
        /*035c*/ 	.word	0x000000ff
        /*0360*/ 	.word	0x0002d830
        /*0364*/ 	.short	0x010a
        /*0366*/ 	.byte	0x06
	.zero		1


	//   ....[28]....
        /*0368*/ 	.word	0x00005120
        /*036c*/ 	.word	0x000000ff
        /*0370*/ 	.word	0x0002d850
        /*0374*/ 	.short	0x010a
        /*0376*/ 	.byte	0x06
	.zero		1


	//   ....[29]....
        /*0378*/ 	.word	0x00005160
        /*037c*/ 	.word	0x000000ff
        /*0380*/ 	.word	0x0002d850
        /*0384*/ 	.short	0x010a
        /*0386*/ 	.byte	0x06
	.zero		1


	//   ....[30]....
        /*0388*/ 	.word	0x000056d0
        /*038c*/ 	.word	0x0000000b
        /*0390*/ 	.word	0x00000000
        /*0394*/ 	.short	0x0101
        /*0396*/ 	.byte	0x3f
	.zero		1


	//   ....[31]....
        /*0398*/ 	.word	0x000071f0
        /*039c*/ 	.word	0x0000000e
        /*03a0*/ 	.word	0x00000000
        /*03a4*/ 	.short	0x0101
        /*03a6*/ 	.byte	0x3f
	.zero		1


	//   ....[32]....
        /*03a8*/ 	.word	0x00008120
        /*03ac*/ 	.word	0x000000ff
        /*03b0*/ 	.word	0x0002d830
        /*03b4*/ 	.short	0x010a
        /*03b6*/ 	.byte	0x06
	.zero		1


	//   ....[33]....
        /*03b8*/ 	.word	0x00008160
        /*03bc*/ 	.word	0x000000ff
        /*03c0*/ 	.word	0x0002d830
        /*03c4*/ 	.short	0x010a
        /*03c6*/ 	.byte	0x06
	.zero		1


	//   ....[34]....
        /*03c8*/ 	.word	0x000083e0
        /*03cc*/ 	.word	0x000000ff
        /*03d0*/ 	.word	0x0002d850
        /*03d4*/ 	.short	0x010a
        /*03d6*/ 	.byte	0x06
	.zero		1


	//   ....[35]....
        /*03d8*/ 	.word	0x00008420
        /*03dc*/ 	.word	0x000000ff
        /*03e0*/ 	.word	0x0002d850
        /*03e4*/ 	.short	0x010a
        /*03e6*/ 	.byte	0x06
	.zero		1


	//   ....[36]....
        /*03e8*/ 	.word	0x000095e0
        /*03ec*/ 	.word	0x0000002a
        /*03f0*/ 	.word	0x00000000
        /*03f4*/ 	.short	0x0101
        /*03f6*/ 	.byte	0x3f
	.zero		1


	//   ....[37]....
        /*03f8*/ 	.word	0x00009670
        /*03fc*/ 	.word	0x0000002b
        /*0400*/ 	.word	0x00000000
        /*0404*/ 	.short	0x0101
        /*0406*/ 	.byte	0x3f
	.zero		1


	//   ....[38]....
        /*0408*/ 	.word	0x0000a1e0
        /*040c*/ 	.word	0x000000ff
        /*0410*/ 	.word	0x0002d830
        /*0414*/ 	.short	0x010a
        /*0416*/ 	.byte	0x06
	.zero		1


	//   ....[39]....
        /*0418*/ 	.word	0x0000a220
        /*041c*/ 	.word	0x000000ff
        /*0420*/ 	.word	0x0002d830
        /*0424*/ 	.short	0x010a
        /*0426*/ 	.byte	0x06
	.zero		1


	//   ....[40]....
        /*0428*/ 	.word	0x0000a4a0
        /*042c*/ 	.word	0x000000ff
        /*0430*/ 	.word	0x0002d850
        /*0434*/ 	.short	0x010a
        /*0436*/ 	.byte	0x06
	.zero		1


	//   ....[41]....
        /*0438*/ 	.word	0x0000a4e0
        /*043c*/ 	.word	0x000000ff
        /*0440*/ 	.word	0x0002d850
        /*0444*/ 	.short	0x010a
        /*0446*/ 	.byte	0x06
	.zero		1


	//   ....[42]....
        /*0448*/ 	.word	0x0000a9f0
        /*044c*/ 	.word	0x0000000d
        /*0450*/ 	.word	0x00000000
        /*0454*/ 	.short	0x0101
        /*0456*/ 	.byte	0x3f
	.zero		1


	//   ....[43]....
        /*0458*/ 	.word	0x0000c420
        /*045c*/ 	.word	0x0000000c
        /*0460*/ 	.word	0x00000000
        /*0464*/ 	.short	0x0101
        /*0466*/ 	.byte	0x3f
	.zero		1


	//   ....[44]....
        /*0468*/ 	.word	0x0000d170
        /*046c*/ 	.word	0x000000ff
        /*0470*/ 	.word	0x0002d850
        /*0474*/ 	.short	0x010a
        /*0476*/ 	.byte	0x09
	.zero		1


	//   ....[45]....
        /*0478*/ 	.word	0x0000d1b0
        /*047c*/ 	.word	0x000000ff
        /*0480*/ 	.word	0x0002d850
        /*0484*/ 	.short	0x010a
        /*0486*/ 	.byte	0x09
	.zero		1


	//   ....[46]....
        /*0488*/ 	.word	0x0000d7f0
        /*048c*/ 	.word	0x0000000b
        /*0490*/ 	.word	0x00000000
        /*0494*/ 	.short	0x0101
        /*0496*/ 	.byte	0x3f
	.zero		1


	//   ....[47]....
        /*0498*/ 	.word	0x0000e400
        /*049c*/ 	.word	0x000000ff
        /*04a0*/ 	.word	0x00000000
        /*04a4*/ 	.short	0x0101
        /*04a6*/ 	.byte	0x05
	.zero		1


	//   ....[48]....
        /*04a8*/ 	.word	0x0000fbf0
        /*04ac*/ 	.word	0x0000000d
        /*04b0*/ 	.word	0x0002d840
        /*04b4*/ 	.short	0x010a
        /*04b6*/ 	.byte	0x3f
	.zero		1


	//   ....[49]....
        /*04b8*/ 	.word	0x00010070
        /*04bc*/ 	.word	0x000000ff
        /*04c0*/ 	.word	0x0002d820
        /*04c4*/ 	.short	0x010a
        /*04c6*/ 	.byte	0x2a
	.zero		1


	//   ....[50]....
        /*04c8*/ 	.word	0x00010340
        /*04cc*/ 	.word	0x00000003
        /*04d0*/ 	.word	0x0002d840
        /*04d4*/ 	.short	0x010a
        /*04d6*/ 	.byte	0x3f
	.zero		1


	//   ....[51]....
        /*04d8*/ 	.word	0x00010590
        /*04dc*/ 	.word	0x00000002
        /*04e0*/ 	.word	0x00000060
        /*04e4*/ 	.short	0x010a
        /*04e6*/ 	.byte	0x3f
	.zero		1


	//   ....[52]....
        /*04e8*/ 	.word	0x00010a80
        /*04ec*/ 	.word	0x00000004
        /*04f0*/ 	.word	0x0002d840
        /*04f4*/ 	.short	0x010a
        /*04f6*/ 	.byte	0x3f
	.zero		1


	//   ....[53]....
        /*04f8*/ 	.word	0x00010cd0
        /*04fc*/ 	.word	0x00000003
        /*0500*/ 	.word	0x00000060
        /*0504*/ 	.short	0x010a
        /*0506*/ 	.byte	0x3f
	.zero		1


	//   ....[54]....
        /*0508*/ 	.word	0x00011120
        /*050c*/ 	.word	0x00000003
        /*0510*/ 	.word	0x0002d840
        /*0514*/ 	.short	0x010a
        /*0516*/ 	.byte	0x3f
	.zero		1


	//   ....[55]....
        /*0518*/ 	.word	0x00011370
        /*051c*/ 	.word	0x00000003
        /*0520*/ 	.word	0x00000060
        /*0524*/ 	.short	0x010a
        /*0526*/ 	.byte	0x3f
	.zero		1


	//   ....[56]....
        /*0528*/ 	.word	0x00011740
        /*052c*/ 	.word	0x00000003
        /*0530*/ 	.word	0x0002d860
        /*0534*/ 	.short	0x010a
        /*0536*/ 	.byte	0x3f
	.zero		1


	//   ....[57]....
        /*0538*/ 	.word	0x00011b70
        /*053c*/ 	.word	0x00000009
        /*0540*/ 	.word	0x0002d820
        /*0544*/ 	.short	0x010a
        /*0546*/ 	.byte	0x3f
	.zero		1


	//   ....[58]....
        /*0548*/ 	.word	0x00011c90
        /*054c*/ 	.word	0x00000005
        /*0550*/ 	.word	0x00000000
        /*0554*/ 	.short	0x010a
        /*0556*/ 	.byte	0x3f
	.zero		1


	//   ....[59]....
        /*0558*/ 	.word	0x00011d00
        /*055c*/ 	.word	0x00000003
        /*0560*/ 	.word	0x00000000
        /*0564*/ 	.short	0x010a
        /*0566*/ 	.byte	0x3f
	.zero		1


	//   ....[60]....
        /*0568*/ 	.word	0x00011d60
        /*056c*/ 	.word	0x00000013
        /*0570*/ 	.word	0x00000000
        /*0574*/ 	.short	0x010a
        /*0576*/ 	.byte	0x3f
	.zero		1


	//   ....[61]....
        /*0578*/ 	.word	0x00011d90
        /*057c*/ 	.word	0x00000007
        /*0580*/ 	.word	0x00000000
        /*0584*/ 	.short	0x010a
        /*0586*/ 	.byte	0x3f
	.zero		1


	//   ....[62]....
        /*0588*/ 	.word	0x00011e00
        /*058c*/ 	.word	0x00000003
        /*0590*/ 	.word	0x0002d800
        /*0594*/ 	.short	0x010a
        /*0596*/ 	.byte	0x3f
	.zero		1


	//   ....[63]....
        /*0598*/ 	.word	0x00011e50
        /*059c*/ 	.word	0x00000007
        /*05a0*/ 	.word	0x0002d830
        /*05a4*/ 	.short	0x010a
        /*05a6*/ 	.byte	0x3f
	.zero		1


	//   ....[64]....
        /*05a8*/ 	.word	0x00011eb0
        /*05ac*/ 	.word	0x0000000b
        /*05b0*/ 	.word	0x0002d830
        /*05b4*/ 	.short	0x010a
        /*05b6*/ 	.byte	0x3f
	.zero		1


	//   ....[65]....
        /*05b8*/ 	.word	0x00011f10
        /*05bc*/ 	.word	0x0000000b
        /*05c0*/ 	.word	0x0002d850
        /*05c4*/ 	.short	0x010a
        /*05c6*/ 	.byte	0x3f
	.zero		1


	//   ....[66]....
        /*05c8*/ 	.word	0x00011f70
        /*05cc*/ 	.word	0x0000000c
        /*05d0*/ 	.word	0x0002d830
        /*05d4*/ 	.short	0x010a
        /*05d6*/ 	.byte	0x3f
	.zero		1


	//   ....[67]....
        /*05d8*/ 	.word	0x00011fd0
        /*05dc*/ 	.word	0x0000000c
        /*05e0*/ 	.word	0x0002d850
        /*05e4*/ 	.short	0x010a
        /*05e6*/ 	.byte	0x3f
	.zero		1


	//   ....[68]....
        /*05e8*/ 	.word	0x00012030
        /*05ec*/ 	.word	0x0000000e
        /*05f0*/ 	.word	0x0002d830
        /*05f4*/ 	.short	0x010a
        /*05f6*/ 	.byte	0x3f
	.zero		1


	//   ....[69]....
        /*05f8*/ 	.word	0x00012090
        /*05fc*/ 	.word	0x0000000e
        /*0600*/ 	.word	0x0002d850
        /*0604*/ 	.short	0x010a
        /*0606*/ 	.byte	0x3f
	.zero		1


	//   ....[70]....
        /*0608*/ 	.word	0x000120f0
        /*060c*/ 	.word	0x00000003
        /*0610*/ 	.word	0x0002d850
        /*0614*/ 	.short	0x010a
        /*0616*/ 	.byte	0x3f
	.zero		1


	//   ....[71]....
        /*0618*/ 	.word	0x00012240
        /*061c*/ 	.word	0x0000000d
        /*0620*/ 	.word	0x0002d840
        /*0624*/ 	.short	0x010a
        /*0626*/ 	.byte	0x3f
	.zero		1


	//   ....[72]....
        /*0628*/ 	.word	0x000122a0
        /*062c*/ 	.word	0x00000005
        /*0630*/ 	.word	0x0002d820
        /*0634*/ 	.short	0x010a
        /*0636*/ 	.byte	0x3f
	.zero		1


	//   ....[73]....
        /*0638*/ 	.word	0x000122f0
        /*063c*/ 	.word	0x00000003
        /*0640*/ 	.word	0x0002d840
        /*0644*/ 	.short	0x010a
        /*0646*/ 	.byte	0x3f
	.zero		1


	//   ....[74]....
        /*0648*/ 	.word	0x00012340
        /*064c*/ 	.word	0x00000002
        /*0650*/ 	.word	0x00000060
        /*0654*/ 	.short	0x010a
        /*0656*/ 	.byte	0x3f
	.zero		1


	//   ....[75]....
        /*0658*/ 	.word	0x00012390
        /*065c*/ 	.word	0x00000004
        /*0660*/ 	.word	0x0002d840
        /*0664*/ 	.short	0x010a
        /*0666*/ 	.byte	0x3f
	.zero		1


	//   ....[76]....
        /*0668*/ 	.word	0x000123e0
        /*066c*/ 	.word	0x00000003
        /*0670*/ 	.word	0x00000060
        /*0674*/ 	.short	0x010a
        /*0676*/ 	.byte	0x3f
	.zero		1


	//   ....[77]....
        /*0678*/ 	.word	0x00012430
        /*067c*/ 	.word	0x00000003
        /*0680*/ 	.word	0x0002d840
        /*0684*/ 	.short	0x010a
        /*0686*/ 	.byte	0x3f
	.zero		1


	//   ....[78]....
        /*0688*/ 	.word	0x00012480
        /*068c*/ 	.word	0x00000003
        /*0690*/ 	.word	0x00000060
        /*0694*/ 	.short	0x010a
        /*0696*/ 	.byte	0x3f
	.zero		1


	//   ....[79]....
        /*0698*/ 	.word	0x000124d0
        /*069c*/ 	.word	0x00000003
        /*06a0*/ 	.word	0x0002d860
        /*06a4*/ 	.short	0x010a
        /*06a6*/ 	.byte	0x3f
	.zero		1


	//   ....[80]....
        /*06a8*/ 	.word	0x000125b0
        /*06ac*/ 	.word	0x00000009
        /*06b0*/ 	.word	0x0002d820
        /*06b4*/ 	.short	0x010a
        /*06b6*/ 	.byte	0x3f
	.zero		1


	//   ....[81]....
        /*06b8*/ 	.word	0x00012600
        /*06bc*/ 	.word	0x00000005
        /*06c0*/ 	.word	0x00000000
        /*06c4*/ 	.short	0x010a
        /*06c6*/ 	.byte	0x3f
	.zero		1


	//   ....[82]....
        /*06c8*/ 	.word	0x00012650
        /*06cc*/ 	.word	0x00000003
        /*06d0*/ 	.word	0x00000000
        /*06d4*/ 	.short	0x010a
        /*06d6*/ 	.byte	0x3f
	.zero		1


	//   ....[83]....
        /*06d8*/ 	.word	0x000126a0
        /*06dc*/ 	.word	0x00000013
        /*06e0*/ 	.word	0x00000000
        /*06e4*/ 	.short	0x010a
        /*06e6*/ 	.byte	0x3f
	.zero		1


	//----- nvinfo : EIATTR_NUM_MBARRIERS
	.align		4
.L_179:
        /*06e8*/ 	.byte	0x03, 0x38
        /*06ea*/ 	.short	0x0016


	//----- nvinfo : EIATTR_EXIT_INSTR_OFFSETS
	.align		4
        /*06ec*/ 	.byte	0x04, 0x1c
        /*06ee*/ 	.short	(.L_181 - .L_180)


	//   ....[0]....
.L_180:
        /*06f0*/ 	.word	0x00000a50


	//   ....[1]....
        /*06f4*/ 	.word	0x0000eaa0


	//   ....[2]....
        /*06f8*/ 	.word	0x0000eb00


	//   ....[3]....
        /*06fc*/ 	.word	0x00011bb0


	//   ....[4]....
        /*0700*/ 	.word	0x00011de0


	//----- nvinfo : EIATTR_MAX_THREADS
	.align		4
.L_181:
        /*0704*/ 	.byte	0x04, 0x05
        /*0706*/ 	.short	(.L_183 - .L_182)
.L_182:
        /*0708*/ 	.word	0x00000200
        /*070c*/ 	.word	0x00000001
        /*0710*/ 	.word	0x00000001


	//----- nvinfo : EIATTR_CRS_STACK_SIZE
	.align		4
.L_183:
        /*0714*/ 	.byte	0x04, 0x1e
        /*0716*/ 	.short	(.L_185 - .L_184)
.L_184:
        /*0718*/ 	.word	0x00000000


	//----- nvinfo : EIATTR_CBANK_PARAM_SIZE
	.align		4
.L_185:
        /*071c*/ 	.byte	0x03, 0x19
        /*071e*/ 	.short	0x0bf0


	//----- nvinfo : EIATTR_PARAM_CBANK
	.align		4
        /*0720*/ 	.byte	0x04, 0x0a
        /*0722*/ 	.short	(.L_187 - .L_186)
	.align		4
.L_186:
        /*0724*/ 	.word	index@(.nv.constant0._ZN7cutlass13device_kernelIN5flash11enable_sm90INS1_16FlashAttnFwdSm90INS1_25CollectiveMainloopFwdSm90ILi2EN4cute5tupleIJNS5_1CILi1EEES8_S8_EEENS6_IJNS7_ILi192EEENS7_ILi128EEENS7_ILi96EEEEEELi96ENS_6half_tEfNS_4arch4Sm90ELb0ELb1ELb0ELb0ELb0ELb0ELb0ELb0ELb1ELb0ELb0ELb0EEENS1_21CollectiveEpilogueFwdINS6_IJSA_SC_SB_EEES9_SE_SG_Li384ELb0ELb0ELb0ELb0EEENS1_30DynamicPersistentTileSchedulerILi384ELi32ELb0ELb0ELb1EEEEEEEEEvNT_6ParamsE)
        /*0728*/ 	.short	0x0210
        /*072a*/ 	.short	0x0bf0


	//----- nvinfo : EIATTR_SW_WAR
	.align		4
.L_187:
        /*072c*/ 	.byte	0x04, 0x36
        /*072e*/ 	.short	(.L_189 - .L_188)
.L_188:
        /*0730*/ 	.word	0x00000008
.L_189:


//--------------------- .nv.info._ZN7cutlass13device_kernelIN5flash11enable_sm90INS1_16FlashAttnFwdSm90INS1_25CollectiveMainloopFwdSm90ILi2EN4cute5tupleIJNS5_1CILi1EEES8_S8_EEENS6_IJNS7_ILi192EEENS7_ILi128EEENS7_ILi96EEEEEELi96ENS_6half_tEfNS_4arch4Sm90ELb0ELb1ELb0ELb1ELb0ELb0ELb0ELb0ELb1ELb0ELb0ELb0EEENS1_21CollectiveEpilogueFwdINS6_IJSA_SC_SB_EEES9_SE_SG_Li384ELb1ELb0ELb0ELb0EEENS1_36VarlenDynamicPersistentTileSchedulerILi192ELi128ELi384ELi32ELb0ELb0ELb1ELb1ELb0ELb1EEEEEEEEEvNT_6ParamsE --------------------------
	.section	.nv.info._ZN7cutlass13device_kernelIN5flash11enable_sm90INS1_16FlashAttnFwdSm90INS1_25CollectiveMainloopFwdSm90ILi2EN4cute5tupleIJNS5_1CILi1EEES8_S8_EEENS6_IJNS7_ILi192EEENS7_ILi128EEENS7_ILi96EEEEEELi96ENS_6half_tEfNS_4arch4Sm90ELb0ELb1ELb0ELb1ELb0ELb0ELb0ELb0ELb1ELb0ELb0ELb0EEENS1_21CollectiveEpilogueFwdINS6_IJSA_SC_SB_EEES9_SE_SG_Li384ELb1ELb0ELb0ELb0EEENS1_36VarlenDynamicPersistentTileSchedulerILi192ELi128ELi384ELi32ELb0ELb0ELb1ELb1ELb0ELb1EEEEEEEEEvNT_6ParamsE,"",@"SHT_CUDA_INFO"
	.sectionflags	@""
	.align	4


	//----- nvinfo : EIATTR_CUDA_API_VERSION
	.align		4
        /*0000*/ 	.byte	0x04, 0x37
        /*0002*/ 	.short	(.L_191 - .L_190)
.L_190:
        /*0004*/ 	.word	0x00000082


	//----- nvinfo : EIATTR_KPARAM_INFO
	.align		4
.L_191:
        /*0008*/ 	.byte	0x04, 0x17
        /*000a*/ 	.short	(.L_193 - .L_192)
.L_192:
        /*000c*/ 	.word	0x00000000
        /*0010*/ 	.short	0x0000
        /*0012*/ 	.short	0x0070
        /*0014*/ 	.byte	0x00, 0xf0, 0x01, 0x28


	//----- nvinfo : EIATTR_SPARSE_MMA_MASK
	.align		4
.L_193:
        /*0018*/ 	.byte	0x03, 0x50
        /*001a*/ 	.short	0x0000


	//----- nvinfo : EIATTR_MAXREG_COUNT
	.align		4
        /*001c*/ 	.byte	0x03, 0x1b
        /*001e*/ 	.short	0x0080


	//----- nvinfo : EIATTR_NUM_BARRIERS
	.align		4
        /*0020*/ 	.byte	0x02, 0x4c
        /*0022*/ 	.byte	0x10
	.zero		1


	//----- nvinfo : EIATTR_EXTERNS
	.align		4
        /*0024*/ 	.byte	0x04, 0x0f
        /*0026*/ 	.short	(.L_195 - .L_194)


	//   ....[0]....
	.align		4
.L_194:
        /*0028*/ 	.word	index@(__assertfail)


	//----- nvinfo : EIATTR_ANNOTATIONS
	.align		4
.L_195:
        /*002c*/ 	.byte	0x04, 0x55
        /*002e*/ 	.short	(.L_197 - .L_196)


	//   ....[0]....
.L_196:
        /*0030*/ 	.word	0x00000001
        /*0034*/ 	.byte	0x40, 0x02, 0x01, 0x00, 0x01, 0x00, 0x00, 0x00, 0xd0, 0x0c, 0x01, 0x00


	//----- nvinfo : EIATTR_MERCURY_ISA_VERSION
	.align		4
.L_197:
        /*0040*/ 	.byte	0x03, 0x5f
        /*0042*/ 	.short	0x0101


	//----- nvinfo : EIATTR_UNUSED_LOAD_BYTE_OFFSET
	.align		4
        /*0044*/ 	.byte	0x04, 0x44
        /*0046*/ 	.short	(.L_199 - .L_198)


	//   ....[0]....
.L_198:
        /*0048*/ 	.word	0x00000a80
        /*004c*/ 	.word	0x0000fff0


	//   ....[1]....
        /*0050*/ 	.word	0x0000dc80
        /*0054*/ 	.word	0x0000fff0


	//----- nvinfo : EIATTR_INT_WARP_WIDE_INSTR_OFFSETS
	.align		4
.L_199:
        /*0058*/ 	.byte	0x04, 0x31
        /*005a*/ 	.short	(.L_201 - .L_200)


	//   ....[0]....
.L_200:
        /*005c*/ 	.word	0x00000160


	//   ....[1]....
        /*0060*/ 	.word	0x000001a0


	//   ....[2]....
        /*0064*/ 	.word	0x00000210


	//   ....[3]....
        /*0068*/ 	.word	0x00010880


	//   ....[4]....
        /*006c*/ 	.word	0x00010910


	//   ....[5]....
        /*0070*/ 	.word	0x00010dc0


	//   ....[6]....
        /*0074*/ 	.word	0x00010e00


	//   ....[7]....
        /*0078*/ 	.word	0x00010f40


	//   ....[8]....
        /*007c*/ 	.word	0x00011010


	//   ....[9]....
        /*0080*/ 	.word	0x00012ee0


	//   ....[10]....
        /*0084*/ 	.word	0x00012f70


	//----- nvinfo : EIATTR_COOP_GROUP_MASK_REGIDS
	.align		4
.L_201:
        /*0088*/ 	.byte	0x04, 0x29
        /*008a*/ 	.short	(.L_203 - .L_202)


	//   ....[0]....
.L_202:
        /*008c*/ 	.word	0xffffffff


	//   ....[1]....
        /*0090*/ 	.word	0xffffffff


	//   ....[2]....
        /*0094*/ 	.word	0xffffffff


	//   ....[3]....
        /*0098*/ 	.word	0xffffffff


	//   ....[4]....
        /*009c*/ 	.word	0xffffffff


	//   ....[5]....
        /*00a0*/ 	.word	0xffffffff


	//   ....[6]....
        /*00a4*/ 	.word	0xffffffff


	//   ....[7]....
        /*00a8*/ 	.word	0xffffffff


	//   ....[8]....
        /*00ac*/ 	.word	0xffffffff


	//   ....[9]....
        /*00b0*/ 	.word	0xffffffff


	//   ....[10]....
        /*00b4*/ 	.word	0xffffffff


	//   ....[11]....
        /*00b8*/ 	.word	0xffffffff


	//   ....[12]....
        /*00bc*/ 	.word	0xffffffff


	//   ....[13]....
        /*00c0*/ 	.word	0xffffffff


	//   ....[14]....
        /*00c4*/ 	.word	0xffffffff


	//   ....[15]....
        /*00c8*/ 	.word	0xffffffff


	//   ....[16]....
        /*00cc*/ 	.word	0xffffffff


	//   ....[17]....
        /*00d0*/ 	.word	0xffffffff


	//   ....[18]....
        /*00d4*/ 	.word	0xffffffff


	//   ....[19]....
        /*00d8*/ 	.word	0xffffffff


	//   ....[20]....
        /*00dc*/ 	.word	0xffffffff


	//   ....[21]....
        /*00e0*/ 	.word	0xffffffff


	//   ....[22]....
        /*00e4*/ 	.word	0xffffffff


	//   ....[23]....
        /*00e8*/ 	.word	0xffffffff


	//   ....[24]....
        /*00ec*/ 	.word	0xffffffff


	//   ....[25]....
        /*00f0*/ 	.word	0xffffffff


	//   ....[26]....
        /*00f4*/ 	.word	0xffffffff


	//   ....[27]....
        /*00f8*/ 	.word	0xffffffff


	//   ....[28]....
        /*00fc*/ 	.word	0xffffffff


	//   ....[29]....
        /*0100*/ 	.word	0xffffffff


	//   ....[30]....
        /*0104*/ 	.word	0xffffffff


	//   ....[31]....
        /*0108*/ 	.word	0xffffffff


	//   ....[32]....
        /*010c*/ 	.word	0xffffffff


	//   ....[33]....
        /*0110*/ 	.word	0xffffffff


	//   ....[34]....
        /*0114*/ 	.word	0xffffffff


	//   ....[35]....
        /*0118*/ 	.word	0xffffffff


	//   ....[36]....
        /*011c*/ 	.word	0xffffffff


	//   ....[37]....
        /*0120*/ 	.word	0xffffffff


	//   ....[38]....
        /*0124*/ 	.word	0xffffffff


	//   ....[39]....
        /*0128*/ 	.word	0xffffffff


	//   ....[40]....
        /*012c*/ 	.word	0xffffffff


	//   ....[41]....
        /*0130*/ 	.word	0xffffffff


	//   ....[42]....
        /*0134*/ 	.word	0xffffffff


	//   ....[43]....
        /*0138*/ 	.word	0xffffffff


	//   ....[44]....
        /*013c*/ 	.word	0xffffffff


	//   ....[45]....
        /*0140*/ 	.word	0xffffffff


	//   ....[46]....
        /*0144*/ 	.word	0xffffffff


	//   ....[47]....
        /*0148*/ 	.word	0xffffffff


	//   ....[48]....
        /*014c*/ 	.word	0xffffffff


	//   ....[49]....
        /*0150*/ 	.word	0xffffffff


	//   ....[50]....
        /*0154*/ 	.word	0xffffffff


	//   ....[51]....
        /*0158*/ 	.word	0xffffffff


	//   ....[52]....
        /*015c*/ 	.word	0xffffffff


	//   ....[53]....
        /*0160*/ 	.word	0xffffffff


	//   ....[54]....
        /*0164*/ 	.word	0xffffffff


	//   ....[55]....
        /*0168*/ 	.word	0xffffffff


	//   ....[56]....
        /*016c*/ 	.word	0xffffffff


	//   ....[57]....
        /*0170*/ 	.word	0xffffffff


	//   ....[58]....
        /*0174*/ 	.word	0xffffffff


	//   ....[59]....
        /*0178*/ 	.word	0xffffffff


	//   ....[60]....
        /*017c*/ 	.word	0xffffffff


	//   ....[61]....
        /*0180*/ 	.word	0xffffffff


	//   ....[62]....
        /*0184*/ 	.word	0xffffffff


	//   ....[63]....
        /*0188*/ 	.word	0xffffffff


	//   ....[64]....
        /*018c*/ 	.word	0xffffffff


	//   ....[65]....
        /*0190*/ 	.word	0xffffffff


	//   ....[66]....
        /*0194*/ 	.word	0x0500000f


	//   ....[67]....
        /*0198*/ 	.word	0x0500000f


	//   ....[68]....
        /*019c*/ 	.word	0x0500000f


	//   ....[69]....
        /*01a0*/ 	.word	0x0500000f


	//   ....[70]....
        /*01a4*/ 	.word	0x0500000f


	//   ....[71]....
        /*01a8*/ 	.word	0x0500000f


	//   ....[72]....
        /*01ac*/ 	.word	0x0500000f


	//   ....[73]....
        /*01b0*/ 	.word	0x0500000f


	//   ....[74]....
        /*01b4*/ 	.word	0x0500000f


	//   ....[75]....
        /*01b8*/ 	.word	0x0500000f


	//   ....[76]....
        /*01bc*/ 	.word	0x0500000f


	//   ....[77]....
        /*01c0*/ 	.word	0x0500000f


	//   ....[78]....
        /*01c4*/ 	.word	0x0500000f


	//   ....[79]....
        /*01c8*/ 	.word	0x0500000f


	//   ....[80]....
        /*01cc*/ 	.word	0x0500000f


	//   ....[81]....
        /*01d0*/ 	.word	0x0500000f


	//   ....[82]....
        /*01d4*/ 	.word	0x0500000f


	//   ....[83]....
        /*01d8*/ 	.word	0x0500000f


	//   ....[84]....
        /*01dc*/ 	.word	0x0500000f


	//----- nvinfo : EIATTR_COOP_GROUP_INSTR_OFFSETS
	.align		4
.L_203:
        /*01e0*/ 	.byte	0x04, 0x28
        /*01e2*/ 	.short	(.L_205 - .L_204)


	//   ....[0]....
.L_204:
        /*01e4*/ 	.word	0x00000070


	//   ....[1]....
        /*01e8*/ 	.word	0x00000170


	//   ....[2]....
        /*01ec*/ 	.word	0x000001c0


	//   ....[3]....
        /*01f0*/ 	.word	0x000003f0


	//   ....[4]....
        /*01f4*/ 	.word	0x00000550


	//   ....[5]....
        /*01f8*/ 	.word	0x00000670


	//   ....[6]....
        /*01fc*/ 	.word	0x000007d0


	//   ....[7]....
        /*0200*/ 	.word	0x000018b0


	//   ....[8]....
        /*0204*/ 	.word	0x00003420


	//   ....[9]....
        /*0208*/ 	.word	0x00003530


	//   ....[10]....
        /*020c*/ 	.word	0x00003e00


	//   ....[11]....
        /*0210*/ 	.word	0x00003e60


	//   ....[12]....
        /*0214*/ 	.word	0x00004a90


	//   ....[13]....
        /*0218*/ 	.word	0x000064c0


	//   ....[14]....
        /*021c*/ 	.word	0x000065c0


	//   ....[15]....
        /*0220*/ 	.word	0x00006e60


	//   ....[16]....
        /*0224*/ 	.word	0x00006ef0


	//   ....[17]....
        /*0228*/ 	.word	0x00007e50


	//   ....[18]....
        /*022c*/ 	.word	0x000088a0


	//   ....[19]....
        /*0230*/ 	.word	0x000088f0


	//   ....[20]....
        /*0234*/ 	.word	0x00008e50


	//   ....[21]....
        /*0238*/ 	.word	0x00008ed0


	//   ....[22]....
        /*023c*/ 	.word	0x0000a130


	//   ....[23]....
        /*0240*/ 	.word	0x0000b890


	//   ....[24]....
        /*0244*/ 	.word	0x0000b990


	//   ....[25]....
        /*0248*/ 	.word	0x0000c1b0


	//   ....[26]....
        /*024c*/ 	.word	0x0000c260


	//   ....[27]....
        /*0250*/ 	.word	0x0000d220


	//   ....[28]....
        /*0254*/ 	.word	0x0000d330


	//   ....[29]....
        /*0258*/ 	.word	0x0000d390


	//   ....[30]....
        /*025c*/ 	.word	0x0000d4a0


	//   ....[31]....
        /*0260*/ 	.word	0x0000d4c0


	//   ....[32]....
        /*0264*/ 	.word	0x0000f480


	//   ....[33]....
        /*0268*/ 	.word	0x0000f600


	//   ....[34]....
        /*026c*/ 	.word	0x0000f630


	//   ....[35]....
        /*0270*/ 	.word	0x0000f670


	//   ....[36]....
        /*0274*/ 	.word	0x0000f6e0


	//   ....[37]....
        /*0278*/ 	.word	0x0000f740


	//   ....[38]....
        /*027c*/ 	.word	0x0000f780


	//   ....[39]....
        /*0280*/ 	.word	0x0000f900


	//   ....[40]....
        /*0284*/ 	.word	0x0000f960


	//   ....[41]....
        /*0288*/ 	.word	0x0000f9a0


	//   ....[42]....
        /*028c*/ 	.word	0x0000f9e0


	//   ....[43]....
        /*0290*/ 	.word	0x0000fa10


	//   ....[44]....
        /*0294*/ 	.word	0x0000fa40


	//   ....[45]....
        /*0298*/ 	.word	0x0000fae0


	//   ....[46]....
        /*029c*/ 	.word	0x0000fb40


	//   ....[47]....
        /*02a0*/ 	.word	0x0000fbd0


	//   ....[48]....
        /*02a4*/ 	.word	0x000132e0


	//   ....[49]....
        /*02a8*/ 	.word	0x000132f0


	//   ....[50]....
        /*02ac*/ 	.word	0x000133e0


	//   ....[51]....
        /*02b0*/ 	.word	0x00013440


	//   ....[52]....
        /*02b4*/ 	.word	0x00013480


	//   ....[53]....
        /*02b8*/ 	.word	0x000134c0


	//   ....[54]....
        /*02bc*/ 	.word	0x000134f0


	//   ....[55]....
        /*02c0*/ 	.word	0x00013520


	//   ....[56]....
        /*02c4*/ 	.word	0x00013690


	//   ....[57]....
        /*02c8*/ 	.word	0x000136f0


	//   ....[58]....
        /*02cc*/ 	.word	0x00013730


	//   ....[59]....
        /*02d0*/ 	.word	0x00013770


	//   ....[60]....
        /*02d4*/ 	.word	0x000137a0


	//   ....[61]....
        /*02d8*/ 	.word	0x000137d0


	//   ....[62]....
        /*02dc*/ 	.word	0x00013890


	//   ....[63]....
        /*02e0*/ 	.word	0x000138b0


	//   ....[64]....
        /*02e4*/ 	.word	0x00013920


	//   ....[65]....
        /*02e8*/ 	.word	0x00013f70


	//   ....[66]....
        /*02ec*/ 	.word	0x000145d0


	//   ....[67]....
        /*02f0*/ 	.word	0x000149c0


	//   ....[68]....
        /*02f4*/ 	.word	0x00014a50


	//   ....[69]....
        /*02f8*/ 	.word	0x00014af0


	//   ....[70]....
        /*02fc*/ 	.word	0x00014ba0


	//   ....[71]....
        /*0300*/ 	.word	0x00014c20


	//   ....[72]....
        /*0304*/ 	.word	0x00014ca0


	//   ....[73]....
        /*0308*/ 	.word	0x00014d20


	//   ....[74]....
        /*030c*/ 	.word	0x00014da0


	//   ....[75]....
        /*0310*/ 	.word	0x00014e30


	//   ....[76]....
        /*0314*/ 	.word	0x00014ee0


	//   ....[77]....
        /*0318*/ 	.word	0x00014f60


	//   ....[78]....
        /*031c*/ 	.word	0x00014fe0


	//   ....[79]....
        /*0320*/ 	.word	0x00015060


	//   ....[80]....
        /*0324*/ 	.word	0x000150e0


	//   ....[81]....
        /*0328*/ 	.word	0x00015150


	//   ....[82]....
        /*032c*/ 	.word	0x000151f0


	//   ....[83]....
        /*0330*/ 	.word	0x00015280


	//   ....[84]....
        /*0334*/ 	.word	0x000153a0


	//----- nvinfo : EIATTR_REG_RECONFIG
	.align		4
.L_205:
        /*0338*/ 	.byte	0x01, 0x54
	.zero		2


	//----- nvinfo : EIATTR_SYSCALL_OFFSETS
	.align		4
        /*033c*/ 	.byte	0x04, 0x46
        /*033e*/ 	.short	(.L_207 - .L_206)


	//   ....[0]....
.L_206:
        /*0340*/ 	.word	0x00001aa0


	//   ....[1]....
        /*0344*/ 	.word	0x00010a90


	//   ....[2]....
        /*0348*/ 	.word	0x00010bc0


	//   ....[3]....
        /*034c*/ 	.word	0x00010cc0


	//----- nvinfo : EIATTR_MBARRIER_INSTR_OFFSETS
	.align		4
.L_207:
        /*0350*/ 	.byte	0x04, 0x39
        /*0352*/ 	.short	(.L_209 - .L_208)


	//   ....[0]....
.L_208:
        /*0354*/ 	.word	0x000002a0
        /*0358*/ 	.word	0x000000ff
        /*035c*/ 	.word	0x0002d800
        /*0360*/ 	.short	0x0100
        /*0362*/ 	.byte	0x08
	.zero		1


	//   ....[1]....
        /*0364*/ 	.word	0x000002b0
        /*0368*/ 	.word	0x000000ff
        /*036c*/ 	.word	0x0002d820
        /*0370*/ 	.short	0x0100
        /*0372*/ 	.byte	0x08
	.zero		1


	//   ....[2]....
        /*0374*/ 	.word	0x000003a0
        /*0378*/ 	.word	0x000000ff
        /*037c*/ 	.word	0x0002d830
        /*0380*/ 	.short	0x0100
        /*0382*/ 	.byte	0x08
	.zero		1


	//   ....[3]....
        /*0384*/ 	.word	0x000003b0
        /*0388*/ 	.word	0x000000ff
        /*038c*/ 	.word	0x0002d840
        /*0390*/ 	.short	0x0100
        /*0392*/ 	.byte	0x08
	.zero		1


	//   ....[4]....
        /*0394*/ 	.word	0x000003c0
        /*0398*/ 	.word	0x000000ff
        /*039c*/ 	.word	0x0002d838
        /*03a0*/ 	.short	0x0100
        /*03a2*/ 	.byte	0x08
	.zero		1


	//   ....[5]....
        /*03a4*/ 	.word	0x000003d0
        /*03a8*/ 	.word	0x000000ff
        /*03ac*/ 	.word	0x0002d848
        /*03b0*/ 	.short	0x0100
        /*03b2*/ 	.byte	0x08
	.zero		1


	//   ....[6]....
        /*03b4*/ 	.word	0x00000500
        /*03b8*/ 	.word	0x000000ff
        /*03bc*/ 	.word	0x0002d850
        /*03c0*/ 	.short	0x0100
        /*03c2*/ 	.byte	0x08
	.zero		1


	//   ....[7]....
        /*03c4*/ 	.word	0x00000510
        /*03c8*/ 	.word	0x000000ff
        /*03cc*/ 	.word	0x0002d860
        /*03d0*/ 	.short	0x0100
        /*03d2*/ 	.byte	0x08
	.zero		1


	//   ....[8]....
        /*03d4*/ 	.word	0x00000520
        /*03d8*/ 	.word	0x000000ff
        /*03dc*/ 	.word	0x0002d858
        /*03e0*/ 	.short	0x0100
        /*03e2*/ 	.byte	0x08
	.zero		1


	//   ....[9]....
        /*03e4*/ 	.word	0x00000530
        /*03e8*/ 	.word	0x000000ff
        /*03ec*/ 	.word	0x0002d868
        /*03f0*/ 	.short	0x0100
        /*03f2*/ 	.byte	0x08
	.zero		1


	//   ....[10]....
        /*03f4*/ 	.word	0x00000620
        /*03f8*/ 	.word	0x000000ff
        /*03fc*/ 	.word	0x0002d870
        /*0400*/ 	.short	0x0100
        /*0402*/ 	.byte	0x06
	.zero		1


	//   ....[11]....
        /*0404*/ 	.word	0x00000630
        /*0408*/ 	.word	0x000000ff
        /*040c*/ 	.word	0x0002d880
        /*0410*/ 	.short	0x0100
        /*0412*/ 	.byte	0x06
	.zero		1


	//   ....[12]....
        /*0414*/ 	.word	0x00000640
        /*0418*/ 	.word	0x000000ff
        /*041c*/ 	.word	0x0002d878
        /*0420*/ 	.short	0x0100
        /*0422*/ 	.byte	0x06
	.zero		1


	//   ....[13]....
        /*0424*/ 	.word	0x00000650
        /*0428*/ 	.word	0x000000ff
        /*042c*/ 	.word	0x0002d888
        /*0430*/ 	.short	0x0100
        /*0432*/ 	.byte	0x06
	.zero		1


	//   ....[14]....
        /*0434*/ 	.word	0x00000780
        /*0438*/ 	.word	0x000000ff
        /*043c*/ 	.word	0x0002d890
        /*0440*/ 	.short	0x0100
        /*0442*/ 	.byte	0x08
	.zero		1


	//   ....[15]....
        /*0444*/ 	.word	0x00000790
        /*0448*/ 	.word	0x000000ff
        /*044c*/ 	.word	0x0002d8a0
        /*0450*/ 	.short	0x0100
        /*0452*/ 	.byte	0x08
	.zero		1


	//   ....[16]....
        /*0454*/ 	.word	0x000007a0
        /*0458*/ 	.word	0x000000ff
        /*045c*/ 	.word	0x0002d898
        /*0460*/ 	.short	0x0100
        /*0462*/ 	.byte	0x08
	.zero		1


	//   ....[17]....
        /*0464*/ 	.word	0x000007b0
        /*0468*/ 	.word	0x000000ff
        /*046c*/ 	.word	0x0002d8a8
        /*0470*/ 	.short	0x0100
        /*0472*/ 	.byte	0x08
	.zero		1


	//   ....[18]....
        /*0474*/ 	.word	0x000008e0
        /*0478*/ 	.word	0x000000ff
        /*047c*/ 	.word	0x0002d8b0
        /*0480*/ 	.short	0x0100
        /*0482*/ 	.byte	0x08
	.zero		1


	//   ....[19]....
        /*0484*/ 	.word	0x000008f0
        /*0488*/ 	.word	0x000000ff
        /*048c*/ 	.word	0x0002d8c0
        /*0490*/ 	.short	0x0100
        /*0492*/ 	.byte	0x08
	.zero		1


	//   ....[20]....
        /*0494*/ 	.word	0x00000900
        /*0498*/ 	.word	0x000000ff
        /*049c*/ 	.word	0x0002d8b8
        /*04a0*/ 	.short	0x0100
        /*04a2*/ 	.byte	0x08
	.zero		1


	//   ....[21]....
        /*04a4*/ 	.word	0x00000910
        /*04a8*/ 	.word	0x000000ff
        /*04ac*/ 	.word	0x0002d8c8
        /*04b0*/ 	.short	0x0100
        /*04b2*/ 	.byte	0x08
	.zero		1


	//   ....[22]....
        /*04b4*/ 	.word	0x00001b20
        /*04b8*/ 	.word	0x000000ff
        /*04bc*/ 	.word	0x0002d800
        /*04c0*/ 	.short	0x010a
        /*04c2*/ 	.byte	0x2a
	.zero		1


	//   ....[23]....
        /*04c4*/ 	.word	0x00001ba0
        /*04c8*/ 	.word	0x00000005
        /*04cc*/ 	.word	0x0002d830
        /*04d0*/ 	.short	0x010a
        /*04d2*/ 	.byte	0x3f
	.zero		1


	//   ....[24]....
        /*04d4*/ 	.word	0x00001c00
        /*04d8*/ 	.word	0x00000005
        /*04dc*/ 	.word	0x0002d830
        /*04e0*/ 	.short	0x010a
        /*04e2*/ 	.byte	0x3f
	.zero		1


	//   ....[25]....
        /*04e4*/ 	.word	0x00002030
        /*04e8*/ 	.word	0x00000000
        /*04ec*/ 	.word	0x00000000
        /*04f0*/ 	.short	0x0101
        /*04f2*/ 	.byte	0x3f
	.zero		1


	//   ....[26]....
        /*04f4*/ 	.word	0x00004f10
        /*04f8*/ 	.word	0x000000ff
        /*04fc*/ 	.word	0x0002d830
        /*0500*/ 	.short	0x010a
        /*0502*/ 	.byte	0x06
	.zero		1


	//   ....[27]....
        /*0504*/ 	.word	0x00004f50
        /*0508*/ 	.word	0x000000ff
        /*050c*/ 	.word	0x0002d830
        /*0510*/ 	.short	0x010a
        /*0512*/ 	.byte	0x06
	.zero		1


	//   ....[28]....
        /*0514*/ 	.word	0x000051f0
        /*0518*/ 	.word	0x000000ff
        /*051c*/ 	.word	0x0002d850
        /*0520*/ 	.short	0x010a
        /*0522*/ 	.byte	0x06
	.zero		1


	//   ....[29]....
        /*0524*/ 	.word	0x00005230
        /*0528*/ 	.word	0x000000ff
        /*052c*/ 	.word	0x0002d850
        /*0530*/ 	.short	0x010a
        /*0532*/ 	.byte	0x06
	.zero		1


	//   ....[30]....
        /*0534*/ 	.word	0x00005760
        /*0538*/ 	.word	0x0000000e
        /*053c*/ 	.word	0x00000000
        /*0540*/ 	.short	0x0101
        /*0542*/ 	.byte	0x3f
	.zero		1


	//   ....[31]....
        /*0544*/ 	.word	0x000072a0
        /*0548*/ 	.word	0x00000018
        /*054c*/ 	.word	0x00000000
        /*0550*/ 	.short	0x0101
        /*0552*/ 	.byte	0x3f
	.zero		1


	//   ....[32]....
        /*0554*/ 	.word	0x000081d0
        /*0558*/ 	.word	0x000000ff
        /*055c*/ 	.word	0x0002d830
        /*0560*/ 	.short	0x010a
        /*0562*/ 	.byte	0x06
	.zero		1


	//   ....[33]....
        /*0564*/ 	.word	0x00008210
        /*0568*/ 	.word	0x000000ff
        /*056c*/ 	.word	0x0002d830
        /*0570*/ 	.short	0x010a
        /*0572*/ 	.byte	0x06
	.zero		1


	//   ....[34]....
        /*0574*/ 	.word	0x000084b0
        /*0578*/ 	.word	0x000000ff
        /*057c*/ 	.word	0x0002d850
        /*0580*/ 	.short	0x010a
        /*0582*/ 	.byte	0x06
	.zero		1


	//   ....[35]....
        /*0584*/ 	.word	0x000084f0
        /*0588*/ 	.word	0x000000ff
        /*058c*/ 	.word	0x0002d850
        /*0590*/ 	.short	0x010a
        /*0592*/ 	.byte	0x06
	.zero		1


	//   ....[36]....
        /*0594*/ 	.word	0x000096d0
        /*0598*/ 	.word	0x00000022
        /*059c*/ 	.word	0x00000000
        /*05a0*/ 	.short	0x0101
        /*05a2*/ 	.byte	0x3f
	.zero		1


	//   ....[37]....
        /*05a4*/ 	.word	0x00009750
        /*05a8*/ 	.word	0x00000023
        /*05ac*/ 	.word	0x00000000
        /*05b0*/ 	.short	0x0101
        /*05b2*/ 	.byte	0x3f
	.zero		1


	//   ....[38]....
        /*05b4*/ 	.word	0x0000a300
        /*05b8*/ 	.word	0x000000ff
        /*05bc*/ 	.word	0x0002d830
        /*05c0*/ 	.short	0x010a
        /*05c2*/ 	.byte	0x06
	.zero		1


	//   ....[39]....
        /*05c4*/ 	.word	0x0000a340
        /*05c8*/ 	.word	0x000000ff
        /*05cc*/ 	.word	0x0002d830
        /*05d0*/ 	.short	0x010a
        /*05d2*/ 	.byte	0x06
	.zero		1


	//   ....[40]....
        /*05d4*/ 	.word	0x0000a5e0
        /*05d8*/ 	.word	0x000000ff
        /*05dc*/ 	.word	0x0002d850
        /*05e0*/ 	.short	0x010a
        /*05e2*/ 	.byte	0x06
	.zero		1


	//   ....[41]....
        /*05e4*/ 	.word	0x0000a620
        /*05e8*/ 	.word	0x000000ff
        /*05ec*/ 	.word	0x0002d850
        /*05f0*/ 	.short	0x010a
        /*05f2*/ 	.byte	0x06
	.zero		1


	//   ....[42]....
        /*05f4*/ 	.word	0x0000aaf0
        /*05f8*/ 	.word	0x00000007
        /*05fc*/ 	.word	0x00000000
        /*0600*/ 	.short	0x0101
        /*0602*/ 	.byte	0x3f
	.zero		1


	//   ....[43]....
        /*0604*/ 	.word	0x0000c590
        /*0608*/ 	.word	0x0000000d
        /*060c*/ 	.word	0x00000000
        /*0610*/ 	.short	0x0101
        /*0612*/ 	.byte	0x3f
	.zero		1


	//   ....[44]....
        /*0614*/ 	.word	0x0000d2a0
        /*0618*/ 	.word	0x000000ff
        /*061c*/ 	.word	0x0002d850
        /*0620*/ 	.short	0x010a
        /*0622*/ 	.byte	0x09
	.zero		1


	//   ....[45]....
        /*0624*/ 	.word	0x0000d2e0
        /*0628*/ 	.word	0x000000ff
        /*062c*/ 	.word	0x0002d850
        /*0630*/ 	.short	0x010a
        /*0632*/ 	.byte	0x09
	.zero		1


	//   ....[46]....
        /*0634*/ 	.word	0x0000d920
        /*0638*/ 	.word	0x00000005
        /*063c*/ 	.word	0x00000000
        /*0640*/ 	.short	0x0101
        /*0642*/ 	.byte	0x3f
	.zero		1


	//   ....[47]....
        /*0644*/ 	.word	0x0000e920
        /*0648*/ 	.word	0x000000ff
        /*064c*/ 	.word	0x00000000
        /*0650*/ 	.short	0x0101
        /*0652*/ 	.byte	0x04
	.zero		1


	//   ....[48]....
        /*0654*/ 	.word	0x000112f0
        /*0658*/ 	.word	0x00000005
        /*065c*/ 	.word	0x0002d840
        /*0660*/ 	.short	0x010a
        /*0662*/ 	.byte	0x3f
	.zero		1


	//   ....[49]....
        /*0664*/ 	.word	0x000117e0
        /*0668*/ 	.word	0x00000019
        /*066c*/ 	.word	0x0002d820
        /*0670*/ 	.short	0x010a
        /*0672*/ 	.byte	0x3f
	.zero		1


	//   ....[50]....
        /*0674*/ 	.word	0x00011ac0
        /*0678*/ 	.word	0x00000003
        /*067c*/ 	.word	0x0002d840
        /*0680*/ 	.short	0x010a
        /*0682*/ 	.byte	0x3f
	.zero		1


	//   ....[51]....
        /*0684*/ 	.word	0x00011d40
        /*0688*/ 	.word	0x00000002
        /*068c*/ 	.word	0x00000060
        /*0690*/ 	.short	0x010a
        /*0692*/ 	.byte	0x3f
	.zero		1


	//   ....[52]....
        /*0694*/ 	.word	0x00012260
        /*0698*/ 	.word	0x00000003
        /*069c*/ 	.word	0x0002d840
        /*06a0*/ 	.short	0x010a
        /*06a2*/ 	.byte	0x3f
	.zero		1


	//   ....[53]....
        /*06a4*/ 	.word	0x000124e0
        /*06a8*/ 	.word	0x00000003
        /*06ac*/ 	.word	0x00000060
        /*06b0*/ 	.short	0x010a
        /*06b2*/ 	.byte	0x3f
	.zero		1


	//   ....[54]....
        /*06b4*/ 	.word	0x00012960
        /*06b8*/ 	.word	0x00000002
        /*06bc*/ 	.word	0x0002d840
        /*06c0*/ 	.short	0x010a
        /*06c2*/ 	.byte	0x3f
	.zero		1


	//   ....[55]....
        /*06c4*/ 	.word	0x00012c00
        /*06c8*/ 	.word	0x00000002
        /*06cc*/ 	.word	0x00000060
        /*06d0*/ 	.short	0x010a
        /*06d2*/ 	.byte	0x3f
	.zero		1


	//   ....[56]....
        /*06d4*/ 	.word	0x00012fe0
        /*06d8*/ 	.word	0x00000003
        /*06dc*/ 	.word	0x0002d860
        /*06e0*/ 	.short	0x010a
        /*06e2*/ 	.byte	0x3f
	.zero		1


	//   ....[57]....
        /*06e4*/ 	.word	0x00013ef0
        /*06e8*/ 	.word	0x00000009
        /*06ec*/ 	.word	0x0002d820
        /*06f0*/ 	.short	0x010a
        /*06f2*/ 	.byte	0x3f
	.zero		1


	//   ....[58]....
        /*06f4*/ 	.word	0x00014090
        /*06f8*/ 	.word	0x00000007
        /*06fc*/ 	.word	0x00000000
        /*0700*/ 	.short	0x010a
        /*0702*/ 	.byte	0x3f
	.zero		1


	//   ....[59]....
        /*0704*/ 	.word	0x00014100
        /*0708*/ 	.word	0x00000003
        /*070c*/ 	.word	0x00000000
        /*0710*/ 	.short	0x010a
        /*0712*/ 	.byte	0x3f
	.zero		1


	//   ....[60]....
        /*0714*/ 	.word	0x00014160
        /*0718*/ 	.word	0x00000005
        /*071c*/ 	.word	0x00000000
        /*0720*/ 	.short	0x010a
        /*0722*/ 	.byte	0x3f
	.zero		1


	//   ....[61]....
        /*0724*/ 	.word	0x00014190
        /*0728*/ 	.word	0x00000003
        /*072c*/ 	.word	0x00000000
        /*0730*/ 	.short	0x010a
        /*0732*/ 	.byte	0x3f
	.zero		1


	//   ....[62]....
        /*0734*/ 	.word	0x00014200
        /*0738*/ 	.word	0x00000003
        /*073c*/ 	.word	0x0002d800
        /*0740*/ 	.short	0x010a
        /*0742*/ 	.byte	0x3f
	.zero		1


	//   ....[63]....
        /*0744*/ 	.word	0x00014250
        /*0748*/ 	.word	0x00000005
        /*074c*/ 	.word	0x0002d830
        /*0750*/ 	.short	0x010a
        /*0752*/ 	.byte	0x3f
	.zero		1


	//   ....[64]....
        /*0754*/ 	.word	0x000142b0
        /*0758*/ 	.word	0x0000000d
        /*075c*/ 	.word	0x0002d830
        /*0760*/ 	.short	0x010a
        /*0762*/ 	.byte	0x3f
	.zero		1


	//   ....[65]....
        /*0764*/ 	.word	0x00014310
        /*0768*/ 	.word	0x0000000d
        /*076c*/ 	.word	0x0002d850
        /*0770*/ 	.short	0x010a
        /*0772*/ 	.byte	0x3f
	.zero		1


	//   ....[66]....
        /*0774*/ 	.word	0x00014370
        /*0778*/ 	.word	0x00000007
        /*077c*/ 	.word	0x0002d830
        /*0780*/ 	.short	0x010a
        /*0782*/ 	.byte	0x3f
	.zero		1


	//   ....[67]....
        /*0784*/ 	.word	0x000143d0
        /*0788*/ 	.word	0x00000007
        /*078c*/ 	.word	0x0002d850
        /*0790*/ 	.short	0x010a
        /*0792*/ 	.byte	0x3f
	.zero		1


	//   ....[68]....
        /*0794*/ 	.word	0x00014430
        /*0798*/ 	.word	0x00000007
        /*079c*/ 	.word	0x0002d830
        /*07a0*/ 	.short	0x010a
        /*07a2*/ 	.byte	0x3f
	.zero		1


	//   ....[69]....
        /*07a4*/ 	.word	0x00014490
        /*07a8*/ 	.word	0x00000007
        /*07ac*/ 	.word	0x0002d850
        /*07b0*/ 	.short	0x010a
        /*07b2*/ 	.byte	0x3f
	.zero		1


	//   ....[70]....
        /*07b4*/ 	.word	0x000144f0
        /*07b8*/ 	.word	0x00000005
        /*07bc*/ 	.word	0x0002d850
        /*07c0*/ 	.short	0x010a
        /*07c2*/ 	.byte	0x3f
	.zero		1


	//   ....[71]....
        /*07c4*/ 	.word	0x00014690
        /*07c8*/ 	.word	0x00000005
        /*07cc*/ 	.word	0x0002d840
        /*07d0*/ 	.short	0x010a
        /*07d2*/ 	.byte	0x3f
	.zero		1


	//   ....[72]....
        /*07d4*/ 	.word	0x000146e0
        /*07d8*/ 	.word	0x00000019
        /*07dc*/ 	.word	0x0002d820
        /*07e0*/ 	.short	0x010a
        /*07e2*/ 	.byte	0x3f
	.zero		1


	//   ....[73]....
        /*07e4*/ 	.word	0x00014730
        /*07e8*/ 	.word	0x00000003
        /*07ec*/ 	.word	0x0002d840
        /*07f0*/ 	.short	0x010a
        /*07f2*/ 	.byte	0x3f
	.zero		1


	//   ....[74]....
        /*07f4*/ 	.word	0x00014780
        /*07f8*/ 	.word	0x00000002
        /*07fc*/ 	.word	0x00000060
        /*0800*/ 	.short	0x010a
        /*0802*/ 	.byte	0x3f
	.zero		1


	//   ....[75]....
        /*0804*/ 	.word	0x000147d0
        /*0808*/ 	.word	0x00000003
        /*080c*/ 	.word	0x0002d840
        /*0810*/ 	.short	0x010a
        /*0812*/ 	.byte	0x3f
	.zero		1


	//   ....[76]....
        /*0814*/ 	.word	0x00014820
        /*0818*/ 	.word	0x00000003
        /*081c*/ 	.word	0x00000060
        /*0820*/ 	.short	0x010a
        /*0822*/ 	.byte	0x3f
	.zero		1


	//   ....[77]....
        /*0824*/ 	.word	0x00014870
        /*0828*/ 	.word	0x00000002
        /*082c*/ 	.word	0x0002d840
        /*0830*/ 	.short	0x010a
        /*0832*/ 	.byte	0x3f
	.zero		1


	//   ....[78]....
        /*0834*/ 	.word	0x000148c0
        /*0838*/ 	.word	0x00000002
        /*083c*/ 	.word	0x00000060
        /*0840*/ 	.short	0x010a
        /*0842*/ 	.byte	0x3f
	.zero		1


	//   ....[79]....
        /*0844*/ 	.word	0x00014910
        /*0848*/ 	.word	0x00000003
        /*084c*/ 	.word	0x0002d860
        /*0850*/ 	.short	0x010a
        /*0852*/ 	.byte	0x3f
	.zero		1


	//   ....[80]....
        /*0854*/ 	.word	0x000152c0
        /*0858*/ 	.word	0x00000009
        /*085c*/ 	.word	0x0002d820
        /*0860*/ 	.short	0x010a
        /*0862*/ 	.byte	0x3f
	.zero		1


	//   ....[81]....
        /*0864*/ 	.word	0x00015460
        /*0868*/ 	.word	0x00000007
        /*086c*/ 	.word	0x00000000
        /*0870*/ 	.short	0x010a
        /*0872*/ 	.byte	0x3f
	.zero		1


	//   ....[82]....
        /*0874*/ 	.word	0x000154b0
        /*0878*/ 	.word	0x00000003
        /*087c*/ 	.word	0x00000000
        /*0880*/ 	.short	0x010a
        /*0882*/ 	.byte	0x3f
	.zero		1


	//   ....[83]....
        /*0884*/ 	.word	0x00015500
        /*0888*/ 	.word	0x00000005
        /*088c*/ 	.word	0x00000000
        /*0890*/ 	.short	0x010a
        /*0892*/ 	.byte	0x3f
	.zero		1


	//----- nvinfo : EIATTR_NUM_MBARRIERS
	.align		4
.L_209:
        /*0894*/ 	.byte	0x03, 0x38
        /*0896*/ 	.short	0x0016


	//----- nvinfo : EIATTR_EXIT_INSTR_OFFSETS
	.align		4
        /*0898*/ 	.byte	0x04, 0x1c
        /*089a*/ 	.short	(.L_211 - .L_210)


	//   ....[0]....
.L_210:
        /*089c*/ 	.word	0x00000ab0


	//   ....[1]....
        /*08a0*/ 	.word	0x0000f440


	//   ....[2]....
        /*08a4*/ 	.word	0x0000f4a0


	//   ....[3]....
        /*08a8*/ 	.word	0x000141e0


	//----- nvinfo : EIATTR_MAX_THREADS
	.align		4
.L_211:
        /*08ac*/ 	.byte	0x04, 0x05
        /*08ae*/ 	.short	(.L_213 - .L_212)
.L_212:
        /*08b0*/ 	.word	0x00000200
        /*08b4*/ 	.word	0x00000001
        /*08b8*/ 	.word	0x00000001


	//----- nvinfo : EIATTR_CRS_STACK_SIZE
	.align		4
.L_213:
        /*08bc*/ 	.byte	0x04, 0x1e
        /*08be*/ 	.short	(.L_215 - .L_214)
.L_214:
        /*08c0*/ 	.word	0x00000000


	//----- nvinfo : EIATTR_CBANK_PARAM_SIZE
	.align		4
.L_215:
        /*08c4*/ 	.byte	0x03, 0x19
        /*08c6*/ 	.short	0x0a70


	//----- nvinfo : EIATTR_PARAM_CBANK
	.align		4
        /*08c8*/ 	.byte	0x04, 0x0a
        /*08ca*/ 	.short	(.L_217 - .L_216)
	.align		4
.L_216:
        /*08cc*/ 	.word	index@(.nv.constant0._ZN7cutlass13device_kernelIN5flash11enable_sm90INS1_16FlashAttnFwdSm90INS1_25CollectiveMainloopFwdSm90ILi2EN4cute5tupleIJNS5_1CILi1EEES8_S8_EEENS6_IJNS7_ILi192EEENS7_ILi128EEENS7_ILi96EEEEEELi96ENS_6half_tEfNS_4arch4Sm90ELb0ELb1ELb0ELb1ELb0ELb0ELb0ELb0ELb1ELb0ELb0ELb0EEENS1_21CollectiveEpilogueFwdINS6_IJSA_SC_SB_EEES9_SE_SG_Li384ELb1ELb0ELb0ELb0EEENS1_36VarlenDynamicPersistentTileSchedulerILi192ELi128ELi384ELi32ELb0ELb0ELb1ELb1ELb0ELb1EEEEEEEEEvNT_6ParamsE)
        /*08d0*/ 	.short	0x0210
        /*08d2*/ 	.short	0x0a70


	//----- nvinfo : EIATTR_SW_WAR
	.align		4
.L_217:
        /*08d4*/ 	.byte	0x04, 0x36
        /*08d6*/ 	.short	(.L_219 - .L_218)
.L_218:
        /*08d8*/ 	.word	0x00000008
.L_219:


//--------------------- .nv.info._ZN7cutlass13device_kernelIN5flash11enable_sm90INS1_16FlashAttnFwdSm90INS1_25CollectiveMainloopFwdSm90ILi2EN4cute5tupleIJNS5_1CILi1EEES8_S8_EEENS6_IJNS7_ILi192EEENS7_ILi128EEENS7_ILi96EEEEEELi96ENS_6half_tEfNS_4arch4Sm90ELb0ELb1ELb0ELb1ELb0ELb1ELb0ELb0ELb1ELb0ELb0ELb0EEENS1_21CollectiveEpilogueFwdINS6_IJSA_SC_SB_EEES9_SE_SG_Li384ELb1ELb0ELb0ELb0EEENS1_36VarlenDynamicPersistentTileSchedulerILi192ELi128ELi384ELi32ELb0ELb0ELb1ELb1ELb0ELb1EEEEEEEEEvNT_6ParamsE --------------------------
	.section	.nv.info._ZN7cutlass13device_kernelIN5flash11enable_sm90INS1_16FlashAttnFwdSm90INS1_25CollectiveMainloopFwdSm90ILi2EN4cute5tupleIJNS5_1CILi1EEES8_S8_EEENS6_IJNS7_ILi192EEENS7_ILi128EEENS7_ILi96EEEEEELi96ENS_6half_tEfNS_4arch4Sm90ELb0ELb1ELb0ELb1ELb0ELb1ELb0ELb0ELb1ELb0ELb0ELb0EEENS1_21CollectiveEpilogueFwdINS6_IJSA_SC_SB_EEES9_SE_SG_Li384ELb1ELb0ELb0ELb0EEENS1_36VarlenDynamicPersistentTileSchedulerILi192ELi128ELi384ELi32ELb0ELb0ELb1ELb1ELb0ELb1EEEEEEEEEvNT_6ParamsE,"",@"SHT_CUDA_INFO"
	.sectionflags	@""
	.align	4


	//----- nvinfo : EIATTR_CUDA_API_VERSION
	.align		4
        /*0000*/ 	.byte	0x04, 0x37
        /*0002*/ 	.short	(.L_221 - .L_220)
.L_220:
        /*0004*/ 	.word	0x00000082


	//----- nvinfo : EIATTR_KPARAM_INFO
	.align		4
.L_221:
        /*0008*/ 	.byte	0x04, 0x17
        /*000a*/ 	.short	(.L_223 - .L_222)
.L_222:
        /*000c*/ 	.word	0x00000000
        /*0010*/ 	.short	0x0000
        /*0012*/ 	.short	0x0070
        /*0014*/ 	.byte	0x00, 0xf0, 0x01, 0x28


	//----- nvinfo : EIATTR_SPARSE_MMA_MASK
	.align		4
.L_223:
        /*0018*/ 	.byte	0x03, 0x50
        /*001a*/ 	.short	0x0000


	//----- nvinfo : EIATTR_MAXREG_COUNT
	.align		4
        /*001c*/ 	.byte	0x03, 0x1b
        /*001e*/ 	.short	0x0080


	//----- nvinfo : EIATTR_NUM_BARRIERS
	.align		4
        /*0020*/ 	.byte	0x02, 0x4c
        /*0022*/ 	.byte	0x10
	.zero		1


	//----- nvinfo : EIATTR_EXTERNS
	.align		4
        /*0024*/ 	.byte	0x04, 0x0f
        /*0026*/ 	.short	(.L_225 - .L_224)


	//   ....[0]....
	.align		4
.L_224:
        /*0028*/ 	.word	index@(__assertfail)


	//----- nvinfo : EIATTR_ANNOTATIONS
	.align		4
.L_225:
        /*002c*/ 	.byte	0x04, 0x55
        /*002e*/ 	.short	(.L_227 - .L_226)


	//   ....[0]....
.L_226:
        /* <DEDUP_REMOVED lines=67> */


	//----- nvinfo : EIATTR_MERCURY_ISA_VERSION
	.align		4
.L_227:
        /*0450*/ 	.byte	0x03, 0x5f
        /*0452*/ 	.short	0x0101


	//----- nvinfo : EIATTR_UNUSED_LOAD_BYTE_OFFSET
	.align		4
        /*0454*/ 	.byte	0x04, 0x44
        /*0456*/ 	.short	(.L_229 - .L_228)


	//   ....[0]....
.L_228:
        /*0458*/ 	.word	0x00000b00
        /*045c*/ 	.word	0x0000fff0


	//   ....[1]....
        /*0460*/ 	.word	0x00018250
        /*0464*/ 	.word	0x0000fff0


	//----- nvinfo : EIATTR_INT_WARP_WIDE_INSTR_OFFSETS
	.align		4
.L_229:
        /*0468*/ 	.byte	0x04, 0x31
        /*046a*/ 	.short	(.L_231 - .L_230)


	//   ....[0]....
.L_230:
        /*046c*/ 	.word	0x000001b0


	//   ....[1]....
        /*0470*/ 	.word	0x00000250


	//   ....[2]....
        /*0474*/ 	.word	0x000002c0


	//   ....[3]....
        /*0478*/ 	.word	0x0001c160


	//   ....[4]....
        /*047c*/ 	.word	0x0001c1f0


	//   ....[5]....
        /*0480*/ 	.word	0x0001c6a0


	//   ....[6]....
        /*0484*/ 	.word	0x0001c6e0


	//   ....[7]....
        /*0488*/ 	.word	0x0001c820


	//   ....[8]....
        /*048c*/ 	.word	0x0001c8f0


	//   ....[9]....
        /*0490*/ 	.word	0x0001e800


	//   ....[10]....
        /*0494*/ 	.word	0x0001e890


	//----- nvinfo : EIATTR_COOP_GROUP_MASK_REGIDS
	.align		4
.L_231:
        /*0498*/ 	.byte	0x04, 0x29
        /*049a*/ 	.short	(.L_233 - .L_232)


	//   ....[0]....
.L_232:
        /*049c*/ 	.word	0xffffffff


	//   ....[1]....
        /*04a0*/ 	.word	0xffffffff


	//   ....[2]....
        /*04a4*/ 	.word	0xffffffff


	//   ....[3]....
        /*04a8*/ 	.word	0xffffffff


	//   ....[4]....
        /*04ac*/ 	.word	0xffffffff


	//   ....[5]....
        /*04b0*/ 	.word	0xffffffff


	//   ....[6]....
        /*04b4*/ 	.word	0xffffffff


	//   ....[7]....
        /*04b8*/ 	.word	0xffffffff


	//   ....[8]....
        /*04bc*/ 	.word	0xffffffff


	//   ....[9]....
        /*04c0*/ 	.word	0xffffffff


	//   ....[10]....
        /*04c4*/ 	.word	0xffffffff


	//   ....[11]....
        /*04c8*/ 	.word	0xffffffff


	//   ....[12]....
        /*04cc*/ 	.word	0xffffffff


	//   ....[13]....
        /*04d0*/ 	.word	0xffffffff


	//   ....[14]....
        /*04d4*/ 	.word	0xffffffff


	//   ....[15]....
        /*04d8*/ 	.word	0xffffffff


	//   ....[16]....
        /*04dc*/ 	.word	0xffffffff


	//   ....[17]....
        /*04e0*/ 	.word	0xffffffff


	//   ....[18]....
        /*04e4*/ 	.word	0xffffffff


	//   ....[19]....
        /*04e8*/ 	.word	0xffffffff


	//   ....[20]....
        /*04ec*/ 	.word	0xffffffff


	//   ....[21]....
        /*04f0*/ 	.word	0xffffffff


	//   ....[22]....
        /*04f4*/ 	.word	0xffffffff


	//   ....[23]....
        /*04f8*/ 	.word	0xffffffff


	//   ....[24]....
        /*04fc*/ 	.word	0xffffffff


	//   ....[25]....
        /*0500*/ 	.word	0xffffffff


	//   ....[26]....
        /*0504*/ 	.word	0xffffffff


	//   ....[27]....
        /*0508*/ 	.word	0xffffffff


	//   ....[28]....
        /*050c*/ 	.word	0xffffffff


	//   ....[29]....
        /*0510*/ 	.word	0xffffffff


	//   ....[30]....
        /*0514*/ 	.word	0xffffffff


	//   ....[31]....
        /*0518*/ 	.word	0xffffffff


	//   ....[32]....
        /*051c*/ 	.word	0xffffffff


	//   ....[33]....
        /*0520*/ 	.word	0xffffffff


	//   ....[34]....
        /*0524*/ 	.word	0xffffffff


	//   ....[35]....
        /*0528*/ 	.word	0xffffffff


	//   ....[36]....
        /*052c*/ 	.word	0xffffffff


	//   ....[37]....
        /*0530*/ 	.word	0xffffffff


	//   ....[38]....
        /*0534*/ 	.word	0xffffffff


	//   ....[39]....
        /*0538*/ 	.word	0xffffffff


	//   ....[40]....
        /*053c*/ 	.word	0xffffffff


	//   ....[41]....
        /*0540*/ 	.word	0xffffffff


	//   ....[42]....
        /*0544*/ 	.word	0xffffffff


	//   ....[43]....
        /*0548*/ 	.word	0xffffffff


	//   ....[44]....
        /*054c*/ 	.word	0xffffffff


	//   ....[45]....
        /*0550*/ 	.word	0xffffffff


	//   ....[46]....
        /*0554*/ 	.word	0xffffffff


	//   ....[47]....
        /*0558*/ 	.word	0xffffffff


	//   ....[48]....
        /*055c*/ 	.word	0xffffffff


	//   ....[49]....
        /*0560*/ 	.word	0xffffffff


	//   ....[50]....
        /*0564*/ 	.word	0xffffffff


	//   ....[51]....
        /*0568*/ 	.word	0xffffffff


	//   ....[52]....
        /*056c*/ 	.word	0xffffffff


	//   ....[53]....
        /*0570*/ 	.word	0xffffffff


	//   ....[54]....
        /*0574*/ 	.word	0xffffffff


	//   ....[55]....
        /*0578*/ 	.word	0xffffffff


	//   ....[56]....
        /*057c*/ 	.word	0xffffffff


	//   ....[57]....
        /*0580*/ 	.word	0xffffffff


	//   ....[58]....
        /*0584*/ 	.word	0xffffffff


	//   ....[59]....
        /*0588*/ 	.word	0xffffffff


	//   ....[60]....
        /*058c*/ 	.word	0xffffffff


	//   ....[61]....
        /*0590*/ 	.word	0xffffffff


	//   ....[62]....
        /*0594*/ 	.word	0xffffffff


	//   ....[63]....
        /*0598*/ 	.word	0xffffffff


	//   ....[64]....
        /*059c*/ 	.word	0xffffffff


	//   ....[65]....
        /*05a0*/ 	.word	0xffffffff


	//   ....[66]....
        /*05a4*/ 	.word	0x0500000f


	//   ....[67]....
        /*05a8*/ 	.word	0x0500000f


	//   ....[68]....
        /*05ac*/ 	.word	0x0500000f


	//   ....[69]....
        /*05b0*/ 	.word	0x0500000f


	//   ....[70]....
        /*05b4*/ 	.word	0x0500000f


	//   ....[71]....
        /*05b8*/ 	.word	0x0500000f


	//   ....[72]....
        /*05bc*/ 	.word	0x0500000f


	//   ....[73]....
        /*05c0*/ 	.word	0x0500000f


	//   ....[74]....
        /*05c4*/ 	.word	0x0500000f


	//   ....[75]....
        /*05c8*/ 	.word	0x0500000f


	//   ....[76]....
        /*05cc*/ 	.word	0x0500000f


	//   ....[77]....
        /*05d0*/ 	.word	0x0500000f


	//   ....[78]....
        /*05d4*/ 	.word	0x0500000f


	//   ....[79]....
        /*05d8*/ 	.word	0x0500000f


	//   ....[80]....
        /*05dc*/ 	.word	0x0500000f


	//   ....[81]....
        /*05e0*/ 	.word	0x0500000f


	//   ....[82]....
        /*05e4*/ 	.word	0x0500000f


	//   ....[83]....
        /*05e8*/ 	.word	0x0500000f


	//   ....[84]....
        /*05ec*/ 	.word	0x0500000f


	//   ....[85]....
        /*05f0*/ 	.word	0x0500000f


	//   ....[86]....
        /*05f4*/ 	.word	0x0500000f


	//   ....[87]....
        /*05f8*/ 	.word	0x0500000f


	//   ....[88]....
        /*05fc*/ 	.word	0x0500000f


	//   ....[89]....
        /*0600*/ 	.word	0x0500000f


	//   ....[90]....
        /*0604*/ 	.word	0x0500000f


	//   ....[91]....
        /*0608*/ 	.word	0x0500000f


	//   ....[92]....
        /*060c*/ 	.word	0x0500000f


	//   ....[93]....
        /*0610*/ 	.word	0x0500000f


	//   ....[94]....
        /*0614*/ 	.word	0x0500000f


	//----- nvinfo : EIATTR_COOP_GROUP_INSTR_OFFSETS
	.align		4
.L_233:
        /*0618*/ 	.byte	0x04, 0x28
        /*061a*/ 	.short	(.L_235 - .L_234)


	//   ....[0]....
.L_234:
        /*061c*/ 	.word	0x00000060


	//   ....[1]....
        /*0620*/ 	.word	0x000001c0


	//   ....[2]....
        /*0624*/ 	.word	0x00000270


	//   ....[3]....
        /*0628*/ 	.word	0x00000430


	//   ....[4]....
        /*062c*/ 	.word	0x00000590


	//   ....[5]....
        /*0630*/ 	.word	0x000006b0


	//   ....[6]....
        /*0634*/ 	.word	0x00000810


	//   ....[7]....
        /*0638*/ 	.word	0x00007120


	//   ....[8]....
        /*063c*/ 	.word	0x0000cd80


	//   ....[9]....
        /*0640*/ 	.word	0x0000ce20


	//   ....[10]....
        /*0644*/ 	.word	0x0000d560


	//   ....[11]....
        /*0648*/ 	.word	0x0000d5a0


	//   ....[12]....
        /*064c*/ 	.word	0x0000e400


	//   ....[13]....
        /*0650*/ 	.word	0x0000ffe0


	//   ....[14]....
        /*0654*/ 	.word	0x00010000


	//   ....[15]....
        /*0658*/ 	.word	0x00010cc0


	//   ....[16]....
        /*065c*/ 	.word	0x00010ce0


	//   ....[17]....
        /*0660*/ 	.word	0x00011b70


	//   ....[18]....
        /*0664*/ 	.word	0x00012840


	//   ....[19]....
        /*0668*/ 	.word	0x00012860


	//   ....[20]....
        /*066c*/ 	.word	0x00012d90


	//   ....[21]....
        /*0670*/ 	.word	0x00012db0


	//   ....[22]....
        /*0674*/ 	.word	0x00014160


	//   ....[23]....
        /*0678*/ 	.word	0x00015a50


	//   ....[24]....
        /*067c*/ 	.word	0x00015a70


	//   ....[25]....
        /*0680*/ 	.word	0x00016730


	//   ....[26]....
        /*0684*/ 	.word	0x00016750


	//   ....[27]....
        /*0688*/ 	.word	0x000175e0


	//   ....[28]....
        /*068c*/ 	.word	0x000177f0


	//   ....[29]....
        /*0690*/ 	.word	0x00017820


	//   ....[30]....
        /*0694*/ 	.word	0x00017d40


	//   ....[31]....
        /*0698*/ 	.word	0x00017d70


	//   ....[32]....
        /*069c*/ 	.word	0x00019bd0


	//   ....[33]....
        /*06a0*/ 	.word	0x00019d70


	//   ....[34]....
        /*06a4*/ 	.word	0x00019da0


	//   ....[35]....
        /*06a8*/ 	.word	0x00019dd0


	//   ....[36]....
        /*06ac*/ 	.word	0x00019e10


	//   ....[37]....
        /*06b0*/ 	.word	0x00019e60


	//   ....[38]....
        /*06b4*/ 	.word	0x00019ec0


	//   ....[39]....
        /*06b8*/ 	.word	0x0001a080


	//   ....[40]....
        /*06bc*/ 	.word	0x0001a0e0


	//   ....[41]....
        /*06c0*/ 	.word	0x0001a120


	//   ....[42]....
        /*06c4*/ 	.word	0x0001a160


	//   ....[43]....
        /*06c8*/ 	.word	0x0001a190


	//   ....[44]....
        /*06cc*/ 	.word	0x0001a1c0


	//   ....[45]....
        /*06d0*/ 	.word	0x0001a260


	//   ....[46]....
        /*06d4*/ 	.word	0x0001a2c0


	//   ....[47]....
        /*06d8*/ 	.word	0x0001a360


	//   ....[48]....
        /*06dc*/ 	.word	0x0001ec00


	//   ....[49]....
        /*06e0*/ 	.word	0x0001ec10


	//   ....[50]....
        /*06e4*/ 	.word	0x0001ed00


	//   ....[51]....
        /*06e8*/ 	.word	0x0001ed60


	//   ....[52]....
        /*06ec*/ 	.word	0x0001eda0


	//   ....[53]....
        /*06f0*/ 	.word	0x0001ede0


	//   ....[54]....
        /*06f4*/ 	.word	0x0001ee10


	//   ....[55]....
        /*06f8*/ 	.word	0x0001ee40


	//   ....[56]....
        /*06fc*/ 	.word	0x0001efb0


	//   ....[57]....
        /*0700*/ 	.word	0x0001f010


	//   ....[58]....
        /*0704*/ 	.word	0x0001f050


	//   ....[59]....
        /*0708*/ 	.word	0x0001f090


	//   ....[60]....
        /*070c*/ 	.word	0x0001f0c0


	//   ....[61]....
        /*0710*/ 	.word	0x0001f0f0


	//   ....[62]....
        /*0714*/ 	.word	0x0001f1b0


	//   ....[63]....
        /*0718*/ 	.word	0x0001f1d0


	//   ....[64]....
        /*071c*/ 	.word	0x0001f240


	//   ....[65]....
        /*0720*/ 	.word	0x0001f8b0


	//   ....[66]....
        /*0724*/ 	.word	0x0001fcc0


	//   ....[67]....
        /*0728*/ 	.word	0x0001fd60


	//   ....[68]....
        /*072c*/ 	.word	0x0001fe00


	//   ....[69]....
        /*0730*/ 	.word	0x0001fea0


	//   ....[70]....
        /*0734*/ 	.word	0x0001ff40


	//   ....[71]....
        /*0738*/ 	.word	0x00020020


	//   ....[72]....
        /*073c*/ 	.word	0x000200c0


	//   ....[73]....
        /*0740*/ 	.word	0x00020160


	//   ....[74]....
        /*0744*/ 	.word	0x00020200


	//   ....[75]....
        /*0748*/ 	.word	0x00020590


	//   ....[76]....
        /*074c*/ 	.word	0x00020870


	//   ....[77]....
        /*0750*/ 	.word	0x00020c60


	//   ....[78]....
        /*0754*/ 	.word	0x00020cf0


	//   ....[79]....
        /*0758*/ 	.word	0x00020d90


	//   ....[80]....
        /*075c*/ 	.word	0x00020e40


	//   ....[81]....
        /*0760*/ 	.word	0x00020ec0


	//   ....[82]....
        /*0764*/ 	.word	0x00020f40


	//   ....[83]....
        /*0768*/ 	.word	0x00020fc0


	//   ....[84]....
        /*076c*/ 	.word	0x00021040


	//   ....[85]....
        /*0770*/ 	.word	0x000210d0


	//   ....[86]....
        /*0774*/ 	.word	0x00021180


	//   ....[87]....
        /*0778*/ 	.word	0x00021200


	//   ....[88]....
        /*077c*/ 	.word	0x00021280


	//   ....[89]....
        /*0780*/ 	.word	0x00021300


	//   ....[90]....
        /*0784*/ 	.word	0x00021380


	//   ....[91]....
        /*0788*/ 	.word	0x000213f0


	//   ....[92]....
        /*078c*/ 	.word	0x00021490


	//   ....[93]....
        /*0790*/ 	.word	0x00021520


	//   ....[94]....
        /*0794*/ 	.word	0x00021640


	//----- nvinfo : EIATTR_REG_RECONFIG
	.align		4
.L_235:
        /*0798*/ 	.byte	0x01, 0x54
	.zero		2


	//----- nvinfo : EIATTR_SYSCALL_OFFSETS
	.align		4
        /*079c*/ 	.byte	0x04, 0x46
        /*079e*/ 	.short	(.L_237 - .L_236)


	//   ....[0]....
.L_236:
        /*07a0*/ 	.word	0x00001be0


	//   ....[1]....
        /*07a4*/ 	.word	0x00001d30


	//   ....[2]....
        /*07a8*/ 	.word	0x00007330


	//   ....[3]....
        /*07ac*/ 	.word	0x00007670


	//   ....[4]....
        /*07b0*/ 	.word	0x0001c370


	//   ....[5]....
        /*07b4*/ 	.word	0x0001c4a0


	//   ....[6]....
        /*07b8*/ 	.word	0x0001c5a0


	//----- nvinfo : EIATTR_MBARRIER_INSTR_OFFSETS
	.align		4
.L_237:
        /*07bc*/ 	.byte	0x04, 0x39
        /*07be*/ 	.short	(.L_239 - .L_238)


	//   ....[0]....
.L_238:
        /*07c0*/ 	.word	0x000002e0
        /*07c4*/ 	.word	0x000000ff
        /*07c8*/ 	.word	0x0002d800
        /*07cc*/ 	.short	0x0100
        /*07ce*/ 	.byte	0x08
	.zero		1


	//   ....[1]....
        /*07d0*/ 	.word	0x000002f0
        /*07d4*/ 	.word	0x000000ff
        /*07d8*/ 	.word	0x0002d820
        /*07dc*/ 	.short	0x0100
        /*07de*/ 	.byte	0x08
	.zero		1


	//   ....[2]....
        /*07e0*/ 	.word	0x000003e0
        /*07e4*/ 	.word	0x000000ff
        /*07e8*/ 	.word	0x0002d830
        /*07ec*/ 	.short	0x0100
        /*07ee*/ 	.byte	0x08
	.zero		1


	//   ....[3]....
        /*07f0*/ 	.word	0x000003f0
        /*07f4*/ 	.word	0x000000ff
        /*07f8*/ 	.word	0x0002d840
        /*07fc*/ 	.short	0x0100
        /*07fe*/ 	.byte	0x08
	.zero		1


	//   ....[4]....
        /*0800*/ 	.word	0x00000400
        /*0804*/ 	.word	0x000000ff
        /*0808*/ 	.word	0x0002d838
        /*080c*/ 	.short	0x0100
        /*080e*/ 	.byte	0x08
	.zero		1


	//   ....[5]....
        /*0810*/ 	.word	0x00000410
        /*0814*/ 	.word	0x000000ff
        /*0818*/ 	.word	0x0002d848
        /*081c*/ 	.short	0x0100
        /*081e*/ 	.byte	0x08
	.zero		1


	//   ....[6]....
        /*0820*/ 	.word	0x00000540
        /*0824*/ 	.word	0x000000ff
        /*0828*/ 	.word	0x0002d850
        /*082c*/ 	.short	0x0100
        /*082e*/ 	.byte	0x08
	.zero		1


	//   ....[7]....
        /*0830*/ 	.word	0x00000550
        /*0834*/ 	.word	0x000000ff
        /*0838*/ 	.word	0x0002d860
        /*083c*/ 	.short	0x0100
        /*083e*/ 	.byte	0x08
	.zero		1


	//   ....[8]....
        /*0840*/ 	.word	0x00000560
        /*0844*/ 	.word	0x000000ff
        /*0848*/ 	.word	0x0002d858
        /*084c*/ 	.short	0x0100
        /*084e*/ 	.byte	0x08
	.zero		1


	//   ....[9]....
        /*0850*/ 	.word	0x00000570
        /*0854*/ 	.word	0x000000ff
        /*0858*/ 	.word	0x0002d868
        /*085c*/ 	.short	0x0100
        /*085e*/ 	.byte	0x08
	.zero		1


	//   ....[10]....
        /*0860*/ 	.word	0x00000660
        /*0864*/ 	.word	0x000000ff
        /*0868*/ 	.word	0x0002d870
        /*086c*/ 	.short	0x0100
        /*086e*/ 	.byte	0x06
	.zero		1


	//   ....[11]....
        /*0870*/ 	.word	0x00000670
        /*0874*/ 	.word	0x000000ff
        /*0878*/ 	.word	0x0002d880
        /*087c*/ 	.short	0x0100
        /*087e*/ 	.byte	0x06
	.zero		1


	//   ....[12]....
        /*0880*/ 	.word	0x00000680
        /*0884*/ 	.word	0x000000ff
        /*0888*/ 	.word	0x0002d878
        /*088c*/ 	.short	0x0100
        /*088e*/ 	.byte	0x06
	.zero		1


	//   ....[13]....
        /*0890*/ 	.word	0x00000690
        /*0894*/ 	.word	0x000000ff
        /*0898*/ 	.word	0x0002d888
        /*089c*/ 	.short	0x0100
        /*089e*/ 	.byte	0x06
	.zero		1


	//   ....[14]....
        /*08a0*/ 	.word	0x000007c0
        /*08a4*/ 	.word	0x000000ff
        /*08a8*/ 	.word	0x0002d890
        /*08ac*/ 	.short	0x0100
        /*08ae*/ 	.byte	0x08
	.zero		1


	//   ....[15]....
        /*08b0*/ 	.word	0x000007d0
        /*08b4*/ 	.word	0x000000ff
        /*08b8*/ 	.word	0x0002d8a0
        /*08bc*/ 	.short	0x0100
        /*08be*/ 	.byte	0x08
	.zero		1


	//   ....[16]....
        /*08c0*/ 	.word	0x000007e0
        /*08c4*/ 	.word	0x000000ff
        /*08c8*/ 	.word	0x0002d898
        /*08cc*/ 	.short	0x0100
        /*08ce*/ 	.byte	0x08
	.zero		1


	//   ....[17]....
        /*08d0*/ 	.word	0x000007f0
        /*08d4*/ 	.word	0x000000ff
        /*08d8*/ 	.word	0x0002d8a8
        /*08dc*/ 	.short	0x0100
        /*08de*/ 	.byte	0x08
	.zero		1


	//   ....[18]....
        /*08e0*/ 	.word	0x00000920
        /*08e4*/ 	.word	0x000000ff
        /*08e8*/ 	.word	0x0002d8b0
        /*08ec*/ 	.short	0x0100
        /*08ee*/ 	.byte	0x08
	.zero		1


	//   ....[19]....
        /*08f0*/ 	.word	0x00000930
        /*08f4*/ 	.word	0x000000ff
        /*08f8*/ 	.word	0x0002d8c0
        /*08fc*/ 	.short	0x0100
        /*08fe*/ 	.byte	0x08
	.zero		1


	//   ....[20]....
        /*0900*/ 	.word	0x00000940
        /*0904*/ 	.word	0x000000ff
        /*0908*/ 	.word	0x0002d8b8
        /*090c*/ 	.short	0x0100
        /*090e*/ 	.byte	0x08
	.zero		1


	//   ....[21]....
        /*0910*/ 	.word	0x00000950
        /*0914*/ 	.word	0x000000ff
        /*0918*/ 	.word	0x0002d8c8
        /*091c*/ 	.short	0x0100
        /*091e*/ 	.byte	0x08
	.zero		1


	//   ....[22]....
        /*0920*/ 	.word	0x000031e0
        /*0924*/ 	.word	0x0000000f
        /*0928*/ 	.word	0x0002d890
        /*092c*/ 	.short	0x010a
        /*092e*/ 	.byte	0x3f
	.zero		1


	//   ....[23]....
        /*0930*/ 	.word	0x00004ba0
        /*0934*/ 	.word	0x0000000f
        /*0938*/ 	.word	0x0002d890
        /*093c*/ 	.short	0x010a
        /*093e*/ 	.byte	0x3f
	.zero		1


	//   ....[24]....
        /*0940*/ 	.word	0x000064a0
        /*0944*/ 	.word	0x0000000f
        /*0948*/ 	.word	0x0002d890
        /*094c*/ 	.short	0x010a
        /*094e*/ 	.byte	0x3f
	.zero		1


	//   ....[25]....
        /*0950*/ 	.word	0x00006700
        /*0954*/ 	.word	0x0000001c
        /*0958*/ 	.word	0x00000000
        /*095c*/ 	.short	0x0101
        /*095e*/ 	.byte	0x3f
	.zero		1


	//   ....[26]....
        /*0960*/ 	.word	0x00006740
        /*0964*/ 	.word	0x0000000f
        /*0968*/ 	.word	0x0002d8b0
        /*096c*/ 	.short	0x010a
        /*096e*/ 	.byte	0x3f
	.zero		1


	//   ....[27]....
        /*0970*/ 	.word	0x00006a90
        /*0974*/ 	.word	0x0000000f
        /*0978*/ 	.word	0x00000000
        /*097c*/ 	.short	0x0101
        /*097e*/ 	.byte	0x3f
	.zero		1


	//   ....[28]....
        /*0980*/ 	.word	0x000073d0
        /*0984*/ 	.word	0x00000002
        /*0988*/ 	.word	0x0002d800
        /*098c*/ 	.short	0x010a
        /*098e*/ 	.byte	0x3f
	.zero		1


	//   ....[29]....
        /*0990*/ 	.word	0x00007420
        /*0994*/ 	.word	0x00000002
        /*0998*/ 	.word	0x0002d800
        /*099c*/ 	.short	0x010a
        /*099e*/ 	.byte	0x3f
	.zero		1


	//   ....[30]....
        /*09a0*/ 	.word	0x00007f80
        /*09a4*/ 	.word	0x00000002
        /*09a8*/ 	.word	0x0002d800
        /*09ac*/ 	.short	0x010a
        /*09ae*/ 	.byte	0x3f
	.zero		1


	//   ....[31]....
        /*09b0*/ 	.word	0x00009af0
        /*09b4*/ 	.word	0x00000002
        /*09b8*/ 	.word	0x0002d800
        /*09bc*/ 	.short	0x010a
        /*09be*/ 	.byte	0x3f
	.zero		1


	//   ....[32]....
        /*09c0*/ 	.word	0x0000b240
        /*09c4*/ 	.word	0x00000003
        /*09c8*/ 	.word	0x0002d830
        /*09cc*/ 	.short	0x010a
        /*09ce*/ 	.byte	0x3f
	.zero		1


	//   ....[33]....
        /*09d0*/ 	.word	0x0000b3a0
        /*09d4*/ 	.word	0x00000003
        /*09d8*/ 	.word	0x0002d830
        /*09dc*/ 	.short	0x010a
        /*09de*/ 	.byte	0x3f
	.zero		1


	//   ....[34]....
        /*09e0*/ 	.word	0x0000b9a0
        /*09e4*/ 	.word	0x00000000
        /*09e8*/ 	.word	0x00000000
        /*09ec*/ 	.short	0x0101
        /*09ee*/ 	.byte	0x3f
	.zero		1


	//   ....[35]....
        /*09f0*/ 	.word	0x0000e8c0
        /*09f4*/ 	.word	0x0000000f
        /*09f8*/ 	.word	0x0002d830
        /*09fc*/ 	.short	0x010a
        /*09fe*/ 	.byte	0x3f
	.zero		1


	//   ....[36]....
        /*0a00*/ 	.word	0x0000e910
        /*0a04*/ 	.word	0x0000000f
        /*0a08*/ 	.word	0x0002d830
        /*0a0c*/ 	.short	0x010a
        /*0a0e*/ 	.byte	0x3f
	.zero		1


	//   ....[37]....
        /*0a10*/ 	.word	0x0000ed30
        /*0a14*/ 	.word	0x0000000e
        /*0a18*/ 	.word	0x0002d850
        /*0a1c*/ 	.short	0x010a
        /*0a1e*/ 	.byte	0x3f
	.zero		1


	//   ....[38]....
        /*0a20*/ 	.word	0x0000ed70
        /*0a24*/ 	.word	0x0000000e
        /*0a28*/ 	.word	0x0002d850
        /*0a2c*/ 	.short	0x010a
        /*0a2e*/ 	.byte	0x3f
	.zero		1


	//   ....[39]....
        /*0a30*/ 	.word	0x0000f450
        /*0a34*/ 	.word	0x0000000e
        /*0a38*/ 	.word	0x00000000
        /*0a3c*/ 	.short	0x0101
        /*0a3e*/ 	.byte	0x3f
	.zero		1


	//   ....[40]....
        /*0a40*/ 	.word	0x0000fdd0
        /*0a44*/ 	.word	0x00000000
        /*0a48*/ 	.word	0x00000000
        /*0a4c*/ 	.short	0x0101
        /*0a4e*/ 	.byte	0x3f
	.zero		1


	//   ....[41]....
        /*0a50*/ 	.word	0x00011f10
        /*0a54*/ 	.word	0x00000000
        /*0a58*/ 	.word	0x0002d830
        /*0a5c*/ 	.short	0x010a
        /*0a5e*/ 	.byte	0x3f
	.zero		1


	//   ....[42]....
        /*0a60*/ 	.word	0x00011f60
        /*0a64*/ 	.word	0x00000000
        /*0a68*/ 	.word	0x0002d830
        /*0a6c*/ 	.short	0x010a
        /*0a6e*/ 	.byte	0x3f
	.zero		1


	//   ....[43]....
        /*0a70*/ 	.word	0x00012380
        /*0a74*/ 	.word	0x00000003
        /*0a78*/ 	.word	0x0002d850
        /*0a7c*/ 	.short	0x010a
        /*0a7e*/ 	.byte	0x3f
	.zero		1


	//   ....[44]....
        /*0a80*/ 	.word	0x000123c0
        /*0a84*/ 	.word	0x00000003
        /*0a88*/ 	.word	0x0002d850
        /*0a8c*/ 	.short	0x010a
        /*0a8e*/ 	.byte	0x3f
	.zero		1


	//   ....[45]....
        /*0a90*/ 	.word	0x00013400
        /*0a94*/ 	.word	0x00000015
        /*0a98*/ 	.word	0x00000000
        /*0a9c*/ 	.short	0x0101
        /*0a9e*/ 	.byte	0x3f
	.zero		1


	//   ....[46]....
        /*0aa0*/ 	.word	0x00013450
        /*0aa4*/ 	.word	0x0000000e
        /*0aa8*/ 	.word	0x00000000
        /*0aac*/ 	.short	0x0101
        /*0aae*/ 	.byte	0x3f
	.zero		1


	//   ....[47]....
        /*0ab0*/ 	.word	0x00014340
        /*0ab4*/ 	.word	0x00000000
        /*0ab8*/ 	.word	0x0002d830
        /*0abc*/ 	.short	0x010a
        /*0abe*/ 	.byte	0x3f
	.zero		1


	//   ....[48]....
        /*0ac0*/ 	.word	0x00014390
        /*0ac4*/ 	.word	0x00000000
        /*0ac8*/ 	.word	0x0002d830
        /*0acc*/ 	.short	0x010a
        /*0ace*/ 	.byte	0x3f
	.zero		1


	//   ....[49]....
        /*0ad0*/ 	.word	0x000147b0
        /*0ad4*/ 	.word	0x00000003
        /*0ad8*/ 	.word	0x0002d850
        /*0adc*/ 	.short	0x010a
        /*0ade*/ 	.byte	0x3f
	.zero		1


	//   ....[50]....
        /*0ae0*/ 	.word	0x000147f0
        /*0ae4*/ 	.word	0x00000003
        /*0ae8*/ 	.word	0x0002d850
        /*0aec*/ 	.short	0x010a
        /*0aee*/ 	.byte	0x3f
	.zero		1


	//   ....[51]....
        /*0af0*/ 	.word	0x00014e60
        /*0af4*/ 	.word	0x00000003
        /*0af8*/ 	.word	0x00000000
        /*0afc*/ 	.short	0x0101
        /*0afe*/ 	.byte	0x3f
	.zero		1


	//   ....[52]....
        /*0b00*/ 	.word	0x00015840
        /*0b04*/ 	.word	0x00000000
        /*0b08*/ 	.word	0x00000000
        /*0b0c*/ 	.short	0x0101
        /*0b0e*/ 	.byte	0x3f
	.zero		1


	//   ....[53]....
        /*0b10*/ 	.word	0x00017660
        /*0b14*/ 	.word	0x0000000d
        /*0b18*/ 	.word	0x0002d850
        /*0b1c*/ 	.short	0x010a
        /*0b1e*/ 	.byte	0x3f
	.zero		1


	//   ....[54]....
        /*0b20*/ 	.word	0x00017710
        /*0b24*/ 	.word	0x0000000d
        /*0b28*/ 	.word	0x0002d850
        /*0b2c*/ 	.short	0x010a
        /*0b2e*/ 	.byte	0x3f
	.zero		1


	//   ....[55]....
        /*0b30*/ 	.word	0x00017ec0
        /*0b34*/ 	.word	0x0000000a
        /*0b38*/ 	.word	0x00000000
        /*0b3c*/ 	.short	0x0101
        /*0b3e*/ 	.byte	0x3f
	.zero		1


	//   ....[56]....
        /*0b40*/ 	.word	0x00019080
        /*0b44*/ 	.word	0x00000015
        /*0b48*/ 	.word	0x00000000
        /*0b4c*/ 	.short	0x0101
        /*0b4e*/ 	.byte	0x3f
	.zero		1


	//   ....[57]....
        /*0b50*/ 	.word	0x0001b300
        /*0b54*/ 	.word	0x00000008
        /*0b58*/ 	.word	0x0002d820
        /*0b5c*/ 	.short	0x010a
        /*0b5e*/ 	.byte	0x3f
	.zero		1


	//   ....[58]....
        /*0b60*/ 	.word	0x0001b370
        /*0b64*/ 	.word	0x0000000b
        /*0b68*/ 	.word	0x0002d8a0
        /*0b6c*/ 	.short	0x010a
        /*0b6e*/ 	.byte	0x3f
	.zero		1


	//   ....[59]....
        /*0b70*/ 	.word	0x0001b5c0
        /*0b74*/ 	.word	0x0000000b
        /*0b78*/ 	.word	0x0002d8c0
        /*0b7c*/ 	.short	0x010a
        /*0b7e*/ 	.byte	0x3f
	.zero		1


	//   ....[60]....
        /*0b80*/ 	.word	0x0001b8b0
        /*0b84*/ 	.word	0x0000000a
        /*0b88*/ 	.word	0x0002d8a0
        /*0b8c*/ 	.short	0x010a
        /*0b8e*/ 	.byte	0x3f
	.zero		1


	//   ....[61]....
        /*0b90*/ 	.word	0x0001baf0
        /*0b94*/ 	.word	0x0000000a
        /*0b98*/ 	.word	0x0002d8c0
        /*0b9c*/ 	.short	0x010a
        /*0b9e*/ 	.byte	0x3f
	.zero		1


	//   ....[62]....
        /*0ba0*/ 	.word	0x0001cbd0
        /*0ba4*/ 	.word	0x00000005
        /*0ba8*/ 	.word	0x0002d840
        /*0bac*/ 	.short	0x010a
        /*0bae*/ 	.byte	0x3f
	.zero		1


	//   ....[63]....
        /*0bb0*/ 	.word	0x0001d0e0
        /*0bb4*/ 	.word	0x0000001b
        /*0bb8*/ 	.word	0x0002d820
        /*0bbc*/ 	.short	0x010a
        /*0bbe*/ 	.byte	0x3f
	.zero		1


	//   ....[64]....
        /*0bc0*/ 	.word	0x0001d3d0
        /*0bc4*/ 	.word	0x00000003
        /*0bc8*/ 	.word	0x0002d840
        /*0bcc*/ 	.short	0x010a
        /*0bce*/ 	.byte	0x3f
	.zero		1


	//   ....[65]....
        /*0bd0*/ 	.word	0x0001d650
        /*0bd4*/ 	.word	0x00000002
        /*0bd8*/ 	.word	0x00000060
        /*0bdc*/ 	.short	0x010a
        /*0bde*/ 	.byte	0x3f
	.zero		1


	//   ....[66]....
        /*0be0*/ 	.word	0x0001db90
        /*0be4*/ 	.word	0x00000003
        /*0be8*/ 	.word	0x0002d840
        /*0bec*/ 	.short	0x010a
        /*0bee*/ 	.byte	0x3f
	.zero		1


	//   ....[67]....
        /*0bf0*/ 	.word	0x0001de10
        /*0bf4*/ 	.word	0x00000003
        /*0bf8*/ 	.word	0x00000060
        /*0bfc*/ 	.short	0x010a
        /*0bfe*/ 	.byte	0x3f
	.zero		1


	//   ....[68]....
        /*0c00*/ 	.word	0x0001e280
        /*0c04*/ 	.word	0x00000002
        /*0c08*/ 	.word	0x0002d840
        /*0c0c*/ 	.short	0x010a
        /*0c0e*/ 	.byte	0x3f
	.zero		1


	//   ....[69]....
        /*0c10*/ 	.word	0x0001e520
        /*0c14*/ 	.word	0x00000002
        /*0c18*/ 	.word	0x00000060
        /*0c1c*/ 	.short	0x010a
        /*0c1e*/ 	.byte	0x3f
	.zero		1


	//   ....[70]....
        /*0c20*/ 	.word	0x0001e900
        /*0c24*/ 	.word	0x00000003
        /*0c28*/ 	.word	0x0002d860
        /*0c2c*/ 	.short	0x010a
        /*0c2e*/ 	.byte	0x3f
	.zero		1


	//   ....[71]....
        /*0c30*/ 	.word	0x0001f830
        /*0c34*/ 	.word	0x00000009
        /*0c38*/ 	.word	0x0002d820
        /*0c3c*/ 	.short	0x010a
        /*0c3e*/ 	.byte	0x3f
	.zero		1


	//   ....[72]....
        /*0c40*/ 	.word	0x0001f9c0
        /*0c44*/ 	.word	0x00000007
        /*0c48*/ 	.word	0x00000000
        /*0c4c*/ 	.short	0x010a
        /*0c4e*/ 	.byte	0x3f
	.zero		1


	//   ....[73]....
        /*0c50*/ 	.word	0x0001fa30
        /*0c54*/ 	.word	0x00000003
        /*0c58*/ 	.word	0x00000000
        /*0c5c*/ 	.short	0x010a
        /*0c5e*/ 	.byte	0x3f
	.zero		1


	//   ....[74]....
        /*0c60*/ 	.word	0x0001fa90
        /*0c64*/ 	.word	0x00000005
        /*0c68*/ 	.word	0x00000000
        /*0c6c*/ 	.short	0x010a
        /*0c6e*/ 	.byte	0x3f
	.zero		1


	//   ....[75]....
        /*0c70*/ 	.word	0x0001fac0
        /*0c74*/ 	.word	0x00000003
        /*0c78*/ 	.word	0x00000000
        /*0c7c*/ 	.short	0x010a
        /*0c7e*/ 	.byte	0x3f
	.zero		1


	//   ....[76]....
        /*0c80*/ 	.word	0x0001fb20
        /*0c84*/ 	.word	0x0000000f
        /*0c88*/ 	.word	0x0002d890
        /*0c8c*/ 	.short	0x010a
        /*0c8e*/ 	.byte	0x3f
	.zero		1


	//   ....[77]....
        /*0c90*/ 	.word	0x0001fb70
        /*0c94*/ 	.word	0x0000000f
        /*0c98*/ 	.word	0x0002d890
        /*0c9c*/ 	.short	0x010a
        /*0c9e*/ 	.byte	0x3f
	.zero		1


	//   ....[78]....
        /*0ca0*/ 	.word	0x0001fbc0
        /*0ca4*/ 	.word	0x0000000f
        /*0ca8*/ 	.word	0x0002d890
        /*0cac*/ 	.short	0x010a
        /*0cae*/ 	.byte	0x3f
	.zero		1


	//   ....[79]....
        /*0cb0*/ 	.word	0x0001fc10
        /*0cb4*/ 	.word	0x0000000f
        /*0cb8*/ 	.word	0x0002d8b0
        /*0cbc*/ 	.short	0x010a
        /*0cbe*/ 	.byte	0x3f
	.zero		1


	//   ....[80]....
        /*0cc0*/ 	.word	0x0001ff80
        /*0cc4*/ 	.word	0x00000002
        /*0cc8*/ 	.word	0x0002d800
        /*0ccc*/ 	.short	0x010a
        /*0cce*/ 	.byte	0x3f
	.zero		1


	//   ....[81]....
        /*0cd0*/ 	.word	0x00020240
        /*0cd4*/ 	.word	0x00000002
        /*0cd8*/ 	.word	0x0002d800
        /*0cdc*/ 	.short	0x010a
        /*0cde*/ 	.byte	0x3f
	.zero		1


	//   ....[82]....
        /*0ce0*/ 	.word	0x00020290
        /*0ce4*/ 	.word	0x00000003
        /*0ce8*/ 	.word	0x0002d830
        /*0cec*/ 	.short	0x010a
        /*0cee*/ 	.byte	0x3f
	.zero		1


	//   ....[83]....
        /*0cf0*/ 	.word	0x000202e0
        /*0cf4*/ 	.word	0x0000000f
        /*0cf8*/ 	.word	0x0002d830
        /*0cfc*/ 	.short	0x010a
        /*0cfe*/ 	.byte	0x3f
	.zero		1


	//   ....[84]....
        /*0d00*/ 	.word	0x00020330
        /*0d04*/ 	.word	0x0000000e
        /*0d08*/ 	.word	0x0002d850
        /*0d0c*/ 	.short	0x010a
        /*0d0e*/ 	.byte	0x3f
	.zero		1


	//   ....[85]....
        /*0d10*/ 	.word	0x00020380
        /*0d14*/ 	.word	0x00000000
        /*0d18*/ 	.word	0x0002d830
        /*0d1c*/ 	.short	0x010a
        /*0d1e*/ 	.byte	0x3f
	.zero		1


	//   ....[86]....
        /*0d20*/ 	.word	0x000203d0
        /*0d24*/ 	.word	0x00000003
        /*0d28*/ 	.word	0x0002d850
        /*0d2c*/ 	.short	0x010a
        /*0d2e*/ 	.byte	0x3f
	.zero		1


	//   ....[87]....
        /*0d30*/ 	.word	0x00020420
        /*0d34*/ 	.word	0x00000000
        /*0d38*/ 	.word	0x0002d830
        /*0d3c*/ 	.short	0x010a
        /*0d3e*/ 	.byte	0x3f
	.zero		1


	//   ....[88]....
        /*0d40*/ 	.word	0x00020470
        /*0d44*/ 	.word	0x00000003
        /*0d48*/ 	.word	0x0002d850
        /*0d4c*/ 	.short	0x010a
        /*0d4e*/ 	.byte	0x3f
	.zero		1


	//   ....[89]....
        /*0d50*/ 	.word	0x000204c0
        /*0d54*/ 	.word	0x0000000d
        /*0d58*/ 	.word	0x0002d850
        /*0d5c*/ 	.short	0x010a
        /*0d5e*/ 	.byte	0x3f
	.zero		1


	//   ....[90]....
        /*0d60*/ 	.word	0x00020650
        /*0d64*/ 	.word	0x00000008
        /*0d68*/ 	.word	0x0002d820
        /*0d6c*/ 	.short	0x010a
        /*0d6e*/ 	.byte	0x3f
	.zero		1


	//   ....[91]....
        /*0d70*/ 	.word	0x000206a0
        /*0d74*/ 	.word	0x0000000b
        /*0d78*/ 	.word	0x0002d8a0
        /*0d7c*/ 	.short	0x010a
        /*0d7e*/ 	.byte	0x3f
	.zero		1


	//   ....[92]....
        /*0d80*/ 	.word	0x000206f0
        /*0d84*/ 	.word	0x0000000b
        /*0d88*/ 	.word	0x0002d8c0
        /*0d8c*/ 	.short	0x010a
        /*0d8e*/ 	.byte	0x3f
	.zero		1


	//   ....[93]....
        /*0d90*/ 	.word	0x00020740
        /*0d94*/ 	.word	0x0000000a
        /*0d98*/ 	.word	0x0002d8a0
        /*0d9c*/ 	.short	0x010a
        /*0d9e*/ 	.byte	0x3f
	.zero		1


	//   ....[94]....
        /*0da0*/ 	.word	0x00020790
        /*0da4*/ 	.word	0x0000000a
        /*0da8*/ 	.word	0x0002d8c0
        /*0dac*/ 	.short	0x010a
        /*0dae*/ 	.byte	0x3f
	.zero		1


	//   ....[95]....
        /*0db0*/ 	.word	0x00020930
        /*0db4*/ 	.word	0x00000005
        /*0db8*/ 	.word	0x0002d840
        /*0dbc*/ 	.short	0x010a
        /*0dbe*/ 	.byte	0x3f
	.zero		1


	//   ....[96]....
        /*0dc0*/ 	.word	0x00020980
        /*0dc4*/ 	.word	0x0000001b
        /*0dc8*/ 	.word	0x0002d820
        /*0dcc*/ 	.short	0x010a
        /*0dce*/ 	.byte	0x3f
	.zero		1


	//   ....[97]....
        /*0dd0*/ 	.word	0x000209d0
        /*0dd4*/ 	.word	0x00000003
        /*0dd8*/ 	.word	0x0002d840
        /*0ddc*/ 	.short	0x010a
        /*0dde*/ 	.byte	0x3f
	.zero		1


	//   ....[98]....
        /*0de0*/ 	.word	0x00020a20
        /*0de4*/ 	.word	0x00000002
        /*0de8*/ 	.word	0x00000060
        /*0dec*/ 	.short	0x010a
        /*0dee*/ 	.byte	0x3f
	.zero		1


	//   ....[99]....
        /*0df0*/ 	.word	0x00020a70
        /*0df4*/ 	.word	0x00000003
        /*0df8*/ 	.word	0x0002d840
        /*0dfc*/ 	.short	0x010a
        /*0dfe*/ 	.byte	0x3f
	.zero		1


	//   ....[100]....
        /*0e00*/ 	.word	0x00020ac0
        /*0e04*/ 	.word	0x00000003
        /*0e08*/ 	.word	0x00000060
        /*0e0c*/ 	.short	0x010a
        /*0e0e*/ 	.byte	0x3f
	.zero		1


	//   ....[101]....
        /*0e10*/ 	.word	0x00020b10
        /*0e14*/ 	.word	0x00000002
        /*0e18*/ 	.word	0x0002d840
        /*0e1c*/ 	.short	0x010a
        /*0e1e*/ 	.byte	0x3f
	.zero		1


	//   ....[102]....
        /*0e20*/ 	.word	0x00020b60
        /*0e24*/ 	.word	0x00000002
        /*0e28*/ 	.word	0x00000060
        /*0e2c*/ 	.short	0x010a
        /*0e2e*/ 	.byte	0x3f
	.zero		1


	//   ....[103]....
        /*0e30*/ 	.word	0x00020bb0
        /*0e34*/ 	.word	0x00000003
        /*0e38*/ 	.word	0x0002d860
        /*0e3c*/ 	.short	0x010a
        /*0e3e*/ 	.byte	0x3f
	.zero		1


	//   ....[104]....
        /*0e40*/ 	.word	0x00021560
        /*0e44*/ 	.word	0x00000009
        /*0e48*/ 	.word	0x0002d820
        /*0e4c*/ 	.short	0x010a
        /*0e4e*/ 	.byte	0x3f
	.zero		1


	//   ....[105]....
        /*0e50*/ 	.word	0x00021700
        /*0e54*/ 	.word	0x00000007
        /*0e58*/ 	.word	0x00000000
        /*0e5c*/ 	.short	0x010a
        /*0e5e*/ 	.byte	0x3f
	.zero		1


	//   ....[106]....
        /*0e60*/ 	.word	0x00021750
        /*0e64*/ 	.word	0x00000003
        /*0e68*/ 	.word	0x00000000
        /*0e6c*/ 	.short	0x010a
        /*0e6e*/ 	.byte	0x3f
	.zero		1


	//   ....[107]....
        /*0e70*/ 	.word	0x000217a0
        /*0e74*/ 	.word	0x00000005
        /*0e78*/ 	.word	0x00000000
        /*0e7c*/ 	.short	0x010a
        /*0e7e*/ 	.byte	0x3f
	.zero		1


	//----- nvinfo : EIATTR_NUM_MBARRIERS
	.align		4
.L_239:
        /*0e80*/ 	.byte	0x03, 0x38
        /*0e82*/ 	.short	0x0016


	//----- nvinfo : EIATTR_EXIT_INSTR_OFFSETS
	.align		4
        /*0e84*/ 	.byte	0x04, 0x1c
        /*0e86*/ 	.short	(.L_241 - .L_240)


	//   ....[0]....
.L_240:
        /*0e88*/ 	.word	0x0001fb10


	//----- nvinfo : EIATTR_MAX_THREADS
	.align		4
.L_241:
        /*0e8c*/ 	.byte	0x04, 0x05
        /*0e8e*/ 	.short	(.L_243 - .L_242)
.L_242:
        /*0e90*/ 	.word	0x00000200
        /*0e94*/ 	.word	0x00000001
        /*0e98*/ 	.word	0x00000001


	//----- nvinfo : EIATTR_CRS_STACK_SIZE
	.align		4
.L_243:
        /*0e9c*/ 	.byte	0x04, 0x1e
        /*0e9e*/ 	.short	(.L_245 - .L_244)
.L_244:
        /*0ea0*/ 	.word	0x00000000


	//----- nvinfo : EIATTR_CBANK_PARAM_SIZE
	.align		4
.L_245:
        /*0ea4*/ 	.byte	0x03, 0x19
        /*0ea6*/ 	.short	0x0a70


	//----- nvinfo : EIATTR_PARAM_CBANK
	.align		4
        /*0ea8*/ 	.byte	0x04, 0x0a
        /*0eaa*/ 	.short	(.L_247 - .L_246)
	.align		4
.L_246:
        /*0eac*/ 	.word	index@(.nv.constant0._ZN7cutlass13device_kernelIN5flash11enable_sm90INS1_16FlashAttnFwdSm90INS1_25CollectiveMainloopFwdSm90ILi2EN4cute5tupleIJNS5_1CILi1EEES8_S8_EEENS6_IJNS7_ILi192EEENS7_ILi128EEENS7_ILi96EEEEEELi96ENS_6half_tEfNS_4arch4Sm90ELb0ELb1ELb0ELb1ELb0ELb1ELb0ELb0ELb1ELb0ELb0ELb0EEENS1_21CollectiveEpilogueFwdINS6_IJSA_SC_SB_EEES9_SE_SG_Li384ELb1ELb0ELb0ELb0EEENS1_36VarlenDynamicPersistentTileSchedulerILi192ELi128ELi384ELi32ELb0ELb0ELb1ELb1ELb0ELb1EEEEEEEEEvNT_6ParamsE)
        /*0eb0*/ 	.short	0x0210
        /*0eb2*/ 	.short	0x0a70


	//----- nvinfo : EIATTR_SW_WAR
	.align		4
.L_247:
        /*0eb4*/ 	.byte	0x04, 0x36
        /*0eb6*/ 	.short	(.L_249 - .L_248)
.L_248:
        /*0eb8*/ 	.word	0x00000008
.L_249:


//--------------------- .nv.info._ZN7cutlass13device_kernelIN5flash11enable_sm90INS1_16FlashAttnFwdSm90INS1_25CollectiveMainloopFwdSm90ILi2EN4cute5tupleIJNS5_1CILi1EEES8_S8_EEENS6_IJNS7_ILi192EEENS7_ILi144EEENS7_ILi96EEEEEELi96ENS_6half_tEfNS_4arch4Sm90ELb1ELb0ELb0ELb0ELb0ELb0ELb0ELb0ELb1ELb0ELb0ELb0EEENS1_21CollectiveEpilogueFwdINS6_IJSA_SC_SB_EEES9_SE_SG_Li384ELb0ELb0ELb0ELb0EEENS1_30DynamicPersistentTileSchedulerILi384ELi32ELb0ELb0ELb1EEEEEEEEEvNT_6ParamsE --------------------------
	.section	.nv.info._ZN7cutlass13device_kernelIN5flash11enable_sm90INS1_16FlashAttnFwdSm90INS1_25CollectiveMainloopFwdSm90ILi2EN4cute5tupleIJNS5_1CILi1EEES8_S8_EEENS6_IJNS7_ILi192EEENS7_ILi144EEENS7_ILi96EEEEEELi96ENS_6half_tEfNS_4arch4Sm90ELb1ELb0ELb0ELb0ELb0ELb0ELb0ELb0ELb1ELb0ELb0ELb0EEENS1_21CollectiveEpilogueFwdINS6_IJSA_SC_SB_EEES9_SE_SG_Li384ELb0ELb0ELb0ELb0EEENS1_30DynamicPersistentTileSchedulerILi384ELi32ELb0ELb0ELb1EEEEEEEEEvNT_6ParamsE,"",@"SHT_CUDA_INFO"
	.sectionflags	@""
	.align	4


	//----- nvinfo : EIATTR_CUDA_API_VERSION
	.align		4
        /*0000*/ 	.byte	0x04, 0x37
        /*0002*/ 	.short	(.L_251 - .L_250)
.L_250:
        /*0004*/ 	.word	0x00000082


	//----- nvinfo : EIATTR_KPARAM_INFO
	.align		4
.L_251:
        /*0008*/ 	.byte	0x04, 0x17
        /*000a*/ 	.short	(.L_253 - .L_252)
.L_252:
        /*000c*/ 	.word	0x00000000
        /*0010*/ 	.short	0x0000
        /*0012*/ 	.short	0x0070
        /*0014*/ 	.byte	0x00, 0xf0, 0x01, 0x2e


	//----- nvinfo : EIATTR_SPARSE_MMA_MASK
	.align		4
.L_253:
        /*0018*/ 	.byte	0x03, 0x50
        /*001a*/ 	.short	0x0000


	//----- nvinfo : EIATTR_MAXREG_COUNT
	.align		4
        /*001c*/ 	.byte	0x03, 0x1b
        /*001e*/ 	.short	0x0080


	//----- nvinfo : EIATTR_NUM_BARRIERS
	.align		4
        /*0020*/ 	.byte	0x02, 0x4c
        /*0022*/ 	.byte	0x10
	.zero		1


	//----- nvinfo : EIATTR_EXTERNS
	.align		4
        /*0024*/ 	.byte	0x04, 0x0f
        /*0026*/ 	.short	(.L_255 - .L_254)


	//   ....[0]....
	.align		4
.L_254:
        /*0028*/ 	.word	index@(__assertfail)


	//----- nvinfo : EIATTR_MERCURY_ISA_VERSION
	.align		4
.L_255:
        /*002c*/ 	.byte	0x03, 0x5f
        /*002e*/ 	.short	0x0101


	//----- nvinfo : EIATTR_INT_WARP_WIDE_INSTR_OFFSETS
	.align		4
        /*0030*/ 	.byte	0x04, 0x31
        /*0032*/ 	.short	(.L_257 - .L_256)


	//   ....[0]....
.L_256:
        /*0034*/ 	.word	0x00000170


	//   ....[1]....
        /*0038*/ 	.word	0x000001b0


	//   ....[2]....
        /*003c*/ 	.word	0x00000240


	//   ....[3]....
        /*0040*/ 	.word	0x0000ec20


	//   ....[4]....
        /*0044*/ 	.word	0x0000ecc0


	//   ....[5]....
        /*0048*/ 	.word	0x0000f1d0


	//   ....[6]....
        /*004c*/ 	.word	0x00010ed0


	//   ....[7]....
        /*0050*/ 	.word	0x00010f70


	//----- nvinfo : EIATTR_COOP_GROUP_MASK_REGIDS
	.align		4
.L_257:
        /*0054*/ 	.byte	0x04, 0x29
        /*0056*/ 	.short	(.L_259 - .L_258)


	//   ....[0]....
.L_258:
        /*0058*/ 	.word	0xffffffff


	//   ....[1]....
        /*005c*/ 	.word	0xffffffff


	//   ....[2]....
        /*0060*/ 	.word	0xffffffff


	//   ....[3]....
        /*0064*/ 	.word	0xffffffff


	//   ....[4]....
        /*0068*/ 	.word	0xffffffff


	//   ....[5]....
        /*006c*/ 	.word	0xffffffff


	//   ....[6]....
        /*0070*/ 	.word	0xffffffff


	//   ....[7]....
        /*0074*/ 	.word	0xffffffff


	//   ....[8]....
        /*0078*/ 	.word	0xffffffff


	//   ....[9]....
        /*007c*/ 	.word	0xffffffff


	//   ....[10]....
        /*0080*/ 	.word	0xffffffff


	//   ....[11]....
        /*0084*/ 	.word	0xffffffff


	//   ....[12]....
        /*0088*/ 	.word	0xffffffff


	//   ....[13]....
        /*008c*/ 	.word	0xffffffff


	//   ....[14]....
        /*0090*/ 	.word	0xffffffff


	//   ....[15]....
        /*0094*/ 	.word	0xffffffff


	//   ....[16]....
        /*0098*/ 	.word	0xffffffff


	//   ....[17]....
        /*009c*/ 	.word	0xffffffff


	//   ....[18]....
        /*00a0*/ 	.word	0xffffffff


	//   ....[19]....
        /*00a4*/ 	.word	0xffffffff


	//   ....[20]....
        /*00a8*/ 	.word	0xffffffff


	//   ....[21]....
        /*00ac*/ 	.word	0xffffffff


	//   ....[22]....
        /*00b0*/ 	.word	0xffffffff


	//   ....[23]....
        /*00b4*/ 	.word	0xffffffff


	//   ....[24]....
        /*00b8*/ 	.word	0xffffffff


	//   ....[25]....
        /*00bc*/ 	.word	0xffffffff


	//   ....[26]....
        /*00c0*/ 	.word	0xffffffff


	//   ....[27]....
        /*00c4*/ 	.word	0xffffffff


	//   ....[28]....
        /*00c8*/ 	.word	0xffffffff


	//   ....[29]....
        /*00cc*/ 	.word	0xffffffff


	//   ....[30]....
        /*00d0*/ 	.word	0xffffffff


	//   ....[31]....
        /*00d4*/ 	.word	0x0500000f


	//   ....[32]....
        /*00d8*/ 	.word	0x0500000f


	//----- nvinfo : EIATTR_COOP_GROUP_INSTR_OFFSETS
	.align		4
.L_259:
        /*00dc*/ 	.byte	0x04, 0x28
        /*00de*/ 	.short	(.L_261 - .L_260)


	//   ....[0]....
.L_260:
        /*00e0*/ 	.word	0x00000050


	//   ....[1]....
        /*00e4*/ 	.word	0x00000180


	//   ....[2]....
        /*00e8*/ 	.word	0x00000220


	//   ....[3]....
        /*00ec*/ 	.word	0x000003b0


	//   ....[4]....
        /*00f0*/ 	.word	0x00000510


	//   ....[5]....
        /*00f4*/ 	.word	0x00000630


	//   ....[6]....
        /*00f8*/ 	.word	0x00000790


	//   ....[7]....
        /*00fc*/ 	.word	0x000014c0


	//   ....[8]....
        /*0100*/ 	.word	0x000035f0


	//   ....[9]....
        /*0104*/ 	.word	0x00003610


	//   ....[10]....
        /*0108*/ 	.word	0x00004100


	//   ....[11]....
        /*010c*/ 	.word	0x000041b0


	//   ....[12]....
        /*0110*/ 	.word	0x000050d0


	//   ....[13]....
        /*0114*/ 	.word	0x000074e0


	//   ....[14]....
        /*0118*/ 	.word	0x000075e0


	//   ....[15]....
        /*011c*/ 	.word	0x00008020


	//   ....[16]....
        /*0120*/ 	.word	0x00008140


	//   ....[17]....
        /*0124*/ 	.word	0x00009460


	//   ....[18]....
        /*0128*/ 	.word	0x0000b120


	//   ....[19]....
        /*012c*/ 	.word	0x0000b150


	//   ....[20]....
        /*0130*/ 	.word	0x0000b7e0


	//   ....[21]....
        /*0134*/ 	.word	0x0000b850


	//   ....[22]....
        /*0138*/ 	.word	0x0000cc20


	//   ....[23]....
        /*013c*/ 	.word	0x0000cd60


	//   ....[24]....
        /*0140*/ 	.word	0x0000cda0


	//   ....[25]....
        /*0144*/ 	.word	0x0000cef0


	//   ....[26]....
        /*0148*/ 	.word	0x0000cf00


	//   ....[27]....
        /*014c*/ 	.word	0x0000ddc0


	//   ....[28]....
        /*0150*/ 	.word	0x0000e6c0


	//   ....[29]....
        /*0154*/ 	.word	0x000112c0


	//   ....[30]....
        /*0158*/ 	.word	0x00011430


	//   ....[31]....
        /*015c*/ 	.word	0x00011960


	//   ....[32]....
        /*0160*/ 	.word	0x00011d30


	//----- nvinfo : EIATTR_REG_RECONFIG
	.align		4
.L_261:
        /*0164*/ 	.byte	0x01, 0x54
	.zero		2


	//----- nvinfo : EIATTR_SYSCALL_OFFSETS
	.align		4
        /*0168*/ 	.byte	0x04, 0x46
        /*016a*/ 	.short	(.L_263 - .L_262)


	//   ....[0]....
.L_262:
        /*016c*/ 	.word	0x000016a0


	//   ....[1]....
        /*0170*/ 	.word	0x0000ee40


	//   ....[2]....
        /*0174*/ 	.word	0x0000ef70


	//   ....[3]....
        /*0178*/ 	.word	0x0000f060


	//----- nvinfo : EIATTR_MBARRIER_INSTR_OFFSETS
	.align		4
.L_263:
        /*017c*/ 	.byte	0x04, 0x39
        /*017e*/ 	.short	(.L_265 - .L_264)


	//   ....[0]....
.L_264:
        /*0180*/ 	.word	0x00000260
        /*0184*/ 	.word	0x000000ff
        /*0188*/ 	.word	0x00031c00
        /*018c*/ 	.short	0x0100
        /*018e*/ 	.byte	0x06
	.zero		1


	//   ....[1]....
        /*0190*/ 	.word	0x00000270
        /*0194*/ 	.word	0x000000ff
        /*0198*/ 	.word	0x00031c20
        /*019c*/ 	.short	0x0100
        /*019e*/ 	.byte	0x06
	.zero		1


	//   ....[2]....
        /*01a0*/ 	.word	0x00000360
        /*01a4*/ 	.word	0x000000ff
        /*01a8*/ 	.word	0x00031c30
        /*01ac*/ 	.short	0x0100
        /*01ae*/ 	.byte	0x08
	.zero		1


	//   ....[3]....
        /*01b0*/ 	.word	0x00000370
        /*01b4*/ 	.word	0x000000ff
        /*01b8*/ 	.word	0x00031c40
        /*01bc*/ 	.short	0x0100
        /*01be*/ 	.byte	0x08
	.zero		1


	//   ....[4]....
        /*01c0*/ 	.word	0x00000380
        /*01c4*/ 	.word	0x000000ff
        /*01c8*/ 	.word	0x00031c38
        /*01cc*/ 	.short	0x0100
        /*01ce*/ 	.byte	0x08
	.zero		1


	//   ....[5]....
        /*01d0*/ 	.word	0x00000390
        /*01d4*/ 	.word	0x000000ff
        /*01d8*/ 	.word	0x00031c48
        /*01dc*/ 	.short	0x0100
        /*01de*/ 	.byte	0x08
	.zero		1


	//   ....[6]....
        /*01e0*/ 	.word	0x000004c0
        /*01e4*/ 	.word	0x000000ff
        /*01e8*/ 	.word	0x00031c50
        /*01ec*/ 	.short	0x0100
        /*01ee*/ 	.byte	0x08
	.zero		1


	//   ....[7]....
        /*01f0*/ 	.word	0x000004d0
        /*01f4*/ 	.word	0x000000ff
        /*01f8*/ 	.word	0x00031c60
        /*01fc*/ 	.short	0x0100
        /*01fe*/ 	.byte	0x08
	.zero		1


	//   ....[8]....
        /*0200*/ 	.word	0x000004e0
        /*0204*/ 	.word	0x000000ff
        /*0208*/ 	.word	0x00031c58
        /*020c*/ 	.short	0x0100
        /*020e*/ 	.byte	0x08
	.zero		1


	//   ....[9]....
        /*0210*/ 	.word	0x000004f0
        /*0214*/ 	.word	0x000000ff
        /*0218*/ 	.word	0x00031c68
        /*021c*/ 	.short	0x0100
        /*021e*/ 	.byte	0x08
	.zero		1


	//   ....[10]....
        /*0220*/ 	.word	0x000005e0
        /*0224*/ 	.word	0x000000ff
        /*0228*/ 	.word	0x00031c70
        /*022c*/ 	.short	0x0100
        /*022e*/ 	.byte	0x06
	.zero		1


	//   ....[11]....
        /*0230*/ 	.word	0x000005f0
        /*0234*/ 	.word	0x000000ff
        /*0238*/ 	.word	0x00031c80
        /*023c*/ 	.short	0x0100
        /*023e*/ 	.byte	0x06
	.zero		1


	//   ....[12]....
        /*0240*/ 	.word	0x00000600
        /*0244*/ 	.word	0x000000ff
        /*0248*/ 	.word	0x00031c78
        /*024c*/ 	.short	0x0100
        /*024e*/ 	.byte	0x06
	.zero		1


	//   ....[13]....
        /*0250*/ 	.word	0x00000610
        /*0254*/ 	.word	0x000000ff
        /*0258*/ 	.word	0x00031c88
        /*025c*/ 	.short	0x0100
        /*025e*/ 	.byte	0x06
	.zero		1


	//   ....[14]....
        /*0260*/ 	.word	0x00000740
        /*0264*/ 	.word	0x000000ff
        /*0268*/ 	.word	0x00031c90
        /*026c*/ 	.short	0x0100
        /*026e*/ 	.byte	0x08
	.zero		1


	//   ....[15]....
        /*0270*/ 	.word	0x00000750
        /*0274*/ 	.word	0x000000ff
        /*0278*/ 	.word	0x00031ca0
        /*027c*/ 	.short	0x0100
        /*027e*/ 	.byte	0x08
	.zero		1


	//   ....[16]....
        /*0280*/ 	.word	0x00000760
        /*0284*/ 	.word	0x000000ff
        /*0288*/ 	.word	0x00031c98
        /*028c*/ 	.short	0x0100
        /*028e*/ 	.byte	0x08
	.zero		1


	//   ....[17]....
        /*0290*/ 	.word	0x00000770
        /*0294*/ 	.word	0x000000ff
        /*0298*/ 	.word	0x00031ca8
        /*029c*/ 	.short	0x0100
        /*029e*/ 	.byte	0x08
	.zero		1


	//   ....[18]....
        /*02a0*/ 	.word	0x000008a0
        /*02a4*/ 	.word	0x000000ff
        /*02a8*/ 	.word	0x00031cb0
        /*02ac*/ 	.short	0x0100
        /*02ae*/ 	.byte	0x08
	.zero		1


	//   ....[19]....
        /*02b0*/ 	.word	0x000008b0
        /*02b4*/ 	.word	0x000000ff
        /*02b8*/ 	.word	0x00031cc0
        /*02bc*/ 	.short	0x0100
        /*02be*/ 	.byte	0x08
	.zero		1


	//   ....[20]....
        /*02c0*/ 	.word	0x000008c0
        /*02c4*/ 	.word	0x000000ff
        /*02c8*/ 	.word	0x00031cb8
        /*02cc*/ 	.short	0x0100
        /*02ce*/ 	.byte	0x08
	.zero		1


	//   ....[21]....
        /*02d0*/ 	.word	0x000008d0
        /*02d4*/ 	.word	0x000000ff
        /*02d8*/ 	.word	0x00031cc8
        /*02dc*/ 	.short	0x0100
        /*02de*/ 	.byte	0x08
	.zero		1


	//   ....[22]....
        /*02e0*/ 	.word	0x00001700
        /*02e4*/ 	.word	0x000000ff
        /*02e8*/ 	.word	0x00031c00
        /*02ec*/ 	.short	0x010a
        /*02ee*/ 	.byte	0x2f
	.zero		1


	//   ....[23]....
        /*02f0*/ 	.word	0x00001790
        /*02f4*/ 	.word	0x00000003
        /*02f8*/ 	.word	0x00031c30
        /*02fc*/ 	.short	0x010a
        /*02fe*/ 	.byte	0x3f
	.zero		1


	//   ....[24]....
        /*0300*/ 	.word	0x000017f0
        /*0304*/ 	.word	0x00000003
        /*0308*/ 	.word	0x00031c30
        /*030c*/ 	.short	0x010a
        /*030e*/ 	.byte	0x3f
	.zero		1


	//   ....[25]....
        /*0310*/ 	.word	0x00004150
        /*0314*/ 	.word	0x00000006
        /*0318*/ 	.word	0x00000000
        /*031c*/ 	.short	0x0101
        /*031e*/ 	.byte	0x3f
	.zero		1


	//   ....[26]....
        /*0320*/ 	.word	0x000053d0
        /*0324*/ 	.word	0x000000ff
        /*0328*/ 	.word	0x00031c30
        /*032c*/ 	.short	0x010a
        /*032e*/ 	.byte	0x06
	.zero		1


	//   ....[27]....
        /*0330*/ 	.word	0x00005410
        /*0334*/ 	.word	0x000000ff
        /*0338*/ 	.word	0x00031c30
        /*033c*/ 	.short	0x010a
        /*033e*/ 	.byte	0x06
	.zero		1


	//   ....[28]....
        /*0340*/ 	.word	0x00006ad0
        /*0344*/ 	.word	0x000000ff
        /*0348*/ 	.word	0x00031c50
        /*034c*/ 	.short	0x010a
        /*034e*/ 	.byte	0x06
	.zero		1


	//   ....[29]....
        /*0350*/ 	.word	0x00006b10
        /*0354*/ 	.word	0x000000ff
        /*0358*/ 	.word	0x00031c50
        /*035c*/ 	.short	0x010a
        /*035e*/ 	.byte	0x06
	.zero		1


	//   ....[30]....
        /*0360*/ 	.word	0x00008870
        /*0364*/ 	.word	0x0000000a
        /*0368*/ 	.word	0x00000000
        /*036c*/ 	.short	0x0101
        /*036e*/ 	.byte	0x3f
	.zero		1


	//   ....[31]....
        /*0370*/ 	.word	0x000088f0
        /*0374*/ 	.word	0x00000008
        /*0378*/ 	.word	0x00000000
        /*037c*/ 	.short	0x0101
        /*037e*/ 	.byte	0x3f
	.zero		1


	//   ....[32]....
        /*0380*/ 	.word	0x000095e0
        /*0384*/ 	.word	0x000000ff
        /*0388*/ 	.word	0x00031c30
        /*038c*/ 	.short	0x010a
        /*038e*/ 	.byte	0x06
	.zero		1


	//   ....[33]....
        /*0390*/ 	.word	0x00009620
        /*0394*/ 	.word	0x000000ff
        /*0398*/ 	.word	0x00031c30
        /*039c*/ 	.short	0x010a
        /*039e*/ 	.byte	0x06
	.zero		1


	//   ....[34]....
        /*03a0*/ 	.word	0x0000acd0
        /*03a4*/ 	.word	0x000000ff
        /*03a8*/ 	.word	0x00031c50
        /*03ac*/ 	.short	0x010a
        /*03ae*/ 	.byte	0x06
	.zero		1


	//   ....[35]....
        /*03b0*/ 	.word	0x0000ad10
        /*03b4*/ 	.word	0x000000ff
        /*03b8*/ 	.word	0x00031c50
        /*03bc*/ 	.short	0x010a
        /*03be*/ 	.byte	0x06
	.zero		1


	//   ....[36]....
        /*03c0*/ 	.word	0x0000c0a0
        /*03c4*/ 	.word	0x00000087
        /*03c8*/ 	.word	0x00000000
        /*03cc*/ 	.short	0x0101
        /*03ce*/ 	.byte	0x3f
	.zero		1


	//   ....[37]....
        /*03d0*/ 	.word	0x0000c130
        /*03d4*/ 	.word	0x00000077
        /*03d8*/ 	.word	0x00000000
        /*03dc*/ 	.short	0x0101
        /*03de*/ 	.byte	0x3f
	.zero		1


	//   ....[38]....
        /*03e0*/ 	.word	0x0000ccb0
        /*03e4*/ 	.word	0x000000ff
        /*03e8*/ 	.word	0x00031c50
        /*03ec*/ 	.short	0x010a
        /*03ee*/ 	.byte	0x0c
	.zero		1


	//   ....[39]....
        /*03f0*/ 	.word	0x0000ccf0
        /*03f4*/ 	.word	0x000000ff
        /*03f8*/ 	.word	0x00031c50
        /*03fc*/ 	.short	0x010a
        /*03fe*/ 	.byte	0x0c
	.zero		1


	//   ....[40]....
        /*0400*/ 	.word	0x0000d390
        /*0404*/ 	.word	0x00000004
        /*0408*/ 	.word	0x00000000
        /*040c*/ 	.short	0x0101
        /*040e*/ 	.byte	0x3f
	.zero		1


	//   ....[41]....
        /*0410*/ 	.word	0x0000dfb0
        /*0414*/ 	.word	0x000000ff
        /*0418*/ 	.word	0x00000000
        /*041c*/ 	.short	0x0101
        /*041e*/ 	.byte	0x05
	.zero		1


	//   ....[42]....
        /*0420*/ 	.word	0x0000f4b0
        /*0424*/ 	.word	0x0000000d
        /*0428*/ 	.word	0x00031c40
        /*042c*/ 	.short	0x010a
        /*042e*/ 	.byte	0x3f
	.zero		1


	//   ....[43]....
        /*0430*/ 	.word	0x0000f970
        /*0434*/ 	.word	0x00000018
        /*0438*/ 	.word	0x00031c20
        /*043c*/ 	.short	0x010a
        /*043e*/ 	.byte	0x3f
	.zero		1


	//   ....[44]....
        /*0440*/ 	.word	0x0000fc00
        /*0444*/ 	.word	0x00000003
        /*0448*/ 	.word	0x00031c40
        /*044c*/ 	.short	0x010a
        /*044e*/ 	.byte	0x3f
	.zero		1


	//   ....[45]....
        /*0450*/ 	.word	0x0000fe40
        /*0454*/ 	.word	0x00000002
        /*0458*/ 	.word	0x00000060
        /*045c*/ 	.short	0x010a
        /*045e*/ 	.byte	0x3f
	.zero		1


	//   ....[46]....
        /*0460*/ 	.word	0x00010320
        /*0464*/ 	.word	0x0000000a
        /*0468*/ 	.word	0x00031c40
        /*046c*/ 	.short	0x010a
        /*046e*/ 	.byte	0x3f
	.zero		1


	//   ....[47]....
        /*0470*/ 	.word	0x00010560
        /*0474*/ 	.word	0x00000003
        /*0478*/ 	.word	0x00000060
        /*047c*/ 	.short	0x010a
        /*047e*/ 	.byte	0x3f
	.zero		1


	//   ....[48]....
        /*0480*/ 	.word	0x000109b0
        /*0484*/ 	.word	0x00000003
        /*0488*/ 	.word	0x00031c40
        /*048c*/ 	.short	0x010a
        /*048e*/ 	.byte	0x3f
	.zero		1


	//   ....[49]....
        /*0490*/ 	.word	0x00010c10
        /*0494*/ 	.word	0x00000003
        /*0498*/ 	.word	0x00000060
        /*049c*/ 	.short	0x010a
        /*049e*/ 	.byte	0x3f
	.zero		1


	//   ....[50]....
        /*04a0*/ 	.word	0x00010ff0
        /*04a4*/ 	.word	0x00000003
        /*04a8*/ 	.word	0x00031c60
        /*04ac*/ 	.short	0x010a
        /*04ae*/ 	.byte	0x3f
	.zero		1


	//   ....[51]....
        /*04b0*/ 	.word	0x00011410
        /*04b4*/ 	.word	0x00000009
        /*04b8*/ 	.word	0x00031c20
        /*04bc*/ 	.short	0x010a
        /*04be*/ 	.byte	0x3f
	.zero		1


	//   ....[52]....
        /*04c0*/ 	.word	0x00011520
        /*04c4*/ 	.word	0x00000005
        /*04c8*/ 	.word	0x00000000
        /*04cc*/ 	.short	0x010a
        /*04ce*/ 	.byte	0x3f
	.zero		1


	//   ....[53]....
        /*04d0*/ 	.word	0x00011590
        /*04d4*/ 	.word	0x00000003
        /*04d8*/ 	.word	0x00000000
        /*04dc*/ 	.short	0x010a
        /*04de*/ 	.byte	0x3f
	.zero		1


	//   ....[54]....
        /*04e0*/ 	.word	0x000115f0
        /*04e4*/ 	.word	0x00000013
        /*04e8*/ 	.word	0x00000000
        /*04ec*/ 	.short	0x010a
        /*04ee*/ 	.byte	0x3f
	.zero		1


	//   ....[55]....
        /*04f0*/ 	.word	0x00011620
        /*04f4*/ 	.word	0x00000007
        /*04f8*/ 	.word	0x00000000
        /*04fc*/ 	.short	0x010a
        /*04fe*/ 	.byte	0x3f
	.zero		1


	//   ....[56]....
        /*0500*/ 	.word	0x00011690
        /*0504*/ 	.word	0x00000003
        /*0508*/ 	.word	0x00031c00
        /*050c*/ 	.short	0x010a
        /*050e*/ 	.byte	0x3f
	.zero		1


	//   ....[57]....
        /*0510*/ 	.word	0x000116e0
        /*0514*/ 	.word	0x00000003
        /*0518*/ 	.word	0x00031c30
        /*051c*/ 	.short	0x010a
        /*051e*/ 	.byte	0x3f
	.zero		1


	//   ....[58]....
        /*0520*/ 	.word	0x00011740
        /*0524*/ 	.word	0x00000005
        /*0528*/ 	.word	0x00031c30
        /*052c*/ 	.short	0x010a
        /*052e*/ 	.byte	0x3f
	.zero		1


	//   ....[59]....
        /*0530*/ 	.word	0x000117a0
        /*0534*/ 	.word	0x00000005
        /*0538*/ 	.word	0x00031c50
        /*053c*/ 	.short	0x010a
        /*053e*/ 	.byte	0x3f
	.zero		1


	//   ....[60]....
        /*0540*/ 	.word	0x00011800
        /*0544*/ 	.word	0x00000005
        /*0548*/ 	.word	0x00031c30
        /*054c*/ 	.short	0x010a
        /*054e*/ 	.byte	0x3f
	.zero		1


	//   ....[61]....
        /*0550*/ 	.word	0x00011860
        /*0554*/ 	.word	0x00000005
        /*0558*/ 	.word	0x00031c50
        /*055c*/ 	.short	0x010a
        /*055e*/ 	.byte	0x3f
	.zero		1


	//   ....[62]....
        /*0560*/ 	.word	0x000118c0
        /*0564*/ 	.word	0x00000007
        /*0568*/ 	.word	0x00031c50
        /*056c*/ 	.short	0x010a
        /*056e*/ 	.byte	0x3f
	.zero		1


	//   ....[63]....
        /*0570*/ 	.word	0x00011a10
        /*0574*/ 	.word	0x0000000d
        /*0578*/ 	.word	0x00031c40
        /*057c*/ 	.short	0x010a
        /*057e*/ 	.byte	0x3f
	.zero		1


	//   ....[64]....
        /*0580*/ 	.word	0x00011a60
        /*0584*/ 	.word	0x00000018
        /*0588*/ 	.word	0x00031c20
        /*058c*/ 	.short	0x010a
        /*058e*/ 	.byte	0x3f
	.zero		1


	//   ....[65]....
        /*0590*/ 	.word	0x00011ab0
        /*0594*/ 	.word	0x00000003
        /*0598*/ 	.word	0x00031c40
        /*059c*/ 	.short	0x010a
        /*059e*/ 	.byte	0x3f
	.zero		1


	//   ....[66]....
        /*05a0*/ 	.word	0x00011b00
        /*05a4*/ 	.word	0x00000002
        /*05a8*/ 	.word	0x00000060
        /*05ac*/ 	.short	0x010a
        /*05ae*/ 	.byte	0x3f
	.zero		1


	//   ....[67]....
        /*05b0*/ 	.word	0x00011b50
        /*05b4*/ 	.word	0x0000000a
        /*05b8*/ 	.word	0x00031c40
        /*05bc*/ 	.short	0x010a
        /*05be*/ 	.byte	0x3f
	.zero		1


	//   ....[68]....
        /*05c0*/ 	.word	0x00011ba0
        /*05c4*/ 	.word	0x00000003
        /*05c8*/ 	.word	0x00000060
        /*05cc*/ 	.short	0x010a
        /*05ce*/ 	.byte	0x3f
	.zero		1


	//   ....[69]....
        /*05d0*/ 	.word	0x00011bf0
        /*05d4*/ 	.word	0x00000003
        /*05d8*/ 	.word	0x00031c40
        /*05dc*/ 	.short	0x010a
        /*05de*/ 	.byte	0x3f
	.zero		1


	//   ....[70]....
        /*05e0*/ 	.word	0x00011c40
        /*05e4*/ 	.word	0x00000003
        /*05e8*/ 	.word	0x00000060
        /*05ec*/ 	.short	0x010a
        /*05ee*/ 	.byte	0x3f
	.zero		1


	//   ....[71]....
        /*05f0*/ 	.word	0x00011c90
        /*05f4*/ 	.word	0x00000003
        /*05f8*/ 	.word	0x00031c60
        /*05fc*/ 	.short	0x010a
        /*05fe*/ 	.byte	0x3f
	.zero		1


	//   ....[72]....
        /*0600*/ 	.word	0x00011d70
        /*0604*/ 	.word	0x00000009
        /*0608*/ 	.word	0x00031c20
        /*060c*/ 	.short	0x010a
        /*060e*/ 	.byte	0x3f
	.zero		1


	//   ....[73]....
        /*0610*/ 	.word	0x00011dc0
        /*0614*/ 	.word	0x00000005
        /*0618*/ 	.word	0x00000000
        /*061c*/ 	.short	0x010a
        /*061e*/ 	.byte	0x3f
	.zero		1


	//   ....[74]....
        /*0620*/ 	.word	0x00011e10
        /*0624*/ 	.word	0x00000003
        /*0628*/ 	.word	0x00000000
        /*062c*/ 	.short	0x010a
        /*062e*/ 	.byte	0x3f
	.zero		1


	//   ....[75]....
        /*0630*/ 	.word	0x00011e60
        /*0634*/ 	.word	0x00000013
        /*0638*/ 	.word	0x00000000
        /*063c*/ 	.short	0x010a
        /*063e*/ 	.byte	0x3f
	.zero		1


	//----- nvinfo : EIATTR_NUM_MBARRIERS
	.align		4
.L_265:
        /*0640*/ 	.byte	0x03, 0x38
        /*0642*/ 	.short	0x0016


	//----- nvinfo : EIATTR_EXIT_INSTR_OFFSETS
	.align		4
        /*0644*/ 	.byte	0x04, 0x1c
        /*0646*/ 	.short	(.L_267 - .L_266)


	//   ....[0]....
.L_266:
        /*0648*/ 	.word	0x00000a10


	//   ....[1]....
        /*064c*/ 	.word	0x0000e680


	//   ....[2]....
        /*0650*/ 	.word	0x0000e6e0


	//   ....[3]....
        /*0654*/ 	.word	0x00011450


	//   ....[4]....
        /*0658*/ 	.word	0x00011670


	//----- nvinfo : EIATTR_MAX_THREADS
	.align		4
.L_267:
        /*065c*/ 	.byte	0x04, 0x05
        /*065e*/ 	.short	(.L_269 - .L_268)
.L_268:
        /*0660*/ 	.word	0x00000200
        /*0664*/ 	.word	0x00000001
        /*0668*/ 	.word	0x00000001


	//----- nvinfo : EIATTR_CRS_STACK_SIZE
	.align		4
.L_269:
        /*066c*/ 	.byte	0x04, 0x1e
        /*066e*/ 	.short	(.L_271 - .L_270)
.L_270:
        /*0670*/ 	.word	0x00000000


	//----- nvinfo : EIATTR_CBANK_PARAM_SIZE
	.align		4
.L_271:
        /*0674*/ 	.byte	0x03, 0x19
        /*0676*/ 	.short	0x0bf0


	//----- nvinfo : EIATTR_PARAM_CBANK
	.align		4
        /*0678*/ 	.byte	0x04, 0x0a
        /*067a*/ 	.short	(.L_273 - .L_272)
	.align		4
.L_272:
        /*067c*/ 	.word	index@(.nv.constant0._ZN7cutlass13device_kernelIN5flash11enable_sm90INS1_16FlashAttnFwdSm90INS1_25CollectiveMainloopFwdSm90ILi2EN4cute5tupleIJNS5_1CILi1EEES8_S8_EEENS6_IJNS7_ILi192EEENS7_ILi144EEENS7_ILi96EEEEEELi96ENS_6half_tEfNS_4arch4Sm90ELb1ELb0ELb0ELb0ELb0ELb0ELb0ELb0ELb1ELb0ELb0ELb0EEENS1_21CollectiveEpilogueFwdINS6_IJSA_SC_SB_EEES9_SE_SG_Li384ELb0ELb0ELb0ELb0EEENS1_30DynamicPersistentTileSchedulerILi384ELi32ELb0ELb0ELb1EEEEEEEEEvNT_6ParamsE)
        /*0680*/ 	.short	0x0210
        /*0682*/ 	.short	0x0bf0


	//----- nvinfo : EIATTR_SW_WAR
	.align		4
.L_273:
        /*0684*/ 	.byte	0x04, 0x36
        /*0686*/ 	.short	(.L_275 - .L_274)
.L_274:
        /*0688*/ 	.word	0x00000008
.L_275:


//--------------------- .nv.info._ZN7cutlass13device_kernelIN5flash11enable_sm90INS1_16FlashAttnFwdSm90INS1_25CollectiveMainloopFwdSm90ILi2EN4cute5tupleIJNS5_1CILi1EEES8_S8_EEENS6_IJNS7_ILi192EEENS7_ILi144EEENS7_ILi96EEEEEELi96ENS_6half_tEfNS_4arch4Sm90ELb1ELb0ELb0ELb1ELb0ELb0ELb0ELb0ELb1ELb0ELb0ELb0EEENS1_21CollectiveEpilogueFwdINS6_IJSA_SC_SB_EEES9_SE_SG_Li384ELb1ELb0ELb0ELb0EEENS1_36VarlenDynamicPersistentTileSchedulerILi192ELi144ELi384ELi32ELb0ELb0ELb1ELb1ELb1ELb1EEEEEEEEEvNT_6ParamsE --------------------------
	.section	.nv.info._ZN7cutlass13device_kernelIN5flash11enable_sm90INS1_16FlashAttnFwdSm90INS1_25CollectiveMainloopFwdSm90ILi2EN4cute5tupleIJNS5_1CILi1EEES8_S8_EEENS6_IJNS7_ILi192EEENS7_ILi144EEENS7_ILi96EEEEEELi96ENS_6half_tEfNS_4arch4Sm90ELb1ELb0ELb0ELb1ELb0ELb0ELb0ELb0ELb1ELb0ELb0ELb0EEENS1_21CollectiveEpilogueFwdINS6_IJSA_SC_SB_EEES9_SE_SG_Li384ELb1ELb0ELb0ELb0EEENS1_36VarlenDynamicPersistentTileSchedulerILi192ELi144ELi384ELi32ELb0ELb0ELb1ELb1ELb1ELb1EEEEEEEEEvNT_6ParamsE,"",@"SHT_CUDA_INFO"
	.sectionflags	@""
	.align	4


	//----- nvinfo : EIATTR_CUDA_API_VERSION
	.align		4
        /*0000*/ 	.byte	0x04, 0x37
        /*0002*/ 	.short	(.L_277 - .L_276)
.L_276:
        /*0004*/ 	.word	0x00000082


	//----- nvinfo : EIATTR_KPARAM_INFO
	.align		4
.L_277:
        /*0008*/ 	.byte	0x04, 0x17
        /*000a*/ 	.short	(.L_279 - .L_278)
.L_278:
        /*000c*/ 	.word	0x00000000
        /*0010*/ 	.short	0x0000
        /*0012*/ 	.short	0x0070
        /*0014*/ 	.byte	0x00, 0xf0, 0x01, 0x28


	//----- nvinfo : EIATTR_SPARSE_MMA_MASK
	.align		4
.L_279:
        /*0018*/ 	.byte	0x03, 0x50
        /*001a*/ 	.short	0x0000


	//----- nvinfo : EIATTR_MAXREG_COUNT
	.align		4
        /*001c*/ 	.byte	0x03, 0x1b
        /*001e*/ 	.short	0x0080


	//----- nvinfo : EIATTR_NUM_BARRIERS
	.align		4
        /*0020*/ 	.byte	0x02, 0x4c
        /*0022*/ 	.byte	0x10
	.zero		1


	//----- nvinfo : EIATTR_EXTERNS
	.align		4
        /*0024*/ 	.byte	0x04, 0x0f
        /*0026*/ 	.short	(.L_281 - .L_280)


	//   ....[0]....
	.align		4
.L_280:
        /*0028*/ 	.word	index@(__assertfail)


	//----- nvinfo : EIATTR_ANNOTATIONS
	.align		4
.L_281:
        /*002c*/ 	.byte	0x04, 0x55
        /*002e*/ 	.short	(.L_283 - .L_282)


	//   ....[0]....
.L_282:
        /*0030*/ 	.word	0x00000001
        /*0034*/ 	.byte	0x80, 0x09, 0x00, 0x00, 0x01, 0x00, 0x00, 0x00, 0xd0, 0x0a, 0x00, 0x00, 0x01, 0x00, 0x00, 0x00
        /*0044*/ 	.byte	0xf0, 0xff, 0x00, 0x00, 0x01, 0x00, 0x00, 0x00, 0x90, 0x00, 0x01, 0x00, 0x01, 0x00, 0x00, 0x00
        /*0054*/ 	.byte	0x30, 0x02, 0x01, 0x00, 0x01, 0x00, 0x00, 0x00, 0x10, 0x03, 0x01, 0x00, 0x01, 0x00, 0x00, 0x00
        /*0064*/ 	.byte	0xc0, 0x0a, 0x01, 0x00, 0x01, 0x00, 0x00, 0x00, 0xf0, 0x0a, 0x01, 0x00, 0x01, 0x00, 0x00, 0x00
        /*0074*/ 	.byte	0x80, 0x13, 0x01, 0x00, 0x01, 0x00, 0x00, 0x00, 0xf0, 0x15, 0x01, 0x00, 0x01, 0x00, 0x00, 0x00
        /*0084*/ 	.byte	0xf0, 0x3c, 0x01, 0x00, 0x01, 0x00, 0x00, 0x00, 0x90, 0x3e, 0x01, 0x00


	//----- nvinfo : EIATTR_MERCURY_ISA_VERSION
	.align		4
.L_283:
        /*0090*/ 	.byte	0x03, 0x5f
        /*0092*/ 	.short	0x0101


	//----- nvinfo : EIATTR_UNUSED_LOAD_BYTE_OFFSET
	.align		4
        /*0094*/ 	.byte	0x04, 0x44
        /*0096*/ 	.short	(.L_285 - .L_284)


	//   ....[0]....
.L_284:
        /*0098*/ 	.word	0x00000a90
        /*009c*/ 	.word	0x0000fff0


	//   ....[1]....
        /*00a0*/ 	.word	0x0000d9f0
        /*00a4*/ 	.word	0x0000fff0


	//----- nvinfo : EIATTR_INT_WARP_WIDE_INSTR_OFFSETS
	.align		4
.L_285:
        /*00a8*/ 	.byte	0x04, 0x31
        /*00aa*/ 	.short	(.L_287 - .L_286)


	//   ....[0]....
.L_286:
        /*00ac*/ 	.word	0x00000160


	//   ....[1]....
        /*00b0*/ 	.word	0x000001a0


	//   ....[2]....
        /*00b4*/ 	.word	0x00000210


	//   ....[3]....
        /*00b8*/ 	.word	0x00010660


	//   ....[4]....
        /*00bc*/ 	.word	0x00010700


	//   ....[5]....
        /*00c0*/ 	.word	0x00010b60


	//   ....[6]....
        /*00c4*/ 	.word	0x00010b90


	//   ....[7]....
        /*00c8*/ 	.word	0x00010d50


	//   ....[8]....
        /*00cc*/ 	.word	0x00010e20


	//   ....[9]....
        /*00d0*/ 	.word	0x00012d20


	//   ....[10]....
        /*00d4*/ 	.word	0x00012dc0


	//----- nvinfo : EIATTR_COOP_GROUP_MASK_REGIDS
	.align		4
.L_287:
        /*00d8*/ 	.byte	0x04, 0x29
        /*00da*/ 	.short	(.L_289 - .L_288)


	//   ....[0]....
.L_288:
        /*00dc*/ 	.word	0xffffffff


	//   ....[1]....
        /*00e0*/ 	.word	0xffffffff


	//   ....[2]....
        /*00e4*/ 	.word	0xffffffff


	//   ....[3]....
        /*00e8*/ 	.word	0xffffffff


	//   ....[4]....
        /*00ec*/ 	.word	0xffffffff


	//   ....[5]....
        /*00f0*/ 	.word	0xffffffff


	//   ....[6]....
        /*00f4*/ 	.word	0xffffffff


	//   ....[7]....
        /*00f8*/ 	.word	0xffffffff


	//   ....[8]....
        /*00fc*/ 	.word	0xffffffff


	//   ....[9]....
        /*0100*/ 	.word	0xffffffff


	//   ....[10]....
        /*0104*/ 	.word	0xffffffff


	//   ....[11]....
        /*0108*/ 	.word	0xffffffff


	//   ....[12]....
        /*010c*/ 	.word	0xffffffff


	//   ....[13]....
        /*0110*/ 	.word	0xffffffff


	//   ....[14]....
        /*0114*/ 	.word	0xffffffff


	//   ....[15]....
        /*0118*/ 	.word	0xffffffff


	//   ....[16]....
        /*011c*/ 	.word	0xffffffff


	//   ....[17]....
        /*0120*/ 	.word	0xffffffff


	//   ....[18]....
        /*0124*/ 	.word	0xffffffff


	//   ....[19]....
        /*0128*/ 	.word	0xffffffff


	//   ....[20]....
        /*012c*/ 	.word	0xffffffff


	//   ....[21]....
        /*0130*/ 	.word	0xffffffff


	//   ....[22]....
        /*0134*/ 	.word	0xffffffff


	//   ....[23]....
        /*0138*/ 	.word	0xffffffff


	//   ....[24]....
        /*013c*/ 	.word	0xffffffff


	//   ....[25]....
        /*0140*/ 	.word	0xffffffff


	//   ....[26]....
        /*0144*/ 	.word	0xffffffff


	//   ....[27]....
        /*0148*/ 	.word	0xffffffff


	//   ....[28]....
        /*014c*/ 	.word	0xffffffff


	//   ....[29]....
        /*0150*/ 	.word	0xffffffff


	//   ....[30]....
        /*0154*/ 	.word	0xffffffff


	//   ....[31]....
        /*0158*/ 	.word	0xffffffff


	//   ....[32]....
        /*015c*/ 	.word	0xffffffff


	//   ....[33]....
        /*0160*/ 	.word	0xffffffff


	//   ....[34]....
        /*0164*/ 	.word	0xffffffff


	//   ....[35]....
        /*0168*/ 	.word	0xffffffff


	//   ....[36]....
        /*016c*/ 	.word	0xffffffff


	//   ....[37]....
        /*0170*/ 	.word	0xffffffff


	//   ....[38]....
        /*0174*/ 	.word	0xffffffff


	//   ....[39]....
        /*0178*/ 	.word	0xffffffff


	//   ....[40]....
        /*017c*/ 	.word	0xffffffff


	//   ....[41]....
        /*0180*/ 	.word	0xffffffff


	//   ....[42]....
        /*0184*/ 	.word	0xffffffff


	//   ....[43]....
        /*0188*/ 	.word	0xffffffff


	//   ....[44]....
        /*018c*/ 	.word	0xffffffff


	//   ....[45]....
        /*0190*/ 	.word	0xffffffff


	//   ....[46]....
        /*0194*/ 	.word	0xffffffff


	//   ....[47]....
        /*0198*/ 	.word	0xffffffff


	//   ....[48]....
        /*019c*/ 	.word	0xffffffff


	//   ....[49]....
        /*01a0*/ 	.word	0xffffffff


	//   ....[50]....
        /*01a4*/ 	.word	0xffffffff


	//   ....[51]....
        /*01a8*/ 	.word	0xffffffff


	//   ....[52]....
        /*01ac*/ 	.word	0xffffffff


	//   ....[53]....
        /*01b0*/ 	.word	0xffffffff


	//   ....[54]....
        /*01b4*/ 	.word	0xffffffff


	//   ....[55]....
        /*01b8*/ 	.word	0xffffffff


	//   ....[56]....
        /*01bc*/ 	.word	0xffffffff


	//   ....[57]....
        /*01c0*/ 	.word	0xffffffff


	//   ....[58]....
        /*01c4*/ 	.word	0xffffffff


	//   ....[59]....
        /*01c8*/ 	.word	0xffffffff


	//   ....[60]....
        /*01cc*/ 	.word	0xffffffff


	//   ....[61]....
        /*01d0*/ 	.word	0x0500000f


	//   ....[62]....
        /*01d4*/ 	.word	0x0500000f


	//   ....[63]....
        /*01d8*/ 	.word	0x0500000f


	//   ....[64]....
        /*01dc*/ 	.word	0x0500000f


	//   ....[65]....
        /*01e0*/ 	.word	0x0500000f


	//   ....[66]....
        /*01e4*/ 	.word	0x0500000f


	//   ....[67]....
        /*01e8*/ 	.word	0x0500000f


	//   ....[68]....
        /*01ec*/ 	.word	0x0500000f


	//   ....[69]....
        /*01f0*/ 	.word	0x0500000f


	//   ....[70]....
        /*01f4*/ 	.word	0x0500000f


	//   ....[71]....
        /*01f8*/ 	.word	0x0500000f


	//   ....[72]....
        /*01fc*/ 	.word	0x0500000f


	//   ....[73]....
        /*0200*/ 	.word	0x0500000f


	//   ....[74]....
        /*0204*/ 	.word	0x0500000f


	//   ....[75]....
        /*0208*/ 	.word	0x0500000f


	//   ....[76]....
        /*020c*/ 	.word	0x0500000f


	//   ....[77]....
        /*0210*/ 	.word	0x0500000f


	//   ....[78]....
        /*0214*/ 	.word	0x0500000f


	//   ....[79]....
        /*0218*/ 	.word	0x0500000f


	//----- nvinfo : EIATTR_COOP_GROUP_INSTR_OFFSETS
	.align		4
.L_289:
        /*021c*/ 	.byte	0x04, 0x28
        /*021e*/ 	.short	(.L_291 - .L_290)


	//   ....[0]....
.L_290:
        /*0220*/ 	.word	0x00000070


	//   ....[1]....
        /*0224*/ 	.word	0x00000170


	//   ....[2]....
        /*0228*/ 	.word	0x000001c0


	//   ....[3]....
        /*022c*/ 	.word	0x000003f0


	//   ....[4]....
        /*0230*/ 	.word	0x00000550


	//   ....[5]....
        /*0234*/ 	.word	0x00000670


	//   ....[6]....
        /*0238*/ 	.word	0x000007d0


	//   ....[7]....
        /*023c*/ 	.word	0x00001780


	//   ....[8]....
        /*0240*/ 	.word	0x00003990


	//   ....[9]....
        /*0244*/ 	.word	0x00003a50


	//   ....[10]....
        /*0248*/ 	.word	0x000043b0


	//   ....[11]....
        /*024c*/ 	.word	0x00004430


	//   ....[12]....
        /*0250*/ 	.word	0x00005450


	//   ....[13]....
        /*0254*/ 	.word	0x000077f0


	//   ....[14]....
        /*0258*/ 	.word	0x000078f0


	//   ....[15]....
        /*025c*/ 	.word	0x00008330


	//   ....[16]....
        /*0260*/ 	.word	0x000083b0


	//   ....[17]....
        /*0264*/ 	.word	0x00009760


	//   ....[18]....
        /*0268*/ 	.word	0x0000b450


	//   ....[19]....
        /*026c*/ 	.word	0x0000b470


	//   ....[20]....
        /*0270*/ 	.word	0x0000ba20


	//   ....[21]....
        /*0274*/ 	.word	0x0000bb00


	//   ....[22]....
        /*0278*/ 	.word	0x0000cf00


	//   ....[23]....
        /*027c*/ 	.word	0x0000d010


	//   ....[24]....
        /*0280*/ 	.word	0x0000d070


	//   ....[25]....
        /*0284*/ 	.word	0x0000d1a0


	//   ....[26]....
        /*0288*/ 	.word	0x0000d1d0


	//   ....[27]....
        /*028c*/ 	.word	0x0000f470


	//   ....[28]....
        /*0290*/ 	.word	0x0000f610


	//   ....[29]....
        /*0294*/ 	.word	0x0000f640


	//   ....[30]....
        /*0298*/ 	.word	0x0000f680


	//   ....[31]....
        /*029c*/ 	.word	0x0000f6e0


	//   ....[32]....
        /*02a0*/ 	.word	0x0000f740


	//   ....[33]....
        /*02a4*/ 	.word	0x0000f780


	//   ....[34]....
        /*02a8*/ 	.word	0x0000f920


	//   ....[35]....
        /*02ac*/ 	.word	0x0000f980


	//   ....[36]....
        /*02b0*/ 	.word	0x0000f9c0


	//   ....[37]....
        /*02b4*/ 	.word	0x0000fa00


	//   ....[38]....
        /*02b8*/ 	.word	0x0000fa30


	//   ....[39]....
        /*02bc*/ 	.word	0x0000fa60


	//   ....[40]....
        /*02c0*/ 	.word	0x0000fb00


	//   ....[41]....
        /*02c4*/ 	.word	0x0000fb60


	//   ....[42]....
        /*02c8*/ 	.word	0x0000fbf0


	//   ....[43]....
        /*02cc*/ 	.word	0x00013130


	//   ....[44]....
        /*02d0*/ 	.word	0x00013140


	//   ....[45]....
        /*02d4*/ 	.word	0x00013240


	//   ....[46]....
        /*02d8*/ 	.word	0x000132a0


	//   ....[47]....
        /*02dc*/ 	.word	0x000132e0


	//   ....[48]....
        /*02e0*/ 	.word	0x00013320


	//   ....[49]....
        /*02e4*/ 	.word	0x00013350


	//   ....[50]....
        /*02e8*/ 	.word	0x00013380


	//   ....[51]....
        /*02ec*/ 	.word	0x00013500


	//   ....[52]....
        /*02f0*/ 	.word	0x00013560


	//   ....[53]....
        /*02f4*/ 	.word	0x000135a0


	//   ....[54]....
        /*02f8*/ 	.word	0x000135e0


	//   ....[55]....
        /*02fc*/ 	.word	0x00013610


	//   ....[56]....
        /*0300*/ 	.word	0x00013640


	//   ....[57]....
        /*0304*/ 	.word	0x00013700


	//   ....[58]....
        /*0308*/ 	.word	0x00013720


	//   ....[59]....
        /*030c*/ 	.word	0x00013790


	//   ....[60]....
        /*0310*/ 	.word	0x00013e10


	//   ....[61]....
        /*0314*/ 	.word	0x000143d0


	//   ....[62]....
        /*0318*/ 	.word	0x000147c0


	//   ....[63]....
        /*031c*/ 	.word	0x00014850


	//   ....[64]....
        /*0320*/ 	.word	0x000148f0


	//   ....[65]....
        /*0324*/ 	.word	0x000149a0


	//   ....[66]....
        /*0328*/ 	.word	0x00014a20


	//   ....[67]....
        /*032c*/ 	.word	0x00014aa0


	//   ....[68]....
        /*0330*/ 	.word	0x00014b20


	//   ....[69]....
        /*0334*/ 	.word	0x00014ba0


	//   ....[70]....
        /*0338*/ 	.word	0x00014c30


	//   ....[71]....
        /*033c*/ 	.word	0x00014ce0


	//   ....[72]....
        /*0340*/ 	.word	0x00014d60


	//   ....[73]....
        /*0344*/ 	.word	0x00014de0


	//   ....[74]....
        /*0348*/ 	.word	0x00014e60


	//   ....[75]....
        /*034c*/ 	.word	0x00014ee0


	//   ....[76]....
        /*0350*/ 	.word	0x00014f50


	//   ....[77]....
        /*0354*/ 	.word	0x00014ff0


	//   ....[78]....
        /*0358*/ 	.word	0x00015080


	//   ....[79]....
        /*035c*/ 	.word	0x000151a0


	//----- nvinfo : EIATTR_REG_RECONFIG
	.align		4
.L_291:
        /*0360*/ 	.byte	0x01, 0x54
	.zero		2


	//----- nvinfo : EIATTR_SYSCALL_OFFSETS
	.align		4
        /*0364*/ 	.byte	0x04, 0x46
        /*0366*/ 	.short	(.L_293 - .L_292)


	//   ....[0]....
.L_292:
        /*0368*/ 	.word	0x00001980


	//   ....[1]....
        /*036c*/ 	.word	0x00010880


	//   ....[2]....
        /*0370*/ 	.word	0x000109b0


	//   ....[3]....
        /*0374*/ 	.word	0x00010ab0


	//----- nvinfo : EIATTR_MBARRIER_INSTR_OFFSETS
	.align		4
.L_293:
        /*0378*/ 	.byte	0x04, 0x39
        /*037a*/ 	.short	(.L_295 - .L_294)


	//   ....[0]....
.L_294:
        /*037c*/ 	.word	0x000002a0
        /*0380*/ 	.word	0x000000ff
        /*0384*/ 	.word	0x00031c00
        /*0388*/ 	.short	0x0100
        /*038a*/ 	.byte	0x08
	.zero		1


	//   ....[1]....
        /*038c*/ 	.word	0x000002b0
        /*0390*/ 	.word	0x000000ff
        /*0394*/ 	.word	0x00031c20
        /*0398*/ 	.short	0x0100
        /*039a*/ 	.byte	0x08
	.zero		1


	//   ....[2]....
        /*039c*/ 	.word	0x000003a0
        /*03a0*/ 	.word	0x000000ff
        /*03a4*/ 	.word	0x00031c30
        /*03a8*/ 	.short	0x0100
        /*03aa*/ 	.byte	0x08
	.zero		1


	//   ....[3]....
        /*03ac*/ 	.word	0x000003b0
        /*03b0*/ 	.word	0x000000ff
        /*03b4*/ 	.word	0x00031c40
        /*03b8*/ 	.short	0x0100
        /*03ba*/ 	.byte	0x08
	.zero		1


	//   ....[4]....
        /*03bc*/ 	.word	0x000003c0
        /*03c0*/ 	.word	0x000000ff
        /*03c4*/ 	.word	0x00031c38
        /*03c8*/ 	.short	0x0100
        /*03ca*/ 	.byte	0x08
	.zero		1


	//   ....[5]....
        /*03cc*/ 	.word	0x000003d0
        /*03d0*/ 	.word	0x000000ff
        /*03d4*/ 	.word	0x00031c48
        /*03d8*/ 	.short	0x0100
        /*03da*/ 	.byte	0x08
	.zero		1


	//   ....[6]....
        /*03dc*/ 	.word	0x00000500
        /*03e0*/ 	.word	0x000000ff
        /*03e4*/ 	.word	0x00031c50
        /*03e8*/ 	.short	0x0100
        /*03ea*/ 	.byte	0x08
	.zero		1


	//   ....[7]....
        /*03ec*/ 	.word	0x00000510
        /*03f0*/ 	.word	0x000000ff
        /*03f4*/ 	.word	0x00031c60
        /*03f8*/ 	.short	0x0100
        /*03fa*/ 	.byte	0x08
	.zero		1


	//   ....[8]....
        /*03fc*/ 	.word	0x00000520
        /*0400*/ 	.word	0x000000ff
        /*0404*/ 	.word	0x00031c58
        /*0408*/ 	.short	0x0100
        /*040a*/ 	.byte	0x08
	.zero		1


	//   ....[9]....
        /*040c*/ 	.word	0x00000530
        /*0410*/ 	.word	0x000000ff
        /*0414*/ 	.word	0x00031c68
        /*0418*/ 	.short	0x0100
        /*041a*/ 	.byte	0x08
	.zero		1


	//   ....[10]....
        /*041c*/ 	.word	0x00000620
        /*0420*/ 	.word	0x000000ff
        /*0424*/ 	.word	0x00031c70
        /*0428*/ 	.short	0x0100
        /*042a*/ 	.byte	0x06
	.zero		1


	//   ....[11]....
        /*042c*/ 	.word	0x00000630
        /*0430*/ 	.word	0x000000ff
        /*0434*/ 	.word	0x00031c80
        /*0438*/ 	.short	0x0100
        /*043a*/ 	.byte	0x06
	.zero		1


	//   ....[12]....
        /*043c*/ 	.word	0x00000640
        /*0440*/ 	.word	0x000000ff
        /*0444*/ 	.word	0x00031c78
        /*0448*/ 	.short	0x0100
        /*044a*/ 	.byte	0x06
	.zero		1


	//   ....[13]....
        /*044c*/ 	.word	0x00000650
        /*0450*/ 	.word	0x000000ff
        /*0454*/ 	.word	0x00031c88
        /*0458*/ 	.short	0x0100
        /*045a*/ 	.byte	0x06
	.zero		1


	//   ....[14]....
        /*045c*/ 	.word	0x00000780
        /*0460*/ 	.word	0x000000ff
        /*0464*/ 	.word	0x00031c90
        /*0468*/ 	.short	0x0100
        /*046a*/ 	.byte	0x08
	.zero		1


	//   ....[15]....
        /*046c*/ 	.word	0x00000790
        /*0470*/ 	.word	0x000000ff
        /*0474*/ 	.word	0x00031ca0
        /*0478*/ 	.short	0x0100
        /*047a*/ 	.byte	0x08
	.zero		1


	//   ....[16]....
        /*047c*/ 	.word	0x000007a0
        /*0480*/ 	.word	0x000000ff
        /*0484*/ 	.word	0x00031c98
        /*0488*/ 	.short	0x0100
        /*048a*/ 	.byte	0x08
	.zero		1


	//   ....[17]....
        /*048c*/ 	.word	0x000007b0
        /*0490*/ 	.word	0x000000ff
        /*0494*/ 	.word	0x00031ca8
        /*0498*/ 	.short	0x0100
        /*049a*/ 	.byte	0x08
	.zero		1


	//   ....[18]....
        /*049c*/ 	.word	0x000008e0
        /*04a0*/ 	.word	0x000000ff
        /*04a4*/ 	.word	0x00031cb0
        /*04a8*/ 	.short	0x0100
        /*04aa*/ 	.byte	0x08
	.zero		1


	//   ....[19]....
        /*04ac*/ 	.word	0x000008f0
        /*04b0*/ 	.word	0x000000ff
        /*04b4*/ 	.word	0x00031cc0
        /*04b8*/ 	.short	0x0100
        /*04ba*/ 	.byte	0x08
	.zero		1


	//   ....[20]....
        /*04bc*/ 	.word	0x00000900
        /*04c0*/ 	.word	0x000000ff
        /*04c4*/ 	.word	0x00031cb8
        /*04c8*/ 	.short	0x0100
        /*04ca*/ 	.byte	0x08
	.zero		1


	//   ....[21]....
        /*04cc*/ 	.word	0x00000910
        /*04d0*/ 	.word	0x000000ff
        /*04d4*/ 	.word	0x00031cc8
        /*04d8*/ 	.short	0x0100
        /*04da*/ 	.byte	0x08
	.zero		1


	//   ....[22]....
        /*04dc*/ 	.word	0x00001a20
        /*04e0*/ 	.word	0x000000ff
        /*04e4*/ 	.word	0x00031c00
        /*04e8*/ 	.short	0x010a
        /*04ea*/ 	.byte	0x25
	.zero		1


	//   ....[23]....
        /*04ec*/ 	.word	0x00001aa0
        /*04f0*/ 	.word	0x00000003
        /*04f4*/ 	.word	0x00031c30
        /*04f8*/ 	.short	0x010a
        /*04fa*/ 	.byte	0x3f
	.zero		1


	//   ....[24]....
        /*04fc*/ 	.word	0x00001b10
        /*0500*/ 	.word	0x00000003
        /*0504*/ 	.word	0x00031c30
        /*0508*/ 	.short	0x010a
        /*050a*/ 	.byte	0x3f
	.zero		1


	//   ....[25]....
        /*050c*/ 	.word	0x00004440
        /*0510*/ 	.word	0x00000007
        /*0514*/ 	.word	0x00000000
        /*0518*/ 	.short	0x0101
        /*051a*/ 	.byte	0x3f
	.zero		1


	//   ....[26]....
        /*051c*/ 	.word	0x00005700
        /*0520*/ 	.word	0x000000ff
        /*0524*/ 	.word	0x00031c30
        /*0528*/ 	.short	0x010a
        /*052a*/ 	.byte	0x04
	.zero		1


	//   ....[27]....
        /*052c*/ 	.word	0x00005740
        /*0530*/ 	.word	0x000000ff
        /*0534*/ 	.word	0x00031c30
        /*0538*/ 	.short	0x010a
        /*053a*/ 	.byte	0x04
	.zero		1


	//   ....[28]....
        /*053c*/ 	.word	0x00006dd0
        /*0540*/ 	.word	0x000000ff
        /*0544*/ 	.word	0x00031c50
        /*0548*/ 	.short	0x010a
        /*054a*/ 	.byte	0x04
	.zero		1


	//   ....[29]....
        /*054c*/ 	.word	0x00006e10
        /*0550*/ 	.word	0x000000ff
        /*0554*/ 	.word	0x00031c50
        /*0558*/ 	.short	0x010a
        /*055a*/ 	.byte	0x04
	.zero		1


	//   ....[30]....
        /*055c*/ 	.word	0x00008ba0
        /*0560*/ 	.word	0x0000004a
        /*0564*/ 	.word	0x00000000
        /*0568*/ 	.short	0x0101
        /*056a*/ 	.byte	0x3f
	.zero		1


	//   ....[31]....
        /*056c*/ 	.word	0x00008c40
        /*0570*/ 	.word	0x00000072
        /*0574*/ 	.word	0x00000000
        /*0578*/ 	.short	0x0101
        /*057a*/ 	.byte	0x3f
	.zero		1


	//   ....[32]....
        /*057c*/ 	.word	0x000098d0
        /*0580*/ 	.word	0x000000ff
        /*0584*/ 	.word	0x00031c30
        /*0588*/ 	.short	0x010a
        /*058a*/ 	.byte	0x04
	.zero		1


	//   ....[33]....
        /*058c*/ 	.word	0x00009910
        /*0590*/ 	.word	0x000000ff
        /*0594*/ 	.word	0x00031c30
        /*0598*/ 	.short	0x010a
        /*059a*/ 	.byte	0x04
	.zero		1


	//   ....[34]....
        /*059c*/ 	.word	0x0000afa0
        /*05a0*/ 	.word	0x000000ff
        /*05a4*/ 	.word	0x00031c50
        /*05a8*/ 	.short	0x010a
        /*05aa*/ 	.byte	0x04
	.zero		1


	//   ....[35]....
        /*05ac*/ 	.word	0x0000afe0
        /*05b0*/ 	.word	0x000000ff
        /*05b4*/ 	.word	0x00031c50
        /*05b8*/ 	.short	0x010a
        /*05ba*/ 	.byte	0x04
	.zero		1


	//   ....[36]....
        /*05bc*/ 	.word	0x0000c450
        /*05c0*/ 	.word	0x00000089
        /*05c4*/ 	.word	0x00000000
        /*05c8*/ 	.short	0x0101
        /*05ca*/ 	.byte	0x3f
	.zero		1


	//   ....[37]....
        /*05cc*/ 	.word	0x0000c4d0
        /*05d0*/ 	.word	0x00000086
        /*05d4*/ 	.word	0x00000000
        /*05d8*/ 	.short	0x0101
        /*05da*/ 	.byte	0x3f
	.zero		1


	//   ....[38]....
        /*05dc*/ 	.word	0x0000cf80
        /*05e0*/ 	.word	0x000000ff
        /*05e4*/ 	.word	0x00031c50
        /*05e8*/ 	.short	0x010a
        /*05ea*/ 	.byte	0x06
	.zero		1


	//   ....[39]....
        /*05ec*/ 	.word	0x0000cfc0
        /*05f0*/ 	.word	0x000000ff
        /*05f4*/ 	.word	0x00031c50
        /*05f8*/ 	.short	0x010a
        /*05fa*/ 	.byte	0x06
	.zero		1


	//   ....[40]....
        /*05fc*/ 	.word	0x0000d790
        /*0600*/ 	.word	0x00000007
        /*0604*/ 	.word	0x00000000
        /*0608*/ 	.short	0x0101
        /*060a*/ 	.byte	0x3f
	.zero		1


	//   ....[41]....
        /*060c*/ 	.word	0x0000e790
        /*0610*/ 	.word	0x000000ff
        /*0614*/ 	.word	0x00000000
        /*0618*/ 	.short	0x0101
        /*061a*/ 	.byte	0x04
	.zero		1


	//   ....[42]....
        /*061c*/ 	.word	0x00011110
        /*0620*/ 	.word	0x00000005
        /*0624*/ 	.word	0x00031c40
        /*0628*/ 	.short	0x010a
        /*062a*/ 	.byte	0x3f
	.zero		1


	//   ....[43]....
        /*062c*/ 	.word	0x00011630
        /*0630*/ 	.word	0x00000019
        /*0634*/ 	.word	0x00031c20
        /*0638*/ 	.short	0x010a
        /*063a*/ 	.byte	0x3f
	.zero		1


	//   ....[44]....
        /*063c*/ 	.word	0x00011900
        /*0640*/ 	.word	0x00000003
        /*0644*/ 	.word	0x00031c40
        /*0648*/ 	.short	0x010a
        /*064a*/ 	.byte	0x3f
	.zero		1


	//   ....[45]....
        /*064c*/ 	.word	0x00011b80
        /*0650*/ 	.word	0x00000002
        /*0654*/ 	.word	0x00000060
        /*0658*/ 	.short	0x010a
        /*065a*/ 	.byte	0x3f
	.zero		1


	//   ....[46]....
        /*065c*/ 	.word	0x00012090
        /*0660*/ 	.word	0x00000003
        /*0664*/ 	.word	0x00031c40
        /*0668*/ 	.short	0x010a
        /*066a*/ 	.byte	0x3f
	.zero		1


	//   ....[47]....
        /*066c*/ 	.word	0x00012310
        /*0670*/ 	.word	0x00000003
        /*0674*/ 	.word	0x00000060
        /*0678*/ 	.short	0x010a
        /*067a*/ 	.byte	0x3f
	.zero		1


	//   ....[48]....
        /*067c*/ 	.word	0x00012790
        /*0680*/ 	.word	0x00000002
        /*0684*/ 	.word	0x00031c40
        /*0688*/ 	.short	0x010a
        /*068a*/ 	.byte	0x3f
	.zero		1


	//   ....[49]....
        /*068c*/ 	.word	0x00012a30
        /*0690*/ 	.word	0x00000002
        /*0694*/ 	.word	0x00000060
        /*0698*/ 	.short	0x010a
        /*069a*/ 	.byte	0x3f
	.zero		1


	//   ....[50]....
        /*069c*/ 	.word	0x00012e30
        /*06a0*/ 	.word	0x00000003
        /*06a4*/ 	.word	0x00031c60
        /*06a8*/ 	.short	0x010a
        /*06aa*/ 	.byte	0x3f
	.zero		1


	//   ....[51]....
        /*06ac*/ 	.word	0x00013d90
        /*06b0*/ 	.word	0x00000009
        /*06b4*/ 	.word	0x00031c20
        /*06b8*/ 	.short	0x010a
        /*06ba*/ 	.byte	0x3f
	.zero		1


	//   ....[52]....
        /*06bc*/ 	.word	0x00013f50
        /*06c0*/ 	.word	0x00000007
        /*06c4*/ 	.word	0x00000000
        /*06c8*/ 	.short	0x010a
        /*06ca*/ 	.byte	0x3f
	.zero		1


	//   ....[53]....
        /*06cc*/ 	.word	0x00013fc0
        /*06d0*/ 	.word	0x00000003
        /*06d4*/ 	.word	0x00000000
        /*06d8*/ 	.short	0x010a
        /*06da*/ 	.byte	0x3f
	.zero		1


	//   ....[54]....
        /*06dc*/ 	.word	0x00014020
        /*06e0*/ 	.word	0x00000005
        /*06e4*/ 	.word	0x00000000
        /*06e8*/ 	.short	0x010a
        /*06ea*/ 	.byte	0x3f
	.zero		1


	//   ....[55]....
        /*06ec*/ 	.word	0x00014050
        /*06f0*/ 	.word	0x00000003
        /*06f4*/ 	.word	0x00000000
        /*06f8*/ 	.short	0x010a
        /*06fa*/ 	.byte	0x3f
	.zero		1


	//   ....[56]....
        /*06fc*/ 	.word	0x000140c0
        /*0700*/ 	.word	0x00000003
        /*0704*/ 	.word	0x00031c00
        /*0708*/ 	.short	0x010a
        /*070a*/ 	.byte	0x3f
	.zero		1


	//   ....[57]....
        /*070c*/ 	.word	0x00014110
        /*0710*/ 	.word	0x00000003
        /*0714*/ 	.word	0x00031c30
        /*0718*/ 	.short	0x010a
        /*071a*/ 	.byte	0x3f
	.zero		1


	//   ....[58]....
        /*071c*/ 	.word	0x00014170
        /*0720*/ 	.word	0x00000009
        /*0724*/ 	.word	0x00031c30
        /*0728*/ 	.short	0x010a
        /*072a*/ 	.byte	0x3f
	.zero		1


	//   ....[59]....
        /*072c*/ 	.word	0x000141d0
        /*0730*/ 	.word	0x00000009
        /*0734*/ 	.word	0x00031c50
        /*0738*/ 	.short	0x010a
        /*073a*/ 	.byte	0x3f
	.zero		1


	//   ....[60]....
        /*073c*/ 	.word	0x00014230
        /*0740*/ 	.word	0x00000007
        /*0744*/ 	.word	0x00031c30
        /*0748*/ 	.short	0x010a
        /*074a*/ 	.byte	0x3f
	.zero		1


	//   ....[61]....
        /*074c*/ 	.word	0x00014290
        /*0750*/ 	.word	0x00000007
        /*0754*/ 	.word	0x00031c50
        /*0758*/ 	.short	0x010a
        /*075a*/ 	.byte	0x3f
	.zero		1


	//   ....[62]....
        /*075c*/ 	.word	0x000142f0
        /*0760*/ 	.word	0x00000006
        /*0764*/ 	.word	0x00031c50
        /*0768*/ 	.short	0x010a
        /*076a*/ 	.byte	0x3f
	.zero		1


	//   ....[63]....
        /*076c*/ 	.word	0x00014490
        /*0770*/ 	.word	0x00000005
        /*0774*/ 	.word	0x00031c40
        /*0778*/ 	.short	0x010a
        /*077a*/ 	.byte	0x3f
	.zero		1


	//   ....[64]....
        /*077c*/ 	.word	0x000144e0
        /*0780*/ 	.word	0x00000019
        /*0784*/ 	.word	0x00031c20
        /*0788*/ 	.short	0x010a
        /*078a*/ 	.byte	0x3f
	.zero		1


	//   ....[65]....
        /*078c*/ 	.word	0x00014530
        /*0790*/ 	.word	0x00000003
        /*0794*/ 	.word	0x00031c40
        /*0798*/ 	.short	0x010a
        /*079a*/ 	.byte	0x3f
	.zero		1


	//   ....[66]....
        /*079c*/ 	.word	0x00014580
        /*07a0*/ 	.word	0x00000002
        /*07a4*/ 	.word	0x00000060
        /*07a8*/ 	.short	0x010a
        /*07aa*/ 	.byte	0x3f
	.zero		1


	//   ....[67]....
        /*07ac*/ 	.word	0x000145d0
        /*07b0*/ 	.word	0x00000003
        /*07b4*/ 	.word	0x00031c40
        /*07b8*/ 	.short	0x010a
        /*07ba*/ 	.byte	0x3f
	.zero		1


	//   ....[68]....
        /*07bc*/ 	.word	0x00014620
        /*07c0*/ 	.word	0x00000003
        /*07c4*/ 	.word	0x00000060
        /*07c8*/ 	.short	0x010a
        /*07ca*/ 	.byte	0x3f
	.zero		1


	//   ....[69]....
        /*07cc*/ 	.word	0x00014670
        /*07d0*/ 	.word	0x00000002
        /*07d4*/ 	.word	0x00031c40
        /*07d8*/ 	.short	0x010a
        /*07da*/ 	.byte	0x3f
	.zero		1


	//   ....[70]....
        /*07dc*/ 	.word	0x000146c0
        /*07e0*/ 	.word	0x00000002
        /*07e4*/ 	.word	0x00000060
        /*07e8*/ 	.short	0x010a
        /*07ea*/ 	.byte	0x3f
	.zero		1


	//   ....[71]....
        /*07ec*/ 	.word	0x00014710
        /*07f0*/ 	.word	0x00000003
        /*07f4*/ 	.word	0x00031c60
        /*07f8*/ 	.short	0x010a
        /*07fa*/ 	.byte	0x3f
	.zero		1


	//   ....[72]....
        /*07fc*/ 	.word	0x000150c0
        /*0800*/ 	.word	0x00000009
        /*0804*/ 	.word	0x00031c20
        /*0808*/ 	.short	0x010a
        /*080a*/ 	.byte	0x3f
	.zero		1


	//   ....[73]....
        /*080c*/ 	.word	0x00015260
        /*0810*/ 	.word	0x00000007
        /*0814*/ 	.word	0x00000000
        /*0818*/ 	.short	0x010a
        /*081a*/ 	.byte	0x3f
	.zero		1


	//   ....[74]....
        /*081c*/ 	.word	0x000152b0
        /*0820*/ 	.word	0x00000003
        /*0824*/ 	.word	0x00000000
        /*0828*/ 	.short	0x010a
        /*082a*/ 	.byte	0x3f
	.zero		1


	//   ....[75]....
        /*082c*/ 	.word	0x00015300
        /*0830*/ 	.word	0x00000005
        /*0834*/ 	.word	0x00000000
        /*0838*/ 	.short	0x010a
        /*083a*/ 	.byte	0x3f
	.zero		1


	//----- nvinfo : EIATTR_NUM_MBARRIERS
	.align		4
.L_295:
        /*083c*/ 	.byte	0x03, 0x38
        /*083e*/ 	.short	0x0016


	//----- nvinfo : EIATTR_EXIT_INSTR_OFFSETS
	.align		4
        /*0840*/ 	.byte	0x04, 0x1c
        /*0842*/ 	.short	(.L_297 - .L_296)


	//   ....[0]....
.L_296:
        /*0844*/ 	.word	0x00000ac0


	//   ....[1]....
        /*0848*/ 	.word	0x0000f430


	//   ....[2]....
        /*084c*/ 	.word	0x0000f490


	//   ....[3]....
        /*0850*/ 	.word	0x000140a0


	//----- nvinfo : EIATTR_MAX_THREADS
	.align		4
.L_297:
        /*0854*/ 	.byte	0x04, 0x05
        /*0856*/ 	.short	(.L_299 - .L_298)
.L_298:
        /*0858*/ 	.word	0x00000200
        /*085c*/ 	.word	0x00000001
        /*0860*/ 	.word	0x00000001


	//----- nvinfo : EIATTR_CRS_STACK_SIZE
	.align		4
.L_299:
        /*0864*/ 	.byte	0x04, 0x1e
        /*0866*/ 	.short	(.L_301 - .L_300)
.L_300:
        /*0868*/ 	.word	0x00000000


	//----- nvinfo : EIATTR_CBANK_PARAM_SIZE
	.align		4
.L_301:
        /*086c*/ 	.byte	0x03, 0x19
        /*086e*/ 	.short	0x0a70


	//----- nvinfo : EIATTR_PARAM_CBANK
	.align		4
        /*0870*/ 	.byte	0x04, 0x0a
        /*0872*/ 	.short	(.L_303 - .L_302)
	.align		4
.L_302:
        /*0874*/ 	.word	index@(.nv.constant0._ZN7cutlass13device_kernelIN5flash11enable_sm90INS1_16FlashAttnFwdSm90INS1_25CollectiveMainloopFwdSm90ILi2EN4cute5tupleIJNS5_1CILi1EEES8_S8_EEENS6_IJNS7_ILi192EEENS7_ILi144EEENS7_ILi96EEEEEELi96ENS_6half_tEfNS_4arch4Sm90ELb1ELb0ELb0ELb1ELb0ELb0ELb0ELb0ELb1ELb0ELb0ELb0EEENS1_21CollectiveEpilogueFwdINS6_IJSA_SC_SB_EEES9_SE_SG_Li384ELb1ELb0ELb0ELb0EEENS1_36VarlenDynamicPersistentTileSchedulerILi192ELi144ELi384ELi32ELb0ELb0ELb1ELb1ELb1ELb1EEEEEEEEEvNT_6ParamsE)
        /*0878*/ 	.short	0x0210
        /*087a*/ 	.short	0x0a70


	//----- nvinfo : EIATTR_SW_WAR
	.align		4
.L_303:
        /*087c*/ 	.byte	0x04, 0x36
        /*087e*/ 	.short	(.L_305 - .L_304)
.L_304:
        /*0880*/ 	.word	0x00000008
.L_305:


//--------------------- .nv.info._ZN7cutlass13device_kernelIN5flash11enable_sm90INS1_16FlashAttnFwdSm90INS1_25CollectiveMainloopFwdSm90ILi2EN4cute5tupleIJNS5_1CILi1EEES8_S8_EEENS6_IJNS7_ILi192EEENS7_ILi144EEENS7_ILi96EEEEEELi96ENS_6half_tEfNS_4arch4Sm90ELb1ELb0ELb0ELb1ELb0ELb1ELb0ELb0ELb1ELb0ELb0ELb0EEENS1_21CollectiveEpilogueFwdINS6_IJSA_SC_SB_EEES9_SE_SG_Li384ELb1ELb0ELb0ELb0EEENS1_36VarlenDynamicPersistentTileSchedulerILi192ELi144ELi384ELi32ELb0ELb0ELb1ELb1ELb1ELb1EEEEEEEEEvNT_6ParamsE --------------------------
	.section	.nv.info._ZN7cutlass13device_kernelIN5flash11enable_sm90INS1_16FlashAttnFwdSm90INS1_25CollectiveMainloopFwdSm90ILi2EN4cute5tupleIJNS5_1CILi1EEES8_S8_EEENS6_IJNS7_ILi192EEENS7_ILi144EEENS7_ILi96EEEEEELi96ENS_6half_tEfNS_4arch4Sm90ELb1ELb0ELb0ELb1ELb0ELb1ELb0ELb0ELb1ELb0ELb0ELb0EEENS1_21CollectiveEpilogueFwdINS6_IJSA_SC_SB_EEES9_SE_SG_Li384ELb1ELb0ELb0ELb0EEENS1_36VarlenDynamicPersistentTileSchedulerILi192ELi144ELi384ELi32ELb0ELb0ELb1ELb1ELb1ELb1EEEEEEEEEvNT_6ParamsE,"",@"SHT_CUDA_INFO"
	.sectionflags	@""
	.align	4


	//----- nvinfo : EIATTR_CUDA_API_VERSION
	.align		4
        /*0000*/ 	.byte	0x04, 0x37
        /*0002*/ 	.short	(.L_307 - .L_306)
.L_306:
        /*0004*/ 	.word	0x00000082


	//----- nvinfo : EIATTR_KPARAM_INFO
	.align		4
.L_307:
        /*0008*/ 	.byte	0x04, 0x17
        /*000a*/ 	.short	(.L_309 - .L_308)
.L_308:
        /*000c*/ 	.word	0x00000000
        /*0010*/ 	.short	0x0000
        /*0012*/ 	.short	0x0070
        /*0014*/ 	.byte	0x00, 0xf0, 0x01, 0x28


	//----- nvinfo : EIATTR_SPARSE_MMA_MASK
	.align		4
.L_309:
        /*0018*/ 	.byte	0x03, 0x50
        /*001a*/ 	.short	0x0000


	//----- nvinfo : EIATTR_MAXREG_COUNT
	.align		4
        /*001c*/ 	.byte	0x03, 0x1b
        /*001e*/ 	.short	0x0080


	//----- nvinfo : EIATTR_NUM_BARRIERS
	.align		4
        /*0020*/ 	.byte	0x02, 0x4c
        /*0022*/ 	.byte	0x10
	.zero		1


	//----- nvinfo : EIATTR_EXTERNS
	.align		4
        /*0024*/ 	.byte	0x04, 0x0f
        /*0026*/ 	.short	(.L_311 - .L_310)


	//   ....[0]....
	.align		4
.L_310:
        /*0028*/ 	.word	index@(__assertfail)


	//----- nvinfo : EIATTR_ANNOTATIONS
	.align		4
.L_311:
        /*002c*/ 	.byte	0x04, 0x55
        /*002e*/ 	.short	(.L_313 - .L_312)


	//   ....[0]....
.L_312:
        /* <DEDUP_REMOVED lines=94> */


	//----- nvinfo : EIATTR_MERCURY_ISA_VERSION
	.align		4
.L_313:
        /*0600*/ 	.byte	0x03, 0x5f
        /*0602*/ 	.short	0x0101


	//----- nvinfo : EIATTR_UNUSED_LOAD_BYTE_OFFSET
	.align		4
        /*0604*/ 	.byte	0x04, 0x44
        /*0606*/ 	.short	(.L_315 - .L_314)


	//   ....[0]....
.L_314:
        /*0608*/ 	.word	0x00000b00
        /*060c*/ 	.word	0x0000fff0


	//   ....[1]....
        /*0610*/ 	.word	0x00019bb0
        /*0614*/ 	.word	0x0000fff0


	//----- nvinfo : EIATTR_INT_WARP_WIDE_INSTR_OFFSETS
	.align		4
.L_315:
        /*0618*/ 	.byte	0x04, 0x31
        /*061a*/ 	.short	(.L_317 - .L_316)


	//   ....[0]....
.L_316:
        /*061c*/ 	.word	0x000001c0


	//   ....[1]....
        /*0620*/ 	.word	0x00000200


	//   ....[2]....
        /*0624*/ 	.word	0x00000270


	//   ....[3]....
        /*0628*/ 	.word	0x0001d480


	//   ....[4]....
        /*062c*/ 	.word	0x0001d520


	//   ....[5]....
        /*0630*/ 	.word	0x0001d980


	//   ....[6]....
        /*0634*/ 	.word	0x0001d9b0


	//   ....[7]....
        /*0638*/ 	.word	0x0001db80


	//   ....[8]....
        /*063c*/ 	.word	0x0001dc50


	//   ....[9]....
        /*0640*/ 	.word	0x0001fb70


	//   ....[10]....
        /*0644*/ 	.word	0x0001fc10


	//----- nvinfo : EIATTR_COOP_GROUP_MASK_REGIDS
	.align		4
.L_317:
        /*0648*/ 	.byte	0x04, 0x29
        /*064a*/ 	.short	(.L_319 - .L_318)


	//   ....[0]....
.L_318:
        /*064c*/ 	.word	0xffffffff


	//   ....[1]....
        /*0650*/ 	.word	0xffffffff


	//   ....[2]....
        /*0654*/ 	.word	0xffffffff


	//   ....[3]....
        /*0658*/ 	.word	0xffffffff


	//   ....[4]....
        /*065c*/ 	.word	0xffffffff


	//   ....[5]....
        /*0660*/ 	.word	0xffffffff


	//   ....[6]....
        /*0664*/ 	.word	0xffffffff


	//   ....[7]....
        /*0668*/ 	.word	0xffffffff


	//   ....[8]....
        /*066c*/ 	.word	0xffffffff


	//   ....[9]....
        /*0670*/ 	.word	0xffffffff


	//   ....[10]....
        /*0674*/ 	.word	0xffffffff


	//   ....[11]....
        /*0678*/ 	.word	0xffffffff


	//   ....[12]....
        /*067c*/ 	.word	0xffffffff


	//   ....[13]....
        /*0680*/ 	.word	0xffffffff


	//   ....[14]....
        /*0684*/ 	.word	0xffffffff


	//   ....[15]....
        /*0688*/ 	.word	0xffffffff


	//   ....[16]....
        /*068c*/ 	.word	0xffffffff


	//   ....[17]....
        /*0690*/ 	.word	0xffffffff


	//   ....[18]....
        /*0694*/ 	.word	0xffffffff


	//   ....[19]....
        /*0698*/ 	.word	0xffffffff


	//   ....[20]....
        /*069c*/ 	.word	0xffffffff


	//   ....[21]....
        /*06a0*/ 	.word	0xffffffff


	//   ....[22]....
        /*06a4*/ 	.word	0xffffffff


	//   ....[23]....
        /*06a8*/ 	.word	0xffffffff


	//   ....[24]....
        /*06ac*/ 	.word	0xffffffff


	//   ....[25]....
        /*06b0*/ 	.word	0xffffffff


	//   ....[26]....
        /*06b4*/ 	.word	0xffffffff


	//   ....[27]....
        /*06b8*/ 	.word	0xffffffff


	//   ....[28]....
        /*06bc*/ 	.word	0xffffffff


	//   ....[29]....
        /*06c0*/ 	.word	0xffffffff


	//   ....[30]....
        /*06c4*/ 	.word	0xffffffff


	//   ....[31]....
        /*06c8*/ 	.word	0xffffffff


	//   ....[32]....
        /*06cc*/ 	.word	0xffffffff


	//   ....[33]....
        /*06d0*/ 	.word	0xffffffff


	//   ....[34]....
        /*06d4*/ 	.word	0xffffffff


	//   ....[35]....
        /*06d8*/ 	.word	0xffffffff


	//   ....[36]....
        /*06dc*/ 	.word	0xffffffff


	//   ....[37]....
        /*06e0*/ 	.word	0xffffffff


	//   ....[38]....
        /*06e4*/ 	.word	0xffffffff


	//   ....[39]....
        /*06e8*/ 	.word	0xffffffff


	//   ....[40]....
        /*06ec*/ 	.word	0xffffffff


	//   ....[41]....
        /*06f0*/ 	.word	0xffffffff


	//   ....[42]....
        /*06f4*/ 	.word	0xffffffff


	//   ....[43]....
        /*06f8*/ 	.word	0xffffffff


	//   ....[44]....
        /*06fc*/ 	.word	0xffffffff


	//   ....[45]....
        /*0700*/ 	.word	0xffffffff


	//   ....[46]....
        /*0704*/ 	.word	0xffffffff


	//   ....[47]....
        /*0708*/ 	.word	0xffffffff


	//   ....[48]....
        /*070c*/ 	.word	0xffffffff


	//   ....[49]....
        /*0710*/ 	.word	0xffffffff


	//   ....[50]....
        /*0714*/ 	.word	0xffffffff


	//   ....[51]....
        /*0718*/ 	.word	0xffffffff


	//   ....[52]....
        /*071c*/ 	.word	0xffffffff


	//   ....[53]....
        /*0720*/ 	.word	0xffffffff


	//   ....[54]....
        /*0724*/ 	.word	0xffffffff


	//   ....[55]....
        /*0728*/ 	.word	0xffffffff


	//   ....[56]....
        /*072c*/ 	.word	0xffffffff


	//   ....[57]....
        /*0730*/ 	.word	0xffffffff


	//   ....[58]....
        /*0734*/ 	.word	0xffffffff


	//   ....[59]....
        /*0738*/ 	.word	0xffffffff


	//   ....[60]....
        /*073c*/ 	.word	0xffffffff


	//   ....[61]....
        /*0740*/ 	.word	0x0500000f


	//   ....[62]....
        /*0744*/ 	.word	0x0500000f


	//   ....[63]....
        /*0748*/ 	.word	0x0500000f


	//   ....[64]....
        /*074c*/ 	.word	0x0500000f


	//   ....[65]....
        /*0750*/ 	.word	0x0500000f


	//   ....[66]....
        /*0754*/ 	.word	0x0500000f


	//   ....[67]....
        /*0758*/ 	.word	0x0500000f


	//   ....[68]....
        /*075c*/ 	.word	0x0500000f


	//   ....[69]....
        /*0760*/ 	.word	0x0500000f


	//   ....[70]....
        /*0764*/ 	.word	0x0500000f


	//   ....[71]....
        /*0768*/ 	.word	0x0500000f


	//   ....[72]....
        /*076c*/ 	.word	0x0500000f


	//   ....[73]....
        /*0770*/ 	.word	0x0500000f


	//   ....[74]....
        /*0774*/ 	.word	0x0500000f


	//   ....[75]....
        /*0778*/ 	.word	0x0500000f


	//   ....[76]....
        /*077c*/ 	.word	0x0500000f


	//   ....[77]....
        /*0780*/ 	.word	0x0500000f


	//   ....[78]....
        /*0784*/ 	.word	0x0500000f


	//   ....[79]....
        /*0788*/ 	.word	0x0500000f


	//   ....[80]....
        /*078c*/ 	.word	0x0500000f


	//   ....[81]....
        /*0790*/ 	.word	0x0500000f


	//   ....[82]....
        /*0794*/ 	.word	0x0500000f


	//   ....[83]....
        /*0798*/ 	.word	0x0500000f


	//   ....[84]....
        /*079c*/ 	.word	0x0500000f


	//   ....[85]....
        /*07a0*/ 	.word	0x0500000f


	//   ....[86]....
        /*07a4*/ 	.word	0x0500000f


	//   ....[87]....
        /*07a8*/ 	.word	0x0500000f


	//   ....[88]....
        /*07ac*/ 	.word	0x0500000f


	//   ....[89]....
        /*07b0*/ 	.word	0x0500000f


	//----- nvinfo : EIATTR_COOP_GROUP_INSTR_OFFSETS
	.align		4
.L_319:
        /*07b4*/ 	.byte	0x04, 0x28
        /*07b6*/ 	.short	(.L_321 - .L_320)


	//   ....[0]....
.L_320:
        /*07b8*/ 	.word	0x00000070


	//   ....[1]....
        /*07bc*/ 	.word	0x000001d0


	//   ....[2]....
        /*07c0*/ 	.word	0x00000220


	//   ....[3]....
        /*07c4*/ 	.word	0x00000450


	//   ....[4]....
        /*07c8*/ 	.word	0x000005b0


	//   ....[5]....
        /*07cc*/ 	.word	0x000006d0


	//   ....[6]....
        /*07d0*/ 	.word	0x00000830


	//   ....[7]....
        /*07d4*/ 	.word	0x00006db0


	//   ....[8]....
        /*07d8*/ 	.word	0x0000d670


	//   ....[9]....
        /*07dc*/ 	.word	0x0000d690


	//   ....[10]....
        /*07e0*/ 	.word	0x0000df30


	//   ....[11]....
        /*07e4*/ 	.word	0x0000df80


	//   ....[12]....
        /*07e8*/ 	.word	0x0000f290


	//   ....[13]....
        /*07ec*/ 	.word	0x000124a0


	//   ....[14]....
        /*07f0*/ 	.word	0x00012560


	//   ....[15]....
        /*07f4*/ 	.word	0x00012da0


	//   ....[16]....
        /*07f8*/ 	.word	0x00013290


	//   ....[17]....
        /*07fc*/ 	.word	0x00014660


	//   ....[18]....
        /*0800*/ 	.word	0x00016f50


	//   ....[19]....
        /*0804*/ 	.word	0x00016f70


	//   ....[20]....
        /*0808*/ 	.word	0x00017520


	//   ....[21]....
        /*080c*/ 	.word	0x00017540


	//   ....[22]....
        /*0810*/ 	.word	0x00018dd0


	//   ....[23]....
        /*0814*/ 	.word	0x00019530


	//   ....[24]....
        /*0818*/ 	.word	0x00019560


	//   ....[25]....
        /*081c*/ 	.word	0x000195a0


	//   ....[26]....
        /*0820*/ 	.word	0x000195b0


	//   ....[27]....
        /*0824*/ 	.word	0x0001b410


	//   ....[28]....
        /*0828*/ 	.word	0x0001b5c0


	//   ....[29]....
        /*082c*/ 	.word	0x0001b5f0


	//   ....[30]....
        /*0830*/ 	.word	0x0001b620


	//   ....[31]....
        /*0834*/ 	.word	0x0001b660


	//   ....[32]....
        /*0838*/ 	.word	0x0001b6b0


	//   ....[33]....
        /*083c*/ 	.word	0x0001b710


	//   ....[34]....
        /*0840*/ 	.word	0x0001b8e0


	//   ....[35]....
        /*0844*/ 	.word	0x0001b940


	//   ....[36]....
        /*0848*/ 	.word	0x0001b980


	//   ....[37]....
        /*084c*/ 	.word	0x0001b9c0


	//   ....[38]....
        /*0850*/ 	.word	0x0001b9f0


	//   ....[39]....
        /*0854*/ 	.word	0x0001ba20


	//   ....[40]....
        /*0858*/ 	.word	0x0001bad0


	//   ....[41]....
        /*085c*/ 	.word	0x0001bb30


	//   ....[42]....
        /*0860*/ 	.word	0x0001bbc0


	//   ....[43]....
        /*0864*/ 	.word	0x0001ff80


	//   ....[44]....
        /*0868*/ 	.word	0x0001ff90


	//   ....[45]....
        /*086c*/ 	.word	0x00020090


	//   ....[46]....
        /*0870*/ 	.word	0x000200f0


	//   ....[47]....
        /*0874*/ 	.word	0x00020130


	//   ....[48]....
        /*0878*/ 	.word	0x00020170


	//   ....[49]....
        /*087c*/ 	.word	0x000201a0


	//   ....[50]....
        /*0880*/ 	.word	0x000201d0


	//   ....[51]....
        /*0884*/ 	.word	0x00020350


	//   ....[52]....
        /*0888*/ 	.word	0x000203b0


	//   ....[53]....
        /*088c*/ 	.word	0x000203f0


	//   ....[54]....
        /*0890*/ 	.word	0x00020430


	//   ....[55]....
        /*0894*/ 	.word	0x00020460


	//   ....[56]....
        /*0898*/ 	.word	0x00020490


	//   ....[57]....
        /*089c*/ 	.word	0x00020550


	//   ....[58]....
        /*08a0*/ 	.word	0x00020570


	//   ....[59]....
        /*08a4*/ 	.word	0x000205e0


	//   ....[60]....
        /*08a8*/ 	.word	0x00020c60


	//   ....[61]....
        /*08ac*/ 	.word	0x00021060


	//   ....[62]....
        /*08b0*/ 	.word	0x00021100


	//   ....[63]....
        /*08b4*/ 	.word	0x000211a0


	//   ....[64]....
        /*08b8*/ 	.word	0x00021240


	//   ....[65]....
        /*08bc*/ 	.word	0x000212e0


	//   ....[66]....
        /*08c0*/ 	.word	0x000213c0


	//   ....[67]....
        /*08c4*/ 	.word	0x00021460


	//   ....[68]....
        /*08c8*/ 	.word	0x00021500


	//   ....[69]....
        /*08cc*/ 	.word	0x000215a0


	//   ....[70]....
        /*08d0*/ 	.word	0x000218a0


	//   ....[71]....
        /*08d4*/ 	.word	0x00021b80


	//   ....[72]....
        /*08d8*/ 	.word	0x00021f70


	//   ....[73]....
        /*08dc*/ 	.word	0x00022000


	//   ....[74]....
        /*08e0*/ 	.word	0x000220a0


	//   ....[75]....
        /*08e4*/ 	.word	0x00022150


	//   ....[76]....
        /*08e8*/ 	.word	0x000221d0


	//   ....[77]....
        /*08ec*/ 	.word	0x00022250


	//   ....[78]....
        /*08f0*/ 	.word	0x000222d0


	//   ....[79]....
        /*08f4*/ 	.word	0x00022350


	//   ....[80]....
        /*08f8*/ 	.word	0x000223e0


	//   ....[81]....
        /*08fc*/ 	.word	0x00022490


	//   ....[82]....
        /*0900*/ 	.word	0x00022510


	//   ....[83]....
        /*0904*/ 	.word	0x00022590


	//   ....[84]....
        /*0908*/ 	.word	0x00022610


	//   ....[85]....
        /*090c*/ 	.word	0x00022690


	//   ....[86]....
        /*0910*/ 	.word	0x00022700


	//   ....[87]....
        /*0914*/ 	.word	0x000227a0


	//   ....[88]....
        /*0918*/ 	.word	0x00022830


	//   ....[89]....
        /*091c*/ 	.word	0x00022950


	//----- nvinfo : EIATTR_REG_RECONFIG
	.align		4
.L_321:
        /*0920*/ 	.byte	0x01, 0x54
	.zero		2


	//----- nvinfo : EIATTR_SYSCALL_OFFSETS
	.align		4
        /*0924*/ 	.byte	0x04, 0x46
        /*0926*/ 	.short	(.L_323 - .L_322)


	//   ....[0]....
.L_322:
        /*0928*/ 	.word	0x00001a50


	//   ....[1]....
        /*092c*/ 	.word	0x00001ba0


	//   ....[2]....
        /*0930*/ 	.word	0x00006f80


	//   ....[3]....
        /*0934*/ 	.word	0x000072c0


	//   ....[4]....
        /*0938*/ 	.word	0x0001d6a0


	//   ....[5]....
        /*093c*/ 	.word	0x0001d7d0


	//   ....[6]....
        /*0940*/ 	.word	0x0001d8d0


	//----- nvinfo : EIATTR_MBARRIER_INSTR_OFFSETS
	.align		4
.L_323:
        /*0944*/ 	.byte	0x04, 0x39
        /*0946*/ 	.short	(.L_325 - .L_324)


	//   ....[0]....
.L_324:
        /*0948*/ 	.word	0x00000300
        /*094c*/ 	.word	0x000000ff
        /*0950*/ 	.word	0x00031c00
        /*0954*/ 	.short	0x0100
        /*0956*/ 	.byte	0x08
	.zero		1


	//   ....[1]....
        /*0958*/ 	.word	0x00000310
        /*095c*/ 	.word	0x000000ff
        /*0960*/ 	.word	0x00031c20
        /*0964*/ 	.short	0x0100
        /*0966*/ 	.byte	0x08
	.zero		1


	//   ....[2]....
        /*0968*/ 	.word	0x00000400
        /*096c*/ 	.word	0x000000ff
        /*0970*/ 	.word	0x00031c30
        /*0974*/ 	.short	0x0100
        /*0976*/ 	.byte	0x08
	.zero		1


	//   ....[3]....
        /*0978*/ 	.word	0x00000410
        /*097c*/ 	.word	0x000000ff
        /*0980*/ 	.word	0x00031c40
        /*0984*/ 	.short	0x0100
        /*0986*/ 	.byte	0x08
	.zero		1


	//   ....[4]....
        /*0988*/ 	.word	0x00000420
        /*098c*/ 	.word	0x000000ff
        /*0990*/ 	.word	0x00031c38
        /*0994*/ 	.short	0x0100
        /*0996*/ 	.byte	0x08
	.zero		1


	//   ....[5]....
        /*0998*/ 	.word	0x00000430
        /*099c*/ 	.word	0x000000ff
        /*09a0*/ 	.word	0x00031c48
        /*09a4*/ 	.short	0x0100
        /*09a6*/ 	.byte	0x08
	.zero		1


	//   ....[6]....
        /*09a8*/ 	.word	0x00000560
        /*09ac*/ 	.word	0x000000ff
        /*09b0*/ 	.word	0x00031c50
        /*09b4*/ 	.short	0x0100
        /*09b6*/ 	.byte	0x08
	.zero		1


	//   ....[7]....
        /*09b8*/ 	.word	0x00000570
        /*09bc*/ 	.word	0x000000ff
        /*09c0*/ 	.word	0x00031c60
        /*09c4*/ 	.short	0x0100
        /*09c6*/ 	.byte	0x08
	.zero		1


	//   ....[8]....
        /*09c8*/ 	.word	0x00000580
        /*09cc*/ 	.word	0x000000ff
        /*09d0*/ 	.word	0x00031c58
        /*09d4*/ 	.short	0x0100
        /*09d6*/ 	.byte	0x08
	.zero		1


	//   ....[9]....
        /*09d8*/ 	.word	0x00000590
        /*09dc*/ 	.word	0x000000ff
        /*09e0*/ 	.word	0x00031c68
        /*09e4*/ 	.short	0x0100
        /*09e6*/ 	.byte	0x08
	.zero		1


	//   ....[10]....
        /*09e8*/ 	.word	0x00000680
        /*09ec*/ 	.word	0x000000ff
        /*09f0*/ 	.word	0x00031c70
        /*09f4*/ 	.short	0x0100
        /*09f6*/ 	.byte	0x06
	.zero		1


	//   ....[11]....
        /*09f8*/ 	.word	0x00000690
        /*09fc*/ 	.word	0x000000ff
        /*0a00*/ 	.word	0x00031c80
        /*0a04*/ 	.short	0x0100
        /*0a06*/ 	.byte	0x06
	.zero		1


	//   ....[12]....
        /*0a08*/ 	.word	0x000006a0
        /*0a0c*/ 	.word	0x000000ff
        /*0a10*/ 	.word	0x00031c78
        /*0a14*/ 	.short	0x0100
        /*0a16*/ 	.byte	0x06
	.zero		1


	//   ....[13]....
        /*0a18*/ 	.word	0x000006b0
        /*0a1c*/ 	.word	0x000000ff
        /*0a20*/ 	.word	0x00031c88
        /*0a24*/ 	.short	0x0100
        /*0a26*/ 	.byte	0x06
	.zero		1


	//   ....[14]....
        /*0a28*/ 	.word	0x000007e0
        /*0a2c*/ 	.word	0x000000ff
        /*0a30*/ 	.word	0x00031c90
        /*0a34*/ 	.short	0x0100
        /*0a36*/ 	.byte	0x08
	.zero		1


	//   ....[15]....
        /*0a38*/ 	.word	0x000007f0
        /*0a3c*/ 	.word	0x000000ff
        /*0a40*/ 	.word	0x00031ca0
        /*0a44*/ 	.short	0x0100
        /*0a46*/ 	.byte	0x08
	.zero		1


	//   ....[16]....
        /*0a48*/ 	.word	0x00000800
        /*0a4c*/ 	.word	0x000000ff
        /*0a50*/ 	.word	0x00031c98
        /*0a54*/ 	.short	0x0100
        /*0a56*/ 	.byte	0x08
	.zero		1


	//   ....[17]....
        /*0a58*/ 	.word	0x00000810
        /*0a5c*/ 	.word	0x000000ff
        /*0a60*/ 	.word	0x00031ca8
        /*0a64*/ 	.short	0x0100
        /*0a66*/ 	.byte	0x08
	.zero		1


	//   ....[18]....
        /*0a68*/ 	.word	0x00000940
        /*0a6c*/ 	.word	0x000000ff
        /*0a70*/ 	.word	0x00031cb0
        /*0a74*/ 	.short	0x0100
        /*0a76*/ 	.byte	0x08
	.zero		1


	//   ....[19]....
        /*0a78*/ 	.word	0x00000950
        /*0a7c*/ 	.word	0x000000ff
        /*0a80*/ 	.word	0x00031cc0
        /*0a84*/ 	.short	0x0100
        /*0a86*/ 	.byte	0x08
	.zero		1


	//   ....[20]....
        /*0a88*/ 	.word	0x00000960
        /*0a8c*/ 	.word	0x000000ff
        /*0a90*/ 	.word	0x00031cb8
        /*0a94*/ 	.short	0x0100
        /*0a96*/ 	.byte	0x08
	.zero		1


	//   ....[21]....
        /*0a98*/ 	.word	0x00000970
        /*0a9c*/ 	.word	0x000000ff
        /*0aa0*/ 	.word	0x00031cc8
        /*0aa4*/ 	.short	0x0100
        /*0aa6*/ 	.byte	0x08
	.zero		1


	//   ....[22]....
        /*0aa8*/ 	.word	0x00003080
        /*0aac*/ 	.word	0x0000000f
        /*0ab0*/ 	.word	0x00031c90
        /*0ab4*/ 	.short	0x010a
        /*0ab6*/ 	.byte	0x3f
	.zero		1


	//   ....[23]....
        /*0ab8*/ 	.word	0x00004b00
        /*0abc*/ 	.word	0x0000000f
        /*0ac0*/ 	.word	0x00031c90
        /*0ac4*/ 	.short	0x010a
        /*0ac6*/ 	.byte	0x3f
	.zero		1


	//   ....[24]....
        /*0ac8*/ 	.word	0x00006460
        /*0acc*/ 	.word	0x0000000f
        /*0ad0*/ 	.word	0x00031c90
        /*0ad4*/ 	.short	0x010a
        /*0ad6*/ 	.byte	0x3f
	.zero		1


	//   ....[25]....
        /*0ad8*/ 	.word	0x000066d0
        /*0adc*/ 	.word	0x0000001c
        /*0ae0*/ 	.word	0x00000000
        /*0ae4*/ 	.short	0x0101
        /*0ae6*/ 	.byte	0x3f
	.zero		1


	//   ....[26]....
        /*0ae8*/ 	.word	0x00006710
        /*0aec*/ 	.word	0x0000000f
        /*0af0*/ 	.word	0x00031cb0
        /*0af4*/ 	.short	0x010a
        /*0af6*/ 	.byte	0x3f
	.zero		1


	//   ....[27]....
        /*0af8*/ 	.word	0x00006a70
        /*0afc*/ 	.word	0x0000000f
        /*0b00*/ 	.word	0x00000000
        /*0b04*/ 	.short	0x0101
        /*0b06*/ 	.byte	0x3f
	.zero		1


	//   ....[28]....
        /*0b08*/ 	.word	0x00007020
        /*0b0c*/ 	.word	0x00000016
        /*0b10*/ 	.word	0x00031c00
        /*0b14*/ 	.short	0x010a
        /*0b16*/ 	.byte	0x3f
	.zero		1


	//   ....[29]....
        /*0b18*/ 	.word	0x00007070
        /*0b1c*/ 	.word	0x00000016
        /*0b20*/ 	.word	0x00031c00
        /*0b24*/ 	.short	0x010a
        /*0b26*/ 	.byte	0x3f
	.zero		1


	//   ....[30]....
        /*0b28*/ 	.word	0x00007be0
        /*0b2c*/ 	.word	0x00000016
        /*0b30*/ 	.word	0x00031c00
        /*0b34*/ 	.short	0x010a
        /*0b36*/ 	.byte	0x3f
	.zero		1


	//   ....[31]....
        /*0b38*/ 	.word	0x00009710
        /*0b3c*/ 	.word	0x00000016
        /*0b40*/ 	.word	0x00031c00
        /*0b44*/ 	.short	0x010a
        /*0b46*/ 	.byte	0x3f
	.zero		1


	//   ....[32]....
        /*0b48*/ 	.word	0x0000aec0
        /*0b4c*/ 	.word	0x00000015
        /*0b50*/ 	.word	0x00031c30
        /*0b54*/ 	.short	0x010a
        /*0b56*/ 	.byte	0x3f
	.zero		1


	//   ....[33]....
        /*0b58*/ 	.word	0x0000af90
        /*0b5c*/ 	.word	0x00000015
        /*0b60*/ 	.word	0x00031c30
        /*0b64*/ 	.short	0x010a
        /*0b66*/ 	.byte	0x3f
	.zero		1


	//   ....[34]....
        /*0b68*/ 	.word	0x0000e330
        /*0b6c*/ 	.word	0x00000010
        /*0b70*/ 	.word	0x00000000
        /*0b74*/ 	.short	0x0101
        /*0b76*/ 	.byte	0x3f
	.zero		1


	//   ....[35]....
        /*0b78*/ 	.word	0x0000f560
        /*0b7c*/ 	.word	0x00000000
        /*0b80*/ 	.word	0x00031c30
        /*0b84*/ 	.short	0x010a
        /*0b86*/ 	.byte	0x3f
	.zero		1


	//   ....[36]....
        /*0b88*/ 	.word	0x0000f5b0
        /*0b8c*/ 	.word	0x00000000
        /*0b90*/ 	.word	0x00031c30
        /*0b94*/ 	.short	0x010a
        /*0b96*/ 	.byte	0x3f
	.zero		1


	//   ....[37]....
        /*0b98*/ 	.word	0x000119c0
        /*0b9c*/ 	.word	0x0000000e
        /*0ba0*/ 	.word	0x00031c50
        /*0ba4*/ 	.short	0x010a
        /*0ba6*/ 	.byte	0x3f
	.zero		1


	//   ....[38]....
        /*0ba8*/ 	.word	0x00011a10
        /*0bac*/ 	.word	0x0000000e
        /*0bb0*/ 	.word	0x00031c50
        /*0bb4*/ 	.short	0x010a
        /*0bb6*/ 	.byte	0x3f
	.zero		1


	//   ....[39]....
        /*0bb8*/ 	.word	0x00013450
        /*0bbc*/ 	.word	0x0000000f
        /*0bc0*/ 	.word	0x00000000
        /*0bc4*/ 	.short	0x0101
        /*0bc6*/ 	.byte	0x3f
	.zero		1


	//   ....[40]....
        /*0bc8*/ 	.word	0x00013560
        /*0bcc*/ 	.word	0x00000011
        /*0bd0*/ 	.word	0x00000000
        /*0bd4*/ 	.short	0x0101
        /*0bd6*/ 	.byte	0x3f
	.zero		1


	//   ....[41]....
        /*0bd8*/ 	.word	0x000147d0
        /*0bdc*/ 	.word	0x00000000
        /*0be0*/ 	.word	0x00031c30
        /*0be4*/ 	.short	0x010a
        /*0be6*/ 	.byte	0x3f
	.zero		1


	//   ....[42]....
        /*0be8*/ 	.word	0x00014820
        /*0bec*/ 	.word	0x00000000
        /*0bf0*/ 	.word	0x00031c30
        /*0bf4*/ 	.short	0x010a
        /*0bf6*/ 	.byte	0x3f
	.zero		1


	//   ....[43]....
        /*0bf8*/ 	.word	0x00016c50
        /*0bfc*/ 	.word	0x0000000e
        /*0c00*/ 	.word	0x00031c50
        /*0c04*/ 	.short	0x010a
        /*0c06*/ 	.byte	0x3f
	.zero		1


	//   ....[44]....
        /*0c08*/ 	.word	0x00016ca0
        /*0c0c*/ 	.word	0x0000000e
        /*0c10*/ 	.word	0x00031c50
        /*0c14*/ 	.short	0x010a
        /*0c16*/ 	.byte	0x3f
	.zero		1


	//   ....[45]....
        /*0c18*/ 	.word	0x00017f30
        /*0c1c*/ 	.word	0x0000004a
        /*0c20*/ 	.word	0x00000000
        /*0c24*/ 	.short	0x0101
        /*0c26*/ 	.byte	0x3f
	.zero		1


	//   ....[46]....
        /*0c28*/ 	.word	0x00017f90
        /*0c2c*/ 	.word	0x00000049
        /*0c30*/ 	.word	0x00000000
        /*0c34*/ 	.short	0x0101
        /*0c36*/ 	.byte	0x3f
	.zero		1


	//   ....[47]....
        /*0c38*/ 	.word	0x00018e60
        /*0c3c*/ 	.word	0x00000009
        /*0c40*/ 	.word	0x00031c50
        /*0c44*/ 	.short	0x010a
        /*0c46*/ 	.byte	0x3f
	.zero		1


	//   ....[48]....
        /*0c48*/ 	.word	0x00018f10
        /*0c4c*/ 	.word	0x00000009
        /*0c50*/ 	.word	0x00031c50
        /*0c54*/ 	.short	0x010a
        /*0c56*/ 	.byte	0x3f
	.zero		1


	//   ....[49]....
        /*0c58*/ 	.word	0x000198e0
        /*0c5c*/ 	.word	0x00000004
        /*0c60*/ 	.word	0x00000000
        /*0c64*/ 	.short	0x0101
        /*0c66*/ 	.byte	0x3f
	.zero		1


	//   ....[50]....
        /*0c68*/ 	.word	0x0001a860
        /*0c6c*/ 	.word	0x00000020
        /*0c70*/ 	.word	0x00000000
        /*0c74*/ 	.short	0x0101
        /*0c76*/ 	.byte	0x3f
	.zero		1


	//   ....[51]....
        /*0c78*/ 	.word	0x0001c950
        /*0c7c*/ 	.word	0x00000006
        /*0c80*/ 	.word	0x00031c20
        /*0c84*/ 	.short	0x010a
        /*0c86*/ 	.byte	0x3f
	.zero		1


	//   ....[52]....
        /*0c88*/ 	.word	0x0001c9c0
        /*0c8c*/ 	.word	0x00000008
        /*0c90*/ 	.word	0x00031ca0
        /*0c94*/ 	.short	0x010a
        /*0c96*/ 	.byte	0x3f
	.zero		1


	//   ....[53]....
        /*0c98*/ 	.word	0x0001cc10
        /*0c9c*/ 	.word	0x00000008
        /*0ca0*/ 	.word	0x00031cc0
        /*0ca4*/ 	.short	0x010a
        /*0ca6*/ 	.byte	0x3f
	.zero		1


	//   ....[54]....
        /*0ca8*/ 	.word	0x0001cf00
        /*0cac*/ 	.word	0x00000007
        /*0cb0*/ 	.word	0x00031ca0
        /*0cb4*/ 	.short	0x010a
        /*0cb6*/ 	.byte	0x3f
	.zero		1


	//   ....[55]....
        /*0cb8*/ 	.word	0x0001d140
        /*0cbc*/ 	.word	0x00000007
        /*0cc0*/ 	.word	0x00031cc0
        /*0cc4*/ 	.short	0x010a
        /*0cc6*/ 	.byte	0x3f
	.zero		1


	//   ....[56]....
        /*0cc8*/ 	.word	0x0001df50
        /*0ccc*/ 	.word	0x00000005
        /*0cd0*/ 	.word	0x00031c40
        /*0cd4*/ 	.short	0x010a
        /*0cd6*/ 	.byte	0x3f
	.zero		1


	//   ....[57]....
        /*0cd8*/ 	.word	0x0001e460
        /*0cdc*/ 	.word	0x0000001b
        /*0ce0*/ 	.word	0x00031c20
        /*0ce4*/ 	.short	0x010a
        /*0ce6*/ 	.byte	0x3f
	.zero		1


	//   ....[58]....
        /*0ce8*/ 	.word	0x0001e740
        /*0cec*/ 	.word	0x00000003
        /*0cf0*/ 	.word	0x00031c40
        /*0cf4*/ 	.short	0x010a
        /*0cf6*/ 	.byte	0x3f
	.zero		1


	//   ....[59]....
        /*0cf8*/ 	.word	0x0001e9c0
        /*0cfc*/ 	.word	0x00000002
        /*0d00*/ 	.word	0x00000060
        /*0d04*/ 	.short	0x010a
        /*0d06*/ 	.byte	0x3f
	.zero		1


	//   ....[60]....
        /*0d08*/ 	.word	0x0001eee0
        /*0d0c*/ 	.word	0x00000003
        /*0d10*/ 	.word	0x00031c40
        /*0d14*/ 	.short	0x010a
        /*0d16*/ 	.byte	0x3f
	.zero		1


	//   ....[61]....
        /*0d18*/ 	.word	0x0001f160
        /*0d1c*/ 	.word	0x00000003
        /*0d20*/ 	.word	0x00000060
        /*0d24*/ 	.short	0x010a
        /*0d26*/ 	.byte	0x3f
	.zero		1


	//   ....[62]....
        /*0d28*/ 	.word	0x0001f5e0
        /*0d2c*/ 	.word	0x00000002
        /*0d30*/ 	.word	0x00031c40
        /*0d34*/ 	.short	0x010a
        /*0d36*/ 	.byte	0x3f
	.zero		1


	//   ....[63]....
        /*0d38*/ 	.word	0x0001f880
        /*0d3c*/ 	.word	0x00000002
        /*0d40*/ 	.word	0x00000060
        /*0d44*/ 	.short	0x010a
        /*0d46*/ 	.byte	0x3f
	.zero		1


	//   ....[64]....
        /*0d48*/ 	.word	0x0001fc80
        /*0d4c*/ 	.word	0x00000003
        /*0d50*/ 	.word	0x00031c60
        /*0d54*/ 	.short	0x010a
        /*0d56*/ 	.byte	0x3f
	.zero		1


	//   ....[65]....
        /*0d58*/ 	.word	0x00020be0
        /*0d5c*/ 	.word	0x00000009
        /*0d60*/ 	.word	0x00031c20
        /*0d64*/ 	.short	0x010a
        /*0d66*/ 	.byte	0x3f
	.zero		1


	//   ....[66]....
        /*0d68*/ 	.word	0x00020d70
        /*0d6c*/ 	.word	0x00000007
        /*0d70*/ 	.word	0x00000000
        /*0d74*/ 	.short	0x010a
        /*0d76*/ 	.byte	0x3f
	.zero		1


	//   ....[67]....
        /*0d78*/ 	.word	0x00020de0
        /*0d7c*/ 	.word	0x00000003
        /*0d80*/ 	.word	0x00000000
        /*0d84*/ 	.short	0x010a
        /*0d86*/ 	.byte	0x3f
	.zero		1


	//   ....[68]....
        /*0d88*/ 	.word	0x00020e40
        /*0d8c*/ 	.word	0x00000005
        /*0d90*/ 	.word	0x00000000
        /*0d94*/ 	.short	0x010a
        /*0d96*/ 	.byte	0x3f
	.zero		1


	//   ....[69]....
        /*0d98*/ 	.word	0x00020e70
        /*0d9c*/ 	.word	0x00000003
        /*0da0*/ 	.word	0x00000000
        /*0da4*/ 	.short	0x010a
        /*0da6*/ 	.byte	0x3f
	.zero		1


	//   ....[70]....
        /*0da8*/ 	.word	0x00020ed0
        /*0dac*/ 	.word	0x0000000f
        /*0db0*/ 	.word	0x00031c90
        /*0db4*/ 	.short	0x010a
        /*0db6*/ 	.byte	0x3f
	.zero		1


	//   ....[71]....
        /*0db8*/ 	.word	0x00020f20
        /*0dbc*/ 	.word	0x0000000f
        /*0dc0*/ 	.word	0x00031c90
        /*0dc4*/ 	.short	0x010a
        /*0dc6*/ 	.byte	0x3f
	.zero		1


	//   ....[72]....
        /*0dc8*/ 	.word	0x00020f70
        /*0dcc*/ 	.word	0x0000000f
        /*0dd0*/ 	.word	0x00031c90
        /*0dd4*/ 	.short	0x010a
        /*0dd6*/ 	.byte	0x3f
	.zero		1


	//   ....[73]....
        /*0dd8*/ 	.word	0x00020fc0
        /*0ddc*/ 	.word	0x0000000f
        /*0de0*/ 	.word	0x00031cb0
        /*0de4*/ 	.short	0x010a
        /*0de6*/ 	.byte	0x3f
	.zero		1


	//   ....[74]....
        /*0de8*/ 	.word	0x00021320
        /*0dec*/ 	.word	0x00000016
        /*0df0*/ 	.word	0x00031c00
        /*0df4*/ 	.short	0x010a
        /*0df6*/ 	.byte	0x3f
	.zero		1


	//   ....[75]....
        /*0df8*/ 	.word	0x000215e0
        /*0dfc*/ 	.word	0x00000016
        /*0e00*/ 	.word	0x00031c00
        /*0e04*/ 	.short	0x010a
        /*0e06*/ 	.byte	0x3f
	.zero		1


	//   ....[76]....
        /*0e08*/ 	.word	0x00021630
        /*0e0c*/ 	.word	0x00000015
        /*0e10*/ 	.word	0x00031c30
        /*0e14*/ 	.short	0x010a
        /*0e16*/ 	.byte	0x3f
	.zero		1


	//   ....[77]....
        /*0e18*/ 	.word	0x00021680
        /*0e1c*/ 	.word	0x00000000
        /*0e20*/ 	.word	0x00031c30
        /*0e24*/ 	.short	0x010a
        /*0e26*/ 	.byte	0x3f
	.zero		1


	//   ....[78]....
        /*0e28*/ 	.word	0x000216d0
        /*0e2c*/ 	.word	0x0000000e
        /*0e30*/ 	.word	0x00031c50
        /*0e34*/ 	.short	0x010a
        /*0e36*/ 	.byte	0x3f
	.zero		1


	//   ....[79]....
        /*0e38*/ 	.word	0x00021720
        /*0e3c*/ 	.word	0x00000000
        /*0e40*/ 	.word	0x00031c30
        /*0e44*/ 	.short	0x010a
        /*0e46*/ 	.byte	0x3f
	.zero		1


	//   ....[80]....
        /*0e48*/ 	.word	0x00021770
        /*0e4c*/ 	.word	0x0000000e
        /*0e50*/ 	.word	0x00031c50
        /*0e54*/ 	.short	0x010a
        /*0e56*/ 	.byte	0x3f
	.zero		1


	//   ....[81]....
        /*0e58*/ 	.word	0x000217c0
        /*0e5c*/ 	.word	0x00000009
        /*0e60*/ 	.word	0x00031c50
        /*0e64*/ 	.short	0x010a
        /*0e66*/ 	.byte	0x3f
	.zero		1


	//   ....[82]....
        /*0e68*/ 	.word	0x00021960
        /*0e6c*/ 	.word	0x00000006
        /*0e70*/ 	.word	0x00031c20
        /*0e74*/ 	.short	0x010a
        /*0e76*/ 	.byte	0x3f
	.zero		1


	//   ....[83]....
        /*0e78*/ 	.word	0x000219b0
        /*0e7c*/ 	.word	0x00000008
        /*0e80*/ 	.word	0x00031ca0
        /*0e84*/ 	.short	0x010a
        /*0e86*/ 	.byte	0x3f
	.zero		1


	//   ....[84]....
        /*0e88*/ 	.word	0x00021a00
        /*0e8c*/ 	.word	0x00000008
        /*0e90*/ 	.word	0x00031cc0
        /*0e94*/ 	.short	0x010a
        /*0e96*/ 	.byte	0x3f
	.zero		1


	//   ....[85]....
        /*0e98*/ 	.word	0x00021a50
        /*0e9c*/ 	.word	0x00000007
        /*0ea0*/ 	.word	0x00031ca0
        /*0ea4*/ 	.short	0x010a
        /*0ea6*/ 	.byte	0x3f
	.zero		1


	//   ....[86]....
        /*0ea8*/ 	.word	0x00021aa0
        /*0eac*/ 	.word	0x00000007
        /*0eb0*/ 	.word	0x00031cc0
        /*0eb4*/ 	.short	0x010a
        /*0eb6*/ 	.byte	0x3f
	.zero		1


	//   ....[87]....
        /*0eb8*/ 	.word	0x00021c40
        /*0ebc*/ 	.word	0x00000005
        /*0ec0*/ 	.word	0x00031c40
        /*0ec4*/ 	.short	0x010a
        /*0ec6*/ 	.byte	0x3f
	.zero		1


	//   ....[88]....
        /*0ec8*/ 	.word	0x00021c90
        /*0ecc*/ 	.word	0x0000001b
        /*0ed0*/ 	.word	0x00031c20
        /*0ed4*/ 	.short	0x010a
        /*0ed6*/ 	.byte	0x3f
	.zero		1


	//   ....[89]....
        /*0ed8*/ 	.word	0x00021ce0
        /*0edc*/ 	.word	0x00000003
        /*0ee0*/ 	.word	0x00031c40
        /*0ee4*/ 	.short	0x010a
        /*0ee6*/ 	.byte	0x3f
	.zero		1


	//   ....[90]....
        /*0ee8*/ 	.word	0x00021d30
        /*0eec*/ 	.word	0x00000002
        /*0ef0*/ 	.word	0x00000060
        /*0ef4*/ 	.short	0x010a
        /*0ef6*/ 	.byte	0x3f
	.zero		1


	//   ....[91]....
        /*0ef8*/ 	.word	0x00021d80
        /*0efc*/ 	.word	0x00000003
        /*0f00*/ 	.word	0x00031c40
        /*0f04*/ 	.short	0x010a
        /*0f06*/ 	.byte	0x3f
	.zero		1


	//   ....[92]....
        /*0f08*/ 	.word	0x00021dd0
        /*0f0c*/ 	.word	0x00000003
        /*0f10*/ 	.word	0x00000060
        /*0f14*/ 	.short	0x010a
        /*0f16*/ 	.byte	0x3f
	.zero		1


	//   ....[93]....
        /*0f18*/ 	.word	0x00021e20
        /*0f1c*/ 	.word	0x00000002
        /*0f20*/ 	.word	0x00031c40
        /*0f24*/ 	.short	0x010a
        /*0f26*/ 	.byte	0x3f
	.zero		1


	//   ....[94]....
        /*0f28*/ 	.word	0x00021e70
        /*0f2c*/ 	.word	0x00000002
        /*0f30*/ 	.word	0x00000060
        /*0f34*/ 	.short	0x010a
        /*0f36*/ 	.byte	0x3f
	.zero		1


	//   ....[95]....
        /*0f38*/ 	.word	0x00021ec0
        /*0f3c*/ 	.word	0x00000003
        /*0f40*/ 	.word	0x00031c60
        /*0f44*/ 	.short	0x010a
        /*0f46*/ 	.byte	0x3f
	.zero		1


	//   ....[96]....
        /*0f48*/ 	.word	0x00022870
        /*0f4c*/ 	.word	0x00000009
        /*0f50*/ 	.word	0x00031c20
        /*0f54*/ 	.short	0x010a
        /*0f56*/ 	.byte	0x3f
	.zero		1


	//   ....[97]....
        /*0f58*/ 	.word	0x00022a10
        /*0f5c*/ 	.word	0x00000007
        /*0f60*/ 	.word	0x00000000
        /*0f64*/ 	.short	0x010a
        /*0f66*/ 	.byte	0x3f
	.zero		1


	//   ....[98]....
        /*0f68*/ 	.word	0x00022a60
        /*0f6c*/ 	.word	0x00000003
        /*0f70*/ 	.word	0x00000000
        /*0f74*/ 	.short	0x010a
        /*0f76*/ 	.byte	0x3f
	.zero		1


	//   ....[99]....
        /*0f78*/ 	.word	0x00022ab0
        /*0f7c*/ 	.word	0x00000005
        /*0f80*/ 	.word	0x00000000
        /*0f84*/ 	.short	0x010a
        /*0f86*/ 	.byte	0x3f
	.zero		1


	//----- nvinfo : EIATTR_NUM_MBARRIERS
	.align		4
.L_325:
        /*0f88*/ 	.byte	0x03, 0x38
        /*0f8a*/ 	.short	0x0016


	//----- nvinfo : EIATTR_EXIT_INSTR_OFFSETS
	.align		4
        /*0f8c*/ 	.byte	0x04, 0x1c
        /*0f8e*/ 	.short	(.L_327 - .L_326)


	//   ....[0]....
.L_326:
        /*0f90*/ 	.word	0x00020ec0


	//----- nvinfo : EIATTR_MAX_THREADS
	.align		4
.L_327:
        /*0f94*/ 	.byte	0x04, 0x05
        /*0f96*/ 	.short	(.L_329 - .L_328)
.L_328:
        /*0f98*/ 	.word	0x00000200
        /*0f9c*/ 	.word	0x00000001
        /*0fa0*/ 	.word	0x00000001


	//----- nvinfo : EIATTR_CRS_STACK_SIZE
	.align		4
.L_329:
        /*0fa4*/ 	.byte	0x04, 0x1e
        /*0fa6*/ 	.short	(.L_331 - .L_330)
.L_330:
        /*0fa8*/ 	.word	0x00000000


	//----- nvinfo : EIATTR_CBANK_PARAM_SIZE
	.align		4
.L_331:
        /*0fac*/ 	.byte	0x03, 0x19
        /*0fae*/ 	.short	0x0a70


	//----- nvinfo : EIATTR_PARAM_CBANK
	.align		4
        /*0fb0*/ 	.byte	0x04, 0x0a
        /*0fb2*/ 	.short	(.L_333 - .L_332)
	.align		4
.L_332:
        /*0fb4*/ 	.word	index@(.nv.constant0._ZN7cutlass13device_kernelIN5flash11enable_sm90INS1_16FlashAttnFwdSm90INS1_25CollectiveMainloopFwdSm90ILi2EN4cute5tupleIJNS5_1CILi1EEES8_S8_EEENS6_IJNS7_ILi192EEENS7_ILi144EEENS7_ILi96EEEEEELi96ENS_6half_tEfNS_4arch4Sm90ELb1ELb0ELb0ELb1ELb0ELb1ELb0ELb0ELb1ELb0ELb0ELb0EEENS1_21CollectiveEpilogueFwdINS6_IJSA_SC_SB_EEES9_SE_SG_Li384ELb1ELb0ELb0ELb0EEENS1_36VarlenDynamicPersistentTileSchedulerILi192ELi144ELi384ELi32ELb0ELb0ELb1ELb1ELb1ELb1EEEEEEEEEvNT_6ParamsE)
        /*0fb8*/ 	.short	0x0210
        /*0fba*/ 	.short	0x0a70


	//----- nvinfo : EIATTR_SW_WAR
	.align		4
.L_333:
        /*0fbc*/ 	.byte	0x04, 0x36
        /*0fbe*/ 	.short	(.L_335 - .L_334)
.L_334:
        /*0fc0*/ 	.word	0x00000008
.L_335:


//--------------------- .nv.callgraph             --------------------------
	.section	.nv.callgraph,"",@"SHT_CUDA_CALLGRAPH"
	.align	4
	.sectionentsize	8
	.align		4
        /*0000*/ 	.word	0x00000000
	.align		4
        /*0004*/ 	.word	0xffffffff
	.align		4
        /*0008*/ 	.word	index@(_ZN7cutlass13device_kernelIN5flash11enable_sm90INS1_16FlashAttnFwdSm90INS1_25CollectiveMainloopFwdSm90ILi2EN4cute5tupleIJNS5_1CILi1EEES8_S8_EEENS6_IJNS7_ILi192EEENS7_ILi144EEENS7_ILi96EEEEEELi96ENS_6half_tEfNS_4arch4Sm90ELb0ELb0ELb0ELb0ELb0ELb0ELb0ELb0ELb1ELb0ELb0ELb0EEENS1_21CollectiveEpilogueFwdINS6_IJSA_SC_SB_EEES9_SE_SG_Li384ELb0ELb0ELb0ELb0EEENS1_29StaticPersistentTileSchedulerILb0EEEEEEEEEvNT_6ParamsE)
	.align		4
        /*000c*/ 	.word	index@(__assertfail)
	.align		4
        /*0010*/ 	.word	index@(_ZN7cutlass13device_kernelIN5flash11enable_sm90INS1_16FlashAttnFwdSm90INS1_25CollectiveMainloopFwdSm90ILi2EN4cute5tupleIJNS5_1CILi1EEES8_S8_EEENS6_IJNS7_ILi192EEENS7_ILi144EEENS7_ILi96EEEEEELi96ENS_6half_tEfNS_4arch4Sm90ELb0ELb0ELb0ELb1ELb0ELb0ELb0ELb0ELb1ELb0ELb0ELb0EEENS1_21CollectiveEpilogueFwdINS6_IJSA_SC_SB_EEES9_SE_SG_Li384ELb1ELb0ELb0ELb0EEENS1_36VarlenDynamicPersistentTileSchedulerILi192ELi144ELi384ELi32ELb0ELb0ELb1ELb0ELb1ELb1EEEEEEEEEvNT_6ParamsE)
	.align		4
        /*0014*/ 	.word	index@(__assertfail)
	.align		4
        /*0018*/ 	.word	index@(_ZN7cutlass13device_kernelIN5flash11enable_sm90INS1_16FlashAttnFwdSm90INS1_25CollectiveMainloopFwdSm90ILi2EN4cute5tupleIJNS5_1CILi1EEES8_S8_EEENS6_IJNS7_ILi192EEENS7_ILi144EEENS7_ILi96EEEEEELi96ENS_6half_tEfNS_4arch4Sm90ELb0ELb0ELb0ELb1ELb0ELb1ELb0ELb0ELb1ELb0ELb0ELb0EEENS1_21CollectiveEpilogueFwdINS6_IJSA_SC_SB_EEES9_SE_SG_Li384ELb1ELb0ELb0ELb0EEENS1_36VarlenDynamicPersistentTileSchedulerILi192ELi144ELi384ELi32ELb0ELb0ELb1ELb0ELb1ELb1EEEEEEEEEvNT_6ParamsE)
	.align		4
        /*001c*/ 	.word	index@(__assertfail)
	.align		4
        /*0020*/ 	.word	index@(_ZN7cutlass13device_kernelIN5flash11enable_sm90INS1_16FlashAttnFwdSm90INS1_25CollectiveMainloopFwdSm90ILi2EN4cute5tupleIJNS5_1CILi1EEES8_S8_EEENS6_IJNS7_ILi192EEENS7_ILi128EEENS7_ILi96EEEEEELi96ENS_6half_tEfNS_4arch4Sm90ELb0ELb1ELb0ELb0ELb0ELb0ELb0ELb0ELb1ELb0ELb0ELb0EEENS1_21CollectiveEpilogueFwdINS6_IJSA_SC_SB_EEES9_SE_SG_Li384ELb0ELb0ELb0ELb0EEENS1_30DynamicPersistentTileSchedulerILi384ELi32ELb0ELb0ELb1EEEEEEEEEvNT_6ParamsE)
	.align		4
        /*0024*/ 	.word	index@(__assertfail)
	.align		4
        /*0028*/ 	.word	index@(_ZN7cutlass13device_kernelIN5flash11enable_sm90INS1_16FlashAttnFwdSm90INS1_25CollectiveMainloopFwdSm90ILi2EN4cute5tupleIJNS5_1CILi1EEES8_S8_EEENS6_IJNS7_ILi192EEENS7_ILi128EEENS7_ILi96EEEEEELi96ENS_6half_tEfNS_4arch4Sm90ELb0ELb1ELb0ELb1ELb0ELb0ELb0ELb0ELb1ELb0ELb0ELb0EEENS1_21CollectiveEpilogueFwdINS6_IJSA_SC_SB_EEES9_SE_SG_Li384ELb1ELb0ELb0ELb0EEENS1_36VarlenDynamicPersistentTileSchedulerILi192ELi128ELi384ELi32ELb0ELb0ELb1ELb1ELb0ELb1EEEEEEEEEvNT_6ParamsE)
	.align		4
        /*002c*/ 	.word	index@(__assertfail)
	.align		4
        /*0030*/ 	.word	index@(_ZN7cutlass13device_kernelIN5flash11enable_sm90INS1_16FlashAttnFwdSm90INS1_25CollectiveMainloopFwdSm90ILi2EN4cute5tupleIJNS5_1CILi1EEES8_S8_EEENS6_IJNS7_ILi192EEENS7_ILi128EEENS7_ILi96EEEEEELi96ENS_6half_tEfNS_4arch4Sm90ELb0ELb1ELb0ELb1ELb0ELb1ELb0ELb0ELb1ELb0ELb0ELb0EEENS1_21CollectiveEpilogueFwdINS6_IJSA_SC_SB_EEES9_SE_SG_Li384ELb1ELb0ELb0ELb0EEENS1_36VarlenDynamicPersistentTileSchedulerILi192ELi128ELi384ELi32ELb0ELb0ELb1ELb1ELb0ELb1EEEEEEEEEvNT_6ParamsE)
	.align		4
        /*0034*/ 	.word	index@(__assertfail)
	.align		4
        /*0038*/ 	.word	index@(_ZN7cutlass13device_kernelIN5flash11enable_sm90INS1_16FlashAttnFwdSm90INS1_25CollectiveMainloopFwdSm90ILi2EN4cute5tupleIJNS5_1CILi1EEES8_S8_EEENS6_IJNS7_ILi192EEENS7_ILi144EEENS7_ILi96EEEEEELi96ENS_6half_tEfNS_4arch4Sm90ELb1ELb0ELb0ELb0ELb0ELb0ELb0ELb0ELb1ELb0ELb0ELb0EEENS1_21CollectiveEpilogueFwdINS6_IJSA_SC_SB_EEES9_SE_SG_Li384ELb0ELb0ELb0ELb0EEENS1_30DynamicPersistentTileSchedulerILi384ELi32ELb0ELb0ELb1EEEEEEEEEvNT_6ParamsE)
	.align		4
        /*003c*/ 	.word	index@(__assertfail)
	.align		4
        /*0040*/ 	.word	index@(_ZN7cutlass13device_kernelIN5flash11enable_sm90INS1_16FlashAttnFwdSm90INS1_25CollectiveMainloopFwdSm90ILi2EN4cute5tupleIJNS5_1CILi1EEES8_S8_EEENS6_IJNS7_ILi192EEENS7_ILi144EEENS7_ILi96EEEEEELi96ENS_6half_tEfNS_4arch4Sm90ELb1ELb0ELb0ELb1ELb0ELb0ELb0ELb0ELb1ELb0ELb0ELb0EEENS1_21CollectiveEpilogueFwdINS6_IJSA_SC_SB_EEES9_SE_SG_Li384ELb1ELb0ELb0ELb0EEENS1_36VarlenDynamicPersistentTileSchedulerILi192ELi144ELi384ELi32ELb0ELb0ELb1ELb1ELb1ELb1EEEEEEEEEvNT_6ParamsE)
	.align		4
        /*0044*/ 	.word	index@(__assertfail)
	.align		4
        /*0048*/ 	.word	index@(_ZN7cutlass13device_kernelIN5flash11enable_sm90INS1_16FlashAttnFwdSm90INS1_25CollectiveMainloopFwdSm90ILi2EN4cute5tupleIJNS5_1CILi1EEES8_S8_EEENS6_IJNS7_ILi192EEENS7_ILi144EEENS7_ILi96EEEEEELi96ENS_6half_tEfNS_4arch4Sm90ELb1ELb0ELb0ELb1ELb0ELb1ELb0ELb0ELb1ELb0ELb0ELb0EEENS1_21CollectiveEpilogueFwdINS6_IJSA_SC_SB_EEES9_SE_SG_Li384ELb1ELb0ELb0ELb0EEENS1_36VarlenDynamicPersistentTileSchedulerILi192ELi144ELi384ELi32ELb0ELb0ELb1ELb1ELb1ELb1EEEEEEEEEvNT_6ParamsE)
	.align		4
        /*004c*/ 	.word	index@(__assertfail)
	.align		4
        /*0050*/ 	.word	0x00000000
	.align		4
        /*0054*/ 	.word	0xfffffffe
	.align		4
        /*0058*/ 	.word	0x00000000
	.align		4
        /*005c*/ 	.word	0xfffffffd
	.align		4
        /*0060*/ 	.word	0x00000000
	.align		4
        /*0064*/ 	.word	0xfffffffc


//--------------------- .nv.constant4             --------------------------
	.section	.nv.constant4,"a",@progbits
	.align	8
	.align		8
.nv.constant4:
        /*0000*/ 	.dword	__assertfail
	.align		8
        /*0008*/ 	.dword	__unnamed_1
	.align		8
        /*0010*/ 	.dword	__unnamed_2
	.align		8
        /*0018*/ 	.dword	__unnamed_3
	.align		8
        /*0020*/ 	.dword	__unnamed_4
	.align		8
        /*0028*/ 	.dword	__unnamed_5
	.align		8
        /*0030*/ 	.dword	__unnamed_6
	.align		8
        /*0038*/ 	.dword	__unnamed_7
	.align		8
        /*0040*/ 	.dword	__unnamed_8
	.align		8
        /*0048*/ 	.dword	__unnamed_9
	.align		8
        /*0050*/ 	.dword	_ZN65_INTERNAL_2621eed2_29_flash_fwd_hdim96_fp16_sm90_cu_f3e6f9ee_36064cuda3std3__45__cpo5beginE
	.align		8
        /*0058*/ 	.dword	_ZN65_INTERNAL_2621eed2_29_flash_fwd_hdim96_fp16_sm90_cu_f3e6f9ee_36064cuda3std3__45__cpo3endE
	.align		8
        /*0060*/ 	.dword	_ZN65_INTERNAL_2621eed2_29_flash_fwd_hdim96_fp16_sm90_cu_f3e6f9ee_36064cuda3std3__45__cpo6cbeginE
	.align		8
        /*0068*/ 	.dword	_ZN65_INTERNAL_2621eed2_29_flash_fwd_hdim96_fp16_sm90_cu_f3e6f9ee_36064cuda3std3__45__cpo4cendE
	.align		8
        /*0070*/ 	.dword	_ZN65_INTERNAL_2621eed2_29_flash_fwd_hdim96_fp16_sm90_cu_f3e6f9ee_36064cuda3std3__467_GLOBAL__N__2621eed2_29_flash_fwd_hdim96_fp16_sm90_cu_f3e6f9ee_36066ignoreE
	.align		8
        /*0078*/ 	.dword	_ZN65_INTERNAL_2621eed2_29_flash_fwd_hdim96_fp16_sm90_cu_f3e6f9ee_36064cuda3std3__419piecewise_constructE
	.align		8
        /*0080*/ 	.dword	_ZN65_INTERNAL_2621eed2_29_flash_fwd_hdim96_fp16_sm90_cu_f3e6f9ee_36064cuda3std3__48in_placeE
	.align		8
        /*0088*/ 	.dword	_ZN65_INTERNAL_2621eed2_29_flash_fwd_hdim96_fp16_sm90_cu_f3e6f9ee_36064cuda3std6ranges3__45__cpo4swapE
	.align		8
        /*0090*/ 	.dword	_ZN65_INTERNAL_2621eed2_29_flash_fwd_hdim96_fp16_sm90_cu_f3e6f9ee_36064cuda3std6ranges3__45__cpo9iter_moveE
	.align		8
        /*0098*/ 	.dword	_ZN65_INTERNAL_2621eed2_29_flash_fwd_hdim96_fp16_sm90_cu_f3e6f9ee_36064cute7productE
	.align		8
        /*00a0*/ 	.dword	_ZN65_INTERNAL_2621eed2_29_flash_fwd_hdim96_fp16_sm90_cu_f3e6f9ee_36064cute1_E
	.align		8
        /*00a8*/ 	.dword	$str$20
	.align		8
        /*00b0*/ 	.dword	$str$21


//--------------------- .text._ZN7cutlass13device_kernelIN5flash11enable_sm90INS1_16FlashAttnFwdSm90INS1_25CollectiveMainloopFwdSm90ILi2EN4cute5tupleIJNS5_1CILi1EEES8_S8_EEENS6_IJNS7_ILi192EEENS7_ILi144EEENS7_ILi96EEEEEELi96ENS_6half_tEfNS_4arch4Sm90ELb0ELb0ELb0ELb0ELb0ELb0ELb0ELb0ELb1ELb0ELb0ELb0EEENS1_21CollectiveEpilogueFwdINS6_IJSA_SC_SB_EEES9_SE_SG_Li384ELb0ELb0ELb0ELb0EEENS1_29StaticPersistentTileSchedulerILb0EEEEEEEEEvNT_6ParamsE --------------------------
	.section	.text._ZN7cutlass13device_kernelIN5flash11enable_sm90INS1_16FlashAttnFwdSm90INS1_25CollectiveMainloopFwdSm90ILi2EN4cute5tupleIJNS5_1CILi1EEES8_S8_EEENS6_IJNS7_ILi192EEENS7_ILi144EEENS7_ILi96EEEEEELi96ENS_6half_tEfNS_4arch4Sm90ELb0ELb0ELb0ELb0ELb0ELb0ELb0ELb0ELb1ELb0ELb0ELb0EEENS1_21CollectiveEpilogueFwdINS6_IJSA_SC_SB_EEES9_SE_SG_Li384ELb0ELb0ELb0ELb0EEENS1_29StaticPersistentTileSchedulerILb0EEEEEEEEEvNT_6ParamsE,"ax",@progbits
	.align	128
.text._ZN7cutlass13device_kernelIN5flash11enable_sm90INS1_16FlashAttnFwdSm90INS1_25CollectiveMainloopFwdSm90ILi2EN4cute5tupleIJNS5_1CILi1EEES8_S8_EEENS6_IJNS7_ILi192EEENS7_ILi144EEENS7_ILi96EEEEEELi96ENS_6half_tEfNS_4arch4Sm90ELb0ELb0ELb0ELb0ELb0ELb0ELb0ELb0ELb1ELb0ELb0ELb0EEENS1_21CollectiveEpilogueFwdINS6_IJSA_SC_SB_EEES9_SE_SG_Li384ELb0ELb0ELb0ELb0EEENS1_29StaticPersistentTileSchedulerILb0EEEEEEEEEvNT_6ParamsE:
        .type           _ZN7cutlass13device_kernelIN5flash11enable_sm90INS1_16FlashAttnFwdSm90INS1_25CollectiveMainloopFwdSm90ILi2EN4cute5tupleIJNS5_1CILi1EEES8_S8_EEENS6_IJNS7_ILi192EEENS7_ILi144EEENS7_ILi96EEEEEELi96ENS_6half_tEfNS_4arch4Sm90ELb0ELb0ELb0ELb0ELb0ELb0ELb0ELb0ELb1ELb0ELb0ELb0EEENS1_21CollectiveEpilogueFwdINS6_IJSA_SC_SB_EEES9_SE_SG_Li384ELb0ELb0ELb0ELb0EEENS1_29StaticPersistentTileSchedulerILb0EEEEEEEEEvNT_6ParamsE,@function
        .size           _ZN7cutlass13device_kernelIN5flash11enable_sm90INS1_16FlashAttnFwdSm90INS1_25CollectiveMainloopFwdSm90ILi2EN4cute5tupleIJNS5_1CILi1EEES8_S8_EEENS6_IJNS7_ILi192EEENS7_ILi144EEENS7_ILi96EEEEEELi96ENS_6half_tEfNS_4arch4Sm90ELb0ELb0ELb0ELb0ELb0ELb0ELb0ELb0ELb1ELb0ELb0ELb0EEENS1_21CollectiveEpilogueFwdINS6_IJSA_SC_SB_EEES9_SE_SG_Li384ELb0ELb0ELb0ELb0EEENS1_29StaticPersistentTileSchedulerILb0EEEEEEEEEvNT_6ParamsE,(.L_x_2207 - _ZN7cutlass13device_kernelIN5flash11enable_sm90INS1_16FlashAttnFwdSm90INS1_25CollectiveMainloopFwdSm90ILi2EN4cute5tupleIJNS5_1CILi1EEES8_S8_EEENS6_IJNS7_ILi192EEENS7_ILi144EEENS7_ILi96EEEEEELi96ENS_6half_tEfNS_4arch4Sm90ELb0ELb0ELb0ELb0ELb0ELb0ELb0ELb0ELb1ELb0ELb0ELb0EEENS1_21CollectiveEpilogueFwdINS6_IJSA_SC_SB_EEES9_SE_SG_Li384ELb0ELb0ELb0ELb0EEENS1_29StaticPersistentTileSchedulerILb0EEEEEEEEEvNT_6ParamsE)
        .other          _ZN7cutlass13device_kernelIN5flash11enable_sm90INS1_16FlashAttnFwdSm90INS1_25CollectiveMainloopFwdSm90ILi2EN4cute5tupleIJNS5_1CILi1EEES8_S8_EEENS6_IJNS7_ILi192EEENS7_ILi144EEENS7_ILi96EEEEEELi96ENS_6half_tEfNS_4arch4Sm90ELb0ELb0ELb0ELb0ELb0ELb0ELb0ELb0ELb1ELb0ELb0ELb0EEENS1_21CollectiveEpilogueFwdINS6_IJSA_SC_SB_EEES9_SE_SG_Li384ELb0ELb0ELb0ELb0EEENS1_29StaticPersistentTileSchedulerILb0EEEEEEEEEvNT_6ParamsE,@"STO_CUDA_ENTRY STV_DEFAULT"
_ZN7cutlass13device_kernelIN5flash11enable_sm90INS1_16FlashAttnFwdSm90INS1_25CollectiveMainloopFwdSm90ILi2EN4cute5tupleIJNS5_1CILi1EEES8_S8_EEENS6_IJNS7_ILi192EEENS7_ILi144EEENS7_ILi96EEEEEELi96ENS_6half_tEfNS_4arch4Sm90ELb0ELb0ELb0ELb0ELb0ELb0ELb0ELb0ELb1ELb0ELb0ELb0EEENS1_21CollectiveEpilogueFwdINS6_IJSA_SC_SB_EEES9_SE_SG_Li384ELb0ELb0ELb0ELb0EEENS1_29StaticPersistentTileSchedulerILb0EEEEEEEEEvNT_6ParamsE:
[----:B------:R-:W1:Y:S02]  /*0000*/  LDC R1, c[0x0][0x28] ;  /* 0x00000a00ff017b82 */ /* 0x000e640000000800 */
[----:B-1----:R-:W-:Y:S01]  /*0010*/  VIADD R1, R1, 0xfffffff8 ;  /* 0xfffffff801017836 */ /* 0x002fe20000000000 */
[----:B------:R-:W1:Y:S01]  /*0020*/  S2R R3, SR_TID.X ;  /* 0x0000000000037919 */ /* 0x000e620000002100 */
[----:B------:R-:W-:Y:S01]  /*0030*/  ELECT P0, URZ, PT ;  /* 0x00000000003f782f */ /* 0x000fe20003800000 */
[----:B------:R-:W-:Y:S01]  /*0040*/  BSSY B0, `(.L_x_0) ;  /* 0x0000013000007945 */ /* 0x000fe20003800000 */
[----:B-1----:R-:W-:-:S05]  /*0050*/  SHF.R.U32.HI R0, RZ, 0x5, R3 ;  /* 0x00000005ff007819 */ /* 0x002fca0000011603 */
[----:B------:R-:W1:Y:S02]  /*0060*/  SHFL.IDX PT, R2, R0, RZ, 0x1f ;  /* 0x00001fff00027589 */ /* 0x000e6400000e0000 */
[----:B-1----:R-:W-:-:S13]  /*0070*/  ISETP.EQ.AND P0, PT, R2, RZ, P0 ;  /* 0x000000ff0200720c */ /* 0x002fda0000702270 */
[----:B------:R-:W-:Y:S05]  /*0080*/  @!P0 BRA `(.L_x_1) ;  /* 0x0000000000388947 */ /* 0x000fea0003800000 */
[----:B------:R-:W-:Y:S02]  /*0090*/  ULDC.64 UR4, c[0x0][0x198] ;  /* 0x0000660000047ab9 */ /* 0x000fe40000000a00 */
[----:B------:R-:W-:Y:S02]  /*00a0*/  UIADD3 UR6, UP0, UR4, 0x270, URZ ;  /* 0x0000027004067890 */ /* 0x000fe4000ff1e03f */
[----:B------:R-:W-:Y:S02]  /*00b0*/  UIADD3 UR8, UP1, UR4, 0x370, URZ ;  /* 0x0000037004087890 */ /* 0x000fe4000ff3e03f */
[----:B------:R-:W-:Y:S02]  /*00c0*/  UIADD3 UR10, UP2, UR4, 0x470, URZ ;  /* 0x00000470040a7890 */ /* 0x000fe4000ff5e03f */
[----:B------:R-:W-:Y:S02]  /*00d0*/  UIADD3 UR4, UP3, UR4, 0x9f0, URZ ;  /* 0x000009f004047890 */ /* 0x000fe4000ff7e03f */
[----:B------:R-:W-:-:S02]  /*00e0*/  UIADD3.X UR7, URZ, UR5, URZ, UP0, !UPT ;  /* 0x000000053f077290 */ /* 0x000fc400087fe43f */
[----:B------:R-:W-:Y:S02]  /*00f0*/  UIADD3.X UR9, URZ, UR5, URZ, UP1, !UPT ;  /* 0x000000053f097290 */ /* 0x000fe40008ffe43f */
[----:B------:R-:W-:Y:S02]  /*0100*/  UIADD3.X UR11, URZ, UR5, URZ, UP2, !UPT ;  /* 0x000000053f0b7290 */ /* 0x000fe400097fe43f */
[----:B------:R-:W-:-:S03]  /*0110*/  UIADD3.X UR5, URZ, UR5, URZ, UP3, !UPT ;  /* 0x000000053f057290 */ /* 0x000fc60009ffe43f */
[----:B------:R1:W-:Y:S02]  /*0120*/  UTMACCTL.PF [UR6] ;  /* 0x00000000060079b9 */ /* 0x0003e40008040000 */
[----:B------:R1:W-:Y:S02]  /*0130*/  UTMACCTL.PF [UR8] ;  /* 0x00000000080079b9 */ /* 0x0003e40008040000 */
[----:B------:R1:W-:Y:S02]  /*0140*/  UTMACCTL.PF [UR10] ;  /* 0x000000000a0079b9 */ /* 0x0003e40008040000 */
[----:B------:R1:W-:Y:S02]  /*0150*/  UTMACCTL.PF [UR4] ;  /* 0x00000000040079b9 */ /* 0x0003e40008040000 */
[----:B-1----:R-:W-:Y:S01]  /*0160*/  NOP ;  /* 0x0000000000007918 */ /* 0x002fe20000000000 */
.L_x_1:
[----:B------:R-:W-:Y:S05]  /*0170*/  BSYNC B0 ;  /* 0x0000000000007941 */ /* 0x000fea0003800000 */
.L_x_0:
[----:B------:R-:W-:Y:S01]  /*0180*/  VOTEU.ANY UP0, P0 ;  /* 0x00000000003f7886 */ /* 0x000fe20000000100 */
[----:B------:R-:W1:Y:S01]  /*0190*/  SHFL.IDX PT, R2, R0, RZ, 0x1f ;  /* 0x00001fff00027589 */ /* 0x000e6200000e0000 */
[----:B------:R-:W-:Y:S01]  /*01a0*/  UMOV UR4, 0x1 ;  /* 0x0000000100047882 */ /* 0x000fe20000000000 */
[----:B------:R-:W-:Y:S01]  /*01b0*/  SHF.R.U32.HI R3, RZ, 0x7, R3 ;  /* 0x00000007ff037819 */ /* 0x000fe20000011603 */
[----:B------:R-:W-:Y:S01]  /*01c0*/  VOTEU.ANY UP1, P0 ;  /* 0x00000000003f7886 */ /* 0x000fe20000020100 */
[----:B------:R-:W2:Y:S01]  /*01d0*/  @UP0 S2UR UR7, SR_CgaCtaId ;  /* 0x00000000000709c3 */ /* 0x000ea20000008800 */
[----:B------:R-:W-:Y:S01]  /*01e0*/  @UP0 UMOV UR6, 0x400 ;  /* 0x0000040000060882 */ /* 0x000fe20000000000 */
[----:B------:R-:W-:-:S04]  /*01f0*/  @UP0 UIADD3 UR4, -UR4, 0x100000, URZ ;  /* 0x0010000004040890 */ /* 0x000fc8000fffe13f */
[----:B------:R-:W-:Y:S02]  /*0200*/  @UP0 USHF.L.U32 UR5, UR4, 0xb, URZ ;  /* 0x0000000b04050899 */ /* 0x000fe4000800063f */
[----:B------:R-:W-:Y:S01]  /*0210*/  @UP0 USHF.L.U32 UR4, UR4, 0x1, URZ ;  /* 0x0000000104040899 */ /* 0x000fe2000800063f */
[----:B-1----:R-:W-:Y:S02]  /*0220*/  ISETP.NE.AND P1, PT, R2, RZ, PT ;  /* 0x000000ff0200720c */ /* 0x002fe40003f25270 */
[----:B------:R1:W3:Y:S01]  /*0230*/  SHFL.IDX PT, R2, R3, RZ, 0x1f ;  /* 0x00001fff03027589 */ /* 0x0002e200000e0000 */
[----:B--2---:R-:W-:Y:S01]  /*0240*/  @UP0 ULEA UR6, UR7, UR6, 0x18 ;  /* 0x0000000607060291 */ /* 0x004fe2000f8ec03f */
[----:B------:R-:W-:Y:S02]  /*0250*/  VOTEU.ANY UP0, P0 ;  /* 0x00000000003f7886 */ /* 0x000fe40000000100 */
[----:B------:R-:W2:Y:S09]  /*0260*/  FENCE.VIEW.ASYNC.S ;  /* 0x00000000000073c6 */ /* 0x000eb20000000000 */
[----:B--2---:R1:W2:Y:S01]  /*0270*/  @UP0 SYNCS.EXCH.64 URZ, [UR6+0x31c00], UR4 ;  /* 0x031c0004063f05b2 */ /* 0x0042a20008000100 */
[----:B------:R1:W4:Y:S02]  /*0280*/  @UP1 SYNCS.EXCH.64 URZ, [UR6+0x31c20], UR4 ;  /* 0x031c2004063f15b2 */ /* 0x0003240008000100 */
[----:B-1----:R-:W-:Y:S05]  /*0290*/  @P1 BRA `(.L_x_2) ;  /* 0x0000000000481947 */ /* 0x002fea0003800000 */
[----:B------:R-:W1:Y:S01]  /*02a0*/  S2UR UR5, SR_CgaCtaId ;  /* 0x00000000000579c3 */ /* 0x000e620000008800 */
[----:B------:R-:W-:Y:S01]  /*02b0*/  UMOV UR4, 0x400 ;  /* 0x0000040000047882 */ /* 0x000fe20000000000 */
[----:B------:R-:W-:Y:S01]  /*02c0*/  UMOV UR6, 0x1 ;  /* 0x0000000100067882 */ /* 0x000fe20000000000 */
[----:B------:R-:W-:Y:S01]  /*02d0*/  UMOV UR9, 0x3 ;  /* 0x0000000300097882 */ /* 0x000fe20000000000 */
[----:B------:R-:W-:-:S04]  /*02e0*/  UIADD3 UR6, -UR6, 0x100000, URZ ;  /* 0x0010000006067890 */ /* 0x000fc8000fffe13f */
[----:B------:R-:W-:Y:S02]  /*02f0*/  USHF.L.U32 UR7, UR6, 0xb, URZ ;  /* 0x0000000b06077899 */ /* 0x000fe4000800063f */
[----:B------:R-:W-:Y:S01]  /*0300*/  USHF.L.U32 UR6, UR6, 0x1, URZ ;  /* 0x0000000106067899 */ /* 0x000fe2000800063f */
[----:B------:R-:W-:Y:S01]  /*0310*/  ELECT P0, URZ, PT ;  /* 0x00000000003f782f */ /* 0x000fe20003800000 */
[----:B-1----:R-:W-:Y:S02]  /*0320*/  ULEA UR8, UR5, UR4, 0x18 ;  /* 0x0000000405087291 */ /* 0x002fe4000f8ec03f */
[----:B------:R-:W-:-:S04]  /*0330*/  UIADD3 UR4, -UR9, 0x100000, URZ ;  /* 0x0010000009047890 */ /* 0x000fc8000fffe13f */
[----:B------:R-:W-:Y:S02]  /*0340*/  USHF.L.U32 UR5, UR4, 0xb, URZ ;  /* 0x0000000b04057899 */ /* 0x000fe4000800063f */
[----:B------:R-:W-:Y:S01]  /*0350*/  USHF.L.U32 UR4, UR4, 0x1, URZ ;  /* 0x0000000104047899 */ /* 0x000fe2000800063f */
[----:B------:R-:W1:Y:S03]  /*0360*/  FENCE.VIEW.ASYNC.S ;  /* 0x00000000000073c6 */ /* 0x000e660000000000 */
[----:B-1----:R1:W1:Y:S08]  /*0370*/  SYNCS.EXCH.64 URZ, [UR8+0x31c30], UR6 ;  /* 0x031c3006083f75b2 */ /* 0x0022700008000100 */
[----:B------:R1:W1:Y:S01]  /*0380*/  SYNCS.EXCH.64 URZ, [UR8+0x31c40], UR4 ;  /* 0x031c4004083f75b2 */ /* 0x0002620008000100 */
[----:B------:R1:W1:Y:S01]  /*0390*/  SYNCS.EXCH.64 URZ, [UR8+0x31c38], UR6 ;  /* 0x031c3806083f75b2 */ /* 0x0002620008000100 */
[----:B------:R1:W1:Y:S01]  /*03a0*/  SYNCS.EXCH.64 URZ, [UR8+0x31c48], UR4 ;  /* 0x031c4804083f75b2 */ /* 0x0002620008000100 */
[----:B------:R-:W-:Y:S01]  /*03b0*/  NOP ;  /* 0x0000000000007918 */ /* 0x000fe20000000000 */
.L_x_2:
[----:B------:R-:W5:Y:S01]  /*03c0*/  SHFL.IDX PT, R3, R0, RZ, 0x1f ;  /* 0x00001fff00037589 */ /* 0x000f6200000e0000 */
[----:B------:R-:W-:Y:S01]  /*03d0*/  NOP ;  /* 0x0000000000007918 */ /* 0x000fe20000000000 */
[----:B-----5:R-:W-:-:S13]  /*03e0*/  ISETP.NE.AND P0, PT, R3, RZ, PT ;  /* 0x000000ff0300720c */ /* 0x020fda0003f05270 */
[----:B------:R-:W-:Y:S05]  /*03f0*/  @P0 BRA `(.L_x_3) ;  /* 0x0000000000480947 */ /* 0x000fea0003800000 */
[----:B-1----:R-:W1:Y:S01]  /*0400*/  S2UR UR5, SR_CgaCtaId ;  /* 0x00000000000579c3 */ /* 0x002e620000008800 */
[----:B------:R-:W-:Y:S01]  /*0410*/  UMOV UR4, 0x400 ;  /* 0x0000040000047882 */ /* 0x000fe20000000000 */
[----:B------:R-:W-:Y:S01]  /*0420*/  UMOV UR6, 0x1 ;  /* 0x0000000100067882 */ /* 0x000fe20000000000 */
[----:B------:R-:W-:Y:S01]  /*0430*/  UMOV UR7, 0x3 ;  /* 0x0000000300077882 */ /* 0x000fe20000000000 */
[----:B------:R-:W-:Y:S01]  /*0440*/  ELECT P0, URZ, PT ;  /* 0x00000000003f782f */ /* 0x000fe20003800000 */
[----:B-1----:R-:W-:Y:S02]  /*0450*/  ULEA UR8, UR5, UR4, 0x18 ;  /* 0x0000000405087291 */ /* 0x002fe4000f8ec03f */
[----:B------:R-:W-:-:S04]  /*0460*/  UIADD3 UR4, -UR6, 0x100000, URZ ;  /* 0x0010000006047890 */ /* 0x000fc8000fffe13f */
[----:B------:R-:W-:Y:S02]  /*0470*/  USHF.L.U32 UR5, UR4, 0xb, URZ ;  /* 0x0000000b04057899 */ /* 0x000fe4000800063f */
[----:B------:R-:W-:Y:S02]  /*0480*/  USHF.L.U32 UR4, UR4, 0x1, URZ ;  /* 0x0000000104047899 */ /* 0x000fe4000800063f */
        /* <DEDUP_REMOVED lines=9> */
.L_x_3:
[----:B------:R-:W5:Y:S01]  /*0520*/  SHFL.IDX PT, R3, R0, RZ, 0x1f ;  /* 0x00001fff00037589 */ /* 0x000f6200000e0000 */
[----:B------:R-:W-:Y:S01]  /*0530*/  NOP ;  /* 0x0000000000007918 */ /* 0x000fe20000000000 */
[----:B-----5:R-:W-:-:S13]  /*0540*/  ISETP.NE.AND P0, PT, R3, RZ, PT ;  /* 0x000000ff0300720c */ /* 0x020fda0003f05270 */
[----:B------:R-:W-:Y:S05]  /*0550*/  @P0 BRA `(.L_x_4) ;  /* 0x0000000000380947 */ /* 0x000fea0003800000 */
[----:B-1----:R-:W1:Y:S01]  /*0560*/  S2UR UR5, SR_CgaCtaId ;  /* 0x00000000000579c3 */ /* 0x002e620000008800 */
[----:B------:R-:W-:Y:S01]  /*0570*/  UMOV UR4, 0x400 ;  /* 0x0000040000047882 */ /* 0x000fe20000000000 */
[----:B------:R-:W-:Y:S01]  /*0580*/  UMOV UR7, 0x1 ;  /* 0x0000000100077882 */ /* 0x000fe20000000000 */
[----:B------:R-:W-:Y:S01]  /*0590*/  ELECT P0, URZ, PT ;  /* 0x00000000003f782f */ /* 0x000fe20003800000 */
[----:B-1----:R-:W-:Y:S02]  /*05a0*/  ULEA UR6, UR5, UR4, 0x18 ;  /* 0x0000000405067291 */ /* 0x002fe4000f8ec03f */
[----:B------:R-:W-:-:S04]  /*05b0*/  UIADD3 UR4, -UR7, 0x100000, URZ ;  /* 0x0010000007047890 */ /* 0x000fc8000fffe13f */
[----:B------:R-:W-:Y:S02]  /*05c0*/  USHF.L.U32 UR5, UR4, 0xb, URZ ;  /* 0x0000000b04057899 */ /* 0x000fe4000800063f */
[----:B------:R-:W-:Y:S01]  /*05d0*/  USHF.L.U32 UR4, UR4, 0x1, URZ ;  /* 0x0000000104047899 */ /* 0x000fe2000800063f */
[----:B------:R-:W1:Y:S11]  /*05e0*/  FENCE.VIEW.ASYNC.S ;  /* 0x00000000000073c6 */ /* 0x000e760000000000 */
[----:B-1----:R1:W1:Y:S01]  /*05f0*/  SYNCS.EXCH.64 URZ, [UR6+0x31c70], UR4 ;  /* 0x031c7004063f75b2 */ /* 0x0022620008000100 */
[----:B------:R1:W1:Y:S01]  /*0600*/  SYNCS.EXCH.64 URZ, [UR6+0x31c80], UR4 ;  /* 0x031c8004063f75b2 */ /* 0x0002620008000100 */
[----:B------:R1:W1:Y:S01]  /*0610*/  SYNCS.EXCH.64 URZ, [UR6+0x31c78], UR4 ;  /* 0x031c7804063f75b2 */ /* 0x0002620008000100 */
[----:B------:R1:W1:Y:S01]  /*0620*/  SYNCS.EXCH.64 URZ, [UR6+0x31c88], UR4 ;  /* 0x031c8804063f75b2 */ /* 0x0002620008000100 */
[----:B------:R-:W-:Y:S01]  /*0630*/  NOP ;  /* 0x0000000000007918 */ /* 0x000fe20000000000 */
.L_x_4:
        /* <DEDUP_REMOVED lines=22> */
.L_x_5:
        /* <DEDUP_REMOVED lines=22> */
.L_x_6:
[----:B---3--:R-:W-:Y:S01]  /*0900*/  ISETP.NE.AND P0, PT, R2, RZ, PT ;  /* 0x000000ff0200720c */ /* 0x008fe20003f05270 */
[----:B------:R-:W-:Y:S01]  /*0910*/  IMAD.MOV.U32 R2, RZ, RZ, 0x1 ;  /* 0x00000001ff027424 */ /* 0x000fe200078e00ff */
[----:B------:R-:W-:-:S04]  /*0920*/  NOP ;  /* 0x0000000000007918 */ /* 0x000fc80000000000 */
[----:B------:R-:W-:-:S05]  /*0930*/  SEL R2, R2, 0x2, !P0 ;  /* 0x0000000202027807 */ /* 0x000fca0004000000 */
[----:B------:R3:W-:Y:S01]  /*0940*/  STL [R1], R2 ;  /* 0x0000000201007387 */ /* 0x0007e20000100800 */
[----:B-12-4-:R-:W-:Y:S06]  /*0950*/  BAR.SYNC.DEFER_BLOCKING 0x0 ;  /* 0x0000000000007b1d */ /* 0x016fec0000010000 */
[----:B------:R-:W-:Y:S05]  /*0960*/  @!P0 BRA `(.L_x_7) ;  /* 0x0000008c00148947 */ /* 0x000fea0003800000 */
.L_x_8:
[----:B------:R-:W-:-:S08]  /*0970*/  NOP ;  /* 0x0000000000007918 */ /* 0x000fd00000000000 */
[----:B------:R-:W1:Y:S02]  /*0980*/  USETMAXREG.TRY_ALLOC.CTAPOOL UP0, 0xa0 ;  /* 0x000000a0000079c8 */ /* 0x000e640008000600 */
[----:B-1----:R-:W-:-:S13]  /*0990*/  PLOP3.LUT P0, PT, PT, PT, UP0, 0x80, 0x0 ;  /* 0x000000000000781c */ /* 0x002fda0003f0f008 */
[----:B------:R-:W-:Y:S05]  /*09a0*/  @!P0 BRA `(.L_x_8) ;  /* 0xfffffffc00f08947 */ /* 0x000fea000383ffff */
[----:B------:R-:W1:Y:S01]  /*09b0*/  S2R R0, SR_TID.X ;  /* 0x0000000000007919 */ /* 0x000e620000002100 */
[----:B------:R-:W2:Y:S08]  /*09c0*/  S2UR UR7, SR_CTAID.X ;  /* 0x00000000000779c3 */ /* 0x000eb00000002500 */
[----:B------:R-:W-:Y:S06]  /*09d0*/  BAR.ARV 0x8, 0x1a0 ;  /* 0x0206800000007b1d */ /* 0x000fec0000002000 */
[----:B-1----:R-:W-:-:S04]  /*09e0*/  SHF.R.U32.HI R0, RZ, 0x7, R0 ;  /* 0x00000007ff007819 */ /* 0x002fc80000011600 */
[----:B------:R-:W-:Y:S02]  /*09f0*/  ISETP.NE.AND P0, PT, R0, 0x1, PT ;  /* 0x000000010000780c */ /* 0x000fe40003f05270 */
[----:B------:R-:W2:Y:S11]  /*0a00*/  LDC R0, c[0x0][0xda4] ;  /* 0x00036900ff007b82 */ /* 0x000eb60000000800 */
[----:B------:R-:W-:Y:S06]  /*0a10*/  @!P0 BAR.ARV 0x9, 0x100 ;  /* 0x0244000000008b1d */ /* 0x000fec0000002000 */
[----:B--2---:R-:W-:-:S13]  /*0a20*/  ISETP.LE.AND P0, PT, R0, UR7, PT ;  /* 0x0000000700007c0c */ /* 0x004fda000bf03270 */
[----:B------:R-:W-:Y:S05]  /*0a30*/  @P0 EXIT ;  /* 0x000000000000094d */ /* 0x000fea0003800000 */
[----:B------:R-:W2:Y:S01]  /*0a40*/  LDL.LU R12, [R1] ;  /* 0x00000000010c7983 */ /* 0x000ea20000300800 */
[----:B------:R-:W1:Y:S01]  /*0a50*/  S2UR UR4, SR_CgaCtaId ;  /* 0x00000000000479c3 */ /* 0x000e620000008800 */
[----:B---3--:R-:W3:Y:S02]  /*0a60*/  S2R R2, SR_TID.X ;  /* 0x0000000000027919 */ /* 0x008ee40000002100 */
[----:B---3--:R-:W-:-:S05]  /*0a70*/  VIADD R145, R2, 0xffffff80 ;  /* 0xffffff8002917836 */ /* 0x008fca0000000000 */
[----:B------:R-:W-:-:S04]  /*0a80*/  SHF.R.S32.HI R0, RZ, 0x1f, R145 ;  /* 0x0000001fff007819 */ /* 0x000fc80000011491 */
[CC--:B------:R-:W-:Y:S02]  /*0a90*/  LEA.HI R2, R0.reuse, R145.reuse, RZ, 0x4 ;  /* 0x0000009100027211 */ /* 0x0c0fe400078f20ff */
[-C--:B------:R-:W-:Y:S02]  /*0aa0*/  LEA.HI R148, R0, R145.reuse, RZ, 0x7 ;  /* 0x0000009100947211 */ /* 0x080fe400078f38ff */
[----:B------:R-:W-:Y:S02]  /*0ab0*/  LOP3.LUT R4, R2, 0xfffffff0, RZ, 0xc0, !PT ;  /* 0xfffffff002047812 */ /* 0x000fe400078ec0ff */
[----:B------:R-:W-:Y:S02]  /*0ac0*/  LOP3.LUT R6, R148, 0xffffff80, RZ, 0xc0, !PT ;  /* 0xffffff8094067812 */ /* 0x000fe400078ec0ff */
[----:B------:R-:W-:Y:S01]  /*0ad0*/  LEA.HI R149, R0, R145, RZ, 0x5 ;  /* 0x0000009100957211 */ /* 0x000fe200078f28ff */
[C---:B------:R-:W-:Y:S02]  /*0ae0*/  IMAD.IADD R4, R145.reuse, 0x1, -R4 ;  /* 0x0000000191047824 */ /* 0x040fe400078e0a04 */
[----:B------:R-:W-:-:S05]  /*0af0*/  IMAD.IADD R145, R145, 0x1, -R6 ;  /* 0x0000000191917824 */ /* 0x000fca00078e0a06 */
[----:B------:R-:W-:Y:S02]  /*0b00*/  SHF.R.S32.HI R6, RZ, 0x1f, R145 ;  /* 0x0000001fff067819 */ /* 0x000fe40000011491 */
[----:B------:R-:W-:Y:S02]  /*0b10*/  SHF.R.S32.HI R3, RZ, 0x1f, R4 ;  /* 0x0000001fff037819 */ /* 0x000fe40000011404 */
[----:B------:R-:W-:Y:S02]  /*0b20*/  LEA.HI R8, R6, R145, RZ, 0x2 ;  /* 0x0000009106087211 */ /* 0x000fe400078f10ff */
[----:B------:R-:W-:Y:S02]  /*0b30*/  SHF.R.S32.HI R5, RZ, 0x4, R2 ;  /* 0x00000004ff057819 */ /* 0x000fe40000011402 */
[CC--:B------:R-:W-:Y:S02]  /*0b40*/  LEA.HI R0, R3.reuse, R4.reuse, RZ, 0x3 ;  /* 0x0000000403007211 */ /* 0x0c0fe400078f18ff */
[----:B------:R-:W-:-:S02]  /*0b50*/  LEA.HI R3, R3, R4, RZ, 0x2 ;  /* 0x0000000403037211 */ /* 0x000fc400078f10ff */
[--C-:B------:R-:W-:Y:S02]  /*0b60*/  SHF.R.S32.HI R9, RZ, 0x2, R8.reuse ;  /* 0x00000002ff097819 */ /* 0x100fe40000011408 */
[----:B------:R-:W-:Y:S02]  /*0b70*/  SHF.R.S32.HI R10, RZ, 0x1f, R8 ;  /* 0x0000001fff0a7819 */ /* 0x000fe40000011408 */
[----:B------:R-:W-:Y:S01]  /*0b80*/  LEA.HI R2, R2, R5, RZ, 0x1 ;  /* 0x0000000502027211 */ /* 0x000fe200078f08ff */
[----:B------:R-:W3:Y:S01]  /*0b90*/  S2UR UR6, SR_SWINHI ;  /* 0x00000000000679c3 */ /* 0x000ee20000002f00 */
[----:B------:R-:W-:Y:S01]  /*0ba0*/  LOP3.LUT R7, R3, 0x7fffffc, RZ, 0xc0, !PT ;  /* 0x07fffffc03077812 */ /* 0x000fe200078ec0ff */
[----:B------:R-:W-:Y:S01]  /*0bb0*/  IMAD.SHL.U32 R0, R0, 0x10, RZ ;  /* 0x0000001000007824 */ /* 0x000fe200078e00ff */
[----:B------:R-:W-:Y:S02]  /*0bc0*/  LEA.HI R10, R10, R9, RZ, 0x3 ;  /* 0x000000090a0a7211 */ /* 0x000fe400078f18ff */
[----:B------:R-:W-:-:S02]  /*0bd0*/  LOP3.LUT R2, R2, 0x1ffffffe, RZ, 0xc0, !PT ;  /* 0x1ffffffe02027812 */ /* 0x000fc400078ec0ff */
[----:B------:R-:W-:Y:S02]  /*0be0*/  SHF.R.S32.HI R3, RZ, 0x2, R3 ;  /* 0x00000002ff037819 */ /* 0x000fe40000011403 */
[----:B------:R-:W-:Y:S01]  /*0bf0*/  LOP3.LUT R10, R10, 0xfffffff8, RZ, 0xc0, !PT ;  /* 0xfffffff80a0a7812 */ /* 0x000fe200078ec0ff */
[----:B------:R-:W-:Y:S01]  /*0c00*/  IMAD.IADD R2, R5, 0x1, -R2 ;  /* 0x0000000105027824 */ /* 0x000fe200078e0a02 */
[----:B------:R-:W-:Y:S01]  /*0c10*/  SHF.R.S32.HI R149, RZ, 0x5, R149 ;  /* 0x00000005ff957819 */ /* 0x000fe20000011495 */
[----:B------:R-:W-:Y:S01]  /*0c20*/  IMAD.SHL.U32 R3, R3, 0x40, RZ ;  /* 0x0000004003037824 */ /* 0x000fe200078e00ff */
[----:B------:R-:W-:Y:S01]  /*0c30*/  LOP3.LUT R0, R0, 0x7fffff80, RZ, 0xc0, !PT ;  /* 0x7fffff8000007812 */ /* 0x000fe200078ec0ff */
[----:B------:R-:W-:Y:S01]  /*0c40*/  IMAD.IADD R11, R9, 0x1, -R10 ;  /* 0x00000001090b7824 */ /* 0x000fe200078e0a0a */
[----:B------:R-:W-:Y:S01]  /*0c50*/  SHF.R.S32.HI R148, RZ, 0x7, R148 ;  /* 0x00000007ff947819 */ /* 0x000fe20000011494 */
[----:B------:R-:W-:Y:S01]  /*0c60*/  IMAD R9, R149, 0x10, R4 ;  /* 0x0000001095097824 */ /* 0x000fe200078e0204 */
[----:B------:R-:W-:Y:S01]  /*0c70*/  LOP3.LUT R3, R3, 0x40, RZ, 0xc0, !PT ;  /* 0x0000004003037812 */ /* 0x000fe200078ec0ff */
[----:B------:R-:W-:-:S02]  /*0c80*/  IMAD.SHL.U32 R2, R2, 0x8, RZ ;  /* 0x0000000802027824 */ /* 0x000fc400078e00ff */
[----:B------:R-:W-:Y:S02]  /*0c90*/  IMAD.IADD R7, R4, 0x1, -R7 ;  /* 0x0000000104077824 */ /* 0x000fe400078e0a07 */
[----:B------:R-:W-:Y:S01]  /*0ca0*/  IMAD R0, R149, 0x100, R0 ;  /* 0x0000010095007824 */ /* 0x000fe200078e0200 */
[----:B------:R-:W-:Y:S01]  /*0cb0*/  UMOV UR39, 0x400 ;  /* 0x0000040000277882 */ /* 0x000fe20000000000 */
[--C-:B------:R-:W-:Y:S01]  /*0cc0*/  IMAD.U32 R9, R9, 0x20, R2.reuse ;  /* 0x0000002009097824 */ /* 0x100fe200078e0002 */
[----:B------:R-:W-:Y:S01]  /*0cd0*/  LOP3.LUT R2, R3, 0x8, R2, 0xf8, !PT ;  /* 0x0000000803027812 */ /* 0x000fe200078ef802 */
[----:B------:R-:W-:Y:S01]  /*0ce0*/  IMAD R7, R7, 0x10, R0 ;  /* 0x0000001007077824 */ /* 0x000fe200078e0200 */
[----:B------:R-:W-:Y:S01]  /*0cf0*/  SHF.R.U32.HI R3, RZ, 0x3, R3 ;  /* 0x00000003ff037819 */ /* 0x000fe20000011603 */
[----:B------:R-:W-:Y:S01]  /*0d00*/  IMAD.HI R0, R148, 0x55555556, RZ ;  /* 0x5555555694007827 */ /* 0x000fe200078e02ff */
[----:B-1----:R-:W-:Y:S01]  /*0d10*/  ULEA UR39, UR4, UR39, 0x18 ;  /* 0x0000002704277291 */ /* 0x002fe2000f8ec03f */
[----:B------:R-:W-:-:S02]  /*0d20*/  LEA.HI R6, R6, R145, RZ, 0x5 ;  /* 0x0000009106067211 */ /* 0x000fc400078f28ff */
[----:B------:R-:W-:Y:S02]  /*0d30*/  LOP3.LUT R2, R2, R3, RZ, 0x3c, !PT ;  /* 0x0000000302027212 */ /* 0x000fe400078e3cff */
[----:B------:R-:W-:Y:S02]  /*0d40*/  LEA.HI R5, R0, R0, RZ, 0x1 ;  /* 0x0000000000057211 */ /* 0x000fe400078f08ff */
[----:B------:R-:W-:Y:S02]  /*0d50*/  LOP3.LUT R8, R8, 0x7ffffffc, RZ, 0xc0, !PT ;  /* 0x7ffffffc08087812 */ /* 0x000fe400078ec0ff */
[----:B------:R-:W-:Y:S01]  /*0d60*/  SHF.R.S32.HI R6, RZ, 0x5, R6 ;  /* 0x00000005ff067819 */ /* 0x000fe20000011406 */
[----:B------:R-:W-:Y:S01]  /*0d70*/  UMOV UR4, UR39 ;  /* 0x0000002700047c82 */ /* 0x000fe20008000000 */
[----:B---3--:R-:W-:Y:S01]  /*0d80*/  UMOV UR5, UR6 ;  /* 0x0000000600057c82 */ /* 0x008fe20008000000 */
[----:B------:R-:W-:Y:S02]  /*0d90*/  IMAD.IADD R2, R2, 0x1, R7 ;  /* 0x0000000102027824 */ /* 0x000fe400078e0207 */
[----:B------:R-:W-:-:S02]  /*0da0*/  IMAD.MOV.U32 R151, RZ, RZ, -0x2 ;  /* 0xfffffffeff977424 */ /* 0x000fc400078e00ff */
[----:B------:R-:W-:Y:S02]  /*0db0*/  IMAD.IADD R8, R145, 0x1, -R8 ;  /* 0x0000000191087824 */ /* 0x000fe400078e0a08 */
[----:B------:R-:W-:Y:S02]  /*0dc0*/  IMAD.U32 R16, RZ, RZ, UR4 ;  /* 0x00000004ff107e24 */ /* 0x000fe4000f8e00ff */
[----:B------:R-:W-:Y:S02]  /*0dd0*/  IMAD.U32 R17, RZ, RZ, UR5 ;  /* 0x00000005ff117e24 */ /* 0x000fe4000f8e00ff */
[----:B------:R-:W-:Y:S02]  /*0de0*/  IMAD R5, R5, -0x3, R148 ;  /* 0xfffffffd05057824 */ /* 0x000fe400078e0294 */
[----:B------:R-:W-:Y:S01]  /*0df0*/  IMAD R6, R6, 0x10, R11 ;  /* 0x0000001006067824 */ /* 0x000fe200078e020b */
[----:B------:R-:W-:Y:S01]  /*0e00*/  LEA R2, R2, UR39, 0x1 ;  /* 0x0000002702027c11 */ /* 0x000fe2000f8e08ff */
[----:B------:R-:W-:-:S02]  /*0e10*/  IMAD R151, R8, R151, 0x90 ;  /* 0x0000009008977424 */ /* 0x000fc400078e0297 */
[----:B------:R-:W-:Y:S01]  /*0e20*/  IMAD.WIDE R16, R9, 0x2, R16 ;  /* 0x0000000209107825 */ /* 0x000fe200078e0210 */
[----:B------:R-:W-:-:S03]  /*0e30*/  UMOV UR60, URZ ;  /* 0x0000003f003c7c82 */ /* 0x000fc60008000000 */
[----:B------:R-:W-:Y:S02]  /*0e40*/  IMAD R150, R5, 0x40, R6 ;  /* 0x0000004005967824 */ /* 0x000fe400078e0206 */
[----:B------:R-:W-:Y:S02]  /*0e50*/  IMAD.U32 R19, RZ, RZ, UR7 ;  /* 0x00000007ff137e24 */ /* 0x000fe4000f8e00ff */
[----:B------:R-:W-:Y:S01]  /*0e60*/  IMAD.MOV.U32 R144, RZ, RZ, RZ ;  /* 0x000000ffff907224 */ /* 0x000fe200078e00ff */
[----:B------:R-:W-:Y:S01]  /*0e70*/  UMOV UR38, URZ ;  /* 0x0000003f00267c82 */ /* 0x000fe20008000000 */
[----:B--2---:R-:W-:-:S07]  /*0e80*/  LOP3.LUT R18, R12, 0x1, RZ, 0xfc, !PT ;  /* 0x000000010c127812 */ /* 0x004fce00078efcff */
.L_x_31:
[----:B------:R-:W1:Y:S01]  /*0e90*/  SHFL.IDX PT, R0, R148, RZ, 0x1f ;  /* 0x00001fff94007589 */ /* 0x000e6200000e0000 */
[----:B------:R-:W2:Y:S01]  /*0ea0*/  LDC R64, c[0x0][0x2e0] ;  /* 0x0000b800ff407b82 */ /* 0x000ea20000000800 */
[----:B------:R-:W-:Y:S01]  /*0eb0*/  ULDC UR4, c[0x0][0xda8] ;  /* 0x00036a0000047ab9 */ /* 0x000fe20000000800 */
[----:B------:R-:W-:Y:S01]  /*0ec0*/  R2UR UR11, R19 ;  /* 0x00000000130b72ca */ /* 0x000fe200000e0000 */
[----:B------:R-:W-:Y:S01]  /*0ed0*/  ULDC.64 UR6, c[0x0][0x3f8] ;  /* 0x0000fe0000067ab9 */ /* 0x000fe20000000a00 */
[----:B------:R-:W-:Y:S02]  /*0ee0*/  UISETP.NE.AND UP1, UPT, UR4, 0x1, UPT ;  /* 0x000000010400788c */ /* 0x000fe4000bf25270 */
[----:B------:R-:W-:Y:S01]  /*0ef0*/  UISETP.NE.U32.AND UP0, UPT, UR6, URZ, UPT ;  /* 0x0000003f0600728c */ /* 0x000fe2000bf05070 */
[----:B------:R-:W-:Y:S01]  /*0f00*/  ULDC UR4, c[0x0][0xdb4] ;  /* 0x00036d0000047ab9 */ /* 0x000fe20000000800 */
[----:B------:R-:W-:Y:S02]  /*0f10*/  ULDC UR8, c[0x0][0x404] ;  /* 0x0001010000087ab9 */ /* 0x000fe40000000800 */
[----:B------:R-:W-:-:S02]  /*0f20*/  UISETP.NE.AND.EX UP0, UPT, UR7, URZ, UPT, UP0 ;  /* 0x0000003f0700728c */ /* 0x000fc4000bf05300 */
[----:B------:R-:W-:Y:S02]  /*0f30*/  UISETP.NE.AND UP2, UPT, UR4, 0x1, UPT ;  /* 0x000000010400788c */ /* 0x000fe4000bf45270 */
[----:B------:R-:W-:Y:S02]  /*0f40*/  UIADD3 UR9, UR39, 0x24300, URZ ;  /* 0x0002430027097890 */ /* 0x000fe4000fffe03f */
[----:B------:R-:W-:Y:S01]  /*0f50*/  USEL UR8, UR8, 0x1, UP0 ;  /* 0x0000000108087887 */ /* 0x000fe20008000000 */
[----:B------:R-:W-:Y:S01]  /*0f60*/  @UP1 ULDC UR4, c[0x0][0xdac] ;  /* 0x00036b0000041ab9 */ /* 0x000fe20000000800 */
[----:B------:R-:W-:Y:S02]  /*0f70*/  ULOP3.LUT UP0, URZ, UR9, 0x9f, URZ, 0xc0, !UPT ;  /* 0x0000009f093f7892 */ /* 0x000fe4000f80c03f */
[----:B------:R-:W-:Y:S01]  /*0f80*/  UIMAD.WIDE.U32 UR4, UR11, UR4, URZ ;  /* 0x000000040b0472a5 */ /* 0x000fe2000f8e003f */
[----:B-1----:R-:W-:Y:S01]  /*0f90*/  R2UR UR37, R0 ;  /* 0x00000000002572ca */ /* 0x002fe200000e0000 */
[----:B------:R-:W-:Y:S01]  /*0fa0*/  @UP1 ULDC UR10, c[0x0][0xdb0] ;  /* 0x00036c00000a1ab9 */ /* 0x000fe20000000800 */
[----:B------:R-:W-:Y:S01]  /*0fb0*/  UMOV UR12, UR11 ;  /* 0x0000000b000c7c82 */ /* 0x000fe20008000000 */
[----:B--2---:R-:W-:Y:S01]  /*0fc0*/  IMAD R64, R64, UR8, RZ ;  /* 0x0000000840407c24 */ /* 0x004fe2000f8e02ff */
[----:B------:R-:W-:Y:S01]  /*0fd0*/  @UP1 USHF.R.U32.HI UR12, URZ, UR10, UR5 ;  /* 0x0000000a3f0c1299 */ /* 0x000fe20008011605 */
[----:B------:R-:W-:-:S02]  /*0fe0*/  PLOP3.LUT P0, PT, PT, PT, UP0, 0x80, 0x0 ;  /* 0x000000000000781c */ /* 0x000fc40003f0f008 */
[----:B------:R-:W-:-:S03]  /*0ff0*/  VIADD R0, R64, 0x8f ;  /* 0x0000008f40007836 */ /* 0x000fc60000000000 */
[----:B------:R-:W-:Y:S01]  /*1000*/  IMAD.U32 R147, RZ, RZ, UR12 ;  /* 0x0000000cff937e24 */ /* 0x000fe2000f8e00ff */
[----:B------:R-:W-:Y:S01]  /*1010*/  UMOV UR36, UR12 ;  /* 0x0000000c00247c82 */ /* 0x000fe20008000000 */
[----:B------:R-:W-:Y:S01]  /*1020*/  IMAD.HI R0, R0, 0x38e38e39, RZ ;  /* 0x38e38e3900007827 */ /* 0x000fe200078e02ff */
[----:B------:R-:W-:-:S04]  /*1030*/  UIMAD.WIDE UR6, UR37, 0x55555556, URZ ;  /* 0x55555556250678a5 */ /* 0x000fc8000f8e023f */
[----:B------:R-:W-:Y:S01]  /*1040*/  ULEA.HI UR40, UR7, UR7, URZ, 0x1 ;  /* 0x0000000707287291 */ /* 0x000fe2000f8f083f */
[----:B------:R-:W-:Y:S02]  /*1050*/  SHF.R.U32.HI R3, RZ, 0x1f, R0 ;  /* 0x0000001fff037819 */ /* 0x000fe40000011600 */
[----:B------:R-:W-:Y:S01]  /*1060*/  @UP2 ULDC.64 UR6, c[0x0][0xdb8] ;  /* 0x00036e0000062ab9 */ /* 0x000fe20000000a00 */
[----:B------:R-:W-:Y:S01]  /*1070*/  UIMAD UR40, UR40, -0x3, UR37 ;  /* 0xfffffffd282878a4 */ /* 0x000fe2000f8e0225 */
[----:B------:R-:W-:Y:S01]  /*1080*/  LEA.HI.SX32 R22, R0, R3, 0x1b ;  /* 0x0000000300167211 */ /* 0x000fe200078fdaff */
[----:B------:R-:W-:Y:S02]  /*1090*/  UIMAD.WIDE.U32 UR4, UR12, UR6, URZ ;  /* 0x000000060c0472a5 */ /* 0x000fe4000f8e003f */
[----:B------:R-:W-:Y:S02]  /*10a0*/  ULEA UR6, UR40, UR9, 0xb ;  /* 0x0000000928067291 */ /* 0x000fe4000f8e583f */
[----:B------:R-:W-:-:S02]  /*10b0*/  @UP2 USHF.R.U32.HI UR36, URZ, UR7, UR5 ;  /* 0x000000073f242299 */ /* 0x000fc40008011605 */
[----:B------:R-:W-:Y:S01]  /*10c0*/  USHF.R.U32.HI UR6, URZ, 0x4, UR6 ;  /* 0x000000043f067899 */ /* 0x000fe20008011606 */
[----:B------:R-:W-:-:S03]  /*10d0*/  UMOV UR4, UR11 ;  /* 0x0000000b00047c82 */ /* 0x000fc60008000000 */
[----:B------:R-:W-:Y:S01]  /*10e0*/  ULOP3.LUT UR61, UR6, 0x3fff, URZ, 0xc0, !UPT ;  /* 0x00003fff063d7892 */ /* 0x000fe2000f8ec03f */
[----:B------:R-:W-:Y:S01]  /*10f0*/  IMAD.U32 R146, RZ, RZ, UR4 ;  /* 0x00000004ff927e24 */ /* 0x000fe2000f8e00ff */
[----:B------:R-:W-:Y:S10]  /*1100*/  @!P0 BRA `(.L_x_9) ;  /* 0x0000000000408947 */ /* 0x000ff40003800000 */
[----:B------:R-:W-:Y:S01]  /*1110*/  MOV R0, 0x0 ;  /* 0x0000000000007802 */ /* 0x000fe20000000f00 */
[----:B------:R-:W-:Y:S01]  /*1120*/  ULDC.64 UR4, c[0x4][0xa8] ;  /* 0x01002a0000047ab9 */ /* 0x000fe20000000a00 */
[----:B------:R-:W-:Y:S01]  /*1130*/  ULDC.64 UR6, c[0x4][0x20] ;  /* 0x0100080000067ab9 */ /* 0x000fe20000000a00 */
[----:B------:R-:W-:Y:S01]  /*1140*/  IMAD.U32 R4, RZ, RZ, UR4 ;  /* 0x00000004ff047e24 */ /* 0x000fe2000f8e00ff */
[----:B------:R1:W2:Y:S01]  /*1150*/  LDC.64 R14, c[0x4][R0] ;  /* 0x01000000000e7b82 */ /* 0x0002a20000000a00 */
[----:B------:R-:W-:Y:S01]  /*1160*/  IMAD.U32 R5, RZ, RZ, UR5 ;  /* 0x00000005ff057e24 */ /* 0x000fe2000f8e00ff */
[----:B------:R-:W-:Y:S01]  /*1170*/  ULDC.64 UR4, c[0x4][0xb0] ;  /* 0x01002c0000047ab9 */ /* 0x000fe20000000a00 */
[----:B------:R-:W-:Y:S02]  /*1180*/  IMAD.U32 R10, RZ, RZ, UR6 ;  /* 0x00000006ff0a7e24 */ /* 0x000fe4000f8e00ff */
[----:B------:R-:W-:Y:S02]  /*1190*/  IMAD.U32 R6, RZ, RZ, UR4 ;  /* 0x00000004ff067e24 */ /* 0x000fe4000f8e00ff */
[----:B------:R-:W-:-:S02]  /*11a0*/  IMAD.U32 R7, RZ, RZ, UR5 ;  /* 0x00000005ff077e24 */ /* 0x000fc4000f8e00ff */
[----:B------:R-:W-:Y:S02]  /*11b0*/  IMAD.U32 R11, RZ, RZ, UR7 ;  /* 0x00000007ff0b7e24 */ /* 0x000fe4000f8e00ff */
[----:B------:R-:W-:Y:S02]  /*11c0*/  IMAD.MOV.U32 R8, RZ, RZ, 0x70 ;  /* 0x00000070ff087424 */ /* 0x000fe400078e00ff */
[----:B------:R-:W-:Y:S02]  /*11d0*/  IMAD.MOV.U32 R12, RZ, RZ, 0x1 ;  /* 0x00000001ff0c7424 */ /* 0x000fe400078e00ff */
[----:B-1----:R-:W-:-:S07]  /*11e0*/  IMAD.MOV.U32 R13, RZ, RZ, RZ ;  /* 0x000000ffff0d7224 */ /* 0x002fce00078e00ff */
[----:B------:R-:W-:-:S07]  /*11f0*/  LEPC R20, `(.L_x_9) ;  /* 0x000000001014794e */ /* 0x000fce0000000000 */
[----:B--2---:R-:W-:Y:S05]  /*1200*/  CALL.ABS.NOINC R14 ;  /* 0x000000000e007343 */ /* 0x004fea0003c00000 */
.L_x_9:
[----:B------:R-:W-:Y:S02]  /*1210*/  LOP3.LUT R0, R144, 0x1, RZ, 0xc0, !PT ;  /* 0x0000000190007812 */ /* 0x000fe400078ec0ff */
[----:B------:R-:W-:Y:S02]  /*1220*/  ISETP.NE.AND P0, PT, R18, 0x3, PT ;  /* 0x000000031200780c */ /* 0x000fe40003f05270 */
[----:B------:R-:W-:-:S04]  /*1230*/  SHF.L.U32 R0, R0, 0x1f, RZ ;  /* 0x0000001f00007819 */ /* 0x000fc800000006ff */
[----:B------:R-:W1:Y:S02]  /*1240*/  SYNCS.PHASECHK.TRANS64.TRYWAIT P1, [UR39+0x31c00], R0 ;  /* 0x031c0000ff0075a7 */ /* 0x000e640008020167 */
[----:B-1----:R-:W-:Y:S05]  /*1250*/  @!P1 BRA `(.L_x_10) ;  /* 0x000000b000449947 */ /* 0x002fea0003800000 */
.L_x_89:
[----:B------:R-:W-:Y:S05]  /*1260*/  @!P0 BRA `(.L_x_11) ;  /* 0x0000000000048947 */ /* 0x000fea0003800000 */
[----:B------:R-:W-:Y:S01]  /*1270*/  BPT.TRAP 0x1 ;  /* 0x000000040000795c */ /* 0x000fe20000300000 */
.L_x_11:
[----:B------:R-:W-:Y:S02]  /*1280*/  IMAD.U32 R4, RZ, RZ, UR38 ;  /* 0x00000026ff047e24 */ /* 0x000fe4000f8e00ff */
[----:B-1----:R-:W-:-:S03]  /*1290*/  IMAD.U32 R3, RZ, RZ, UR60 ;  /* 0x0000003cff037e24 */ /* 0x002fc6000f8e00ff */
[----:B------:R-:W-:Y:S02]  /*12a0*/  LEA R4, R4, UR39, 0x3 ;  /* 0x0000002704047c11 */ /* 0x000fe4000f8e18ff */
[----:B------:R-:W-:-:S04]  /*12b0*/  SHF.L.U32 R3, R3, 0x1f, RZ ;  /* 0x0000001f03037819 */ /* 0x000fc800000006ff */
[----:B------:R1:W2:Y:S01]  /*12c0*/  SYNCS.PHASECHK.TRANS64.TRYWAIT P2, [R4+URZ+0x31c30], R3 ;  /* 0x031c3003040075a7 */ /* 0x0002a2000804017f */
[----:B------:R-:W-:Y:S05]  /*12d0*/  @!P0 BRA `(.L_x_12) ;  /* 0x0000000000048947 */ /* 0x000fea0003800000 */
[----:B------:R-:W-:Y:S01]  /*12e0*/  BPT.TRAP 0x1 ;  /* 0x000000040000795c */ /* 0x000fe20000300000 */
.L_x_12:
[----:B------:R-:W3:Y:S01]  /*12f0*/  S2R R0, SR_TID.X ;  /* 0x0000000000007919 */ /* 0x000ee20000002100 */
[----:B------:R-:W-:Y:S01]  /*1300*/  IMAD.MOV.U32 R71, RZ, RZ, RZ ;  /* 0x000000ffff477224 */ /* 0x000fe200078e00ff */
[----:B---3--:R-:W-:Y:S01]  /*1310*/  LOP3.LUT P1, RZ, R0, 0x7f, RZ, 0xc0, !PT ;  /* 0x0000007f00ff7812 */ /* 0x008fe2000782c0ff */
[----:B--2---:R-:W-:-:S12]  /*1320*/  @P2 BRA `(.L_x_13) ;  /* 0x0000000000082947 */ /* 0x004fd80003800000 */
[----:B------:R-:W2:Y:S02]  /*1330*/  SYNCS.PHASECHK.TRANS64.TRYWAIT P2, [R4+URZ+0x31c30], R3 ;  /* 0x031c3003040075a7 */ /* 0x000ea4000804017f */
[----:B--2---:R-:W-:Y:S05]  /*1340*/  @!P2 BRA `(.L_x_14) ;  /* 0x000000b00020a947 */ /* 0x004fea0003800000 */
.L_x_13:
[----:B------:R-:W-:Y:S05]  /*1350*/  WARPSYNC.ALL ;  /* 0x0000000000007948 */ /* 0x000fea0003800000 */
[----:B------:R-:W-:Y:S01]  /*1360*/  UIADD3 UR4, UR39, 0x16a00, URZ ;  /* 0x00016a0027047890 */ /* 0x000fe2000fffe03f */
[----:B------:R-:W-:Y:S01]  /*1370*/  WARPGROUP.ARRIVE ;  /* 0x00000000000079c5 */ /* 0x000fe20000000000 */
[----:B------:R-:W-:Y:S01]  /*1380*/  ULEA UR40, UR40, UR39, 0xc ;  /* 0x0000002728287291 */ /* 0x000fe2000f8e603f */
[----:B------:R-:W-:Y:S01]  /*1390*/  IMAD.IADD R5, R151, 0x1, R64 ;  /* 0x0000000197057824 */ /* 0x000fe200078e0240 */
[----:B------:R-:W-:Y:S01]  /*13a0*/  USHF.R.U32.HI UR4, URZ, 0x4, UR4 ;  /* 0x000000043f047899 */ /* 0x000fe20008011604 */
[----:B------:R-:W-:Y:S01]  /*13b0*/  P2R R9, PR, RZ, 0x2 ;  /* 0x00000002ff097803 */ /* 0x000fe20000000000 */
[----:B------:R-:W-:Y:S01]  /*13c0*/  UIADD3 UR40, UR40, 0xda00, URZ ;  /* 0x0000da0028287890 */ /* 0x000fe2000fffe03f */
[----:B------:R-:W-:Y:S01]  /*13d0*/  IMAD R5, R22, -0x90, R5 ;  /* 0xffffff7016057824 */ /* 0x000fe200078e0205 */
[----:B------:R-:W-:Y:S01]  /*13e0*/  ULOP3.LUT UR4, UR4, 0x3fff, URZ, 0xc0, !UPT ;  /* 0x00003fff04047892 */ /* 0x000fe2000f8ec03f */
[----:B------:R-:W-:Y:S01]  /*13f0*/  P2R R7, PR, RZ, 0x1 ;  /* 0x00000001ff077803 */ /* 0x000fe20000000000 */
[----:B------:R-:W-:-:S02]  /*1400*/  USHF.R.U32.HI UR40, URZ, 0x4, UR40 ;  /* 0x000000043f287899 */ /* 0x000fc40008011628 */
[----:B------:R-:W-:Y:S01]  /*1410*/  ULOP3.LUT UR7, UR4, 0x10000, URZ, 0xfc, !UPT ;  /* 0x0001000004077892 */ /* 0x000fe2000f8efc3f */
[C---:B------:R-:W-:Y:S01]  /*1420*/  ISETP.GT.AND P2, PT, R5.reuse, RZ, PT ;  /* 0x000000ff0500720c */ /* 0x040fe20003f44270 */
[----:B------:R-:W-:Y:S01]  /*1430*/  ULOP3.LUT UR5, UR40, 0x3fff, URZ, 0xc0, !UPT ;  /* 0x00003fff28057892 */ /* 0x000fe2000f8ec03f */
[C---:B------:R-:W-:Y:S01]  /*1440*/  ISETP.GT.AND P3, PT, R5.reuse, 0x1, PT ;  /* 0x000000010500780c */ /* 0x040fe20003f64270 */
[----:B------:R-:W-:Y:S01]  /*1450*/  UIMAD UR4, UR38, 0x6c0, UR7 ;  /* 0x000006c0260478a4 */ /* 0x000fe2000f8e0207 */
[C---:B------:R-:W-:Y:S01]  /*1460*/  ISETP.GT.AND P4, PT, R5.reuse, 0x8, PT ;  /* 0x000000080500780c */ /* 0x040fe20003f84270 */
[----:B------:R-:W-:Y:S01]  /*1470*/  ULOP3.LUT UR5, UR5, 0x10000, URZ, 0xfc, !UPT ;  /* 0x0001000005057892 */ /* 0x000fe2000f8efc3f */
[C---:B------:R-:W-:Y:S01]  /*1480*/  ISETP.GT.AND P5, PT, R5.reuse, 0x9, PT ;  /* 0x000000090500780c */ /* 0x040fe20003fa4270 */
[----:B------:R-:W-:Y:S01]  /*1490*/  UMOV UR31, 0x80000020 ;  /* 0x80000020001f7882 */ /* 0x000fe20000000000 */
[----:B------:R-:W-:Y:S01]  /*14a0*/  UMOV UR29, 0x80000020 ;  /* 0x80000020001d7882 */ /* 0x000fe20000000000 */
[----:B------:R-:W-:Y:S01]  /*14b0*/  UIADD3 UR10, UR4, 0x40, URZ ;  /* 0x00000040040a7890 */ /* 0x000fe2000fffe03f */
[C---:B------:R-:W-:Y:S01]  /*14c0*/  ISETP.GT.AND P6, PT, R5.reuse, 0x41, PT ;  /* 0x000000410500780c */ /* 0x040fe20003fc4270 */
[----:B------:R-:W-:Y:S01]  /*14d0*/  UMOV UR30, UR4 ;  /* 0x00000004001e7c82 */ /* 0x000fe20008000000 */
[----:B------:R-:W-:Y:S01]  /*14e0*/  UMOV UR28, UR5 ;  /* 0x00000005001c7c82 */ /* 0x000fe20008000000 */
[----:B------:R-:W-:Y:S01]  /*14f0*/  UMOV UR9, UR29 ;  /* 0x0000001d00097c82 */ /* 0x000fe20008000000 */
[----:B------:R-:W-:Y:S01]  /*1500*/  HGMMA.64x16x16.F32 R96, gdesc[UR28], RZ, !UPT, gsb0 ;  /* 0x002000001c6079f0 */ /* 0x000fe2000c0008ff */
[----:B------:R-:W-:Y:S01]  /*1510*/  UMOV UR8, UR28 ;  /* 0x0000001c00087c82 */ /* 0x000fe20008000000 */
[----:B------:R-:W-:Y:S01]  /*1520*/  UMOV UR11, 0x80000020 ;  /* 0x80000020000b7882 */ /* 0x000fe20000000000 */
[----:B------:R-:W-:Y:S01]  /*1530*/  UIADD3 UR6, UR4, 0xc0, URZ ;  /* 0x000000c004067890 */ /* 0x000fe2000fffe03f */
[C---:B------:R-:W-:Y:S01]  /*1540*/  ISETP.GT.AND P1, PT, R5.reuse, 0x69, PT ;  /* 0x000000690500780c */ /* 0x040fe20003f24270 */
[----:B------:R-:W-:Y:S01]  /*1550*/  UIADD3 UR12, UR4, 0x100, URZ ;  /* 0x00000100040c7890 */ /* 0x000fe2000fffe03f */
[----:B------:R-:W-:Y:S01]  /*1560*/  ISETP.GT.AND P0, PT, R5, 0x70, PT ;  /* 0x000000700500780c */ /* 0x000fe20003f04270 */
[----:B------:R-:W-:-:S02]  /*1570*/  UIADD3 UR13, UR4, 0x140, URZ ;  /* 0x00000140040d7890 */ /* 0x000fc4000fffe03f */
[----:B------:R-:W-:Y:S02]  /*1580*/  UIADD3 UR14, UR4, 0x180, URZ ;  /* 0x00000180040e7890 */ /* 0x000fe4000fffe03f */
[----:B------:R-:W-:Y:S02]  /*1590*/  UIADD3 UR15, UR5, 0x300, URZ ;  /* 0x00000300050f7890 */ /* 0x000fe4000fffe03f */
[----:B------:R-:W-:Y:S02]  /*15a0*/  UIADD3 UR16, UR4, 0x3c0, URZ ;  /* 0x000003c004107890 */ /* 0x000fe4000fffe03f */
[----:B------:R-:W-:Y:S01]  /*15b0*/  UIADD3 UR18, UR4, 0x242, URZ ;  /* 0x0000024204127890 */ /* 0x000fe2000fffe03f */
[----:B------:R-:W-:Y:S01]  /*15c0*/  UMOV UR17, 0x80000020 ;  /* 0x8000002000117882 */ /* 0x000fe20000000000 */
[----:B------:R-:W-:Y:S01]  /*15d0*/  UMOV UR19, 0x80000020 ;  /* 0x8000002000137882 */ /* 0x000fe20000000000 */
[----:B------:R-:W-:Y:S02]  /*15e0*/  UIADD3 UR20, UR5, 0x600, URZ ;  /* 0x0000060005147890 */ /* 0x000fe4000fffe03f */
[----:B------:R-:W-:Y:S01]  /*15f0*/  UIADD3 UR22, UR4, 0x480, URZ ;  /* 0x0000048004167890 */ /* 0x000fe2000fffe03f */
[----:B------:R-:W-:Y:S01]  /*1600*/  UMOV UR21, 0x80000020 ;  /* 0x8000002000157882 */ /* 0x000fe20000000000 */
[----:B------:R-:W-:Y:S01]  /*1610*/  UMOV UR23, 0x80000020 ;  /* 0x8000002000177882 */ /* 0x000fe20000000000 */
[----:B------:R-:W-:-:S02]  /*1620*/  UIADD3 UR24, UR5, 0x602, URZ ;  /* 0x0000060205187890 */ /* 0x000fc4000fffe03f */
[----:B------:R-:W-:Y:S01]  /*1630*/  UIADD3 UR26, UR4, 0x482, URZ ;  /* 0x00000482041a7890 */ /* 0x000fe2000fffe03f */
[----:B------:R-:W-:Y:S01]  /*1640*/  UMOV UR25, 0x80000020 ;  /* 0x8000002000197882 */ /* 0x000fe20000000000 */
[----:B------:R-:W-:Y:S01]  /*1650*/  UMOV UR27, 0x80000020 ;  /* 0x80000020001b7882 */ /* 0x000fe20000000000 */
[----:B------:R-:W-:Y:S02]  /*1660*/  WARPGROUP.DEPBAR.LE gsb0, 0x0 ;  /* 0x00008000000079c5 */ /* 0x000fe40000010000 */
[----:B------:R-:W-:-:S06]  /*1670*/  WARPGROUP.ARRIVE ;  /* 0x00000000000079c5 */ /* 0x000fcc0000000000 */
[----:B------:R-:W-:Y:S01]  /*1680*/  HGMMA.64x16x16.F32 R88, gdesc[UR8], RZ, !UPT, gsb0 ;  /* 0x00200000085879f0 */ /* 0x000fe2000c0008ff */
[----:B------:R-:W-:Y:S01]  /*1690*/  UIADD3 UR10, UR4, 0x80, URZ ;  /* 0x00000080040a7890 */ /* 0x000fe2000fffe03f */
[----:B------:R-:W-:Y:S01]  /*16a0*/  UMOV UR8, UR28 ;  /* 0x0000001c00087c82 */ /* 0x000fe20008000000 */
[----:B------:R-:W-:Y:S01]  /*16b0*/  UMOV UR9, UR29 ;  /* 0x0000001d00097c82 */ /* 0x000fe20008000000 */
[----:B------:R-:W-:Y:S01]  /*16c0*/  UMOV UR11, 0x80000020 ;  /* 0x80000020000b7882 */ /* 0x000fe20000000000 */
[----:B------:R-:W-:Y:S02]  /*16d0*/  WARPGROUP.DEPBAR.LE gsb0, 0x0 ;  /* 0x00008000000079c5 */ /* 0x000fe40000010000 */
[----:B------:R-:W-:-:S06]  /*16e0*/  WARPGROUP.ARRIVE ;  /* 0x00000000000079c5 */ /* 0x000fcc0000000000 */
[----:B------:R-:W-:Y:S01]  /*16f0*/  HGMMA.64x16x16.F32 R80, gdesc[UR8], RZ, !UPT, gsb0 ;  /* 0x00200000085079f0 */ /* 0x000fe2000c0008ff */
[----:B------:R-:W-:Y:S01]  /*1700*/  UMOV UR8, UR28 ;  /* 0x0000001c00087c82 */ /* 0x000fe20008000000 */
[----:B------:R-:W-:Y:S01]  /*1710*/  UMOV UR9, UR29 ;  /* 0x0000001d00097c82 */ /* 0x000fe20008000000 */
[----:B------:R-:W-:Y:S01]  /*1720*/  UMOV UR10, UR6 ;  /* 0x00000006000a7c82 */ /* 0x000fe20008000000 */
[----:B------:R-:W-:Y:S01]  /*1730*/  UMOV UR11, 0x80000020 ;  /* 0x80000020000b7882 */ /* 0x000fe20000000000 */
[----:B------:R-:W-:Y:S01]  /*1740*/  UIADD3 UR6, UR4, 0x1c0, URZ ;  /* 0x000001c004067890 */ /* 0x000fe2000fffe03f */
        /* <DEDUP_REMOVED lines=44> */
[----:B------:R-:W-:Y:S01]  /*1a10*/  UMOV UR9, 0x80000020 ;  /* 0x8000002000097882 */ /* 0x000fe20000000000 */
[----:B------:R-:W-:Y:S01]  /*1a20*/  UMOV UR10, UR14 ;  /* 0x0000000e000a7c82 */ /* 0x000fe20008000000 */
[----:B------:R-:W-:Y:S01]  /*1a30*/  UMOV UR11, 0x80000020 ;  /* 0x80000020000b7882 */ /* 0x000fe20000000000 */
[----:B------:R-:W-:Y:S02]  /*1a40*/  UIADD3 UR13, UR4, 0x142, URZ ;  /* 0x00000142040d7890 */ /* 0x000fe4000fffe03f */
[----:B------:R-:W-:Y:S01]  /*1a50*/  UIADD3 UR14, UR4, 0x182, URZ ;  /* 0x00000182040e7890 */ /* 0x000fe2000fffe03f */
[----:B------:R-:W-:Y:S02]  /*1a60*/  WARPGROUP.DEPBAR.LE gsb0, 0x0 ;  /* 0x00008000000079c5 */ /* 0x000fe40000010000 */
[----:B------:R-:W-:-:S06]  /*1a70*/  WARPGROUP.ARRIVE ;  /* 0x00000000000079c5 */ /* 0x000fcc0000000000 */
[----:B------:R-:W-:Y:S01]  /*1a80*/  HGMMA.64x16x16.F32 R96, gdesc[UR8], R96, gsb0 ;  /* 0x00200000086079f0 */ /* 0x000fe20008000860 */
[----:B------:R-:W-:Y:S01]  /*1a90*/  UIADD3 UR10, UR4, 0x42, URZ ;  /* 0x00000042040a7890 */ /* 0x000fe2000fffe03f */
[----:B------:R-:W-:Y:S01]  /*1aa0*/  UMOV UR11, 0x80000020 ;  /* 0x80000020000b7882 */ /* 0x000fe20000000000 */
        /* <DEDUP_REMOVED lines=8> */
[----:B------:R-:W-:Y:S01]  /*1b30*/  UMOV UR10, UR6 ;  /* 0x00000006000a7c82 */ /* 0x000fe20008000000 */
[----:B------:R-:W-:Y:S01]  /*1b40*/  UMOV UR11, 0x80000020 ;  /* 0x80000020000b7882 */ /* 0x000fe20000000000 */
[----:B------:R-:W-:Y:S01]  /*1b50*/  UIADD3 UR6, UR4, 0x1c2, URZ ;  /* 0x000001c204067890 */ /* 0x000fe2000fffe03f */
        /* <DEDUP_REMOVED lines=29> */
[----:B------:R-:W-:Y:S01]  /*1d30*/  UMOV UR12, UR15 ;  /* 0x0000000f000c7c82 */ /* 0x000fe20008000000 */
[----:B------:R-:W-:Y:S01]  /*1d40*/  UMOV UR15, 0x80000020 ;  /* 0x80000020000f7882 */ /* 0x000fe20000000000 */
[----:B------:R-:W-:Y:S02]  /*1d50*/  WARPGROUP.DEPBAR.LE gsb0, 0x0 ;  /* 0x00008000000079c5 */ /* 0x000fe40000010000 */
[----:B------:R-:W-:-:S06]  /*1d60*/  WARPGROUP.ARRIVE ;  /* 0x00000000000079c5 */ /* 0x000fcc0000000000 */
[----:B------:R-:W-:Y:S01]  /*1d70*/  HGMMA.64x16x16.F32 R24, gdesc[UR8], R24, gsb0 ;  /* 0x00200000081879f0 */ /* 0x000fe20008000818 */
        /* <DEDUP_REMOVED lines=29> */
[----:B------:R-:W-:Y:S02]  /*1f50*/  UIADD3 UR11, UR5, 0x302, URZ ;  /* 0x00000302050b7890 */ /* 0x000fe4000fffe03f */
[----:B------:R-:W-:Y:S01]  /*1f60*/  UIADD3 UR5, UR4, 0x540, URZ ;  /* 0x0000054004057890 */ /* 0x000fe2000fffe03f */
[----:B------:R-:W-:Y:S02]  /*1f70*/  WARPGROUP.DEPBAR.LE gsb0, 0x0 ;  /* 0x00008000000079c5 */ /* 0x000fe40000010000 */
[----:B------:R-:W-:-:S06]  /*1f80*/  WARPGROUP.ARRIVE ;  /* 0x00000000000079c5 */ /* 0x000fcc0000000000 */
[----:B------:R-:W-:Y:S01]  /*1f90*/  HGMMA.64x16x16.F32 R48, gdesc[UR12], R48, gsb0 ;  /* 0x002000000c3079f0 */ /* 0x000fe20008000830 */
[----:B------:R-:W-:Y:S01]  /*1fa0*/  UMOV UR14, UR16 ;  /* 0x00000010000e7c82 */ /* 0x000fe20008000000 */
[----:B------:R-:W-:Y:S01]  /*1fb0*/  UMOV UR15, 0x80000020 ;  /* 0x80000020000f7882 */ /* 0x000fe20000000000 */
[----:B------:R-:W-:Y:S01]  /*1fc0*/  UMOV UR16, UR11 ;  /* 0x0000000b00107c82 */ /* 0x000fe20008000000 */
        /* <DEDUP_REMOVED lines=16> */
[----:B------:R-:W-:Y:S02]  /*20d0*/  UIADD3 UR14, UR4, 0x3c2, URZ ;  /* 0x000003c2040e7890 */ /* 0x000fe4000fffe03f */
        /* <DEDUP_REMOVED lines=46> */
[----:B------:R-:W-:Y:S03]  /*23c0*/  HGMMA.64x16x16.F32 R24, gdesc[UR16], R24, gsb0 ;  /* 0x00200000101879f0 */ /* 0x000fe60008000818 */
        /* <DEDUP_REMOVED lines=53> */
[----:B------:R-:W-:Y:S01]  /*2720*/  WARPGROUP.ARRIVE ;  /* 0x00000000000079c5 */ /* 0x000fe20000000000 */
[----:B------:R-:W-:Y:S02]  /*2730*/  FSEL R96, R96, -INF , P2 ;  /* 0xff80000060607808 */ /* 0x000fe40001000000 */
[----:B------:R-:W-:Y:S02]  /*2740*/  FSEL R97, R97, -INF , P3 ;  /* 0xff80000061617808 */ /* 0x000fe40001800000 */
[----:B------:R-:W-:Y:S01]  /*2750*/  FSEL R100, R100, -INF , P4 ;  /* 0xff80000064647808 */ /* 0x000fe20002000000 */
[----:B------:R-:W-:Y:S01]  /*2760*/  HGMMA.64x16x16.F32 R88, gdesc[UR24], R88, gsb0 ;  /* 0x00200000185879f0 */ /* 0x000fe20008000858 */
[----:B------:R-:W-:Y:S01]  /*2770*/  UIADD3 UR26, UR4, 0x502, URZ ;  /* 0x00000502041a7890 */ /* 0x000fe2000fffe03f */
[----:B-12---:R-:W-:Y:S01]  /*2780*/  FMNMX.FTZ R3, R96, R97, !PT ;  /* 0x0000006160037209 */ /* 0x006fe20007810000 */
[----:B------:R-:W-:Y:S01]  /*2790*/  UMOV UR27, 0x80000020 ;  /* 0x80000020001b7882 */ /* 0x000fe20000000000 */
[----:B------:R-:W-:-:S02]  /*27a0*/  FSEL R98, R98, -INF , P2 ;  /* 0xff80000062627808 */ /* 0x000fc40001000000 */
[----:B------:R-:W-:Y:S02]  /*27b0*/  FSEL R66, R101, -INF , P5 ;  /* 0xff80000065427808 */ /* 0x000fe40002800000 */
[----:B------:R-:W-:Y:S02]  /*27c0*/  ISETP.GT.AND P2, PT, R5, 0x10, PT ;  /* 0x000000100500780c */ /* 0x000fe40003f44270 */
[----:B------:R-:W-:Y:S02]  /*27d0*/  FMNMX.FTZ R3, R100, R3, !PT ;  /* 0x0000000364037209 */ /* 0x000fe40007810000 */
[----:B------:R-:W-:Y:S02]  /*27e0*/  FSEL R99, R99, -INF , P3 ;  /* 0xff80000063637808 */ /* 0x000fe40001800000 */
[----:B------:R-:W-:Y:S02]  /*27f0*/  ISETP.GT.AND P3, PT, R5, 0x11, PT ;  /* 0x000000110500780c */ /* 0x000fe40003f64270 */
[----:B------:R-:W-:-:S02]  /*2800*/  FMNMX.FTZ R3, R66, R3, !PT ;  /* 0x0000000342037209 */ /* 0x000fc40007810000 */
[----:B------:R-:W-:Y:S02]  /*2810*/  FSEL R102, R102, -INF , P4 ;  /* 0xff80000066667808 */ /* 0x000fe40002000000 */
[----:B------:R-:W-:Y:S02]  /*2820*/  ISETP.GT.AND P4, PT, R5, 0x18, PT ;  /* 0x000000180500780c */ /* 0x000fe40003f84270 */
[----:B------:R-:W-:Y:S02]  /*2830*/  FSEL R6, R103, -INF , P5 ;  /* 0xff80000067067808 */ /* 0x000fe40002800000 */
[----:B------:R-:W-:Y:S01]  /*2840*/  ISETP.GT.AND P5, PT, R5, 0x19, PT ;  /* 0x000000190500780c */ /* 0x000fe20003fa4270 */
[----:B------:R-:W-:Y:S02]  /*2850*/  WARPGROUP.DEPBAR.LE gsb0, 0x0 ;  /* 0x00008000000079c5 */ /* 0x000fe40000010000 */
[----:B------:R-:W-:Y:S01]  /*2860*/  WARPGROUP.ARRIVE ;  /* 0x00000000000079c5 */ /* 0x000fe20000000000 */
[----:B------:R-:W-:-:S02]  /*2870*/  FSEL R88, R88, -INF , P2 ;  /* 0xff80000058587808 */ /* 0x000fc40001000000 */
[----:B------:R-:W-:Y:S02]  /*2880*/  FSEL R70, R89, -INF , P3 ;  /* 0xff80000059467808 */ /* 0x000fe40001800000 */
[----:B------:R-:W-:Y:S01]  /*2890*/  FMNMX.FTZ R3, R88, R3, !PT ;  /* 0x0000000358037209 */ /* 0x000fe20007810000 */
[----:B------:R-:W-:Y:S01]  /*28a0*/  HGMMA.64x16x16.F32 R80, gdesc[UR24], R80, gsb0 ;  /* 0x00200000185079f0 */ /* 0x000fe20008000850 */
[----:B------:R-:W-:Y:S01]  /*28b0*/  UIADD3 UR26, UR4, 0x542, URZ ;  /* 0x00000542041a7890 */ /* 0x000fe2000fffe03f */
[----:B------:R-:W-:Y:S01]  /*28c0*/  FSEL R92, R92, -INF , P4 ;  /* 0xff8000005c5c7808 */ /* 0x000fe20002000000 */
[----:B------:R-:W-:Y:S01]  /*28d0*/  UMOV UR27, 0x80000020 ;  /* 0x80000020001b7882 */ /* 0x000fe20000000000 */
[----:B------:R-:W-:Y:S02]  /*28e0*/  FMNMX.FTZ R3, R70, R3, !PT ;  /* 0x0000000346037209 */ /* 0x000fe40007810000 */
[----:B------:R-:W-:Y:S02]  /*28f0*/  FSEL R90, R90, -INF , P2 ;  /* 0xff8000005a5a7808 */ /* 0x000fe40001000000 */
[----:B------:R-:W-:-:S02]  /*2900*/  FSEL R104, R93, -INF , P5 ;  /* 0xff8000005d687808 */ /* 0x000fc40002800000 */
[----:B------:R-:W-:Y:S02]  /*2910*/  ISETP.GT.AND P2, PT, R5, 0x20, PT ;  /* 0x000000200500780c */ /* 0x000fe40003f44270 */
[----:B------:R-:W-:Y:S02]  /*2920*/  FMNMX.FTZ R3, R92, R3, !PT ;  /* 0x000000035c037209 */ /* 0x000fe40007810000 */
[----:B------:R-:W-:Y:S02]  /*2930*/  FSEL R8, R91, -INF , P3 ;  /* 0xff8000005b087808 */ /* 0x000fe40001800000 */
[----:B------:R-:W-:Y:S02]  /*2940*/  ISETP.GT.AND P3, PT, R5, 0x21, PT ;  /* 0x000000210500780c */ /* 0x000fe40003f64270 */
[----:B------:R-:W-:Y:S02]  /*2950*/  FMNMX.FTZ R3, R104, R3, !PT ;  /* 0x0000000368037209 */ /* 0x000fe40007810000 */
[----:B------:R-:W-:-:S02]  /*2960*/  FSEL R94, R94, -INF , P4 ;  /* 0xff8000005e5e7808 */ /* 0x000fc40002000000 */
[----:B------:R-:W-:Y:S02]  /*2970*/  ISETP.GT.AND P4, PT, R5, 0x28, PT ;  /* 0x000000280500780c */ /* 0x000fe40003f84270 */
[----:B------:R-:W-:Y:S02]  /*2980*/  FSEL R10, R95, -INF , P5 ;  /* 0xff8000005f0a7808 */ /* 0x000fe40002800000 */
[----:B------:R-:W-:Y:S01]  /*2990*/  ISETP.GT.AND P5, PT, R5, 0x29, PT ;  /* 0x000000290500780c */ /* 0x000fe20003fa4270 */
[----:B------:R-:W-:Y:S02]  /*29a0*/  WARPGROUP.DEPBAR.LE gsb0, 0x0 ;  /* 0x00008000000079c5 */ /* 0x000fe40000010000 */
[----:B------:R-:W-:Y:S01]  /*29b0*/  WARPGROUP.ARRIVE ;  /* 0x00000000000079c5 */ /* 0x000fe20000000000 */
[----:B------:R-:W-:Y:S02]  /*29c0*/  FSEL R106, R80, -INF , P2 ;  /* 0xff800000506a7808 */ /* 0x000fe40001000000 */
[----:B------:R-:W-:-:S02]  /*29d0*/  FSEL R108, R81, -INF , P3 ;  /* 0xff800000516c7808 */ /* 0x000fc40001800000 */
[----:B------:R-:W-:Y:S01]  /*29e0*/  FMNMX.FTZ R3, R106, R3, !PT ;  /* 0x000000036a037209 */ /* 0x000fe20007810000 */
[----:B------:R-:W-:Y:S01]  /*29f0*/  HGMMA.64x16x16.F32 R72, gdesc[UR24], R72, gsb0 ;  /* 0x00200000184879f0 */ /* 0x000fe20008000848 */
[----:B------:R-:W-:Y:S01]  /*2a00*/  UIADD3 UR26, UR4, 0x582, URZ ;  /* 0x00000582041a7890 */ /* 0x000fe2000fffe03f */
[----:B------:R-:W-:Y:S01]  /*2a10*/  FSEL R84, R84, -INF , P4 ;  /* 0xff80000054547808 */ /* 0x000fe20002000000 */
[----:B------:R-:W-:Y:S01]  /*2a20*/  UMOV UR27, 0x80000020 ;  /* 0x80000020001b7882 */ /* 0x000fe20000000000 */
[----:B------:R-:W-:Y:S02]  /*2a30*/  FMNMX.FTZ R3, R108, R3, !PT ;  /* 0x000000036c037209 */ /* 0x000fe40007810000 */
[----:B------:R-:W-:Y:S02]  /*2a40*/  FSEL R82, R82, -INF , P2 ;  /* 0xff80000052527808 */ /* 0x000fe40001000000 */
[----:B------:R-:W-:Y:S02]  /*2a50*/  FSEL R110, R85, -INF , P5 ;  /* 0xff800000556e7808 */ /* 0x000fe40002800000 */
[----:B------:R-:W-:-:S02]  /*2a60*/  ISETP.GT.AND P2, PT, R5, 0x30, PT ;  /* 0x000000300500780c */ /* 0x000fc40003f44270 */
[----:B------:R-:W-:Y:S02]  /*2a70*/  FMNMX.FTZ R3, R84, R3, !PT ;  /* 0x0000000354037209 */ /* 0x000fe40007810000 */
[----:B------:R-:W-:Y:S02]  /*2a80*/  FSEL R12, R83, -INF , P3 ;  /* 0xff800000530c7808 */ /* 0x000fe40001800000 */
[C---:B------:R-:W-:Y:S02]  /*2a90*/  ISETP.GT.AND P3, PT, R5.reuse, 0x31, PT ;  /* 0x000000310500780c */ /* 0x040fe40003f64270 */
[----:B------:R-:W-:Y:S02]  /*2aa0*/  FMNMX.FTZ R3, R110, R3, !PT ;  /* 0x000000036e037209 */ /* 0x000fe40007810000 */
[----:B------:R-:W-:Y:S02]  /*2ab0*/  FSEL R86, R86, -INF , P4 ;  /* 0xff80000056567808 */ /* 0x000fe40002000000 */
[----:B------:R-:W-:-:S02]  /*2ac0*/  ISETP.GT.AND P4, PT, R5, 0x38, PT ;  /* 0x000000380500780c */ /* 0x000fc40003f84270 */
[----:B------:R-:W-:Y:S02]  /*2ad0*/  FSEL R14, R87, -INF , P5 ;  /* 0xff800000570e7808 */ /* 0x000fe40002800000 */
[----:B------:R-:W-:Y:S01]  /*2ae0*/  ISETP.GT.AND P5, PT, R5, 0x39, PT ;  /* 0x000000390500780c */ /* 0x000fe20003fa4270 */
[----:B------:R-:W-:Y:S02]  /*2af0*/  WARPGROUP.DEPBAR.LE gsb0, 0x0 ;  /* 0x00008000000079c5 */ /* 0x000fe40000010000 */
[----:B------:R-:W-:Y:S01]  /*2b00*/  WARPGROUP.ARRIVE ;  /* 0x00000000000079c5 */ /* 0x000fe20000000000 */
[----:B------:R-:W-:Y:S02]  /*2b10*/  FSEL R112, R72, -INF , P2 ;  /* 0xff80000048707808 */ /* 0x000fe40001000000 */
[----:B------:R-:W-:Y:S02]  /*2b20*/  FSEL R116, R73, -INF , P3 ;  /* 0xff80000049747808 */ /* 0x000fe40001800000 */
[----:B------:R-:W-:Y:S01]  /*2b30*/  FMNMX.FTZ R3, R112, R3, !PT ;  /* 0x0000000370037209 */ /* 0x000fe20007810000 */
[----:B------:R-:W-:Y:S01]  /*2b40*/  HGMMA.64x16x16.F32 R56, gdesc[UR24], R56, gsb0 ;  /* 0x00200000183879f0 */ /* 0x000fe20008000838 */
[----:B------:R-:W-:Y:S01]  /*2b50*/  UMOV UR26, UR5 ;  /* 0x00000005001a7c82 */ /* 0x000fe20008000000 */
[----:B------:R-:W-:Y:S01]  /*2b60*/  UMOV UR27, 0x80000020 ;  /* 0x80000020001b7882 */ /* 0x000fe20000000000 */
[----:B------:R-:W-:Y:S01]  /*2b70*/  UIADD3 UR5, UR4, 0x642, URZ ;  /* 0x0000064204057890 */ /* 0x000fe2000fffe03f */
[----:B------:R-:W-:-:S02]  /*2b80*/  FSEL R122, R76, -INF , P4 ;  /* 0xff8000004c7a7808 */ /* 0x000fc40002000000 */
[----:B------:R-:W-:Y:S02]  /*2b90*/  FMNMX.FTZ R3, R116, R3, !PT ;  /* 0x0000000374037209 */ /* 0x000fe40007810000 */
[----:B------:R-:W-:Y:S02]  /*2ba0*/  FSEL R74, R74, -INF , P2 ;  /* 0xff8000004a4a7808 */ /* 0x000fe40001000000 */
[----:B------:R-:W-:Y:S02]  /*2bb0*/  FSEL R124, R77, -INF , P5 ;  /* 0xff8000004d7c7808 */ /* 0x000fe40002800000 */
[----:B------:R-:W-:Y:S02]  /*2bc0*/  ISETP.GT.AND P2, PT, R5, 0x40, PT ;  /* 0x000000400500780c */ /* 0x000fe40003f44270 */
[----:B------:R-:W-:Y:S02]  /*2bd0*/  FMNMX.FTZ R3, R122, R3, !PT ;  /* 0x000000037a037209 */ /* 0x000fe40007810000 */
[----:B------:R-:W-:-:S02]  /*2be0*/  FSEL R68, R79, -INF , P5 ;  /* 0xff8000004f447808 */ /* 0x000fc40002800000 */
[----:B------:R-:W-:Y:S02]  /*2bf0*/  FMNMX.FTZ R3, R124, R3, !PT ;  /* 0x000000037c037209 */ /* 0x000fe40007810000 */
[C---:B------:R-:W-:Y:S02]  /*2c00*/  ISETP.GT.AND P5, PT, R5.reuse, 0x48, PT ;  /* 0x000000480500780c */ /* 0x040fe40003fa4270 */
[----:B------:R-:W-:Y:S02]  /*2c10*/  FSEL R78, R78, -INF , P4 ;  /* 0xff8000004e4e7808 */ /* 0x000fe40002000000 */
[----:B------:R-:W-:Y:S02]  /*2c20*/  ISETP.GT.AND P4, PT, R5, 0x49, PT ;  /* 0x000000490500780c */ /* 0x000fe40003f84270 */
[----:B------:R-:W-:Y:S02]  /*2c30*/  FSEL R20, R75, -INF , P3 ;  /* 0xff8000004b147808 */ /* 0x000fe40001800000 */
[----:B------:R-:W-:Y:S01]  /*2c40*/  ISETP.GT.AND P3, PT, R5, 0x50, PT ;  /* 0x000000500500780c */ /* 0x000fe20003f64270 */
[----:B------:R-:W-:-:S02]  /*2c50*/  WARPGROUP.DEPBAR.LE gsb0, 0x0 ;  /* 0x00008000000079c5 */ /* 0x000fc40000010000 */
[----:B------:R-:W-:Y:S01]  /*2c60*/  WARPGROUP.ARRIVE ;  /* 0x00000000000079c5 */ /* 0x000fe20000000000 */
[----:B------:R-:W-:Y:S02]  /*2c70*/  FSEL R132, R56, -INF , P2 ;  /* 0xff80000038847808 */ /* 0x000fe40001000000 */
[----:B------:R-:W-:Y:S02]  /*2c80*/  FSEL R128, R57, -INF , P6 ;  /* 0xff80000039807808 */ /* 0x000fe40003000000 */
[----:B------:R-:W-:Y:S01]  /*2c90*/  FMNMX.FTZ R3, R132, R3, !PT ;  /* 0x0000000384037209 */ /* 0x000fe20007810000 */
[----:B------:R-:W-:Y:S01]  /*2ca0*/  HGMMA.64x16x16.F32 R48, gdesc[UR24], R48, gsb0 ;  /* 0x00200000183079f0 */ /* 0x000fe20008000830 */
[----:B------:R-:W-:Y:S01]  /*2cb0*/  UIADD3 UR26, UR4, 0x602, URZ ;  /* 0x00000602041a7890 */ /* 0x000fe2000fffe03f */
[----:B------:R-:W-:Y:S01]  /*2cc0*/  FSEL R130, R60, -INF , P5 ;  /* 0xff8000003c827808 */ /* 0x000fe20002800000 */
[----:B------:R-:W-:Y:S01]  /*2cd0*/  UMOV UR27, 0x80000020 ;  /* 0x80000020001b7882 */ /* 0x000fe20000000000 */
[----:B------:R-:W-:-:S02]  /*2ce0*/  FMNMX.FTZ R3, R128, R3, !PT ;  /* 0x0000000380037209 */ /* 0x000fc40007810000 */
[----:B------:R-:W-:Y:S02]  /*2cf0*/  FSEL R134, R61, -INF , P4 ;  /* 0xff8000003d867808 */ /* 0x000fe40002000000 */
[----:B------:R-:W-:Y:S02]  /*2d00*/  FMNMX.FTZ R3, R130, R3, !PT ;  /* 0x0000000382037209 */ /* 0x000fe40007810000 */
[----:B------:R-:W-:Y:S02]  /*2d10*/  FSEL R58, R58, -INF , P2 ;  /* 0xff8000003a3a7808 */ /* 0x000fe40001000000 */
[----:B------:R-:W-:Y:S02]  /*2d20*/  ISETP.GT.AND P2, PT, R5, 0x51, PT ;  /* 0x000000510500780c */ /* 0x000fe40003f44270 */
[----:B------:R-:W-:Y:S02]  /*2d30*/  FMNMX.FTZ R3, R134, R3, !PT ;  /* 0x0000000386037209 */ /* 0x000fe40007810000 */
[----:B------:R-:W-:-:S02]  /*2d40*/  FSEL R62, R62, -INF , P5 ;  /* 0xff8000003e3e7808 */ /* 0x000fc40002800000 */
[----:B------:R-:W-:Y:S01]  /*2d50*/  ISETP.GT.AND P5, PT, R5, 0x59, PT ;  /* 0x000000590500780c */ /* 0x000fe20003fa4270 */
[----:B------:R-:W-:Y:S02]  /*2d60*/  WARPGROUP.DEPBAR.LE gsb0, 0x0 ;  /* 0x00008000000079c5 */ /* 0x000fe40000010000 */
[----:B------:R-:W-:Y:S01]  /*2d70*/  WARPGROUP.ARRIVE ;  /* 0x00000000000079c5 */ /* 0x000fe20000000000 */
[----:B------:R-:W-:Y:S02]  /*2d80*/  FSEL R118, R48, -INF , P3 ;  /* 0xff80000030767808 */ /* 0x000fe40001800000 */
[----:B------:R-:W-:Y:S02]  /*2d90*/  FSEL R48, R59, -INF , P6 ;  /* 0xff8000003b307808 */ /* 0x000fe40003000000 */
[----:B------:R-:W-:Y:S01]  /*2da0*/  ISETP.GT.AND P6, PT, R5, 0x58, PT ;  /* 0x000000580500780c */ /* 0x000fe20003fc4270 */
[----:B------:R-:W-:Y:S01]  /*2db0*/  HGMMA.64x16x16.F32 R40, gdesc[UR24], R40, gsb0 ;  /* 0x00200000182879f0 */ /* 0x000fe20008000828 */
[----:B------:R-:W-:Y:S01]  /*2dc0*/  UMOV UR26, UR5 ;  /* 0x00000005001a7c82 */ /* 0x000fe20008000000 */
[----:B------:R-:W-:Y:S01]  /*2dd0*/  UMOV UR27, 0x80000020 ;  /* 0x80000020001b7882 */ /* 0x000fe20000000000 */
[----:B------:R-:W-:-:S02]  /*2de0*/  FSEL R76, R49, -INF , P2 ;  /* 0xff800000314c7808 */ /* 0x000fc40001000000 */
[----:B------:R-:W-:Y:S02]  /*2df0*/  FMNMX.FTZ R3, R118, R3, !PT ;  /* 0x0000000376037209 */ /* 0x000fe40007810000 */
[----:B------:R-:W-:Y:S02]  /*2e00*/  FSEL R114, R52, -INF , P6 ;  /* 0xff80000034727808 */ /* 0x000fe40003000000 */
[----:B------:R-:W-:Y:S02]  /*2e10*/  FMNMX.FTZ R3, R76, R3, !PT ;  /* 0x000000034c037209 */ /* 0x000fe40007810000 */
[----:B------:R-:W-:Y:S02]  /*2e20*/  FSEL R52, R63, -INF , P4 ;  /* 0xff8000003f347808 */ /* 0x000fe40002000000 */
[----:B------:R-:W-:Y:S02]  /*2e30*/  ISETP.GT.AND P4, PT, R5, 0x60, PT ;  /* 0x000000600500780c */ /* 0x000fe40003f84270 */
[----:B------:R-:W-:-:S02]  /*2e40*/  FSEL R120, R53, -INF , P5 ;  /* 0xff80000035787808 */ /* 0x000fc40002800000 */
[----:B------:R-:W-:Y:S02]  /*2e50*/  FMNMX.FTZ R3, R114, R3, !PT ;  /* 0x0000000372037209 */ /* 0x000fe40007810000 */
[----:B------:R-:W-:Y:S02]  /*2e60*/  FSEL R50, R50, -INF , P3 ;  /* 0xff80000032327808 */ /* 0x000fe40001800000 */
[----:B------:R-:W-:Y:S02]  /*2e70*/  ISETP.GT.AND P3, PT, R5, 0x61, PT ;  /* 0x000000610500780c */ /* 0x000fe40003f64270 */
        /* <DEDUP_REMOVED lines=14> */
[----:B------:R-:W-:Y:S01]  /*2f60*/  FMNMX.FTZ R3, R136, R3, !PT ;  /* 0x0000000388037209 */ /* 0x000fe20007810000 */
[----:B------:R-:W-:Y:S01]  /*2f70*/  ULDC UR4, c[0x0][0x988] ;  /* 0x0002620000047ab9 */ /* 0x000fe20000000800 */
[----:B------:R-:W-:-:S02]  /*2f80*/  FSEL R140, R45, -INF , P1 ;  /* 0xff8000002d8c7808 */ /* 0x000fc40000800000 */
[----:B------:R-:W-:Y:S02]  /*2f90*/  FMNMX.FTZ R3, R138, R3, !PT ;  /* 0x000000038a037209 */ /* 0x000fe40007810000 */
[C---:B------:R-:W-:Y:S02]  /*2fa0*/  ISETP.GT.AND P1, PT, R5.reuse, 0x71, PT ;  /* 0x000000710500780c */ /* 0x040fe40003f24270 */
[----:B------:R-:W-:Y:S02]  /*2fb0*/  FMNMX.FTZ R3, R140, R3, !PT ;  /* 0x000000038c037209 */ /* 0x000fe40007810000 */
[----:B------:R-:W-:Y:S02]  /*2fc0*/  FSEL R46, R46, -INF , P2 ;  /* 0xff8000002e2e7808 */ /* 0x000fe40001000000 */
[----:B------:R-:W-:Y:S02]  /*2fd0*/  ISETP.GT.AND P2, PT, R5, 0x79, PT ;  /* 0x000000790500780c */ /* 0x000fe40003f44270 */
[----:B------:R-:W-:-:S02]  /*2fe0*/  FSEL R42, R42, -INF , P4 ;  /* 0xff8000002a2a7808 */ /* 0x000fc40002000000 */
[----:B------:R-:W-:Y:S02]  /*2ff0*/  ISETP.GT.AND P4, PT, R5, 0x81, PT ;  /* 0x000000810500780c */ /* 0x000fe40003f84270 */
[----:B------:R-:W-:Y:S02]  /*3000*/  FSEL R40, R55, -INF , P5 ;  /* 0xff80000037287808 */ /* 0x000fe40002800000 */
[----:B------:R-:W-:Y:S02]  /*3010*/  ISETP.GT.AND P5, PT, R5, 0x88, PT ;  /* 0x000000880500780c */ /* 0x000fe40003fa4270 */
[----:B------:R-:W-:Y:S02]  /*3020*/  P2R R15, PR, RZ, 0x4 ;  /* 0x00000004ff0f7803 */ /* 0x000fe40000000000 */
[----:B------:R-:W-:Y:S01]  /*3030*/  P2R R23, PR, RZ, 0x2 ;  /* 0x00000002ff177803 */ /* 0x000fe20000000000 */
[----:B------:R-:W-:Y:S02]  /*3040*/  WARPGROUP.DEPBAR.LE gsb0, 0x0 ;  /* 0x00008000000079c5 */ /* 0x000fe40000010000 */
[----:B------:R-:W-:Y:S01]  /*3050*/  WARPGROUP.ARRIVE ;  /* 0x00000000000079c5 */ /* 0x000fe20000000000 */
[----:B------:R-:W-:-:S02]  /*3060*/  FSEL R142, R32, -INF , P0 ;  /* 0xff800000208e7808 */ /* 0x000fc40000000000 */
[----:B------:R-:W-:Y:S02]  /*3070*/  ISETP.GT.AND P0, PT, R5, 0x78, PT ;  /* 0x000000780500780c */ /* 0x000fe40003f04270 */
[----:B------:R-:W-:Y:S01]  /*3080*/  FSEL R152, R33, -INF , P1 ;  /* 0xff80000021987808 */ /* 0x000fe20000800000 */
[----:B------:R-:W-:Y:S01]  /*3090*/  HGMMA.64x16x16.F32 R24, gdesc[UR24], R24, gsb0 ;  /* 0x00200000181879f0 */ /* 0x000fe20008000818 */
[----:B------:R-:W-:Y:S02]  /*30a0*/  FMNMX.FTZ R3, R142, R3, !PT ;  /* 0x000000038e037209 */ /* 0x000fe40007810000 */
[----:B------:R-:W-:Y:S02]  /*30b0*/  FSEL R41, R36, -INF , P0 ;  /* 0xff80000024297808 */ /* 0x000fe40000000000 */
[----:B------:R-:W-:Y:S02]  /*30c0*/  FMNMX.FTZ R0, R152, R3, !PT ;  /* 0x0000000398007209 */ /* 0x000fe40007810000 */
[----:B------:R-:W-:-:S02]  /*30d0*/  FSEL R32, R43, -INF , P3 ;  /* 0xff8000002b207808 */ /* 0x000fc40001800000 */
[----:B------:R-:W-:Y:S02]  /*30e0*/  FSEL R49, R37, -INF , P2 ;  /* 0xff80000025317808 */ /* 0x000fe40001000000 */
[----:B------:R-:W-:Y:S02]  /*30f0*/  FMNMX.FTZ R0, R41, R0, !PT ;  /* 0x0000000029007209 */ /* 0x000fe40007810000 */
[----:B------:R-:W-:Y:S02]  /*3100*/  ISETP.GT.AND P3, PT, R5, 0x80, PT ;  /* 0x000000800500780c */ /* 0x000fe40003f64270 */
[----:B------:R-:W-:Y:S02]  /*3110*/  FMNMX.FTZ R0, R49, R0, !PT ;  /* 0x0000000031007209 */ /* 0x000fe40007810000 */
[----:B------:R-:W-:Y:S02]  /*3120*/  P2R R21, PR, RZ, 0x1 ;  /* 0x00000001ff157803 */ /* 0x000fe40000000000 */
[----:B------:R-:W-:-:S02]  /*3130*/  ISETP.GT.AND P0, PT, R5, 0x69, PT ;  /* 0x000000690500780c */ /* 0x000fc40003f04270 */
[----:B------:R-:W-:-:S04]  /*3140*/  ISETP.GT.AND P1, PT, R5, 0x70, PT ;  /* 0x000000700500780c */ /* 0x000fc80003f24270 */
[----:B------:R-:W-:Y:S02]  /*3150*/  FSEL R34, R34, -INF , P1 ;  /* 0xff80000022227808 */ /* 0x000fe40000800000 */
[----:B------:R-:W-:Y:S01]  /*3160*/  ISETP.NE.AND P1, PT, R23, RZ, PT ;  /* 0x000000ff1700720c */ /* 0x000fe20003f25270 */
[----:B------:R-:W-:Y:S02]  /*3170*/  WARPGROUP.DEPBAR.LE gsb0, 0x0 ;  /* 0x00008000000079c5 */ /* 0x000fe40000010000 */
[----:B------:R-:W-:Y:S02]  /*3180*/  FSEL R37, R24, -INF , P3 ;  /* 0xff80000018257808 */ /* 0x000fe40001800000 */
[----:B------:R-:W-:Y:S02]  /*3190*/  FSEL R45, R25, -INF , P4 ;  /* 0xff800000192d7808 */ /* 0x000fe40002000000 */
[----:B------:R-:W-:Y:S02]  /*31a0*/  FMNMX.FTZ R0, R37, R0, !PT ;  /* 0x0000000025007209 */ /* 0x000fe40007810000 */
[----:B------:R-:W-:-:S02]  /*31b0*/  FSEL R154, R28, -INF , P5 ;  /* 0xff8000001c9a7808 */ /* 0x000fc40002800000 */
[----:B------:R-:W-:Y:S02]  /*31c0*/  FMNMX.FTZ R3, R45, R0, !PT ;  /* 0x000000002d037209 */ /* 0x000fe40007810000 */
[----:B------:R-:W-:Y:S02]  /*31d0*/  FSEL R156, R29, -INF , P6 ;  /* 0xff8000001d9c7808 */ /* 0x000fe40003000000 */
[----:B------:R-:W-:Y:S02]  /*31e0*/  FMNMX.FTZ R3, R154, R3, !PT ;  /* 0x000000039a037209 */ /* 0x000fe40007810000 */
[----:B------:R-:W-:Y:S02]  /*31f0*/  FSEL R24, R47, -INF , P0 ;  /* 0xff8000002f187808 */ /* 0x000fe40000000000 */
[----:B------:R-:W-:Y:S01]  /*3200*/  FMNMX.FTZ R11, R156, R3, !PT ;  /* 0x000000039c0b7209 */ /* 0x000fe20007810000 */
[----:B------:R-:W-:Y:S01]  /*3210*/  IMAD.U32 R3, RZ, RZ, UR4 ;  /* 0x00000004ff037e24 */ /* 0x000fe2000f8e00ff */
[----:B------:R-:W-:-:S02]  /*3220*/  ISETP.NE.AND P0, PT, R21, RZ, PT ;  /* 0x000000ff1500720c */ /* 0x000fc40003f05270 */
[----:B------:R-:W-:Y:S01]  /*3230*/  FSEL R28, R35, -INF , P1 ;  /* 0xff800000231c7808 */ /* 0x000fe20000800000 */
[----:B------:R-:W1:Y:S01]  /*3240*/  SHFL.BFLY PT, R0, R11, 0x2, 0x1f ;  /* 0x0c401f000b007f89 */ /* 0x000e6200000e0000 */
[----:B------:R-:W-:Y:S02]  /*3250*/  FSEL R38, R38, -INF , P0 ;  /* 0xff80000026267808 */ /* 0x000fe40000000000 */
[----:B------:R-:W-:Y:S02]  /*3260*/  FSEL R26, R26, -INF , P3 ;  /* 0xff8000001a1a7808 */ /* 0x000fe40001800000 */
[----:B------:R-:W-:Y:S02]  /*3270*/  ISETP.NE.AND P0, PT, R7, RZ, PT ;  /* 0x000000ff0700720c */ /* 0x000fe40003f05270 */
[----:B------:R-:W-:-:S13]  /*3280*/  ISETP.NE.AND P1, PT, R9, RZ, PT ;  /* 0x000000ff0900720c */ /* 0x000fda0003f25270 */
[----:B------:R-:W-:Y:S01]  /*3290*/  @!P1 VIADD R4, R4, 0x31c40 ;  /* 0x00031c4004049836 */ /* 0x000fe20000000000 */
[----:B-1----:R-:W-:Y:S02]  /*32a0*/  FMNMX.FTZ R13, R11, R0, !PT ;  /* 0x000000000b0d7209 */ /* 0x002fe40007810000 */
[----:B------:R-:W-:Y:S02]  /*32b0*/  FMNMX.FTZ R11, R98, R99, !PT ;  /* 0x00000063620b7209 */ /* 0x000fe40007810000 */
[----:B------:R-:W-:Y:S01]  /*32c0*/  @!P1 PRMT R4, RZ, 0x654, R4 ;  /* 0x00000654ff049816 */ /* 0x000fe20000000004 */
[----:B------:R-:W1:Y:S01]  /*32d0*/  SHFL.BFLY PT, R0, R13, 0x1, 0x1f ;  /* 0x0c201f000d007f89 */ /* 0x000e6200000e0000 */
[----:B------:R-:W-:Y:S02]  /*32e0*/  FMNMX.FTZ R11, R102, R11, !PT ;  /* 0x0000000b660b7209 */ /* 0x000fe40007810000 */
[----:B------:R2:W-:Y:S01]  /*32f0*/  @!P1 SYNCS.ARRIVE.TRANS64.RED.A1T0 RZ, [R4+URZ], RZ ;  /* 0x000000ff04ff99a7 */ /* 0x0005e2000810043f */
[----:B-1----:R-:W-:-:S02]  /*3300*/  FMNMX.FTZ R0, R13, R0, !PT ;  /* 0x000000000d007209 */ /* 0x002fc40007810000 */
[----:B------:R-:W-:Y:S02]  /*3310*/  FMNMX.FTZ R13, R6, R11, !PT ;  /* 0x0000000b060d7209 */ /* 0x000fe40007810000 */
[C---:B------:R-:W-:Y:S01]  /*3320*/  FSETP.NEU.FTZ.AND P2, PT, R0.reuse, -INF , PT ;  /* 0xff8000000000780b */ /* 0x040fe20003f5d000 */
[----:B------:R-:W-:Y:S01]  /*3330*/  FMUL.FTZ R43, R0, R3 ;  /* 0x00000003002b7220 */ /* 0x000fe20000410000 */
[----:B------:R-:W-:-:S04]  /*3340*/  FMNMX.FTZ R13, R90, R13, !PT ;  /* 0x0000000d5a0d7209 */ /* 0x000fc80007810000 */
[----:B------:R-:W-:Y:S02]  /*3350*/  FMNMX.FTZ R13, R8, R13, !PT ;  /* 0x0000000d080d7209 */ /* 0x000fe40007810000 */
[----:B------:R-:W-:Y:S02]  /*3360*/  FSEL R43, R43, RZ, P2 ;  /* 0x000000ff2b2b7208 */ /* 0x000fe40001000000 */
[----:B------:R-:W-:Y:S02]  /*3370*/  FMNMX.FTZ R13, R94, R13, !PT ;  /* 0x0000000d5e0d7209 */ /* 0x000fe40007810000 */
[----:B------:R-:W-:Y:S01]  /*3380*/  ISETP.NE.AND P2, PT, R15, RZ, PT ;  /* 0x000000ff0f00720c */ /* 0x000fe20003f45270 */
[--C-:B------:R-:W-:Y:S01]  /*3390*/  FFMA.FTZ R29, R106, R3, -R43.reuse ;  /* 0x000000036a1d7223 */ /* 0x100fe2000001082b */
[----:B------:R-:W-:Y:S01]  /*33a0*/  FMNMX.FTZ R13, R10, R13, !PT ;  /* 0x0000000d0a0d7209 */ /* 0x000fe20007810000 */
[-CC-:B------:R-:W-:Y:S01]  /*33b0*/  FFMA.FTZ R72, R108, R3.reuse, -R43.reuse ;  /* 0x000000036c487223 */ /* 0x180fe2000001082b */
[----:B------:R-:W-:Y:S01]  /*33c0*/  FSEL R106, R39, -INF , P2 ;  /* 0xff800000276a7808 */ /* 0x000fe20001000000 */
        /* <DEDUP_REMOVED lines=10> */
[----:B------:R-:W-:Y:S01]  /*3470*/  MUFU.EX2 R5, R5 ;  /* 0x0000000500057308 */ /* 0x000fe20000000800 */
[-CC-:B------:R-:W-:Y:S01]  /*3480*/  FFMA.FTZ R118, R118, R3.reuse, -R43.reuse ;  /* 0x0000000376767223 */ /* 0x180fe2000001082b */
[--C-:B------:R-:W-:Y:S01]  /*3490*/  FFMA.FTZ R92, R92, R3, -R43.reuse ;  /* 0x000000035c5c7223 */ /* 0x100fe2000001082b */
[----:B------:R-:W-:Y:S01]  /*34a0*/  FMNMX.FTZ R13, R14, R13, !PT ;  /* 0x0000000d0e0d7209 */ /* 0x000fe20007810000 */
[-CC-:B------:R-:W-:Y:S01]  /*34b0*/  FFMA.FTZ R100, R66, R3.reuse, -R43.reuse ;  /* 0x0000000342647223 */ /* 0x180fe2000001082b */
[-CC-:B------:R-:W-:Y:S01]  /*34c0*/  FFMA.FTZ R80, R70, R3.reuse, -R43.reuse ;  /* 0x0000000346507223 */ /* 0x180fe2000001082b */
[--C-:B------:R-:W-:Y:S01]  /*34d0*/  FFMA.FTZ R44, R104, R3, -R43.reuse ;  /* 0x00000003682c7223 */ /* 0x100fe2000001082b */
[----:B------:R-:W-:Y:S01]  /*34e0*/  FMNMX.FTZ R13, R74, R13, !PT ;  /* 0x0000000d4a0d7209 */ /* 0x000fe20007810000 */
[----:B------:R-:W2:Y:S01]  /*34f0*/  MUFU.EX2 R96, R96 ;  /* 0x0000006000607308 */ /* 0x000ea20000000800 */
[-CC-:B------:R-:W-:Y:S01]  /*3500*/  FFMA.FTZ R9, R88, R3.reuse, -R43.reuse ;  /* 0x0000000358097223 */ /* 0x180fe2000001082b */
[--C-:B------:R-:W-:Y:S01]  /*3510*/  FFMA.FTZ R25, R84, R3, -R43.reuse ;  /* 0x0000000354197223 */ /* 0x100fe2000001082b */
[----:B------:R-:W-:Y:S01]  /*3520*/  FMNMX.FTZ R13, R20, R13, !PT ;  /* 0x0000000d140d7209 */ /* 0x000fe20007810000 */
[-CC-:B------:R-:W-:Y:S01]  /*3530*/  FFMA.FTZ R70, R110, R3.reuse, -R43.reuse ;  /* 0x000000036e467223 */ /* 0x180fe2000001082b */
[-CC-:B------:R-:W-:Y:S01]  /*3540*/  FFMA.FTZ R31, R114, R3.reuse, -R43.reuse ;  /* 0x00000003721f7223 */ /* 0x180fe2000001082b */
        /* <DEDUP_REMOVED lines=10> */
[----:B------:R1:W-:Y:S01]  /*35f0*/  MUFU.EX2 R13, R112 ;  /* 0x00000070000d7308 */ /* 0x0003e20000000800 */
        /* <DEDUP_REMOVED lines=8> */
[----:B-1----:R-:W-:Y:S01]  /*3680*/  FSEL R112, R30, -INF , P5 ;  /* 0xff8000001e707808 */ /* 0x002fe20002800000 */
[--C-:B------:R-:W-:Y:S01]  /*3690*/  FFMA.FTZ R30, R76, R3, -R43.reuse ;  /* 0x000000034c1e7223 */ /* 0x100fe2000001082b */
[----:B------:R-:W-:Y:S01]  /*36a0*/  FMNMX.FTZ R21, R52, R15, !PT ;  /* 0x0000000f34157209 */ /* 0x000fe20007810000 */
[-CC-:B------:R-:W-:Y:S01]  /*36b0*/  FFMA.FTZ R41, R41, R3.reuse, -R43.reuse ;  /* 0x0000000329297223 */ /* 0x180fe2000001082b */
[-CC-:B------:R-:W-:Y:S01]  /*36c0*/  FFMA.FTZ R114, R49, R3.reuse, -R43.reuse ;  /* 0x0000000331727223 */ /* 0x180fe2000001082b */
[--C-:B------:R-:W-:Y:S01]  /*36d0*/  FFMA.FTZ R37, R37, R3, -R43.reuse ;  /* 0x0000000325257223 */ /* 0x100fe2000001082b */
[----:B------:R-:W-:Y:S01]  /*36e0*/  FMNMX.FTZ R21, R50, R21, !PT ;  /* 0x0000001532157209 */ /* 0x000fe20007810000 */
[-CC-:B------:R-:W-:Y:S01]  /*36f0*/  FFMA.FTZ R120, R156, R3.reuse, -R43.reuse ;  /* 0x000000039c787223 */ /* 0x180fe2000001082b */
[----:B---3--:R-:W-:Y:S01]  /*3700*/  FFMA.FTZ R92, R140, R3, -R43 ;  /* 0x000000038c5c7223 */ /* 0x008fe2000001082b */
[----:B------:R-:W-:Y:S01]  /*3710*/  MUFU.EX2 R100, R100 ;  /* 0x0000006400647308 */ /* 0x000fe20000000800 */
[----:B------:R-:W-:-:S02]  /*3720*/  FMNMX.FTZ R21, R56, R21, !PT ;  /* 0x0000001538157209 */ /* 0x000fc40007810000 */
[----:B--2---:R-:W-:Y:S02]  /*3730*/  F2FP.F16.F32.PACK_AB R4, R96, R5 ;  /* 0x000000056004723e */ /* 0x004fe400000000ff */
[----:B------:R-:W-:-:S03]  /*3740*/  FMNMX.FTZ R21, R54, R21, !PT ;  /* 0x0000001536157209 */ /* 0x000fc60007810000 */
[----:B------:R-:W-:Y:S01]  /*3750*/  MUFU.EX2 R9, R9 ;  /* 0x0000000900097308 */ /* 0x000fe20000000800 */
[----:B------:R-:W-:-:S04]  /*3760*/  FMNMX.FTZ R21, R40, R21, !PT ;  /* 0x0000001528157209 */ /* 0x000fc80007810000 */
        /* <DEDUP_REMOVED lines=13> */
[----:B------:R1:W-:Y:S01]  /*3840*/  MUFU.EX2 R33, R118 ;  /* 0x0000007600217308 */ /* 0x0003e20000000800 */
[----:B------:R-:W-:-:S04]  /*3850*/  FMNMX.FTZ R35, R108, R35, !PT ;  /* 0x000000236c237209 */ /* 0x000fc80007810000 */
[----:B------:R-:W-:-:S03]  /*3860*/  FMNMX.FTZ R35, R112, R35, !PT ;  /* 0x0000002370237209 */ /* 0x000fc60007810000 */
[----:B------:R-:W-:Y:S01]  /*3870*/  MUFU.EX2 R25, R25 ;  /* 0x0000001900197308 */ /* 0x000fe20000000800 */
[----:B------:R-:W-:Y:S01]  /*3880*/  FMNMX.FTZ R27, R116, R35, !PT ;  /* 0x00000023741b7209 */ /* 0x000fe20007810000 */
[-CC-:B-1----:R-:W-:Y:S01]  /*3890*/  FFMA.FTZ R118, R45, R3.reuse, -R43.reuse ;  /* 0x000000032d767223 */ /* 0x182fe2000001082b */
[-CC-:B------:R-:W-:Y:S01]  /*38a0*/  FFMA.FTZ R35, R126, R3.reuse, -R43.reuse ;  /* 0x000000037e237223 */ /* 0x180fe2000001082b */
[----:B------:R-:W-:Y:S02]  /*38b0*/  FFMA.FTZ R45, R154, R3, -R43 ;  /* 0x000000039a2d7223 */ /* 0x000fe4000001082b */
[----:B------:R-:W1:Y:S02]  /*38c0*/  SHFL.BFLY PT, R76, R27, 0x2, 0x1f ;  /* 0x0c401f001b4c7f89 */ /* 0x000e6400000e0000 */
[----:B------:R-:W-:Y:S08]  /*38d0*/  MUFU.EX2 R70, R70 ;  /* 0x0000004600467308 */ /* 0x000ff00000000800 */
[----:B------:R-:W-:Y:S08]  /*38e0*/  MUFU.EX2 R60, R60 ;  /* 0x0000003c003c7308 */ /* 0x000ff00000000800 */
[----:B------:R-:W-:Y:S01]  /*38f0*/  MUFU.EX2 R15, R122 ;  /* 0x0000007a000f7308 */ /* 0x000fe20000000800 */
[----:B-1----:R-:W-:-:S07]  /*3900*/  FMNMX.FTZ R51, R27, R76, !PT ;  /* 0x0000004c1b337209 */ /* 0x002fce0007810000 */
[----:B------:R-:W-:Y:S01]  /*3910*/  MUFU.EX2 R36, R36 ;  /* 0x0000002400247308 */ /* 0x000fe20000000800 */
[----:B------:R-:W1:Y:S07]  /*3920*/  SHFL.BFLY PT, R76, R51, 0x1, 0x1f ;  /* 0x0c201f00334c7f89 */ /* 0x000e6e00000e0000 */
[----:B------:R-:W-:Y:S08]  /*3930*/  MUFU.EX2 R23, R23 ;  /* 0x0000001700177308 */ /* 0x000ff00000000800 */
[----:B------:R-:W-:Y:S08]  /*3940*/  MUFU.EX2 R66, R66 ;  /* 0x0000004200427308 */ /* 0x000ff00000000800 */
[----:B------:R-:W-:Y:S01]  /*3950*/  MUFU.EX2 R21, R130 ;  /* 0x0000008200157308 */ /* 0x000fe20000000800 */
[----:B-1----:R-:W-:-:S04]  /*3960*/  FMNMX.FTZ R76, R51, R76, !PT ;  /* 0x0000004c334c7209 */ /* 0x002fc80007810000 */
[C---:B------:R-:W-:Y:S01]  /*3970*/  FSETP.NEU.FTZ.AND P2, PT, R76.reuse, -INF , PT ;  /* 0xff8000004c00780b */ /* 0x040fe20003f5d000 */
[-C--:B------:R-:W-:Y:S02]  /*3980*/  FMUL.FTZ R27, R76, R3.reuse ;  /* 0x000000034c1b7220 */ /* 0x080fe40000410000 */
[----:B------:R-:W-:Y:S03]  /*3990*/  MUFU.EX2 R84, R84 ;  /* 0x0000005400547308 */ /* 0x000fe60000000800 */
[----:B------:R-:W-:Y:S02]  /*39a0*/  FSEL R27, R27, RZ, P2 ;  /* 0x000000ff1b1b7208 */ /* 0x000fe40001000000 */
[----:B------:R-:W-:Y:S01]  /*39b0*/  ISETP.GE.AND P2, PT, R64, 0x91, PT ;  /* 0x000000914000780c */ /* 0x000fe20003f46270 */
[----:B------:R-:W-:Y:S02]  /*39c0*/  IMAD.MOV.U32 R64, RZ, RZ, R71 ;  /* 0x000000ffff407224 */ /* 0x000fe400078e0047 */
[----:B------:R-:W-:Y:S01]  /*39d0*/  MUFU.EX2 R30, R30 ;  /* 0x0000001e001e7308 */ /* 0x000fe20000000800 */
[-CC-:B------:R-:W-:Y:S01]  /*39e0*/  FFMA.FTZ R98, R98, R3.reuse, -R27.reuse ;  /* 0x0000000362627223 */ /* 0x180fe2000001081b */
[-CC-:B------:R-:W-:Y:S01]  /*39f0*/  FFMA.FTZ R99, R99, R3.reuse, -R27.reuse ;  /* 0x0000000363637223 */ /* 0x180fe2000001081b */
[-CC-:B------:R-:W-:Y:S01]  /*3a00*/  FFMA.FTZ R102, R102, R3.reuse, -R27.reuse ;  /* 0x0000000366667223 */ /* 0x180fe2000001081b */
[-CC-:B------:R-:W-:Y:S01]  /*3a10*/  FFMA.FTZ R6, R6, R3.reuse, -R27.reuse ;  /* 0x0000000306067223 */ /* 0x180fe2000001081b */
[-CC-:B------:R-:W-:Y:S01]  /*3a20*/  FFMA.FTZ R43, R90, R3.reuse, -R27.reuse ;  /* 0x000000035a2b7223 */ /* 0x180fe2000001081b */
[-CC-:B------:R-:W-:Y:S01]  /*3a30*/  FFMA.FTZ R90, R8, R3.reuse, -R27.reuse ;  /* 0x00000003085a7223 */ /* 0x180fe2000001081b */
[-CC-:B------:R-:W-:Y:S01]  /*3a40*/  FFMA.FTZ R49, R94, R3.reuse, -R27.reuse ;  /* 0x000000035e317223 */ /* 0x180fe2000001081b */
        /* <DEDUP_REMOVED lines=8> */
[----:B------:R-:W1:Y:S01]  /*3ad0*/  MUFU.EX2 R99, R99 ;  /* 0x0000006300637308 */ /* 0x000e620000000800 */
[-CC-:B------:R-:W-:Y:S01]  /*3ae0*/  FFMA.FTZ R57, R78, R3.reuse, -R27.reuse ;  /* 0x000000034e397223 */ /* 0x180fe2000001081b */
[-CC-:B------:R-:W-:Y:S01]  /*3af0*/  FFMA.FTZ R68, R68, R3.reuse, -R27.reuse ;  /* 0x0000000344447223 */ /* 0x180fe2000001081b */
[-CC-:B------:R-:W-:Y:S01]  /*3b00*/  FFMA.FTZ R20, R58, R3.reuse, -R27.reuse ;  /* 0x000000033a147223 */ /* 0x180fe2000001081b */
[-CC-:B------:R-:W-:Y:S01]  /*3b10*/  FFMA.FTZ R59, R48, R3.reuse, -R27.reuse ;  /* 0x00000003303b7223 */ /* 0x180fe2000001081b */
[-CC-:B------:R-:W-:Y:S01]  /*3b20*/  FFMA.FTZ R61, R52, R3.reuse, -R27.reuse ;  /* 0x00000003343d7223 */ /* 0x180fe2000001081b */
[-CC-:B------:R-:W-:Y:S01]  /*3b30*/  FFMA.FTZ R89, R42, R3.reuse, -R27.reuse ;  /* 0x000000032a597223 */ /* 0x180fe2000001081b */
[-CC-:B------:R-:W-:Y:S01]  /*3b40*/  FFMA.FTZ R48, R62, R3.reuse, -R27.reuse ;  /* 0x000000033e307223 */ /* 0x180fe2000001081b */
[----:B------:R-:W2:Y:S01]  /*3b50*/  MUFU.EX2 R102, R102 ;  /* 0x0000006600667308 */ /* 0x000ea20000000800 */
[-CC-:B------:R-:W-:Y:S01]  /*3b60*/  FFMA.FTZ R50, R50, R3.reuse, -R27.reuse ;  /* 0x0000000332327223 */ /* 0x180fe2000001081b */
[-CC-:B------:R-:W-:Y:S01]  /*3b70*/  FFMA.FTZ R63, R56, R3.reuse, -R27.reuse ;  /* 0x00000003383f7223 */ /* 0x180fe2000001081b */
[-CC-:B------:R-:W-:Y:S01]  /*3b80*/  FFMA.FTZ R54, R54, R3.reuse, -R27.reuse ;  /* 0x0000000336367223 */ /* 0x180fe2000001081b */
[-CC-:B------:R-:W-:Y:S01]  /*3b90*/  FFMA.FTZ R32, R32, R3.reuse, -R27.reuse ;  /* 0x0000000320207223 */ /* 0x180fe2000001081b */
[-CC-:B------:R-:W-:Y:S01]  /*3ba0*/  FFMA.FTZ R46, R46, R3.reuse, -R27.reuse ;  /* 0x000000032e2e7223 */ /* 0x180fe2000001081b */
[-CC-:B------:R-:W-:Y:S01]  /*3bb0*/  FFMA.FTZ R24, R24, R3.reuse, -R27.reuse ;  /* 0x0000000318187223 */ /* 0x180fe2000001081b */
[-C--:B------:R-:W-:Y:S01]  /*3bc0*/  FFMA.FTZ R34, R34, R3.reuse, -R27 ;  /* 0x0000000322227223 */ /* 0x080fe2000001081b */
[----:B------:R3:W4:Y:S01]  /*3bd0*/  MUFU.EX2 R65, R6 ;  /* 0x0000000600417308 */ /* 0x0007220000000800 */
[----:B-1----:R-:W-:Y:S01]  /*3be0*/  FADD.FTZ R67, R98, R99 ;  /* 0x0000006362437221 */ /* 0x002fe20000010000 */
[-CC-:B------:R-:W-:Y:S01]  /*3bf0*/  FFMA.FTZ R42, R28, R3.reuse, -R27.reuse ;  /* 0x000000031c2a7223 */ /* 0x180fe2000001081b */
[-CC-:B------:R-:W-:Y:S01]  /*3c00*/  FFMA.FTZ R38, R38, R3.reuse, -R27.reuse ;  /* 0x0000000326267223 */ /* 0x180fe2000001081b */
[-CC-:B------:R-:W-:Y:S01]  /*3c10*/  FFMA.FTZ R106, R106, R3.reuse, -R27.reuse ;  /* 0x000000036a6a7223 */ /* 0x180fe2000001081b */
[-CC-:B------:R-:W-:Y:S01]  /*3c20*/  FFMA.FTZ R52, R26, R3.reuse, -R27.reuse ;  /* 0x000000031a347223 */ /* 0x180fe2000001081b */
[-CC-:B------:R-:W-:Y:S01]  /*3c30*/  FFMA.FTZ R108, R108, R3.reuse, -R27.reuse ;  /* 0x000000036c6c7223 */ /* 0x180fe2000001081b */
[-C--:B------:R-:W-:Y:S01]  /*3c40*/  FFMA.FTZ R112, R112, R3.reuse, -R27 ;  /* 0x0000000370707223 */ /* 0x080fe2000001081b */
[----:B------:R-:W1:Y:S01]  /*3c50*/  MUFU.EX2 R43, R43 ;  /* 0x0000002b002b7308 */ /* 0x000e620000000800 */
[----:B---3--:R-:W-:Y:S01]  /*3c60*/  FADD.FTZ R6, R5, R96 ;  /* 0x0000006005067221 */ /* 0x008fe20000010000 */
[----:B--2---:R-:W-:Y:S01]  /*3c70*/  FADD.FTZ R8, R102, R67 ;  /* 0x0000004366087221 */ /* 0x004fe20000010000 */
[----:B------:R-:W-:Y:S01]  /*3c80*/  FFMA.FTZ R116, R116, R3, -R27 ;  /* 0x0000000374747223 */ /* 0x000fe2000001081b */
[----:B------:R-:W-:Y:S01]  /*3c90*/  F2FP.F16.F32.PACK_AB R5, R99, R98 ;  /* 0x000000626305723e */ /* 0x000fe200000000ff */
[----:B------:R-:W-:Y:S01]  /*3ca0*/  FADD.FTZ R69, R7, R6 ;  /* 0x0000000607457221 */ /* 0x000fe20000010000 */
[C---:B------:R-:W-:Y:S01]  /*3cb0*/  F2FP.F16.F32.PACK_AB R6, R100.reuse, R7 ;  /* 0x000000076406723e */ /* 0x040fe200000000ff */
[----:B------:R-:W-:Y:S01]  /*3cc0*/  IMAD.MOV.U32 R62, RZ, RZ, R71 ;  /* 0x000000ffff3e7224 */ /* 0x000fe200078e0047 */
[----:B------:R-:W2:Y:S01]  /*3cd0*/  MUFU.EX2 R90, R90 ;  /* 0x0000005a005a7308 */ /* 0x000ea20000000800 */
[----:B------:R-:W-:Y:S01]  /*3ce0*/  FADD.FTZ R10, R100, R69 ;  /* 0x00000045640a7221 */ /* 0x000fe20000010000 */
[C---:B----4-:R-:W-:Y:S01]  /*3cf0*/  FADD.FTZ R8, R65.reuse, R8 ;  /* 0x0000000841087221 */ /* 0x050fe20000010000 */
[----:B------:R-:W-:Y:S01]  /*3d00*/  F2FP.F16.F32.PACK_AB R7, R65, R102 ;  /* 0x000000664107723e */ /* 0x000fe200000000ff */
[----:B------:R-:W-:Y:S01]  /*3d10*/  FFMA.FTZ R65, R40, R3, -R27 ;  /* 0x0000000328417223 */ /* 0x000fe2000001081b */
[----:B------:R-:W-:Y:S01]  /*3d20*/  FADD.FTZ R67, R9, R10 ;  /* 0x0000000a09437221 */ /* 0x000fe20000010000 */
[----:B------:R-:W-:-:S02]  /*3d30*/  IMAD.MOV.U32 R58, RZ, RZ, R71 ;  /* 0x000000ffff3a7224 */ /* 0x000fc400078e0047 */
[----:B------:R-:W3:Y:S01]  /*3d40*/  MUFU.EX2 R49, R49 ;  /* 0x0000003100317308 */ /* 0x000ee20000000800 */
[----:B-1----:R-:W-:Y:S01]  /*3d50*/  FADD.FTZ R69, R43, R8 ;  /* 0x000000082b457221 */ /* 0x002fe20000010000 */
[----:B------:R-:W-:Y:S01]  /*3d60*/  FADD.FTZ R8, R80, R67 ;  /* 0x0000004350087221 */ /* 0x000fe20000010000 */
[----:B------:R1:W-:Y:S01]  /*3d70*/  STSM.16.M88.4 [R2+0x24300], R4 ;  /* 0x0243000402007844 */ /* 0x0003e20000000200 */
[----:B------:R-:W-:Y:S02]  /*3d80*/  IMAD.MOV.U32 R56, RZ, RZ, R71 ;  /* 0x000000ffff387224 */ /* 0x000fe400078e0047 */
[----:B------:R-:W-:Y:S02]  /*3d90*/  FADD.FTZ R67, R11, R8 ;  /* 0x000000080b437221 */ /* 0x000fe40000010000 */
[----:B------:R-:W4:Y:S01]  /*3da0*/  MUFU.EX2 R94, R94 ;  /* 0x0000005e005e7308 */ /* 0x000f220000000800 */
[----:B--2---:R-:W-:Y:S01]  /*3db0*/  FADD.FTZ R10, R90, R69 ;  /* 0x000000455a0a7221 */ /* 0x004fe20000010000 */
[----:B------:R-:W-:-:S04]  /*3dc0*/  FADD.FTZ R8, R44, R67 ;  /* 0x000000432c087221 */ /* 0x000fc80000010000 */
[----:B------:R-:W-:Y:S02]  /*3dd0*/  FADD.FTZ R67, R29, R8 ;  /* 0x000000081d437221 */ /* 0x000fe40000010000 */
[----:B------:R-:W2:Y:S01]  /*3de0*/  MUFU.EX2 R51, R51 ;  /* 0x0000003300337308 */ /* 0x000ea20000000800 */
[----:B---3--:R-:W-:Y:S01]  /*3df0*/  FADD.FTZ R69, R49, R10 ;  /* 0x0000000a31457221 */ /* 0x008fe20000010000 */
[C---:B------:R-:W-:Y:S01]  /*3e00*/  FADD.FTZ R8, R72.reuse, R67 ;  /* 0x0000004348087221 */ /* 0x040fe20000010000 */
[----:B-1----:R-:W-:Y:S01]  /*3e10*/  F2FP.F16.F32.PACK_AB R4, R72, R29 ;  /* 0x0000001d4804723e */ /* 0x002fe200000000ff */
[----:B------:R-:W-:Y:S02]  /*3e20*/  IMAD.MOV.U32 R29, RZ, RZ, R71 ;  /* 0x000000ffff1d7224 */ /* 0x000fe400078e0047 */
[----:B------:R-:W-:Y:S02]  /*3e30*/  FADD.FTZ R67, R25, R8 ;  /* 0x0000000819437221 */ /* 0x000fe40000010000 */
[----:B------:R-:W1:Y:S01]  /*3e40*/  MUFU.EX2 R82, R82 ;  /* 0x0000005200527308 */ /* 0x000e620000000800 */
[----:B----4-:R-:W-:-:S07]  /*3e50*/  FADD.FTZ R10, R94, R69 ;  /* 0x000000455e0a7221 */ /* 0x010fce0000010000 */
[----:B------:R-:W3:Y:S01]  /*3e60*/  MUFU.EX2 R12, R12 ;  /* 0x0000000c000c7308 */ /* 0x000ee20000000800 */
[----:B--2---:R-:W-:Y:S01]  /*3e70*/  FADD.FTZ R69, R51, R10 ;  /* 0x0000000a33457221 */ /* 0x004fe20000010000 */
[----:B------:R-:W-:-:S04]  /*3e80*/  FADD.FTZ R10, R70, R67 ;  /* 0x00000043460a7221 */ /* 0x000fc80000010000 */
[----:B------:R-:W-:Y:S01]  /*3e90*/  FADD.FTZ R67, R13, R10 ;  /* 0x0000000a0d437221 */ /* 0x000fe20000010000 */
[----:B------:R-:W-:Y:S01]  /*3ea0*/  F2FP.F16.F32.PACK_AB R10, R44, R11 ;  /* 0x0000000b2c0a723e */ /* 0x000fe200000000ff */
[----:B------:R-:W2:Y:S01]  /*3eb0*/  MUFU.EX2 R53, R53 ;  /* 0x0000003500357308 */ /* 0x000ea20000000800 */
[----:B-1----:R-:W-:Y:S01]  /*3ec0*/  FADD.FTZ R69, R82, R69 ;  /* 0x0000004552457221 */ /* 0x002fe20000010000 */
[----:B------:R-:W-:Y:S01]  /*3ed0*/  F2FP.F16.F32.PACK_AB R11, R94, R49 ;  /* 0x000000315e0b723e */ /* 0x000fe200000000ff */
[--C-:B------:R-:W-:Y:S02]  /*3ee0*/  IMAD.MOV.U32 R49, RZ, RZ, R71.reuse ;  /* 0x000000ffff317224 */ /* 0x100fe400078e0047 */
[----:B------:R-:W-:-:S03]  /*3ef0*/  IMAD.MOV.U32 R44, RZ, RZ, R71 ;  /* 0x000000ffff2c7224 */ /* 0x000fc600078e0047 */
[----:B------:R-:W1:Y:S01]  /*3f00*/  MUFU.EX2 R14, R14 ;  /* 0x0000000e000e7308 */ /* 0x000e620000000800 */
[----:B---3--:R-:W-:Y:S01]  /*3f10*/  FADD.FTZ R8, R12, R69 ;  /* 0x000000450c087221 */ /* 0x008fe20000010000 */
[----:B------:R-:W-:-:S06]  /*3f20*/  IMAD.MOV.U32 R69, RZ, RZ, R71 ;  /* 0x000000ffff457224 */ /* 0x000fcc00078e0047 */
[----:B------:R-:W3:Y:S01]  /*3f30*/  MUFU.EX2 R55, R55 ;  /* 0x0000003700377308 */ /* 0x000ee20000000800 */
[----:B--2---:R-:W-:Y:S01]  /*3f40*/  FADD.FTZ R27, R53, R8 ;  /* 0x00000008351b7221 */ /* 0x004fe20000010000 */
[----:B------:R-:W-:Y:S02]  /*3f50*/  F2FP.F16.F32.PACK_AB R8, R80, R9 ;  /* 0x000000095008723e */ /* 0x000fe400000000ff */
[----:B------:R-:W-:Y:S01]  /*3f60*/  F2FP.F16.F32.PACK_AB R9, R90, R43 ;  /* 0x0000002b5a09723e */ /* 0x000fe200000000ff */
[----:B------:R-:W-:-:S03]  /*3f70*/  IMAD.MOV.U32 R43, RZ, RZ, R71 ;  /* 0x000000ffff2b7224 */ /* 0x000fc600078e0047 */
[----:B------:R-:W2:Y:S01]  /*3f80*/  MUFU.EX2 R57, R57 ;  /* 0x0000003900397308 */ /* 0x000ea20000000800 */
[----:B-1----:R-:W-:Y:S01]  /*3f90*/  FADD.FTZ R26, R14, R27 ;  /* 0x0000001b0e1a7221 */ /* 0x002fe20000010000 */
[----:B------:R-:W-:Y:S06]  /*3fa0*/  STSM.16.M88.4 [R2+0x25b00], R8 ;  /* 0x025b000802007844 */ /* 0x000fec0000000200 */
[----:B------:R-:W1:Y:S01]  /*3fb0*/  MUFU.EX2 R68, R68 ;  /* 0x0000004400447308 */ /* 0x000e620000000800 */
[----:B---3--:R-:W-:-:S07]  /*3fc0*/  FADD.FTZ R26, R55, R26 ;  /* 0x0000001a371a7221 */ /* 0x008fce0000010000 */
[----:B------:R-:W3:Y:S01]  /*3fd0*/  MUFU.EX2 R20, R20 ;  /* 0x0000001400147308 */ /* 0x000ee20000000800 */
[----:B--2---:R-:W-:-:S07]  /*3fe0*/  FADD.FTZ R7, R57, R26 ;  /* 0x0000001a39077221 */ /* 0x004fce0000010000 */
[----:B------:R2:W-:Y:S01]  /*3ff0*/  MUFU.EX2 R28, R32 ;  /* 0x00000020001c7308 */ /* 0x0005e20000000800 */
[----:B-1----:R-:W-:-:S07]  /*4000*/  FADD.FTZ R7, R68, R7 ;  /* 0x0000000744077221 */ /* 0x002fce0000010000 */
[----:B------:R-:W1:Y:S01]  /*4010*/  MUFU.EX2 R59, R59 ;  /* 0x0000003b003b7308 */ /* 0x000e620000000800 */
[----:B--2---:R-:W-:Y:S01]  /*4020*/  FADD.FTZ R32, R60, R67 ;  /* 0x000000433c207221 */ /* 0x004fe20000010000 */
[----:B------:R-:W-:-:S03]  /*4030*/  IMAD.MOV.U32 R67, RZ, RZ, R71 ;  /* 0x000000ffff437224 */ /* 0x000fc600078e0047 */
[----:B------:R-:W-:-:S03]  /*4040*/  FADD.FTZ R5, R15, R32 ;  /* 0x000000200f057221 */ /* 0x000fc60000010000 */
[----:B------:R-:W2:Y:S01]  /*4050*/  MUFU.EX2 R48, R48 ;  /* 0x0000003000307308 */ /* 0x000ea20000000800 */
[----:B------:R-:W-:Y:S01]  /*4060*/  FADD.FTZ R6, R36, R5 ;  /* 0x0000000524067221 */ /* 0x000fe20000010000 */
[----:B------:R-:W-:Y:S01]  /*4070*/  F2FP.F16.F32.PACK_AB R5, R82, R51 ;  /* 0x000000335205723e */ /* 0x000fe200000000ff */
[--C-:B------:R-:W-:Y:S02]  /*4080*/  IMAD.MOV.U32 R51, RZ, RZ, R71.reuse ;  /* 0x000000ffff337224 */ /* 0x100fe400078e0047 */
[----:B------:R-:W-:Y:S01]  /*4090*/  FADD.FTZ R27, R23, R6 ;  /* 0x00000006171b7221 */ /* 0x000fe20000010000 */
[----:B------:R-:W-:Y:S01]  /*40a0*/  F2FP.F16.F32.PACK_AB R6, R70, R25 ;  /* 0x000000194606723e */ /* 0x000fe200000000ff */
[----:B------:R-:W-:Y:S01]  /*40b0*/  IMAD.MOV.U32 R70, RZ, RZ, R71 ;  /* 0x000000ffff467224 */ /* 0x000fe200078e0047 */
[----:B------:R-:W4:Y:S01]  /*40c0*/  MUFU.EX2 R61, R61 ;  /* 0x0000003d003d7308 */ /* 0x000f220000000800 */
[----:B------:R-:W-:-:S04]  /*40d0*/  FADD.FTZ R26, R66, R27 ;  /* 0x0000001b421a7221 */ /* 0x000fc80000010000 */
[----:B------:R-:W-:-:S03]  /*40e0*/  FADD.FTZ R27, R21, R26 ;  /* 0x0000001a151b7221 */ /* 0x000fc60000010000 */
[----:B------:R-:W5:Y:S01]  /*40f0*/  MUFU.EX2 R50, R50 ;  /* 0x0000003200327308 */ /* 0x000f620000000800 */
[----:B------:R-:W-:-:S04]  /*4100*/  FADD.FTZ R26, R84, R27 ;  /* 0x0000001b541a7221 */ /* 0x000fc80000010000 */
[----:B------:R-:W-:-:S03]  /*4110*/  FADD.FTZ R27, R33, R26 ;  /* 0x0000001a211b7221 */ /* 0x000fc60000010000 */
[----:B------:R3:W-:Y:S01]  /*4120*/  MUFU.EX2 R91, R24 ;  /* 0x00000018005b7308 */ /* 0x0007e20000000800 */
[----:B------:R-:W-:-:S07]  /*4130*/  FADD.FTZ R26, R30, R27 ;  /* 0x0000001b1e1a7221 */ /* 0x000fce0000010000 */
[----:B------:R-:W5:Y:S01]  /*4140*/  MUFU.EX2 R63, R63 ;  /* 0x0000003f003f7308 */ /* 0x000f620000000800 */
[----:B---3--:R-:W-:Y:S01]  /*4150*/  FADD.FTZ R24, R20, R7 ;  /* 0x0000000714187221 */ /* 0x008fe20000010000 */
[----:B------:R-:W-:Y:S01]  /*4160*/  F2FP.F16.F32.PACK_AB R7, R53, R12 ;  /* 0x0000000c3507723e */ /* 0x000fe200000000ff */
[----:B------:R-:W-:Y:S01]  /*4170*/  IMAD.MOV.U32 R53, RZ, RZ, R71 ;  /* 0x000000ffff357224 */ /* 0x000fe200078e0047 */
[----:B------:R-:W-:Y:S01]  /*4180*/  F2FP.F16.F32.PACK_AB R12, R60, R13 ;  /* 0x0000000d3c0c723e */ /* 0x000fe200000000ff */
[----:B-1----:R-:W-:Y:S01]  /*4190*/  FADD.FTZ R25, R59, R24 ;  /* 0x000000183b197221 */ /* 0x002fe20000010000 */
[----:B------:R-:W-:Y:S01]  /*41a0*/  F2FP.F16.F32.PACK_AB R13, R55, R14 ;  /* 0x0000000e370d723e */ /* 0x000fe200000000ff */
[----:B------:R1:W-:Y:S01]  /*41b0*/  STSM.16.M88.4 [R2+0x27300], R4 ;  /* 0x0273000402007844 */ /* 0x0003e20000000200 */
[----:B------:R-:W3:Y:S01]  /*41c0*/  MUFU.EX2 R31, R31 ;  /* 0x0000001f001f7308 */ /* 0x000ee20000000800 */
[----:B--2---:R-:W-:Y:S01]  /*41d0*/  FADD.FTZ R24, R48, R25 ;  /* 0x0000001930187221 */ /* 0x004fe20000010000 */
[----:B------:R-:W-:Y:S01]  /*41e0*/  F2FP.F16.F32.PACK_AB R14, R36, R15 ;  /* 0x0000000f240e723e */ /* 0x000fe200000000ff */
[--C-:B------:R-:W-:Y:S01]  /*41f0*/  IMAD.MOV.U32 R60, RZ, RZ, R71.reuse ;  /* 0x000000ffff3c7224 */ /* 0x100fe200078e0047 */
[----:B------:R-:W-:Y:S01]  /*4200*/  F2FP.F16.F32.PACK_AB R15, R68, R57 ;  /* 0x00000039440f723e */ /* 0x000fe200000000ff */
[----:B----4-:R-:W-:Y:S01]  /*4210*/  FADD.FTZ R25, R61, R24 ;  /* 0x000000183d197221 */ /* 0x010fe20000010000 */
[----:B------:R-:W-:-:S02]  /*4220*/  IMAD.MOV.U32 R68, RZ, RZ, R71 ;  /* 0x000000ffff447224 */ /* 0x000fc400078e0047 */
[----:B------:R2:W4:Y:S01]  /*4230*/  MUFU.EX2 R40, R54 ;  /* 0x0000003600287308 */ /* 0x0005220000000800 */
[----:B-----5:R-:W-:Y:S01]  /*4240*/  FADD.FTZ R24, R50, R25 ;  /* 0x0000001932187221 */ /* 0x020fe20000010000 */
[----:B------:R-:W-:Y:S01]  /*4250*/  STSM.16.M88.4 [R2+0x28b00], R12 ;  /* 0x028b000c02007844 */ /* 0x000fe20000000200 */
[--C-:B------:R-:W-:Y:S02]  /*4260*/  IMAD.MOV.U32 R57, RZ, RZ, R71.reuse ;  /* 0x000000ffff397224 */ /* 0x100fe400078e0047 */
[----:B------:R-:W-:Y:S01]  /*4270*/  FADD.FTZ R25, R63, R24 ;  /* 0x000000183f197221 */ /* 0x000fe20000010000 */
[----:B------:R-:W-:Y:S01]  /*4280*/  F2FP.F16.F32.PACK_AB R24, R66, R23 ;  /* 0x000000174218723e */ /* 0x000fe200000000ff */
[--C-:B------:R-:W-:Y:S01]  /*4290*/  IMAD.MOV.U32 R66, RZ, RZ, R71.reuse ;  /* 0x000000ffff427224 */ /* 0x100fe200078e0047 */
[----:B------:R-:W5:Y:S01]  /*42a0*/  MUFU.EX2 R104, R104 ;  /* 0x0000006800687308 */ /* 0x000f620000000800 */
[----:B---3--:R-:W-:Y:S01]  /*42b0*/  FADD.FTZ R27, R31, R26 ;  /* 0x0000001a1f1b7221 */ /* 0x008fe20000010000 */
[----:B------:R-:W-:Y:S01]  /*42c0*/  F2FP.F16.F32.PACK_AB R26, R84, R21 ;  /* 0x00000015541a723e */ /* 0x000fe200000000ff */
[--C-:B------:R-:W-:Y:S01]  /*42d0*/  IMAD.MOV.U32 R55, RZ, RZ, R71.reuse ;  /* 0x000000ffff377224 */ /* 0x100fe200078e0047 */
[----:B-1----:R-:W-:Y:S01]  /*42e0*/  F2FP.F16.F32.PACK_AB R4, R30, R33 ;  /* 0x000000211e04723e */ /* 0x002fe200000000ff */
[----:B--2---:R-:W-:-:S02]  /*42f0*/  IMAD.MOV.U32 R54, RZ, RZ, R71 ;  /* 0x000000ffff367224 */ /* 0x004fc400078e0047 */
[----:B------:R-:W-:Y:S01]  /*4300*/  IMAD.MOV.U32 R36, RZ, RZ, R71 ;  /* 0x000000ffff247224 */ /* 0x000fe200078e0047 */
[----:B------:R-:W1:Y:S01]  /*4310*/  MUFU.EX2 R65, R65 ;  /* 0x0000004100417308 */ /* 0x000e620000000800 */
[----:B----4-:R-:W-:Y:S01]  /*4320*/  FADD.FTZ R32, R40, R25 ;  /* 0x0000001928207221 */ /* 0x010fe20000010000 */
[----:B------:R-:W-:Y:S01]  /*4330*/  F2FP.F16.F32.PACK_AB R25, R59, R20 ;  /* 0x000000143b19723e */ /* 0x000fe200000000ff */
[--C-:B------:R-:W-:Y:S02]  /*4340*/  IMAD.MOV.U32 R59, RZ, RZ, R71.reuse ;  /* 0x000000ffff3b7224 */ /* 0x100fe400078e0047 */
[--C-:B------:R-:W-:Y:S02]  /*4350*/  IMAD.MOV.U32 R33, RZ, RZ, R71.reuse ;  /* 0x000000ffff217224 */ /* 0x100fe400078e0047 */
[----:B------:R-:W-:Y:S01]  /*4360*/  IMAD.MOV.U32 R30, RZ, RZ, R71 ;  /* 0x000000ffff1e7224 */ /* 0x000fe200078e0047 */
[----:B------:R-:W2:Y:S01]  /*4370*/  MUFU.EX2 R35, R35 ;  /* 0x0000002300237308 */ /* 0x000ea20000000800 */
[----:B-----5:R-:W-:Y:S01]  /*4380*/  FADD.FTZ R8, R104, R27 ;  /* 0x0000001b68087221 */ /* 0x020fe20000010000 */
[----:B------:R-:W-:Y:S01]  /*4390*/  F2FP.F16.F32.PACK_AB R27, R61, R48 ;  /* 0x000000303d1b723e */ /* 0x000fe200000000ff */
[----:B------:R-:W-:-:S02]  /*43a0*/  IMAD.MOV.U32 R61, RZ, RZ, R71 ;  /* 0x000000ffff3d7224 */ /* 0x000fc400078e0047 */
[----:B------:R-:W-:Y:S02]  /*43b0*/  IMAD.MOV.U32 R48, RZ, RZ, R71 ;  /* 0x000000ffff307224 */ /* 0x000fe400078e0047 */
[----:B------:R3:W-:Y:S01]  /*43c0*/  STSM.16.M88.4 [R2+0x2a300], R24 ;  /* 0x02a3001802007844 */ /* 0x0007e20000000200 */
[----:B------:R-:W4:Y:S01]  /*43d0*/  MUFU.EX2 R89, R89 ;  /* 0x0000005900597308 */ /* 0x000f220000000800 */
[----:B-1----:R-:W-:-:S07]  /*43e0*/  FADD.FTZ R32, R65, R32 ;  /* 0x0000002041207221 */ /* 0x002fce0000010000 */
[----:B------:R-:W1:Y:S01]  /*43f0*/  MUFU.EX2 R88, R88 ;  /* 0x0000005800587308 */ /* 0x000e620000000800 */
[----:B--2---:R-:W-:Y:S01]  /*4400*/  FADD.FTZ R5, R35, R8 ;  /* 0x0000000823057221 */ /* 0x004fe20000010000 */
[----:B---3--:R-:W-:-:S06]  /*4410*/  IMAD.MOV.U32 R27, RZ, RZ, R71 ;  /* 0x000000ffff1b7224 */ /* 0x008fcc00078e0047 */
[----:B------:R-:W2:Y:S01]  /*4420*/  MUFU.EX2 R39, R39 ;  /* 0x0000002700277308 */ /* 0x000ea20000000800 */
[----:B----4-:R-:W-:Y:S01]  /*4430*/  FADD.FTZ R7, R89, R32 ;  /* 0x0000002059077221 */ /* 0x010fe20000010000 */
[C---:B------:R-:W-:Y:S01]  /*4440*/  F2FP.F16.F32.PACK_AB R89, R28.reuse, R89 ;  /* 0x000000591c59723e */ /* 0x040fe200000000ff */
[----:B------:R-:W-:Y:S02]  /*4450*/  IMAD.MOV.U32 R32, RZ, RZ, R71 ;  /* 0x000000ffff207224 */ /* 0x000fe400078e0047 */
[----:B------:R-:W-:Y:S01]  /*4460*/  FADD.FTZ R7, R28, R7 ;  /* 0x000000071c077221 */ /* 0x000fe20000010000 */
[----:B------:R-:W-:Y:S02]  /*4470*/  IMAD.MOV.U32 R28, RZ, RZ, R71 ;  /* 0x000000ffff1c7224 */ /* 0x000fe400078e0047 */
[----:B------:R-:W3:Y:S01]  /*4480*/  MUFU.EX2 R46, R46 ;  /* 0x0000002e002e7308 */ /* 0x000ee20000000800 */
[C---:B-1----:R-:W-:Y:S01]  /*4490*/  FADD.FTZ R6, R88.reuse, R5 ;  /* 0x0000000558067221 */ /* 0x042fe20000010000 */
[----:B------:R-:W-:Y:S01]  /*44a0*/  F2FP.F16.F32.PACK_AB R5, R63, R50 ;  /* 0x000000323f05723e */ /* 0x000fe200000000ff */
[--C-:B------:R-:W-:Y:S01]  /*44b0*/  IMAD.MOV.U32 R63, RZ, RZ, R71.reuse ;  /* 0x000000ffff3f7224 */ /* 0x100fe200078e0047 */
[----:B------:R-:W-:Y:S01]  /*44c0*/  F2FP.F16.F32.PACK_AB R88, R88, R35 ;  /* 0x000000235858723e */ /* 0x000fe200000000ff */
[----:B------:R-:W-:-:S02]  /*44d0*/  IMAD.MOV.U32 R50, RZ, RZ, R71 ;  /* 0x000000ffff327224 */ /* 0x000fc400078e0047 */
[--C-:B------:R-:W-:Y:S01]  /*44e0*/  IMAD.MOV.U32 R35, RZ, RZ, R71.reuse ;  /* 0x000000ffff237224 */ /* 0x100fe200078e0047 */
[----:B------:R-:W1:Y:S01]  /*44f0*/  MUFU.EX2 R92, R92 ;  /* 0x0000005c005c7308 */ /* 0x000e620000000800 */
[----:B--2---:R-:W-:Y:S01]  /*4500*/  FADD.FTZ R11, R39, R6 ;  /* 0x00000006270b7221 */ /* 0x004fe20000010000 */
[----:B------:R-:W-:Y:S01]  /*4510*/  F2FP.F16.F32.PACK_AB R6, R104, R31 ;  /* 0x0000001f6806723e */ /* 0x000fe200000000ff */
[--C-:B------:R-:W-:Y:S02]  /*4520*/  IMAD.MOV.U32 R31, RZ, RZ, R71.reuse ;  /* 0x000000ffff1f7224 */ /* 0x100fe400078e0047 */
[--C-:B------:R-:W-:Y:S02]  /*4530*/  IMAD.MOV.U32 R26, RZ, RZ, R71.reuse ;  /* 0x000000ffff1a7224 */ /* 0x100fe400078e0047 */
[----:B------:R-:W-:Y:S01]  /*4540*/  IMAD.MOV.U32 R25, RZ, RZ, R71 ;  /* 0x000000ffff197224 */ /* 0x000fe200078e0047 */
[----:B------:R-:W2:Y:S01]  /*4550*/  MUFU.EX2 R47, R47 ;  /* 0x0000002f002f7308 */ /* 0x000ea20000000800 */
[----:B---3--:R-:W-:Y:S01]  /*4560*/  FADD.FTZ R8, R46, R7 ;  /* 0x000000072e087221 */ /* 0x008fe20000010000 */
[----:B------:R-:W-:Y:S01]  /*4570*/  F2FP.F16.F32.PACK_AB R7, R65, R40 ;  /* 0x000000284107723e */ /* 0x000fe200000000ff */
[----:B------:R-:W-:-:S02]  /*4580*/  IMAD.MOV.U32 R65, RZ, RZ, R71 ;  /* 0x000000ffff417224 */ /* 0x000fc400078e0047 */
[----:B------:R-:W-:Y:S02]  /*4590*/  IMAD.MOV.U32 R40, RZ, RZ, R71 ;  /* 0x000000ffff287224 */ /* 0x000fe400078e0047 */
[----:B------:R3:W-:Y:S01]  /*45a0*/  STSM.16.M88.4 [R2+0x2bb00], R4 ;  /* 0x02bb000402007844 */ /* 0x0007e20000000200 */
[----:B------:R-:W4:Y:S01]  /*45b0*/  MUFU.EX2 R34, R34 ;  /* 0x0000002200227308 */ /* 0x000f220000000800 */
[C---:B-1----:R-:W-:Y:S01]  /*45c0*/  FADD.FTZ R10, R92.reuse, R11 ;  /* 0x0000000b5c0a7221 */ /* 0x042fe20000010000 */
[C---:B------:R-:W-:Y:S01]  /*45d0*/  FADD.FTZ R11, R91.reuse, R8 ;  /* 0x000000085b0b7221 */ /* 0x040fe20000010000 */
[----:B------:R-:W-:Y:S01]  /*45e0*/  F2FP.F16.F32.PACK_AB R90, R92, R39 ;  /* 0x000000275c5a723e */ /* 0x000fe200000000ff */
[--C-:B------:R-:W-:Y:S01]  /*45f0*/  IMAD.MOV.U32 R39, RZ, RZ, R71.reuse ;  /* 0x000000ffff277224 */ /* 0x100fe200078e0047 */
[----:B------:R-:W-:Y:S01]  /*4600*/  F2FP.F16.F32.PACK_AB R91, R91, R46 ;  /* 0x0000002e5b5b723e */ /* 0x000fe200000000ff */
[--C-:B------:R-:W-:Y:S02]  /*4610*/  IMAD.MOV.U32 R46, RZ, RZ, R71.reuse ;  /* 0x000000ffff2e7224 */ /* 0x100fe400078e0047 */
[----:B------:R-:W1:Y:S01]  /*4620*/  MUFU.EX2 R110, R110 ;  /* 0x0000006e006e7308 */ /* 0x000e620000000800 */
[----:B--2---:R-:W-:Y:S01]  /*4630*/  FADD.FTZ R13, R47, R10 ;  /* 0x0000000a2f0d7221 */ /* 0x004fe20000010000 */
[----:B------:R2:W-:Y:S01]  /*4640*/  STSM.16.M88.4 [R2+0x2d300], R88 ;  /* 0x02d3005802007844 */ /* 0x0005e20000000200 */
[----:B------:R-:W-:-:S05]  /*4650*/  IMAD.MOV.U32 R24, RZ, RZ, R71 ;  /* 0x000000ffff187224 */ /* 0x000fca00078e0047 */
[----:B------:R5:W3:Y:S01]  /*4660*/  MUFU.EX2 R113, R42 ;  /* 0x0000002a00717308 */ /* 0x000ae20000000800 */
[----:B----4-:R-:W-:-:S07]  /*4670*/  FADD.FTZ R10, R34, R11 ;  /* 0x0000000b220a7221 */ /* 0x010fce0000010000 */
[----:B------:R-:W4:Y:S01]  /*4680*/  MUFU.EX2 R41, R41 ;  /* 0x0000002900297308 */ /* 0x000f220000000800 */
[----:B-1----:R-:W-:Y:S01]  /*4690*/  FADD.FTZ R12, R110, R13 ;  /* 0x0000000d6e0c7221 */ /* 0x002fe20000010000 */
[----:B-----5:R-:W-:-:S06]  /*46a0*/  IMAD.MOV.U32 R42, RZ, RZ, R71 ;  /* 0x000000ffff2a7224 */ /* 0x020fcc00078e0047 */
[----:B------:R-:W1:Y:S01]  /*46b0*/  MUFU.EX2 R38, R38 ;  /* 0x0000002600267308 */ /* 0x000e620000000800 */
[C---:B---3--:R-:W-:Y:S01]  /*46c0*/  FADD.FTZ R13, R113.reuse, R10 ;  /* 0x0000000a710d7221 */ /* 0x048fe20000010000 */
[----:B------:R-:W-:Y:S01]  /*46d0*/  F2FP.F16.F32.PACK_AB R113, R113, R34 ;  /* 0x000000227171723e */ /* 0x000fe200000000ff */
[----:B------:R-:W-:-:S05]  /*46e0*/  IMAD.MOV.U32 R34, RZ, RZ, R71 ;  /* 0x000000ffff227224 */ /* 0x000fca00078e0047 */
[----:B------:R-:W3:Y:S01]  /*46f0*/  MUFU.EX2 R114, R114 ;  /* 0x0000007200727308 */ /* 0x000ee20000000800 */
[----:B----4-:R-:W-:-:S07]  /*4700*/  FADD.FTZ R15, R41, R12 ;  /* 0x0000000c290f7221 */ /* 0x010fce0000010000 */
[----:B------:R-:W4:Y:S01]  /*4710*/  MUFU.EX2 R115, R106 ;  /* 0x0000006a00737308 */ /* 0x000f220000000800 */
[----:B-1----:R-:W-:-:S07]  /*4720*/  FADD.FTZ R10, R38, R13 ;  /* 0x0000000d260a7221 */ /* 0x002fce0000010000 */
[----:B------:R-:W1:Y:S01]  /*4730*/  MUFU.EX2 R37, R37 ;  /* 0x0000002500257308 */ /* 0x000e620000000800 */
[C---:B---3--:R-:W-:Y:S01]  /*4740*/  FADD.FTZ R4, R114.reuse, R15 ;  /* 0x0000000f72047221 */ /* 0x048fe20000010000 */
[----:B------:R-:W-:Y:S01]  /*4750*/  F2FP.F16.F32.PACK_AB R114, R114, R41 ;  /* 0x000000297272723e */ /* 0x000fe200000000ff */
[----:B------:R-:W-:-:S05]  /*4760*/  IMAD.MOV.U32 R41, RZ, RZ, R71 ;  /* 0x000000ffff297224 */ /* 0x000fca00078e0047 */
[----:B------:R-:W3:Y:S01]  /*4770*/  MUFU.EX2 R118, R118 ;  /* 0x0000007600767308 */ /* 0x000ee20000000800 */
[C---:B----4-:R-:W-:Y:S01]  /*4780*/  FADD.FTZ R5, R115.reuse, R10 ;  /* 0x0000000a73057221 */ /* 0x050fe20000010000 */
[----:B------:R-:W-:Y:S01]  /*4790*/  F2FP.F16.F32.PACK_AB R115, R115, R38 ;  /* 0x000000267373723e */ /* 0x000fe200000000ff */
[----:B------:R-:W-:-:S05]  /*47a0*/  IMAD.MOV.U32 R38, RZ, RZ, R71 ;  /* 0x000000ffff267224 */ /* 0x000fca00078e0047 */
[----:B------:R-:W-:Y:S01]  /*47b0*/  MUFU.EX2 R45, R45 ;  /* 0x0000002d002d7308 */ /* 0x000fe20000000800 */
[----:B-1----:R-:W-:-:S07]  /*47c0*/  FADD.FTZ R7, R37, R4 ;  /* 0x0000000425077221 */ /* 0x002fce0000010000 */
[----:B------:R-:W1:Y:S01]  /*47d0*/  MUFU.EX2 R120, R120 ;  /* 0x0000007800787308 */ /* 0x000e620000000800 */
[C---:B---3--:R-:W-:Y:S01]  /*47e0*/  F2FP.F16.F32.PACK_AB R12, R118.reuse, R37 ;  /* 0x00000025760c723e */ /* 0x048fe200000000ff */
[----:B------:R-:W-:Y:S01]  /*47f0*/  FADD.FTZ R6, R118, R7 ;  /* 0x0000000776067221 */ /* 0x000fe20000010000 */
[----:B------:R-:W-:-:S05]  /*4800*/  IMAD.MOV.U32 R37, RZ, RZ, R71 ;  /* 0x000000ffff257224 */ /* 0x000fca00078e0047 */
[----:B------:R-:W3:Y:S08]  /*4810*/  MUFU.EX2 R52, R52 ;  /* 0x0000003400347308 */ /* 0x000ef00000000800 */
[----:B------:R-:W4:Y:S01]  /*4820*/  MUFU.EX2 R9, R108 ;  /* 0x0000006c00097308 */ /* 0x000f220000000800 */
[----:B-1----:R-:W-:Y:S01]  /*4830*/  F2FP.F16.F32.PACK_AB R14, R120, R45 ;  /* 0x0000002d780e723e */ /* 0x002fe200000000ff */
[----:B------:R-:W-:-:S04]  /*4840*/  FADD.FTZ R45, R45, R6 ;  /* 0x000000062d2d7221 */ /* 0x000fc80000010000 */
[----:B------:R-:W-:Y:S01]  /*4850*/  FADD.FTZ R6, R120, R45 ;  /* 0x0000002d78067221 */ /* 0x000fe20000010000 */
[----:B------:R-:W-:Y:S01]  /*4860*/  IMAD.MOV.U32 R45, RZ, RZ, R71 ;  /* 0x000000ffff2d7224 */ /* 0x000fe200078e0047 */
[----:B------:R1:W-:Y:S01]  /*4870*/  MUFU.EX2 R8, R112 ;  /* 0x0000007000087308 */ /* 0x0003e20000000800 */
[----:B---3--:R-:W-:-:S07]  /*4880*/  FADD.FTZ R4, R52, R5 ;  /* 0x0000000534047221 */ /* 0x008fce0000010000 */
[----:B------:R-:W3:Y:S01]  /*4890*/  MUFU.EX2 R11, R116 ;  /* 0x00000074000b7308 */ /* 0x000ee20000000800 */
[----:B-1----:R-:W-:Y:S01]  /*48a0*/  F2FP.F16.F32.PACK_AB R112, R110, R47 ;  /* 0x0000002f6e70723e */ /* 0x002fe200000000ff */
[C---:B----4-:R-:W-:Y:S01]  /*48b0*/  FADD.FTZ R5, R9.reuse, R4 ;  /* 0x0000000409057221 */ /* 0x050fe20000010000 */
[----:B------:R-:W-:Y:S01]  /*48c0*/  F2FP.F16.F32.PACK_AB R13, R9, R52 ;  /* 0x00000034090d723e */ /* 0x000fe200000000ff */
[--C-:B------:R-:W-:Y:S02]  /*48d0*/  IMAD.MOV.U32 R52, RZ, RZ, R71.reuse ;  /* 0x000000ffff347224 */ /* 0x100fe400078e0047 */
[----:B------:R2:W-:Y:S01]  /*48e0*/  STSM.16.M88.4 [R2+0x2eb00], R112 ;  /* 0x02eb007002007844 */ /* 0x0005e20000000200 */
[----:B------:R-:W-:Y:S01]  /*48f0*/  IMAD.MOV.U32 R47, RZ, RZ, R71 ;  /* 0x000000ffff2f7224 */ /* 0x000fe200078e0047 */
[----:B---3--:R-:W-:Y:S01]  /*4900*/  F2FP.F16.F32.PACK_AB R15, R11, R8 ;  /* 0x000000080b0f723e */ /* 0x008fe200000000ff */
[----:B------:R-:W-:-:S04]  /*4910*/  FADD.FTZ R8, R8, R5 ;  /* 0x0000000508087221 */ /* 0x000fc80000010000 */
[----:B------:R2:W-:Y:S01]  /*4920*/  STSM.16.M88.4 [R2+0x30300], R12 ;  /* 0x0303000c02007844 */ /* 0x0005e20000000200 */
[----:B------:R-:W-:Y:S01]  /*4930*/  FADD.FTZ R7, R11, R8 ;  /* 0x000000080b077221 */ /* 0x000fe20000010000 */
[----:B------:R1:W-:Y:S06]  /*4940*/  MEMBAR.ALL.CTA ;  /* 0x0000000000007992 */ /* 0x0003ec0000008000 */
[----:B-1----:R-:W1:Y:S02]  /*4950*/  FENCE.VIEW.ASYNC.S ;  /* 0x00000000000073c6 */ /* 0x002e640000000000 */
[----:B-1----:R-:W-:Y:S01]  /*4960*/  NOP ;  /* 0x0000000000007918 */ /* 0x002fe20000000000 */
[----:B------:R-:W-:Y:S05]  /*4970*/  @!P2 BRA `(.L_x_15) ;  /* 0x000000380034a947 */ /* 0x000fea0003800000 */
[----:B------:R-:W-:Y:S01]  /*4980*/  VIADD R4, R22, 0xfffffffe ;  /* 0xfffffffe16047836 */ /* 0x000fe20000000000 */
[----:B------:R-:W-:Y:S01]  /*4990*/  CS2R R70, SRZ ;  /* 0x0000000000467805 */ /* 0x000fe2000001ff00 */
[----:B------:R-:W-:Y:S01]  /*49a0*/  IMAD.MOV.U32 R8, RZ, RZ, R76 ;  /* 0x000000ffff087224 */ /* 0x000fe200078e004c */
[----:B------:R-:W-:Y:S01]  /*49b0*/  CS2R R68, SRZ ;  /* 0x0000000000447805 */ /* 0x000fe2000001ff00 */
[----:B------:R-:W-:Y:S01]  /*49c0*/  IMAD.MOV.U32 R5, RZ, RZ, R0 ;  /* 0x000000ffff057224 */ /* 0x000fe200078e0000 */
[----:B------:R-:W-:Y:S02]  /*49d0*/  CS2R R66, SRZ ;  /* 0x0000000000427805 */ /* 0x000fe4000001ff00 */
[----:B------:R-:W-:Y:S02]  /*49e0*/  CS2R R64, SRZ ;  /* 0x0000000000407805 */ /* 0x000fe4000001ff00 */
[----:B------:R-:W-:Y:S02]  /*49f0*/  CS2R R62, SRZ ;  /* 0x00000000003e7805 */ /* 0x000fe4000001ff00 */
[----:B------:R-:W-:-:S02]  /*4a00*/  CS2R R60, SRZ ;  /* 0x00000000003c7805 */ /* 0x000fc4000001ff00 */
[----:B------:R-:W-:Y:S02]  /*4a10*/  CS2R R58, SRZ ;  /* 0x00000000003a7805 */ /* 0x000fe4000001ff00 */
[----:B------:R-:W-:Y:S02]  /*4a20*/  CS2R R56, SRZ ;  /* 0x0000000000387805 */ /* 0x000fe4000001ff00 */
        /* <DEDUP_REMOVED lines=15> */
[----:B------:R-:W-:Y:S01]  /*4b20*/  CS2R R24, SRZ ;  /* 0x0000000000187805 */ /* 0x000fe2000001ff00 */
[----:B------:R-:W-:Y:S01]  /*4b30*/  UMOV UR6, UR60 ;  /* 0x0000003c00067c82 */ /* 0x000fe20008000000 */
[----:B------:R-:W-:-:S05]  /*4b40*/  UMOV UR5, UR38 ;  /* 0x0000002600057c82 */ /* 0x000fca0008000000 */
.L_x_24:
[----:B------:R-:W-:Y:S01]  /*4b50*/  UIADD3 UR38, UR5, 0x1, URZ ;  /* 0x0000000105267890 */ /* 0x000fe2000fffe03f */
[----:B------:R-:W-:-:S03]  /*4b60*/  ISETP.NE.AND P3, PT, RZ, UR37, PT ;  /* 0x00000025ff007c0c */ /* 0x000fc6000bf65270 */
[----:B------:R-:W-:-:S04]  /*4b70*/  UISETP.NE.AND UP0, UPT, UR38, 0x2, UPT ;  /* 0x000000022600788c */ /* 0x000fc8000bf05270 */
[----:B------:R-:W-:Y:S02]  /*4b80*/  USEL UR60, URZ, 0x1, UP0 ;  /* 0x000000013f3c7887 */ /* 0x000fe40008000000 */
[----:B------:R-:W-:Y:S02]  /*4b90*/  USEL UR38, UR38, URZ, UP0 ;  /* 0x0000003f26267287 */ /* 0x000fe40008000000 */
[----:B------:R-:W-:Y:S02]  /*4ba0*/  ULOP3.LUT UR60, UR6, UR60, URZ, 0x3c, !UPT ;  /* 0x0000003c063c7292 */ /* 0x000fe4000f8e3c3f */
[----:B-1----:R-:W-:Y:S10]  /*4bb0*/  @P3 BRA `(.L_x_16) ;  /* 0x00000000002c3947 */ /* 0x002ff40003800000 */
[----:B------:R-:W-:Y:S05]  /*4bc0*/  @!P0 BRA `(.L_x_17) ;  /* 0x0000000000048947 */ /* 0x000fea0003800000 */
[----:B------:R-:W-:Y:S01]  /*4bd0*/  BPT.TRAP 0x1 ;  /* 0x000000040000795c */ /* 0x000fe20000300000 */
.L_x_17:
[----:B------:R-:W-:Y:S01]  /*4be0*/  ULEA UR4, UR38, UR39, 0x3 ;  /* 0x0000002726047291 */ /* 0x000fe2000f8e183f */
[----:B------:R-:W-:-:S05]  /*4bf0*/  IMAD.U32 R0, RZ, RZ, UR60 ;  /* 0x0000003cff007e24 */ /* 0x000fca000f8e00ff */
[----:B------:R-:W-:-:S04]  /*4c00*/  SHF.L.U32 R0, R0, 0x1f, RZ ;  /* 0x0000001f00007819 */ /* 0x000fc800000006ff */
[----:B------:R1:W3:Y:S01]  /*4c10*/  SYNCS.PHASECHK.TRANS64.TRYWAIT P2, [UR4+0x31c30], R0 ;  /* 0x031c3000ff0075a7 */ /* 0x0002e20008040144 */
[----:B------:R-:W-:Y:S05]  /*4c20*/  @!P0 BRA `(.L_x_18) ;  /* 0x0000000000048947 */ /* 0x000fea0003800000 */
[----:B------:R-:W-:Y:S01]  /*4c30*/  BPT.TRAP 0x1 ;  /* 0x000000040000795c */ /* 0x000fe20000300000 */
.L_x_18:
[----:B---3--:R-:W-:Y:S05]  /*4c40*/  @P2 BRA `(.L_x_16) ;  /* 0x0000000000082947 */ /* 0x008fea0003800000 */
[----:B------:R-:W3:Y:S02]  /*4c50*/  SYNCS.PHASECHK.TRANS64.TRYWAIT P2, [UR4+0x31c30], R0 ;  /* 0x031c3000ff0075a7 */ /* 0x000ee40008040144 */
[----:B---3--:R-:W-:Y:S05]  /*4c60*/  @!P2 BRA `(.L_x_19) ;  /* 0x0000007400eca947 */ /* 0x008fea0003800000 */
.L_x_16:
[----:B---3--:R-:W3:Y:S01]  /*4c70*/  S2R R3, SR_TID.X ;  /* 0x0000000000037919 */ /* 0x008ee20000002100 */
[----:B------:R-:W-:Y:S01]  /*4c80*/  UIMAD UR4, UR38, 0x6c0, UR7 ;  /* 0x000006c0260478a4 */ /* 0x000fe2000f8e0207 */
[----:B------:R-:W-:Y:S01]  /*4c90*/  UMOV UR31, 0x80000020 ;  /* 0x80000020001f7882 */ /* 0x000fe20000000000 */
[----:B------:R-:W-:Y:S02]  /*4ca0*/  UMOV UR32, UR28 ;  /* 0x0000001c00207c82 */ /* 0x000fe40008000000 */
[----:B------:R-:W-:Y:S01]  /*4cb0*/  UIADD3 UR34, UR4, 0x40, URZ ;  /* 0x0000004004227890 */ /* 0x000fe2000fffe03f */
[----:B------:R-:W-:Y:S02]  /*4cc0*/  UMOV UR33, UR29 ;  /* 0x0000001d00217c82 */ /* 0x000fe40008000000 */
[----:B------:R-:W-:Y:S01]  /*4cd0*/  UMOV UR30, UR4 ;  /* 0x00000004001e7c82 */ /* 0x000fe20008000000 */
[----:B------:R-:W-:Y:S01]  /*4ce0*/  UMOV UR35, 0x80000020 ;  /* 0x8000002000237882 */ /* 0x000fe20000000000 */
[----:B------:R-:W-:Y:S01]  /*4cf0*/  UIADD3 UR42, UR4, 0x80, URZ ;  /* 0x00000080042a7890 */ /* 0x000fe2000fffe03f */
[----:B------:R-:W-:Y:S01]  /*4d00*/  UMOV UR40, UR28 ;  /* 0x0000001c00287c82 */ /* 0x000fe20008000000 */
        /* <DEDUP_REMOVED lines=15> */
[----:B---3--:R-:W-:Y:S01]  /*4e00*/  SHF.R.U32.HI R3, RZ, 0x7, R3 ;  /* 0x00000007ff037819 */ /* 0x008fe20000011603 */
[----:B------:R-:W-:Y:S01]  /*4e10*/  UMOV UR56, UR28 ;  /* 0x0000001c00387c82 */ /* 0x000fe20008000000 */
[----:B------:R-:W-:Y:S01]  /*4e20*/  UMOV UR57, UR29 ;  /* 0x0000001d00397c82 */ /* 0x000fe20008000000 */
[----:B------:R-:W-:Y:S01]  /*4e30*/  UMOV UR59, 0x80000020 ;  /* 0x80000020003b7882 */ /* 0x000fe20000000000 */
[----:B------:R-:W-:Y:S01]  /*4e40*/  UIADD3 UR10, UR4, 0x200, URZ ;  /* 0x00000200040a7890 */ /* 0x000fe2000fffe03f */
[----:B-1----:R-:W-:Y:S01]  /*4e50*/  VIADD R0, R3, 0x8 ;  /* 0x0000000803007836 */ /* 0x002fe20000000000 */
[----:B------:R-:W-:Y:S01]  /*4e60*/  UMOV UR11, 0x80000020 ;  /* 0x80000020000b7882 */ /* 0x000fe20000000000 */
[----:B------:R-:W-:Y:S01]  /*4e70*/  UIADD3 UR14, UR4, 0x202, URZ ;  /* 0x00000202040e7890 */ /* 0x000fe2000fffe03f */
[----:B------:R-:W-:-:S02]  /*4e80*/  UMOV UR15, 0x80000020 ;  /* 0x80000020000f7882 */ /* 0x000fc40000000000 */
[----:B------:R1:W-:Y:S01]  /*4e90*/  BAR.SYNC.DEFER_BLOCKING R0, 0x100 ;  /* 0x000400000000751d */ /* 0x0003e20000010000 */
[----:B------:R-:W-:Y:S02]  /*4ea0*/  UIADD3 UR18, UR4, 0x242, URZ ;  /* 0x0000024204127890 */ /* 0x000fe4000fffe03f */
[----:B------:R-:W-:Y:S02]  /*4eb0*/  UIADD3 UR22, UR4, 0x480, URZ ;  /* 0x0000048004167890 */ /* 0x000fe4000fffe03f */
[----:B------:R-:W-:Y:S01]  /*4ec0*/  UIADD3 UR26, UR4, 0x482, URZ ;  /* 0x00000482041a7890 */ /* 0x000fe2000fffe03f */
[----:B------:R-:W-:Y:S01]  /*4ed0*/  UMOV UR19, 0x80000020 ;  /* 0x8000002000137882 */ /* 0x000fe20000000000 */
[----:B------:R-:W-:Y:S01]  /*4ee0*/  UMOV UR23, 0x80000020 ;  /* 0x8000002000177882 */ /* 0x000fe20000000000 */
[----:B------:R-:W-:Y:S01]  /*4ef0*/  UMOV UR27, 0x80000020 ;  /* 0x80000020001b7882 */ /* 0x000fe20000000000 */
[----:B------:R-:W-:-:S06]  /*4f00*/  WARPGROUP.ARRIVE ;  /* 0x00000000000079c5 */ /* 0x000fcc0000000000 */
[----:B------:R-:W-:Y:S01]  /*4f10*/  HGMMA.64x16x16.F32 R136, gdesc[UR28], RZ, !UPT, gsb0 ;  /* 0x002000001c8879f0 */ /* 0x000fe2000c0008ff */
[----:B------:R-:W-:Y:S01]  /*4f20*/  UIADD3 UR30, UR4, 0x1c0, URZ ;  /* 0x000001c0041e7890 */ /* 0x000fe2000fffe03f */
        /* <DEDUP_REMOVED lines=16> */
[----:B--2---:R-:W-:-:S06]  /*5030*/  WARPGROUP.ARRIVE ;  /* 0x00000000000079c5 */ /* 0x004fcc0000000000 */
        /* <DEDUP_REMOVED lines=30> */
[----:B------:R-:W-:Y:S01]  /*5220*/  UMOV UR31, 0x80000020 ;  /* 0x80000020001f7882 */ /* 0x000fe20000000000 */
[----:B------:R-:W-:Y:S01]  /*5230*/  UIADD3 UR10, UR4, 0x2, URZ ;  /* 0x00000002040a7890 */ /* 0x000fe2000fffe03f */
[----:B------:R-:W-:Y:S02]  /*5240*/  WARPGROUP.DEPBAR.LE gsb0, 0x0 ;  /* 0x00008000000079c5 */ /* 0x000fe40000010000 */
[----:B------:R-:W-:-:S06]  /*5250*/  WARPGROUP.ARRIVE ;  /* 0x00000000000079c5 */ /* 0x000fcc0000000000 */
[----:B------:R-:W-:Y:S03]  /*5260*/  HGMMA.64x16x16.F32 R72, gdesc[UR28], RZ, !UPT, gsb0 ;  /* 0x002000001c4879f0 */ /* 0x000fe6000c0008ff */
        /* <DEDUP_REMOVED lines=9> */
[----:B------:R-:W-:Y:S01]  /*5300*/  UMOV UR32, UR12 ;  /* 0x0000000c00207c82 */ /* 0x000fe20008000000 */
[----:B------:R-:W-:Y:S01]  /*5310*/  UMOV UR33, UR13 ;  /* 0x0000000d00217c82 */ /* 0x000fe20008000000 */
        /* <DEDUP_REMOVED lines=218> */
[----:B------:R-:W-:Y:S01]  /*60c0*/  UIADD3 UR4, UR4, 0x682, URZ ;  /* 0x0000068204047890 */ /* 0x000fe2000fffe03f */
[----:B------:R-:W-:Y:S02]  /*60d0*/  WARPGROUP.DEPBAR.LE gsb0, 0x0 ;  /* 0x00008000000079c5 */ /* 0x000fe40000010000 */
[----:B------:R-:W-:-:S06]  /*60e0*/  WARPGROUP.ARRIVE ;  /* 0x00000000000079c5 */ /* 0x000fcc0000000000 */
[----:B------:R-:W-:Y:S03]  /*60f0*/  HGMMA.64x16x16.F32 R128, gdesc[UR32], R128, gsb0 ;  /* 0x00200000208079f0 */ /* 0x000fe60008000880 */
        /* <DEDUP_REMOVED lines=24> */
[----:B-1----:R-:W-:Y:S05]  /*6280*/  @P3 BRA `(.L_x_20) ;  /* 0x00000000002c3947 */ /* 0x002fea0003800000 */
[----:B------:R-:W-:Y:S05]  /*6290*/  @!P0 BRA `(.L_x_21) ;  /* 0x0000000000048947 */ /* 0x000fea0003800000 */
[----:B------:R-:W-:Y:S01]  /*62a0*/  BPT.TRAP 0x1 ;  /* 0x000000040000795c */ /* 0x000fe20000300000 */
.L_x_21:
[----:B------:R-:W-:Y:S01]  /*62b0*/  ULEA UR4, UR5, UR39, 0x3 ;  /* 0x0000002705047291 */ /* 0x000fe2000f8e183f */
[----:B------:R-:W-:-:S05]  /*62c0*/  IMAD.U32 R0, RZ, RZ, UR6 ;  /* 0x00000006ff007e24 */ /* 0x000fca000f8e00ff */
[----:B------:R-:W-:-:S04]  /*62d0*/  SHF.L.U32 R0, R0, 0x1f, RZ ;  /* 0x0000001f00007819 */ /* 0x000fc800000006ff */
[----:B------:R1:W2:Y:S01]  /*62e0*/  SYNCS.PHASECHK.TRANS64.TRYWAIT P2, [UR4+0x31c50], R0 ;  /* 0x031c5000ff0075a7 */ /* 0x0002a20008040144 */
[----:B------:R-:W-:Y:S05]  /*62f0*/  @!P0 BRA `(.L_x_22) ;  /* 0x0000000000048947 */ /* 0x000fea0003800000 */
[----:B------:R-:W-:Y:S01]  /*6300*/  BPT.TRAP 0x1 ;  /* 0x000000040000795c */ /* 0x000fe20000300000 */
.L_x_22:
[----:B--2---:R-:W-:Y:S05]  /*6310*/  @P2 BRA `(.L_x_20) ;  /* 0x0000000000082947 */ /* 0x004fea0003800000 */
[----:B------:R-:W2:Y:S02]  /*6320*/  SYNCS.PHASECHK.TRANS64.TRYWAIT P2, [UR4+0x31c50], R0 ;  /* 0x031c5000ff0075a7 */ /* 0x000ea40008040144 */
[----:B--2---:R-:W-:Y:S05]  /*6330*/  @!P2 BRA `(.L_x_23) ;  /* 0x000000600050a947 */ /* 0x004fea0003800000 */
.L_x_20:
[----:B------:R-:W-:Y:S01]  /*6340*/  UIADD3 UR4, UR39, 0x200, URZ ;  /* 0x0000020027047890 */ /* 0x000fe2000fffe03f */
[----:B------:R-:W-:Y:S01]  /*6350*/  WARPGROUP.ARRIVE ;  /* 0x00000000000079c5 */ /* 0x000fe20000000000 */
[----:B------:R-:W-:Y:S01]  /*6360*/  UMOV UR33, 0xc0000010 ;  /* 0xc000001000217882 */ /* 0x000fe20000000000 */
[----:B------:R-:W-:Y:S01]  /*6370*/  UMOV UR35, 0x80000020 ;  /* 0x8000002000237882 */ /* 0x000fe20000000000 */
[----:B------:R-:W-:Y:S01]  /*6380*/  USHF.R.U32.HI UR4, URZ, 0x4, UR4 ;  /* 0x000000043f047899 */ /* 0x000fe20008011604 */
[----:B-12---:R-:W-:Y:S02]  /*6390*/  FMNMX.FTZ R0, R136, R5, !PT ;  /* 0x0000000588007209 */ /* 0x006fe40007810000 */
[----:B------:R-:W1:Y:S01]  /*63a0*/  S2R R152, SR_TID.X ;  /* 0x0000000000987919 */ /* 0x000e620000002100 */
[----:B------:R-:W-:Y:S01]  /*63b0*/  FMNMX.FTZ R20, R138, R8, !PT ;  /* 0x000000088a147209 */ /* 0x000fe20007810000 */
[----:B------:R-:W-:Y:S01]  /*63c0*/  ULOP3.LUT UR4, UR4, 0x3fff, URZ, 0xc0, !UPT ;  /* 0x00003fff04047892 */ /* 0x000fe2000f8ec03f */
[----:B------:R-:W-:-:S02]  /*63d0*/  FMNMX.FTZ R3, R137, R0, !PT ;  /* 0x0000000089037209 */ /* 0x000fc40007810000 */
[----:B------:R-:W-:Y:S01]  /*63e0*/  FMNMX.FTZ R21, R139, R20, !PT ;  /* 0x000000148b157209 */ /* 0x000fe20007810000 */
[----:B------:R-:W-:Y:S01]  /*63f0*/  ULOP3.LUT UR6, UR4, 0x2400000, URZ, 0xfc, !UPT ;  /* 0x0240000004067892 */ /* 0x000fe2000f8efc3f */
[----:B------:R-:W-:Y:S01]  /*6400*/  FMNMX.FTZ R0, R140, R3, !PT ;  /* 0x000000038c007209 */ /* 0x000fe20007810000 */
[----:B------:R-:W-:Y:S01]  /*6410*/  ULOP3.LUT UR4, UR61, 0x10000, URZ, 0xfc, !UPT ;  /* 0x000100003d047892 */ /* 0x000fe2000f8efc3f */
[----:B------:R-:W-:Y:S01]  /*6420*/  FMNMX.FTZ R22, R142, R21, !PT ;  /* 0x000000158e167209 */ /* 0x000fe20007810000 */
[----:B------:R-:W-:Y:S01]  /*6430*/  UIMAD UR6, UR5, 0x6c0, UR6 ;  /* 0x000006c0050678a4 */ /* 0x000fe2000f8e0206 */
[----:B------:R-:W-:Y:S02]  /*6440*/  FMNMX.FTZ R3, R141, R0, !PT ;  /* 0x000000008d037209 */ /* 0x000fe40007810000 */
[----:B------:R-:W-:Y:S02]  /*6450*/  FMNMX.FTZ R23, R143, R22, !PT ;  /* 0x000000168f177209 */ /* 0x000fe40007810000 */
[----:B------:R-:W-:Y:S01]  /*6460*/  UMOV UR32, UR4 ;  /* 0x0000000400207c82 */ /* 0x000fe20008000000 */
[----:B------:R-:W-:Y:S01]  /*6470*/  FMNMX.FTZ R0, R128, R3, !PT ;  /* 0x0000000380007209 */ /* 0x000fe20007810000 */
[----:B------:R-:W-:Y:S01]  /*6480*/  UMOV UR34, UR6 ;  /* 0x0000000600227c82 */ /* 0x000fe20008000000 */
[----:B------:R-:W-:Y:S01]  /*6490*/  FMNMX.FTZ R22, R130, R23, !PT ;  /* 0x0000001782167209 */ /* 0x000fe20007810000 */
[----:B------:R-:W-:Y:S01]  /*64a0*/  HGMMA.64x96x16.F32 R24, gdesc[UR32].tnspB, R24, gsb0 ;  /* 0x41600000201879f0 */ /* 0x000fe20008000818 */
[----:B------:R-:W-:Y:S01]  /*64b0*/  UIADD3 UR32, UR4, 0x180, URZ ;  /* 0x0000018004207890 */ /* 0x000fe2000fffe03f */
[----:B------:R-:W-:Y:S01]  /*64c0*/  FMNMX.FTZ R3, R129, R0, !PT ;  /* 0x0000000081037209 */ /* 0x000fe20007810000 */
[----:B------:R-:W-:Y:S01]  /*64d0*/  UIADD3 UR34, UR6, 0x40, URZ ;  /* 0x0000004006227890 */ /* 0x000fe2000fffe03f */
[----:B------:R-:W-:Y:S01]  /*64e0*/  FMNMX.FTZ R23, R131, R22, !PT ;  /* 0x0000001683177209 */ /* 0x000fe20007810000 */
[----:B------:R-:W-:Y:S01]  /*64f0*/  UMOV UR33, 0xc0000010 ;  /* 0xc000001000217882 */ /* 0x000fe20000000000 */
[----:B------:R-:W-:Y:S01]  /*6500*/  UMOV UR35, 0x80000020 ;  /* 0x8000002000237882 */ /* 0x000fe20000000000 */
[----:B------:R-:W-:-:S04]  /*6510*/  FMNMX.FTZ R0, R132, R3, !PT ;  /* 0x0000000384007209 */ /* 0x000fc80007810000 */
[----:B------:R-:W-:Y:S02]  /*6520*/  FMNMX.FTZ R3, R133, R0, !PT ;  /* 0x0000000085037209 */ /* 0x000fe40007810000 */
[----:B-1----:R-:W-:Y:S02]  /*6530*/  ISETP.GE.U32.AND P2, PT, R152, 0x180, PT ;  /* 0x000001809800780c */ /* 0x002fe40003f46070 */
[----:B------:R-:W-:Y:S02]  /*6540*/  FMNMX.FTZ R0, R120, R3, !PT ;  /* 0x0000000378007209 */ /* 0x000fe40007810000 */
[----:B------:R-:W-:Y:S02]  /*6550*/  SHF.R.U32.HI R152, RZ, 0x7, R152 ;  /* 0x00000007ff987819 */ /* 0x000fe40000011698 */
[----:B------:R-:W-:-:S04]  /*6560*/  FMNMX.FTZ R3, R121, R0, !PT ;  /* 0x0000000079037209 */ /* 0x000fc80007810000 */
        /* <DEDUP_REMOVED lines=19> */
[----:B------:R-:W-:Y:S01]  /*66a0*/  FMNMX.FTZ R3, R81, R0, !PT ;  /* 0x0000000051037209 */ /* 0x000fe20007810000 */
[----:B------:R-:W-:Y:S02]  /*66b0*/  WARPGROUP.DEPBAR.LE gsb0, 0x0 ;  /* 0x00008000000079c5 */ /* 0x000fe40000010000 */
[----:B------:R-:W-:Y:S01]  /*66c0*/  WARPGROUP.ARRIVE ;  /* 0x00000000000079c5 */ /* 0x000fe20000000000 */
[----:B------:R-:W-:-:S04]  /*66d0*/  FMNMX.FTZ R0, R84, R3, !PT ;  /* 0x0000000354007209 */ /* 0x000fc80007810000 */
[----:B------:R-:W-:Y:S01]  /*66e0*/  FMNMX.FTZ R3, R85, R0, !PT ;  /* 0x0000000055037209 */ /* 0x000fe20007810000 */
[----:B------:R-:W-:Y:S01]  /*66f0*/  HGMMA.64x96x16.F32 R24, gdesc[UR32].tnspB, R24, gsb0 ;  /* 0x41600000201879f0 */ /* 0x000fe20008000818 */
[----:B------:R-:W-:Y:S02]  /*6700*/  UIADD3 UR32, UR4, 0x300, URZ ;  /* 0x0000030004207890 */ /* 0x000fe4000fffe03f */
[----:B------:R-:W-:Y:S01]  /*6710*/  UIADD3 UR34, UR6, 0x80, URZ ;  /* 0x0000008006227890 */ /* 0x000fe2000fffe03f */
[----:B------:R-:W-:Y:S01]  /*6720*/  FMNMX.FTZ R0, R72, R3, !PT ;  /* 0x0000000348007209 */ /* 0x000fe20007810000 */
[----:B------:R-:W-:Y:S01]  /*6730*/  UMOV UR33, 0xc0000010 ;  /* 0xc000001000217882 */ /* 0x000fe20000000000 */
[----:B------:R-:W-:Y:S02]  /*6740*/  UMOV UR35, 0x80000020 ;  /* 0x8000002000237882 */ /* 0x000fe40000000000 */
[----:B------:R-:W-:-:S04]  /*6750*/  FMNMX.FTZ R3, R73, R0, !PT ;  /* 0x0000000049037209 */ /* 0x000fc80007810000 */
[----:B------:R-:W-:Y:S02]  /*6760*/  FMNMX.FTZ R0, R76, R3, !PT ;  /* 0x000000034c007209 */ /* 0x000fe40007810000 */
[----:B------:R-:W1:Y:S02]  /*6770*/  LDC R3, c[0x0][0x988] ;  /* 0x00026200ff037b82 */ /* 0x000e640000000800 */
[----:B------:R-:W-:-:S05]  /*6780*/  FMNMX.FTZ R9, R77, R0, !PT ;  /* 0x000000004d097209 */ /* 0x000fca0007810000 */
[----:B------:R-:W2:Y:S02]  /*6790*/  SHFL.BFLY PT, R0, R9, 0x2, 0x1f ;  /* 0x0c401f0009007f89 */ /* 0x000ea400000e0000 */
[----:B--2---:R-:W-:-:S05]  /*67a0*/  FMNMX.FTZ R11, R9, R0, !PT ;  /* 0x00000000090b7209 */ /* 0x004fca0007810000 */
[----:B------:R-:W2:Y:S02]  /*67b0*/  SHFL.BFLY PT, R0, R11, 0x1, 0x1f ;  /* 0x0c201f000b007f89 */ /* 0x000ea400000e0000 */
[----:B--2---:R-:W-:-:S05]  /*67c0*/  FMNMX.FTZ R0, R11, R0, !PT ;  /* 0x000000000b007209 */ /* 0x004fca0007810000 */
[----:B------:R-:W-:-:S04]  /*67d0*/  FADD.FTZ R10, -R0, R5 ;  /* 0x00000005000a7221 */ /* 0x000fc80000010100 */
[-C--:B-1----:R-:W-:Y:S01]  /*67e0*/  FMUL.FTZ R5, R10, R3.reuse ;  /* 0x000000030a057220 */ /* 0x082fe20000410000 */
[----:B------:R-:W-:-:S04]  /*67f0*/  FMUL.FTZ R10, R0, R3 ;  /* 0x00000003000a7220 */ /* 0x000fc80000410000 */
[-CC-:B------:R-:W-:Y:S01]  /*6800*/  FFMA.FTZ R14, R128, R3.reuse, -R10.reuse ;  /* 0x00000003800e7223 */ /* 0x180fe2000001080a */
[--C-:B------:R-:W-:Y:S01]  /*6810*/  FFMA.FTZ R128, R120, R3, -R10.reuse ;  /* 0x0000000378807223 */ /* 0x100fe2000001080a */
[----:B------:R-:W-:Y:S01]  /*6820*/  FMNMX.FTZ R120, R134, R23, !PT ;  /* 0x0000001786787209 */ /* 0x000fe20007810000 */
[-CC-:B------:R-:W-:Y:S01]  /*6830*/  FFMA.FTZ R23, R121, R3.reuse, -R10.reuse ;  /* 0x0000000379177223 */ /* 0x180fe2000001080a */
[-CC-:B------:R-:W-:Y:S01]  /*6840*/  FFMA.FTZ R15, R129, R3.reuse, -R10.reuse ;  /* 0x00000003810f7223 */ /* 0x180fe2000001080a */
[-CC-:B------:R-:W-:Y:S01]  /*6850*/  FFMA.FTZ R129, R124, R3.reuse, -R10.reuse ;  /* 0x000000037c817223 */ /* 0x180fe2000001080a */
[----:B------:R-:W-:Y:S01]  /*6860*/  FMNMX.FTZ R121, R135, R120, !PT ;  /* 0x0000007887797209 */ /* 0x000fe20007810000 */
[-CC-:B------:R-:W-:Y:S01]  /*6870*/  FFMA.FTZ R132, R132, R3.reuse, -R10.reuse ;  /* 0x0000000384847223 */ /* 0x180fe2000001080a */
[----:B------:R-:W-:Y:S01]  /*6880*/  MUFU.EX2 R22, R128 ;  /* 0x0000008000167308 */ /* 0x000fe20000000800 */
[--C-:B------:R-:W-:Y:S01]  /*6890*/  FFMA.FTZ R9, R136, R3, -R10.reuse ;  /* 0x0000000388097223 */ /* 0x100fe2000001080a */
[----:B------:R-:W-:Y:S01]  /*68a0*/  FMNMX.FTZ R120, R122, R121, !PT ;  /* 0x000000797a787209 */ /* 0x000fe20007810000 */
[-CC-:B------:R-:W-:Y:S01]  /*68b0*/  FFMA.FTZ R11, R137, R3.reuse, -R10.reuse ;  /* 0x00000003890b7223 */ /* 0x180fe2000001080a */
[-CC-:B------:R-:W-:Y:S01]  /*68c0*/  FFMA.FTZ R12, R140, R3.reuse, -R10.reuse ;  /* 0x000000038c0c7223 */ /* 0x180fe2000001080a */
[----:B------:R-:W-:Y:S01]  /*68d0*/  FFMA.FTZ R13, R141, R3, -R10 ;  /* 0x000000038d0d7223 */ /* 0x000fe2000001080a */
[----:B------:R-:W-:-:S02]  /*68e0*/  WARPGROUP.DEPBAR.LE gsb0, 0x0 ;  /* 0x00008000000079c5 */ /* 0x000fc40000010000 */
[----:B------:R-:W-:Y:S01]  /*68f0*/  WARPGROUP.ARRIVE ;  /* 0x00000000000079c5 */ /* 0x000fe20000000000 */
[----:B------:R-:W-:Y:S01]  /*6900*/  FMNMX.FTZ R121, R123, R120, !PT ;  /* 0x000000787b797209 */ /* 0x000fe20007810000 */
[----:B------:R1:W-:Y:S01]  /*6910*/  MUFU.EX2 R20, R132 ;  /* 0x0000008400147308 */ /* 0x0003e20000000800 */
[-CC-:B------:R-:W-:Y:S01]  /*6920*/  FFMA.FTZ R21, R133, R3.reuse, -R10.reuse ;  /* 0x0000000385157223 */ /* 0x180fe2000001080a */
[--C-:B------:R-:W-:Y:S01]  /*6930*/  FFMA.FTZ R112, R112, R3, -R10.reuse ;  /* 0x0000000370707223 */ /* 0x100fe2000001080a */
[----:B------:R-:W-:Y:S01]  /*6940*/  FMNMX.FTZ R124, R126, R121, !PT ;  /* 0x000000797e7c7209 */ /* 0x000fe20007810000 */
[----:B------:R-:W-:Y:S01]  /*6950*/  HGMMA.64x96x16.F32 R24, gdesc[UR32].tnspB, R24, gsb0 ;  /* 0x41600000201879f0 */ /* 0x000fe20008000818 */
[----:B------:R-:W-:Y:S01]  /*6960*/  UIADD3 UR32, UR4, 0x480, URZ ;  /* 0x0000048004207890 */ /* 0x000fe2000fffe03f */
[-CC-:B------:R-:W-:Y:S01]  /*6970*/  FFMA.FTZ R121, R125, R3.reuse, -R10.reuse ;  /* 0x000000037d797223 */ /* 0x180fe2000001080a */
[----:B------:R-:W-:Y:S01]  /*6980*/  UIADD3 UR34, UR6, 0xc0, URZ ;  /* 0x000000c006227890 */ /* 0x000fe2000fffe03f */
[----:B------:R-:W-:Y:S01]  /*6990*/  FMNMX.FTZ R125, R127, R124, !PT ;  /* 0x0000007c7f7d7209 */ /* 0x000fe20007810000 */
[----:B------:R-:W-:Y:S01]  /*69a0*/  UMOV UR33, 0xc0000010 ;  /* 0xc000001000217882 */ /* 0x000fe20000000000 */
[----:B------:R-:W-:Y:S01]  /*69b0*/  UMOV UR35, 0x80000020 ;  /* 0x8000002000237882 */ /* 0x000fe20000000000 */
[--C-:B-1----:R-:W-:Y:S01]  /*69c0*/  FFMA.FTZ R132, R76, R3, -R10.reuse ;  /* 0x000000034c847223 */ /* 0x102fe2000001080a */
[----:B------:R-:W-:Y:S01]  /*69d0*/  FMNMX.FTZ R124, R114, R125, !PT ;  /* 0x0000007d727c7209 */ /* 0x000fe20007810000 */
[----:B------:R-:W-:Y:S01]  /*69e0*/  MUFU.EX2 R120, R129 ;  /* 0x0000008100787308 */ /* 0x000fe20000000800 */
[-CC-:B------:R-:W-:Y:S01]  /*69f0*/  FFMA.FTZ R113, R113, R3.reuse, -R10.reuse ;  /* 0x0000000371717223 */ /* 0x180fe2000001080a */
[-CC-:B------:R-:W-:Y:S01]  /*6a00*/  FFMA.FTZ R116, R116, R3.reuse, -R10.reuse ;  /* 0x0000000374747223 */ /* 0x180fe2000001080a */
[----:B------:R-:W-:Y:S01]  /*6a10*/  FMNMX.FTZ R125, R115, R124, !PT ;  /* 0x0000007c737d7209 */ /* 0x000fe20007810000 */
[-CC-:B------:R-:W-:Y:S01]  /*6a20*/  FFMA.FTZ R117, R117, R3.reuse, -R10.reuse ;  /* 0x0000000375757223 */ /* 0x180fe2000001080a */
        /* <DEDUP_REMOVED lines=24> */
[----:B------:R-:W-:Y:S01]  /*6bb0*/  FFMA.FTZ R77, R77, R3, -R10 ;  /* 0x000000034d4d7223 */ /* 0x000fe2000001080a */
[----:B------:R-:W-:Y:S01]  /*6bc0*/  IMAD.U32 R10, RZ, RZ, UR38 ;  /* 0x00000026ff0a7e24 */ /* 0x000fe2000f8e00ff */
[----:B------:R-:W-:Y:S01]  /*6bd0*/  FMNMX.FTZ R124, R98, R125, !PT ;  /* 0x0000007d627c7209 */ /* 0x000fe20007810000 */
[----:B------:R-:W-:Y:S03]  /*6be0*/  MUFU.EX2 R5, R5 ;  /* 0x0000000500057308 */ /* 0x000fe60000000800 */
[----:B------:R-:W-:-:S02]  /*6bf0*/  FMNMX.FTZ R125, R99, R124, !PT ;  /* 0x0000007c637d7209 */ /* 0x000fc40007810000 */
[----:B------:R-:W-:Y:S02]  /*6c00*/  @!P1 LEA R10, R10, UR39, 0x3 ;  /* 0x000000270a0a9c11 */ /* 0x000fe4000f8e18ff */
[----:B------:R-:W-:Y:S01]  /*6c10*/  FMNMX.FTZ R124, R102, R125, !PT ;  /* 0x0000007d667c7209 */ /* 0x000fe20007810000 */
[----:B------:R-:W1:Y:S02]  /*6c20*/  MUFU.EX2 R9, R9 ;  /* 0x0000000900097308 */ /* 0x000e640000000800 */
[----:B------:R-:W-:Y:S01]  /*6c30*/  @!P1 VIADD R10, R10, 0x31c40 ;  /* 0x00031c400a0a9836 */ /* 0x000fe20000000000 */
[----:B------:R-:W-:-:S04]  /*6c40*/  FMNMX.FTZ R125, R103, R124, !PT ;  /* 0x0000007c677d7209 */ /* 0x000fc80007810000 */
[----:B------:R-:W-:Y:S01]  /*6c50*/  FMNMX.FTZ R124, R90, R125, !PT ;  /* 0x0000007d5a7c7209 */ /* 0x000fe20007810000 */
[----:B------:R-:W2:Y:S01]  /*6c60*/  MUFU.EX2 R11, R11 ;  /* 0x0000000b000b7308 */ /* 0x000ea20000000800 */
[----:B------:R-:W-:Y:S02]  /*6c70*/  @!P1 PRMT R10, RZ, 0x654, R10 ;  /* 0x00000654ff0a9816 */ /* 0x000fe4000000000a */
[----:B------:R-:W-:-:S04]  /*6c80*/  FMNMX.FTZ R125, R91, R124, !PT ;  /* 0x0000007c5b7d7209 */ /* 0x000fc80007810000 */
[----:B------:R-:W-:Y:S01]  /*6c90*/  FMNMX.FTZ R124, R94, R125, !PT ;  /* 0x0000007d5e7c7209 */ /* 0x000fe20007810000 */
[----:B------:R-:W3:Y:S01]  /*6ca0*/  MUFU.EX2 R12, R12 ;  /* 0x0000000c000c7308 */ /* 0x000ee20000000800 */
[----:B-1----:R-:W-:Y:S02]  /*6cb0*/  FFMA.FTZ R6, R5, R6, R9 ;  /* 0x0000000605067223 */ /* 0x002fe40000010009 */
[----:B------:R-:W-:-:S04]  /*6cc0*/  FMNMX.FTZ R125, R95, R124, !PT ;  /* 0x0000007c5f7d7209 */ /* 0x000fc80007810000 */
[----:B------:R-:W-:Y:S01]  /*6cd0*/  FMNMX.FTZ R124, R82, R125, !PT ;  /* 0x0000007d527c7209 */ /* 0x000fe20007810000 */
[----:B------:R-:W1:Y:S03]  /*6ce0*/  MUFU.EX2 R13, R13 ;  /* 0x0000000d000d7308 */ /* 0x000e660000000800 */
[----:B------:R-:W-:-:S04]  /*6cf0*/  FMNMX.FTZ R125, R83, R124, !PT ;  /* 0x0000007c537d7209 */ /* 0x000fc80007810000 */
[----:B------:R-:W-:Y:S01]  /*6d00*/  FMNMX.FTZ R124, R86, R125, !PT ;  /* 0x0000007d567c7209 */ /* 0x000fe20007810000 */
[----:B------:R-:W4:Y:S03]  /*6d10*/  MUFU.EX2 R14, R14 ;  /* 0x0000000e000e7308 */ /* 0x000f260000000800 */
[----:B------:R-:W-:-:S04]  /*6d20*/  FMNMX.FTZ R125, R87, R124, !PT ;  /* 0x0000007c577d7209 */ /* 0x000fc80007810000 */
[----:B------:R-:W-:Y:S01]  /*6d30*/  FMNMX.FTZ R124, R74, R125, !PT ;  /* 0x0000007d4a7c7209 */ /* 0x000fe20007810000 */
[----:B------:R-:W-:Y:S03]  /*6d40*/  MUFU.EX2 R15, R15 ;  /* 0x0000000f000f7308 */ /* 0x000fe60000000800 */
[----:B------:R-:W-:-:S04]  /*6d50*/  FMNMX.FTZ R125, R75, R124, !PT ;  /* 0x0000007c4b7d7209 */ /* 0x000fc80007810000 */
[----:B------:R-:W-:Y:S01]  /*6d60*/  FMNMX.FTZ R124, R78, R125, !PT ;  /* 0x0000007d4e7c7209 */ /* 0x000fe20007810000 */
[----:B------:R-:W-:Y:S03]  /*6d70*/  MUFU.EX2 R21, R21 ;  /* 0x0000001500157308 */ /* 0x000fe60000000800 */
[----:B------:R-:W-:Y:S01]  /*6d80*/  FMNMX.FTZ R124, R79, R124, !PT ;  /* 0x0000007c4f7c7209 */ /* 0x000fe20007810000 */
[----:B------:R-:W-:Y:S02]  /*6d90*/  WARPGROUP.DEPBAR.LE gsb0, 0x0 ;  /* 0x00008000000079c5 */ /* 0x000fe40000010000 */
[----:B------:R-:W-:Y:S02]  /*6da0*/  WARPGROUP.ARRIVE ;  /* 0x00000000000079c5 */ /* 0x000fe40000000000 */
[----:B------:R-:W5:Y:S01]  /*6db0*/  SHFL.BFLY PT, R125, R124, 0x2, 0x1f ;  /* 0x0c401f007c7d7f89 */ /* 0x000f6200000e0000 */
[----:B------:R-:W-:Y:S03]  /*6dc0*/  MUFU.EX2 R23, R23 ;  /* 0x0000001700177308 */ /* 0x000fe60000000800 */
[----:B------:R-:W-:Y:S01]  /*6dd0*/  HGMMA.64x96x16.F32 R24, gdesc[UR32].tnspB, R24, gsb0 ;  /* 0x41600000201879f0 */ /* 0x000fe20008000818 */
[----:B------:R-:W-:-:S02]  /*6de0*/  UIADD3 UR32, UR4, 0x600, URZ ;  /* 0x0000060004207890 */ /* 0x000fc4000fffe03f */
[----:B------:R-:W-:Y:S02]  /*6df0*/  UIADD3 UR34, UR6, 0x100, URZ ;  /* 0x0000010006227890 */ /* 0x000fe4000fffe03f */
[----:B------:R-:W-:Y:S01]  /*6e00*/  MUFU.EX2 R121, R121 ;  /* 0x0000007900797308 */ /* 0x000fe20000000800 */
[----:B------:R-:W-:Y:S01]  /*6e10*/  UMOV UR33, 0xc0000010 ;  /* 0xc000001000217882 */ /* 0x000fe20000000000 */
[----:B------:R-:W-:-:S06]  /*6e20*/  UMOV UR35, 0x80000020 ;  /* 0x8000002000237882 */ /* 0x000fcc0000000000 */
[----:B------:R-:W-:Y:S01]  /*6e30*/  MUFU.EX2 R112, R112 ;  /* 0x0000007000707308 */ /* 0x000fe20000000800 */
[----:B-----5:R-:W-:-:S07]  /*6e40*/  FMNMX.FTZ R125, R124, R125, !PT ;  /* 0x0000007d7c7d7209 */ /* 0x020fce0007810000 */
[----:B------:R-:W-:Y:S01]  /*6e50*/  MUFU.EX2 R113, R113 ;  /* 0x0000007100717308 */ /* 0x000fe20000000800 */
[----:B------:R-:W5:Y:S07]  /*6e60*/  SHFL.BFLY PT, R124, R125, 0x1, 0x1f ;  /* 0x0c201f007d7c7f89 */ /* 0x000f6e00000e0000 */
[----:B------:R-:W-:Y:S08]  /*6e70*/  MUFU.EX2 R116, R116 ;  /* 0x0000007400747308 */ /* 0x000ff00000000800 */
[----:B------:R-:W-:Y:S08]  /*6e80*/  MUFU.EX2 R117, R117 ;  /* 0x0000007500757308 */ /* 0x000ff00000000800 */
[----:B------:R-:W-:Y:S01]  /*6e90*/  MUFU.EX2 R104, R104 ;  /* 0x0000006800687308 */ /* 0x000fe20000000800 */
[----:B-----5:R-:W-:-:S07]  /*6ea0*/  FMNMX.FTZ R76, R125, R124, !PT ;  /* 0x0000007c7d4c7209 */ /* 0x020fce0007810000 */
[----:B------:R5:W-:Y:S01]  /*6eb0*/  MUFU.EX2 R124, R132 ;  /* 0x00000084007c7308 */ /* 0x000be20000000800 */
[C---:B------:R-:W-:Y:S01]  /*6ec0*/  FMUL.FTZ R128, R76.reuse, R3 ;  /* 0x000000034c807220 */ /* 0x040fe20000410000 */
[----:B------:R-:W-:-:S03]  /*6ed0*/  FADD.FTZ R8, -R76, R8 ;  /* 0x000000084c087221 */ /* 0x000fc60000010100 */
[-CC-:B------:R-:W-:Y:S01]  /*6ee0*/  FFMA.FTZ R129, R138, R3.reuse, -R128.reuse ;  /* 0x000000038a817223 */ /* 0x180fe20000010880 */
[-C--:B------:R-:W-:Y:S01]  /*6ef0*/  FMUL.FTZ R8, R8, R3.reuse ;  /* 0x0000000308087220 */ /* 0x080fe20000410000 */
[----:B------:R-:W-:Y:S02]  /*6f00*/  IMAD.U32 R138, RZ, RZ, UR5 ;  /* 0x00000005ff8a7e24 */ /* 0x000fe4000f8e00ff */
[-CC-:B------:R-:W-:Y:S01]  /*6f10*/  FFMA.FTZ R133, R139, R3.reuse, -R128.reuse ;  /* 0x000000038b857223 */ /* 0x180fe20000010880 */
[-CC-:B-----5:R-:W-:Y:S01]  /*6f20*/  FFMA.FTZ R132, R142, R3.reuse, -R128.reuse ;  /* 0x000000038e847223 */ /* 0x1a0fe20000010880 */
[----:B------:R5:W-:Y:S01]  /*6f30*/  MUFU.EX2 R125, R8 ;  /* 0x00000008007d7308 */ /* 0x000be20000000800 */
[-CC-:B------:R-:W-:Y:S01]  /*6f40*/  FFMA.FTZ R136, R143, R3.reuse, -R128.reuse ;  /* 0x000000038f887223 */ /* 0x180fe20000010880 */
[----:B------:R-:W-:Y:S01]  /*6f50*/  @!P1 LEA R138, R138, UR39, 0x3 ;  /* 0x000000278a8a9c11 */ /* 0x000fe2000f8e18ff */
[-CC-:B------:R-:W-:Y:S01]  /*6f60*/  FFMA.FTZ R137, R131, R3.reuse, -R128.reuse ;  /* 0x0000000383897223 */ /* 0x180fe20000010880 */
[-CC-:B------:R-:W-:Y:S01]  /*6f70*/  FFMA.FTZ R131, R134, R3.reuse, -R128.reuse ;  /* 0x0000000386837223 */ /* 0x180fe20000010880 */
[-CC-:B------:R-:W-:Y:S01]  /*6f80*/  FFMA.FTZ R134, R123, R3.reuse, -R128.reuse ;  /* 0x000000037b867223 */ /* 0x180fe20000010880 */
[----:B------:R-:W-:Y:S01]  /*6f90*/  FFMA.FTZ R130, R130, R3, -R128 ;  /* 0x0000000382827223 */ /* 0x000fe20000010880 */
[----:B------:R-:W-:Y:S01]  /*6fa0*/  @!P1 VIADD R138, R138, 0x31c60 ;  /* 0x00031c608a8a9836 */ /* 0x000fe20000000000 */
[----:B------:R-:W4:Y:S01]  /*6fb0*/  MUFU.EX2 R129, R129 ;  /* 0x0000008100817308 */ /* 0x000f220000000800 */
[----:B-----5:R-:W-:-:S02]  /*6fc0*/  VIADD R8, R152, 0x9 ;  /* 0x0000000998087836 */ /* 0x020fc40000000000 */
[-CC-:B------:R-:W-:Y:S01]  /*6fd0*/  FFMA.FTZ R123, R126, R3.reuse, -R128.reuse ;  /* 0x000000037e7b7223 */ /* 0x180fe20000010880 */
[-CC-:B------:R-:W-:Y:S01]  /*6fe0*/  FFMA.FTZ R126, R127, R3.reuse, -R128.reuse ;  /* 0x000000037f7e7223 */ /* 0x180fe20000010880 */
[-C--:B------:R-:W-:Y:S01]  /*6ff0*/  FFMA.FTZ R127, R115, R3.reuse, -R128 ;  /* 0x00000003737f7223 */ /* 0x080fe20000010880 */
[----:B------:R-:W-:Y:S01]  /*7000*/  @!P1 PRMT R138, RZ, 0x654, R138 ;  /* 0x00000654ff8a9816 */ /* 0x000fe2000000008a */
[-CC-:B------:R-:W-:Y:S01]  /*7010*/  FFMA.FTZ R115, R118, R3.reuse, -R128.reuse ;  /* 0x0000000376737223 */ /* 0x180fe20000010880 */
[----:B------:R-:W-:Y:S01]  /*7020*/  SEL R8, R8, 0x9, !P2 ;  /* 0x0000000908087807 */ /* 0x000fe20005000000 */
[----:B------:R-:W5:Y:S01]  /*7030*/  MUFU.EX2 R133, R133 ;  /* 0x0000008500857308 */ /* 0x000f620000000800 */
[-CC-:B------:R-:W-:Y:S01]  /*7040*/  FFMA.FTZ R107, R107, R3.reuse, -R128.reuse ;  /* 0x000000036b6b7223 */ /* 0x180fe20000010880 */
[-CC-:B------:R-:W-:Y:S01]  /*7050*/  FFMA.FTZ R118, R119, R3.reuse, -R128.reuse ;  /* 0x0000000377767223 */ /* 0x180fe20000010880 */
[-CC-:B------:R-:W-:Y:S01]  /*7060*/  FFMA.FTZ R119, R111, R3.reuse, -R128.reuse ;  /* 0x000000036f777223 */ /* 0x180fe20000010880 */
[-CC-:B------:R-:W-:Y:S01]  /*7070*/  FFMA.FTZ R135, R135, R3.reuse, -R128.reuse ;  /* 0x0000000387877223 */ /* 0x180fe20000010880 */
[-CC-:B------:R-:W-:Y:S01]  /*7080*/  FFMA.FTZ R122, R122, R3.reuse, -R128.reuse ;  /* 0x000000037a7a7223 */ /* 0x180fe20000010880 */
[-CC-:B------:R-:W-:Y:S01]  /*7090*/  FFMA.FTZ R114, R114, R3.reuse, -R128.reuse ;  /* 0x0000000372727223 */ /* 0x180fe20000010880 */
[-CC-:B------:R-:W-:Y:S01]  /*70a0*/  FFMA.FTZ R103, R103, R3.reuse, -R128.reuse ;  /* 0x0000000367677223 */ /* 0x180fe20000010880 */
        /* <DEDUP_REMOVED lines=12> */
[----:B------:R-:W-:Y:S01]  /*7170*/  FFMA.FTZ R79, R79, R3, -R128 ;  /* 0x000000034f4f7223 */ /* 0x000fe20000010880 */
[C---:B------:R-:W-:Y:S01]  /*7180*/  ISETP.GT.AND P2, PT, R4.reuse, RZ, PT ;  /* 0x000000ff0400720c */ /* 0x040fe20003f44270 */
[----:B------:R-:W-:Y:S01]  /*7190*/  UMOV UR5, UR38 ;  /* 0x0000002600057c82 */ /* 0x000fe20008000000 */
[----:B------:R-:W-:Y:S01]  /*71a0*/  VIADD R4, R4, 0xffffffff ;  /* 0xffffffff04047836 */ /* 0x000fe20000000000 */
[----:B------:R-:W-:-:S02]  /*71b0*/  WARPGROUP.DEPBAR.LE gsb0, 0x0 ;  /* 0x00008000000079c5 */ /* 0x000fc40000010000 */
[----:B------:R-:W-:Y:S01]  /*71c0*/  WARPGROUP.ARRIVE ;  /* 0x00000000000079c5 */ /* 0x000fe20000000000 */
[----:B------:R-:W5:Y:S05]  /*71d0*/  MUFU.EX2 R130, R130 ;  /* 0x0000008200827308 */ /* 0x000f6a0000000800 */
[----:B------:R-:W-:Y:S01]  /*71e0*/  HGMMA.64x96x16.F32 R24, gdesc[UR32].tnspB, R24, gsb0 ;  /* 0x41600000201879f0 */ /* 0x000fe20008000818 */
[----:B------:R-:W-:Y:S02]  /*71f0*/  UIADD3 UR32, UR4, 0x780, URZ ;  /* 0x0000078004207890 */ /* 0x000fe4000fffe03f */
[----:B------:R-:W-:Y:S01]  /*7200*/  UIADD3 UR34, UR6, 0x140, URZ ;  /* 0x0000014006227890 */ /* 0x000fe2000fffe03f */
[----:B------:R-:W-:Y:S01]  /*7210*/  MUFU.EX2 R111, R107 ;  /* 0x0000006b006f7308 */ /* 0x000fe20000000800 */
[----:B------:R-:W-:Y:S01]  /*7220*/  UMOV UR33, 0xc0000010 ;  /* 0xc000001000217882 */ /* 0x000fe20000000000 */
[----:B------:R-:W-:-:S06]  /*7230*/  UMOV UR35, 0x80000020 ;  /* 0x8000002000237882 */ /* 0x000fcc0000000000 */
[----:B------:R2:W-:Y:S08]  /*7240*/  MUFU.EX2 R107, R119 ;  /* 0x00000077006b7308 */ /* 0x0005f00000000800 */
[----:B------:R-:W5:Y:S01]  /*7250*/  MUFU.EX2 R137, R137 ;  /* 0x0000008900897308 */ /* 0x000f620000000800 */
[----:B--2---:R-:W-:-:S07]  /*7260*/  FADD.FTZ R119, R11, R6 ;  /* 0x000000060b777221 */ /* 0x004fce0000010000 */
[----:B------:R-:W2:Y:S08]  /*7270*/  MUFU.EX2 R131, R131 ;  /* 0x0000008300837308 */ /* 0x000eb00000000800 */
        /* <DEDUP_REMOVED lines=8> */
[----:B------:R-:W2:Y:S01]  /*7300*/  MUFU.EX2 R118, R118 ;  /* 0x0000007600767308 */ /* 0x000ea20000000800 */
[----:B------:R-:W-:-:S02]  /*7310*/  WARPGROUP.DEPBAR.LE gsb0, 0x0 ;  /* 0x00008000000079c5 */ /* 0x000fc40000010000 */
[----:B------:R-:W-:-:S05]  /*7320*/  WARPGROUP.ARRIVE ;  /* 0x00000000000079c5 */ /* 0x000fca0000000000 */
[----:B------:R-:W2:Y:S01]  /*7330*/  MUFU.EX2 R106, R106 ;  /* 0x0000006a006a7308 */ /* 0x000ea20000000800 */
[----:B------:R-:W-:Y:S01]  /*7340*/  HGMMA.64x96x16.F32 R24, gdesc[UR32].tnspB, R24, gsb0 ;  /* 0x41600000201879f0 */ /* 0x000fe20008000818 */
[----:B------:R-:W-:Y:S02]  /*7350*/  UIADD3 UR32, UR4, 0x900, URZ ;  /* 0x0000090004207890 */ /* 0x000fe4000fffe03f */
[----:B------:R-:W-:Y:S01]  /*7360*/  UIADD3 UR34, UR6, 0x180, URZ ;  /* 0x0000018006227890 */ /* 0x000fe2000fffe03f */
[----:B------:R-:W-:Y:S01]  /*7370*/  UMOV UR33, 0xc0000010 ;  /* 0xc000001000217882 */ /* 0x000fe20000000000 */
[----:B------:R-:W-:Y:S02]  /*7380*/  UMOV UR35, 0x80000020 ;  /* 0x8000002000237882 */ /* 0x000fe40000000000 */
[----:B------:R-:W2:Y:S08]  /*7390*/  MUFU.EX2 R105, R105 ;  /* 0x0000006900697308 */ /* 0x000eb00000000800 */
[----:B------:R-:W2:Y:S08]  /*73a0*/  MUFU.EX2 R108, R108 ;  /* 0x0000006c006c7308 */ /* 0x000eb00000000800 */
[----:B------:R-:W2:Y:S08]  /*73b0*/  MUFU.EX2 R110, R110 ;  /* 0x0000006e006e7308 */ /* 0x000eb00000000800 */
[----:B------:R-:W2:Y:S08]  /*73c0*/  MUFU.EX2 R109, R109 ;  /* 0x0000006d006d7308 */ /* 0x000eb00000000800 */
[----:B------:R-:W2:Y:S08]  /*73d0*/  MUFU.EX2 R96, R96 ;  /* 0x0000006000607308 */ /* 0x000eb00000000800 */
[----:B------:R-:W-:Y:S08]  /*73e0*/  MUFU.EX2 R98, R98 ;  /* 0x0000006200627308 */ /* 0x000ff00000000800 */
[----:B------:R-:W2:Y:S08]  /*73f0*/  MUFU.EX2 R97, R97 ;  /* 0x0000006100617308 */ /* 0x000eb00000000800 */
[----:B------:R-:W-:Y:S08]  /*7400*/  MUFU.EX2 R100, R100 ;  /* 0x0000006400647308 */ /* 0x000ff00000000800 */
[----:B------:R-:W-:Y:S08]  /*7410*/  MUFU.EX2 R101, R101 ;  /* 0x0000006500657308 */ /* 0x000ff00000000800 */
[----:B------:R-:W-:Y:S08]  /*7420*/  MUFU.EX2 R88, R88 ;  /* 0x0000005800587308 */ /* 0x000ff00000000800 */
[----:B------:R-:W-:Y:S08]  /*7430*/  MUFU.EX2 R89, R89 ;  /* 0x0000005900597308 */ /* 0x000ff00000000800 */
[----:B------:R-:W-:Y:S01]  /*7440*/  MUFU.EX2 R92, R92 ;  /* 0x0000005c005c7308 */ /* 0x000fe20000000800 */
[----:B------:R-:W-:-:S02]  /*7450*/  WARPGROUP.DEPBAR.LE gsb0, 0x0 ;  /* 0x00008000000079c5 */ /* 0x000fc40000010000 */
[----:B------:R-:W-:-:S05]  /*7460*/  WARPGROUP.ARRIVE ;  /* 0x00000000000079c5 */ /* 0x000fca0000000000 */
[----:B------:R-:W-:Y:S01]  /*7470*/  MUFU.EX2 R94, R94 ;  /* 0x0000005e005e7308 */ /* 0x000fe20000000800 */
[----:B------:R-:W-:Y:S01]  /*7480*/  HGMMA.64x96x16.F32 R24, gdesc[UR32].tnspB, R24, gsb0 ;  /* 0x41600000201879f0 */ /* 0x000fe20008000818 */
[----:B------:R-:W-:Y:S02]  /*7490*/  UIADD3 UR32, UR4, 0xa80, URZ ;  /* 0x00000a8004207890 */ /* 0x000fe4000fffe03f */
[----:B------:R-:W-:-:S04]  /*74a0*/  UIADD3 UR34, UR6, 0x1c0, URZ ;  /* 0x000001c006227890 */ /* 0x000fc8000fffe03f */
[----:B------:R-:W-:Y:S01]  /*74b0*/  MUFU.EX2 R93, R93 ;  /* 0x0000005d005d7308 */ /* 0x000fe20000000800 */
[----:B------:R-:W-:Y:S01]  /*74c0*/  UMOV UR33, 0xc0000010 ;  /* 0xc000001000217882 */ /* 0x000fe20000000000 */
[----:B------:R-:W-:-:S06]  /*74d0*/  UMOV UR35, 0x80000020 ;  /* 0x8000002000237882 */ /* 0x000fcc0000000000 */
[----:B------:R-:W-:Y:S08]  /*74e0*/  MUFU.EX2 R95, R95 ;  /* 0x0000005f005f7308 */ /* 0x000ff00000000800 */
        /* <DEDUP_REMOVED lines=16> */
[----:B------:R-:W-:Y:S01]  /*75f0*/  UIADD3 UR34, UR6, 0x200, URZ ;  /* 0x0000020006227890 */ /* 0x000fe2000fffe03f */
[----:B------:R-:W-:Y:S01]  /*7600*/  UMOV UR33, 0xc0000010 ;  /* 0xc000001000217882 */ /* 0x000fe20000000000 */
[----:B------:R-:W-:Y:S02]  /*7610*/  UMOV UR35, 0x80000020 ;  /* 0x8000002000237882 */ /* 0x000fe40000000000 */
[----:B------:R-:W-:Y:S01]  /*7620*/  MUFU.EX2 R79, R79 ;  /* 0x0000004f004f7308 */ /* 0x000fe20000000800 */
[----:B------:R-:W-:Y:S01]  /*7630*/  UMOV UR6, UR60 ;  /* 0x0000003c00067c82 */ /* 0x000fe20008000000 */
[----:B------:R-:W-:-:S02]  /*7640*/  WARPGROUP.DEPBAR.LE gsb0, 0x0 ;  /* 0x00008000000079c5 */ /* 0x000fc40000010000 */
[----:B------:R-:W-:-:S06]  /*7650*/  WARPGROUP.ARRIVE ;  /* 0x00000000000079c5 */ /* 0x000fcc0000000000 */
[----:B------:R-:W-:Y:S03]  /*7660*/  HGMMA.64x96x16.F32 R24, gdesc[UR32].tnspB, R24, gsb0 ;  /* 0x41600000201879f0 */ /* 0x000fe60008000818 */
[----:B------:R-:W-:Y:S02]  /*7670*/  WARPGROUP.DEPBAR.LE gsb0, 0x0 ;  /* 0x00008000000079c5 */ /* 0x000fe40000010000 */
[----:B------:R3:W-:Y:S06]  /*7680*/  BAR.ARV R8, 0x100 ;  /* 0x000400080000751d */ /* 0x0007ec0000002000 */
[----:B------:R4:W-:Y:S01]  /*7690*/  @!P1 SYNCS.ARRIVE.TRANS64.RED.A1T0 RZ, [R10+URZ], RZ ;  /* 0x000000ff0aff99a7 */ /* 0x0009e2000810043f */
[-C--:B------:R-:W-:Y:S01]  /*76a0*/  FMUL.FTZ R24, R24, R5.reuse ;  /* 0x0000000518187220 */ /* 0x080fe20000410000 */
[----:B---3--:R-:W-:Y:S01]  /*76b0*/  FADD.FTZ R8, R12, R119 ;  /* 0x000000770c087221 */ /* 0x008fe20000010000 */
[-C--:B------:R-:W-:Y:S01]  /*76c0*/  FMUL.FTZ R25, R25, R5.reuse ;  /* 0x0000000519197220 */ /* 0x080fe20000410000 */
[-C--:B------:R-:W-:Y:S01]  /*76d0*/  FMUL.FTZ R28, R28, R5.reuse ;  /* 0x000000051c1c7220 */ /* 0x080fe20000410000 */
[-C--:B------:R-:W-:Y:S01]  /*76e0*/  FMUL.FTZ R29, R29, R5.reuse ;  /* 0x000000051d1d7220 */ /* 0x080fe20000410000 */
[----:B-1----:R-:W-:Y:S01]  /*76f0*/  FADD.FTZ R119, R13, R8 ;  /* 0x000000080d777221 */ /* 0x002fe20000010000 */
[----:B------:R-:W-:Y:S01]  /*7700*/  FMUL.FTZ R32, R32, R5 ;  /* 0x0000000520207220 */ /* 0x000fe20000410000 */
[----:B------:R1:W-:Y:S01]  /*7710*/  @!P1 SYNCS.ARRIVE.TRANS64.RED.A1T0 RZ, [R138+URZ], RZ ;  /* 0x000000ff8aff99a7 */ /* 0x0003e2000810043f */
[-CC-:B----4-:R-:W-:Y:S01]  /*7720*/  FFMA.FTZ R10, R99, R3.reuse, -R128.reuse ;  /* 0x00000003630a7223 */ /* 0x190fe20000010880 */
[-CC-:B------:R-:W-:Y:S01]  /*7730*/  FFMA.FTZ R99, R102, R3.reuse, -R128.reuse ;  /* 0x0000000366637223 */ /* 0x180fe20000010880 */
[--C-:B------:R-:W-:Y:S01]  /*7740*/  FFMA.FTZ R102, R91, R3, -R128.reuse ;  /* 0x000000035b667223 */ /* 0x100fe20000010880 */
[----:B------:R-:W-:Y:S01]  /*7750*/  FADD.FTZ R8, R14, R119 ;  /* 0x000000770e087221 */ /* 0x000fe20000010000 */
[----:B------:R3:W4:Y:S01]  /*7760*/  MUFU.EX2 R6, R10 ;  /* 0x0000000a00067308 */ /* 0x0007220000000800 */
[-C--:B------:R-:W-:Y:S01]  /*7770*/  FMUL.FTZ R33, R33, R5.reuse ;  /* 0x0000000521217220 */ /* 0x080fe20000410000 */
[----:B------:R-:W-:Y:S01]  /*7780*/  FMUL.FTZ R36, R36, R5 ;  /* 0x0000000524247220 */ /* 0x000fe20000410000 */
[----:B-1----:R-:W-:Y:S01]  /*7790*/  FFMA.FTZ R138, R125, R7, R129 ;  /* 0x000000077d8a7223 */ /* 0x002fe20000010081 */
[-CC-:B------:R-:W-:Y:S01]  /*77a0*/  FFMA.FTZ R7, R90, R3.reuse, -R128.reuse ;  /* 0x000000035a077223 */ /* 0x180fe20000010880 */
[----:B------:R-:W-:Y:S01]  /*77b0*/  FFMA.FTZ R90, R82, R3, -R128 ;  /* 0x00000003525a7223 */ /* 0x000fe20000010880 */
[-C--:B------:R-:W-:Y:S01]  /*77c0*/  FMUL.FTZ R37, R37, R5.reuse ;  /* 0x0000000525257220 */ /* 0x080fe20000410000 */
[----:B-----5:R-:W-:Y:S01]  /*77d0*/  FADD.FTZ R91, R133, R138 ;  /* 0x0000008a855b7221 */ /* 0x020fe20000010000 */
[----:B------:R1:W-:Y:S01]  /*77e0*/  MUFU.EX2 R82, R103 ;  /* 0x0000006700527308 */ /* 0x0003e20000000800 */
[-C--:B------:R-:W-:Y:S01]  /*77f0*/  FMUL.FTZ R40, R40, R5.reuse ;  /* 0x0000000528287220 */ /* 0x080fe20000410000 */
[-C--:B------:R-:W-:Y:S01]  /*7800*/  FMUL.FTZ R41, R41, R5.reuse ;  /* 0x0000000529297220 */ /* 0x080fe20000410000 */
[----:B------:R-:W-:Y:S01]  /*7810*/  FADD.FTZ R91, R132, R91 ;  /* 0x0000005b845b7221 */ /* 0x000fe20000010000 */
[-C--:B------:R-:W-:Y:S01]  /*7820*/  FMUL.FTZ R44, R44, R5.reuse ;  /* 0x000000052c2c7220 */ /* 0x080fe20000410000 */
[-C--:B------:R-:W-:Y:S01]  /*7830*/  FMUL.FTZ R45, R45, R5.reuse ;  /* 0x000000052d2d7220 */ /* 0x080fe20000410000 */
[-C--:B------:R-:W-:Y:S01]  /*7840*/  FMUL.FTZ R48, R48, R5.reuse ;  /* 0x0000000530307220 */ /* 0x080fe20000410000 */
[----:B------:R-:W-:Y:S01]  /*7850*/  FADD.FTZ R91, R136, R91 ;  /* 0x0000005b885b7221 */ /* 0x000fe20000010000 */
[----:B------:R-:W5:Y:S01]  /*7860*/  MUFU.EX2 R99, R99 ;  /* 0x0000006300637308 */ /* 0x000f620000000800 */
[-C--:B------:R-:W-:Y:S01]  /*7870*/  FMUL.FTZ R49, R49, R5.reuse ;  /* 0x0000000531317220 */ /* 0x080fe20000410000 */
[----:B------:R-:W-:Y:S01]  /*7880*/  FMUL.FTZ R52, R52, R5 ;  /* 0x0000000534347220 */ /* 0x000fe20000410000 */
[----:B---3--:R-:W-:Y:S01]  /*7890*/  FADD.FTZ R10, R130, R91 ;  /* 0x0000005b820a7221 */ /* 0x008fe20000010000 */
[----:B------:R-:W-:Y:S01]  /*78a0*/  FADD.FTZ R91, R15, R8 ;  /* 0x000000080f5b7221 */ /* 0x000fe20000010000 */
[----:B------:R-:W-:Y:S01]  /*78b0*/  F2FP.F16.F32.PACK_AB R8, R11, R9 ;  /* 0x000000090b08723e */ /* 0x000fe200000000ff */
[----:B------:R-:W-:Y:S01]  /*78c0*/  FMUL.FTZ R53, R53, R5 ;  /* 0x0000000535357220 */ /* 0x000fe20000410000 */
[----:B------:R-:W-:Y:S01]  /*78d0*/  FADD.FTZ R10, R137, R10 ;  /* 0x0000000a890a7221 */ /* 0x000fe20000010000 */
[----:B------:R-:W-:Y:S01]  /*78e0*/  FADD.FTZ R138, R20, R91 ;  /* 0x0000005b148a7221 */ /* 0x000fe20000010000 */
[----:B------:R-:W-:Y:S01]  /*78f0*/  F2FP.F16.F32.PACK_AB R9, R133, R129 ;  /* 0x000000818509723e */ /* 0x000fe200000000ff */
[----:B------:R-:W-:Y:S01]  /*7900*/  FFMA.FTZ R91, R74, R3, -R128 ;  /* 0x000000034a5b7223 */ /* 0x000fe20000010880 */
[----:B--2---:R-:W-:Y:S01]  /*7910*/  FADD.FTZ R140, R131, R10 ;  /* 0x0000000a838c7221 */ /* 0x004fe20000010000 */
[----:B------:R-:W-:Y:S01]  /*7920*/  F2FP.F16.F32.PACK_AB R10, R13, R12 ;  /* 0x0000000c0d0a723e */ /* 0x000fe200000000ff */
[----:B------:R-:W-:Y:S01]  /*7930*/  FADD.FTZ R11, R21, R138 ;  /* 0x0000008a150b7221 */ /* 0x000fe20000010000 */
[----:B------:R2:W-:Y:S01]  /*7940*/  MUFU.EX2 R74, R102 ;  /* 0x00000066004a7308 */ /* 0x0005e20000000800 */
[----:B------:R-:W-:Y:S01]  /*7950*/  FADD.FTZ R13, R135, R140 ;  /* 0x0000008c870d7221 */ /* 0x000fe20000010000 */
[-C--:B------:R-:W-:Y:S01]  /*7960*/  FMUL.FTZ R56, R56, R5.reuse ;  /* 0x0000000538387220 */ /* 0x080fe20000410000 */
[----:B------:R-:W-:Y:S01]  /*7970*/  FADD.FTZ R12, R22, R11 ;  /* 0x0000000b160c7221 */ /* 0x000fe20000010000 */
[----:B------:R-:W-:Y:S01]  /*7980*/  F2FP.F16.F32.PACK_AB R11, R136, R132 ;  /* 0x00000084880b723e */ /* 0x000fe200000000ff */
[----:B------:R-:W-:Y:S01]  /*7990*/  FADD.FTZ R13, R122, R13 ;  /* 0x0000000d7a0d7221 */ /* 0x000fe20000010000 */
[-C--:B------:R-:W-:Y:S01]  /*79a0*/  FMUL.FTZ R57, R57, R5.reuse ;  /* 0x0000000539397220 */ /* 0x080fe20000410000 */
[----:B-1----:R-:W-:Y:S01]  /*79b0*/  FADD.FTZ R103, R23, R12 ;  /* 0x0000000c17677221 */ /* 0x002fe20000010000 */
[----:B------:R-:W1:Y:S01]  /*79c0*/  MUFU.EX2 R7, R7 ;  /* 0x0000000700077308 */ /* 0x000e620000000800 */
[----:B------:R-:W-:Y:S01]  /*79d0*/  FADD.FTZ R12, R134, R13 ;  /* 0x0000000d860c7221 */ /* 0x000fe20000010000 */
[----:B------:R3:W-:Y:S01]  /*79e0*/  STSM.16.M88.4 [R2+0x24300], R8 ;  /* 0x0243000802007844 */ /* 0x0007e20000000200 */
[----:B------:R-:W-:Y:S01]  /*79f0*/  FADD.FTZ R132, R120, R103 ;  /* 0x0000006778847221 */ /* 0x000fe20000010000 */
[-C--:B------:R-:W-:Y:S01]  /*7a00*/  FMUL.FTZ R60, R60, R5.reuse ;  /* 0x000000053c3c7220 */ /* 0x080fe20000410000 */
[----:B------:R-:W-:Y:S01]  /*7a10*/  FADD.FTZ R13, R123, R12 ;  /* 0x0000000c7b0d7221 */ /* 0x000fe20000010000 */
[-C--:B------:R-:W-:Y:S01]  /*7a20*/  FMUL.FTZ R61, R61, R5.reuse ;  /* 0x000000053d3d7220 */ /* 0x080fe20000410000 */
[----:B------:R-:W-:Y:S01]  /*7a30*/  FADD.FTZ R103, R121, R132 ;  /* 0x0000008479677221 */ /* 0x000fe20000010000 */
[-C--:B------:R-:W-:Y:S01]  /*7a40*/  FMUL.FTZ R64, R64, R5.reuse ;  /* 0x0000000540407220 */ /* 0x080fe20000410000 */
[----:B------:R-:W-:Y:S01]  /*7a50*/  FADD.FTZ R13, R126, R13 ;  /* 0x0000000d7e0d7221 */ /* 0x000fe20000010000 */
[-C--:B------:R-:W-:Y:S01]  /*7a60*/  FMUL.FTZ R65, R65, R5.reuse ;  /* 0x0000000541417220 */ /* 0x080fe20000410000 */
[----:B------:R-:W-:Y:S01]  /*7a70*/  FADD.FTZ R12, R112, R103 ;  /* 0x00000067700c7221 */ /* 0x000fe20000010000 */
[----:B------:R-:W-:Y:S01]  /*7a80*/  F2FP.F16.F32.PACK_AB R112, R113, R112 ;  /* 0x000000707170723e */ /* 0x000fe200000000ff */
[-C--:B------:R-:W-:Y:S01]  /*7a90*/  FMUL.FTZ R68, R68, R5.reuse ;  /* 0x0000000544447220 */ /* 0x080fe20000410000 */
[----:B------:R-:W-:Y:S01]  /*7aa0*/  FMUL.FTZ R69, R69, R5 ;  /* 0x0000000545457220 */ /* 0x000fe20000410000 */
[-C--:B------:R-:W-:Y:S01]  /*7ab0*/  FMUL.FTZ R26, R26, R125.reuse ;  /* 0x0000007d1a1a7220 */ /* 0x080fe20000410000 */
[-C--:B------:R-:W-:Y:S01]  /*7ac0*/  FMUL.FTZ R27, R27, R125.reuse ;  /* 0x0000007d1b1b7220 */ /* 0x080fe20000410000 */
[-C--:B------:R-:W-:Y:S01]  /*7ad0*/  FMUL.FTZ R30, R30, R125.reuse ;  /* 0x0000007d1e1e7220 */ /* 0x080fe20000410000 */
[----:B---3--:R-:W-:Y:S01]  /*7ae0*/  F2FP.F16.F32.PACK_AB R8, R15, R14 ;  /* 0x0000000e0f08723e */ /* 0x008fe200000000ff */
[----:B------:R-:W-:Y:S01]  /*7af0*/  FADD.FTZ R14, R114, R13 ;  /* 0x0000000d720e7221 */ /* 0x000fe20000010000 */
[----:B------:R-:W-:Y:S01]  /*7b00*/  FADD.FTZ R13, R113, R12 ;  /* 0x0000000c710d7221 */ /* 0x000fe20000010000 */
[----:B------:R-:W-:Y:S01]  /*7b10*/  F2FP.F16.F32.PACK_AB R10, R21, R20 ;  /* 0x00000014150a723e */ /* 0x000fe200000000ff */
[-C--:B------:R-:W-:Y:S01]  /*7b20*/  FMUL.FTZ R31, R31, R125.reuse ;  /* 0x0000007d1f1f7220 */ /* 0x080fe20000410000 */
[----:B------:R-:W-:Y:S01]  /*7b30*/  FADD.FTZ R14, R127, R14 ;  /* 0x0000000e7f0e7221 */ /* 0x000fe20000010000 */
[----:B------:R-:W-:Y:S01]  /*7b40*/  FADD.FTZ R20, R116, R13 ;  /* 0x0000000d74147221 */ /* 0x000fe20000010000 */
[----:B------:R-:W-:Y:S01]  /*7b50*/  F2FP.F16.F32.PACK_AB R12, R23, R22 ;  /* 0x00000016170c723e */ /* 0x000fe200000000ff */
[----:B------:R-:W-:Y:S01]  /*7b60*/  FMUL.FTZ R34, R34, R125 ;  /* 0x0000007d22227220 */ /* 0x000fe20000410000 */
[----:B------:R-:W-:Y:S01]  /*7b70*/  FADD.FTZ R15, R115, R14 ;  /* 0x0000000e730f7221 */ /* 0x000fe20000010000 */
[----:B------:R-:W-:Y:S01]  /*7b80*/  FADD.FTZ R21, R117, R20 ;  /* 0x0000001475157221 */ /* 0x000fe20000010000 */
[----:B------:R-:W-:Y:S01]  /*7b90*/  F2FP.F16.F32.PACK_AB R9, R137, R130 ;  /* 0x000000828909723e */ /* 0x000fe200000000ff */
[----:B------:R3:W1:Y:S01]  /*7ba0*/  MUFU.EX2 R20, R90 ;  /* 0x0000005a00147308 */ /* 0x0006620000000800 */
[----:B------:R-:W-:Y:S01]  /*7bb0*/  FADD.FTZ R15, R118, R15 ;  /* 0x0000000f760f7221 */ /* 0x000fe20000010000 */
[----:B------:R-:W-:Y:S01]  /*7bc0*/  FADD.FTZ R22, R104, R21 ;  /* 0x0000001568167221 */ /* 0x000fe20000010000 */
[----:B------:R-:W-:Y:S01]  /*7bd0*/  F2FP.F16.F32.PACK_AB R11, R135, R131 ;  /* 0x00000083870b723e */ /* 0x000fe200000000ff */
[-C--:B------:R-:W-:Y:S01]  /*7be0*/  FMUL.FTZ R35, R35, R125.reuse ;  /* 0x0000007d23237220 */ /* 0x080fe20000410000 */
[----:B--2---:R-:W-:Y:S01]  /*7bf0*/  FADD.FTZ R102, R106, R15 ;  /* 0x0000000f6a667221 */ /* 0x004fe20000010000 */
[----:B------:R-:W-:Y:S01]  /*7c00*/  FADD.FTZ R21, R105, R22 ;  /* 0x0000001669157221 */ /* 0x000fe20000010000 */
[----:B------:R-:W-:Y:S01]  /*7c10*/  F2FP.F16.F32.PACK_AB R13, R134, R122 ;  /* 0x0000007a860d723e */ /* 0x000fe200000000ff */
[----:B------:R2:W-:Y:S01]  /*7c20*/  STSM.16.M88.4 [R2+0x25b00], R8 ;  /* 0x025b000802007844 */ /* 0x0005e20000000200 */
[----:B------:R-:W-:Y:S01]  /*7c30*/  FADD.FTZ R23, R111, R102 ;  /* 0x000000666f177221 */ /* 0x000fe20000010000 */
[----:B------:R-:W-:Y:S01]  /*7c40*/  FADD.FTZ R22, R108, R21 ;  /* 0x000000156c167221 */ /* 0x000fe20000010000 */
[----:B------:R-:W-:Y:S01]  /*7c50*/  F2FP.F16.F32.PACK_AB R14, R121, R120 ;  /* 0x00000078790e723e */ /* 0x000fe200000000ff */
[----:B------:R-:W-:Y:S01]  /*7c60*/  FMUL.FTZ R38, R38, R125 ;  /* 0x0000007d26267220 */ /* 0x000fe20000410000 */
[----:B---3--:R-:W-:Y:S01]  /*7c70*/  FADD.FTZ R90, R110, R23 ;  /* 0x000000176e5a7221 */ /* 0x008fe20000010000 */
[----:B------:R-:W-:Y:S01]  /*7c80*/  FADD.FTZ R21, R109, R22 ;  /* 0x000000166d157221 */ /* 0x000fe20000010000 */
[----:B------:R-:W-:Y:S01]  /*7c90*/  F2FP.F16.F32.PACK_AB R15, R126, R123 ;  /* 0x0000007b7e0f723e */ /* 0x000fe200000000ff */
[-C--:B------:R-:W-:Y:S01]  /*7ca0*/  FMUL.FTZ R39, R39, R125.reuse ;  /* 0x0000007d27277220 */ /* 0x080fe20000410000 */
[----:B------:R-:W-:Y:S01]  /*7cb0*/  FADD.FTZ R23, R107, R90 ;  /* 0x0000005a6b177221 */ /* 0x000fe20000010000 */
[----:B------:R-:W-:Y:S01]  /*7cc0*/  FADD.FTZ R22, R96, R21 ;  /* 0x0000001560167221 */ /* 0x000fe20000010000 */
[C---:B------:R-:W-:Y:S01]  /*7cd0*/  F2FP.F16.F32.PACK_AB R96, R97.reuse, R96 ;  /* 0x000000606160723e */ /* 0x040fe200000000ff */
[----:B------:R3:W-:Y:S01]  /*7ce0*/  STSM.16.M88.4 [R2+0x27300], R12 ;  /* 0x0273000c02007844 */ /* 0x0007e20000000200 */
[----:B------:R-:W-:Y:S01]  /*7cf0*/  FADD.FTZ R23, R98, R23 ;  /* 0x0000001762177221 */ /* 0x000fe20000010000 */
[----:B------:R-:W-:Y:S01]  /*7d00*/  FADD.FTZ R21, R97, R22 ;  /* 0x0000001661157221 */ /* 0x000fe20000010000 */
[----:B----4-:R-:W-:Y:S01]  /*7d10*/  F2FP.F16.F32.PACK_AB R97, R6, R98 ;  /* 0x000000620661723e */ /* 0x010fe200000000ff */
[-C--:B------:R-:W-:Y:S01]  /*7d20*/  FMUL.FTZ R42, R42, R125.reuse ;  /* 0x0000007d2a2a7220 */ /* 0x080fe20000410000 */
[----:B------:R-:W-:Y:S01]  /*7d30*/  FADD.FTZ R22, R6, R23 ;  /* 0x0000001706167221 */ /* 0x000fe20000010000 */
[----:B------:R-:W-:Y:S01]  /*7d40*/  FADD.FTZ R90, R100, R21 ;  /* 0x00000015645a7221 */ /* 0x000fe20000010000 */
[----:B------:R-:W-:Y:S01]  /*7d50*/  F2FP.F16.F32.PACK_AB R113, R127, R114 ;  /* 0x000000727f71723e */ /* 0x000fe200000000ff */
[-C--:B------:R-:W-:Y:S01]  /*7d60*/  FMUL.FTZ R43, R43, R125.reuse ;  /* 0x0000007d2b2b7220 */ /* 0x080fe20000410000 */
[----:B-----5:R-:W-:Y:S01]  /*7d70*/  FADD.FTZ R21, R99, R22 ;  /* 0x0000001663157221 */ /* 0x020fe20000010000 */
[----:B--2---:R-:W-:Y:S01]  /*7d80*/  FADD.FTZ R9, R101, R90 ;  /* 0x0000005a65097221 */ /* 0x004fe20000010000 */
[----:B------:R-:W-:Y:S01]  /*7d90*/  F2FP.F16.F32.PACK_AB R104, R105, R104 ;  /* 0x000000686968723e */ /* 0x000fe200000000ff */
[----:B------:R-:W-:Y:S01]  /*7da0*/  FMUL.FTZ R46, R46, R125 ;  /* 0x0000007d2e2e7220 */ /* 0x000fe20000410000 */
[----:B------:R-:W-:Y:S01]  /*7db0*/  FADD.FTZ R8, R82, R21 ;  /* 0x0000001552087221 */ /* 0x000fe20000010000 */
[----:B------:R-:W-:Y:S01]  /*7dc0*/  FADD.FTZ R10, R88, R9 ;  /* 0x00000009580a7221 */ /* 0x000fe20000010000 */
[----:B------:R-:W-:Y:S01]  /*7dd0*/  F2FP.F16.F32.PACK_AB R88, R89, R88 ;  /* 0x000000585958723e */ /* 0x000fe200000000ff */
[----:B---3--:R-:W2:Y:S01]  /*7de0*/  MUFU.EX2 R12, R91 ;  /* 0x0000005b000c7308 */ /* 0x008ea20000000800 */
[----:B-1----:R-:W-:Y:S01]  /*7df0*/  FADD.FTZ R9, R7, R8 ;  /* 0x0000000807097221 */ /* 0x002fe20000010000 */
[----:B------:R-:W-:Y:S01]  /*7e00*/  FADD.FTZ R11, R89, R10 ;  /* 0x0000000a590b7221 */ /* 0x000fe20000010000 */
[C---:B------:R-:W-:Y:S01]  /*7e10*/  F2FP.F16.F32.PACK_AB R89, R74.reuse, R7 ;  /* 0x000000074a59723e */ /* 0x040fe200000000ff */
        /* <DEDUP_REMOVED lines=8> */
[-C--:B------:R-:W-:Y:S01]  /*7ea0*/  FMUL.FTZ R51, R51, R125.reuse ;  /* 0x0000007d33337220 */ /* 0x080fe20000410000 */
[----:B------:R-:W-:Y:S01]  /*7eb0*/  FADD.FTZ R11, R95, R8 ;  /* 0x000000085f0b7221 */ /* 0x000fe20000010000 */
[----:B------:R-:W-:Y:S01]  /*7ec0*/  FADD.FTZ R6, R80, R9 ;  /* 0x0000000950067221 */ /* 0x000fe20000010000 */
[----:B------:R-:W-:Y:S01]  /*7ed0*/  F2FP.F16.F32.PACK_AB R105, R111, R106 ;  /* 0x0000006a6f69723e */ /* 0x000fe200000000ff */
[----:B------:R1:W-:Y:S01]  /*7ee0*/  STSM.16.M88.4 [R2+0x28b00], R112 ;  /* 0x028b007002007844 */ /* 0x0003e20000000200 */
        /* <DEDUP_REMOVED lines=16> */
[----:B--2---:R-:W-:Y:S01]  /*7ff0*/  FADD.FTZ R7, R12, R7 ;  /* 0x000000070c077221 */ /* 0x004fe20000010000 */
[----:B------:R-:W-:Y:S01]  /*8000*/  F2FP.F16.F32.PACK_AB R80, R81, R80 ;  /* 0x000000505150723e */ /* 0x000fe200000000ff */
[----:B------:R-:W-:Y:S01]  /*8010*/  FADD.FTZ R9, R73, R6 ;  /* 0x0000000649097221 */ /* 0x000fe20000010000 */
[----:B------:R-:W-:Y:S01]  /*8020*/  F2FP.F16.F32.PACK_AB R90, R93, R92 ;  /* 0x0000005c5d5a723e */ /* 0x000fe200000000ff */
[----:B------:R-:W-:Y:S01]  /*8030*/  FADD.FTZ R7, R75, R7 ;  /* 0x000000074b077221 */ /* 0x000fe20000010000 */
[----:B------:R-:W-:Y:S01]  /*8040*/  F2FP.F16.F32.PACK_AB R91, R95, R94 ;  /* 0x0000005e5f5b723e */ /* 0x000fe200000000ff */
[----:B------:R1:W-:Y:S01]  /*8050*/  STSM.16.M88.4 [R2+0x2bb00], R96 ;  /* 0x02bb006002007844 */ /* 0x0003e20000000200 */
[----:B------:R-:W-:Y:S01]  /*8060*/  F2FP.F16.F32.PACK_AB R81, R83, R20 ;  /* 0x000000145351723e */ /* 0x000fe200000000ff */
[----:B------:R-:W-:Y:S01]  /*8070*/  FADD.FTZ R6, R124, R9 ;  /* 0x000000097c067221 */ /* 0x000fe20000010000 */
[----:B------:R-:W-:Y:S01]  /*8080*/  F2FP.F16.F32.PACK_AB R72, R73, R72 ;  /* 0x000000484948723e */ /* 0x000fe200000000ff */
[----:B------:R1:W-:Y:S01]  /*8090*/  STSM.16.M88.4 [R2+0x2d300], R88 ;  /* 0x02d3005802007844 */ /* 0x0003e20000000200 */
[----:B------:R-:W-:Y:S01]  /*80a0*/  F2FP.F16.F32.PACK_AB R82, R85, R84 ;  /* 0x000000545552723e */ /* 0x000fe200000000ff */
[----:B------:R-:W-:Y:S01]  /*80b0*/  FADD.FTZ R7, R78, R7 ;  /* 0x000000074e077221 */ /* 0x000fe20000010000 */
[----:B------:R-:W-:Y:S01]  /*80c0*/  F2FP.F16.F32.PACK_AB R83, R87, R86 ;  /* 0x000000565753723e */ /* 0x000fe200000000ff */
[----:B------:R-:W-:Y:S01]  /*80d0*/  FADD.FTZ R6, R77, R6 ;  /* 0x000000064d067221 */ /* 0x000fe20000010000 */
[----:B------:R-:W-:Y:S01]  /*80e0*/  F2FP.F16.F32.PACK_AB R73, R75, R12 ;  /* 0x0000000c4b49723e */ /* 0x000fe200000000ff */
[----:B------:R-:W-:Y:S01]  /*80f0*/  FADD.FTZ R7, R79, R7 ;  /* 0x000000074f077221 */ /* 0x000fe20000010000 */
[----:B------:R-:W-:Y:S01]  /*8100*/  F2FP.F16.F32.PACK_AB R74, R77, R124 ;  /* 0x0000007c4d4a723e */ /* 0x000fe200000000ff */
[----:B------:R1:W-:Y:S01]  /*8110*/  STSM.16.M88.4 [R2+0x2eb00], R80 ;  /* 0x02eb005002007844 */ /* 0x0003e20000000200 */
[----:B------:R-:W-:Y:S01]  /*8120*/  F2FP.F16.F32.PACK_AB R75, R79, R78 ;  /* 0x0000004e4f4b723e */ /* 0x000fe200000000ff */
[-C--:B------:R-:W-:Y:S01]  /*8130*/  FMUL.FTZ R59, R59, R125.reuse ;  /* 0x0000007d3b3b7220 */ /* 0x080fe20000410000 */
[-C--:B------:R-:W-:Y:S01]  /*8140*/  FMUL.FTZ R62, R62, R125.reuse ;  /* 0x0000007d3e3e7220 */ /* 0x080fe20000410000 */
[-C--:B------:R-:W-:Y:S01]  /*8150*/  FMUL.FTZ R63, R63, R125.reuse ;  /* 0x0000007d3f3f7220 */ /* 0x080fe20000410000 */
[-C--:B------:R-:W-:Y:S01]  /*8160*/  FMUL.FTZ R66, R66, R125.reuse ;  /* 0x0000007d42427220 */ /* 0x080fe20000410000 */
[----:B------:R1:W-:Y:S01]  /*8170*/  STSM.16.M88.4 [R2+0x30300], R72 ;  /* 0x0303004802007844 */ /* 0x0003e20000000200 */
[-C--:B------:R-:W-:Y:S01]  /*8180*/  FMUL.FTZ R67, R67, R125.reuse ;  /* 0x0000007d43437220 */ /* 0x080fe20000410000 */
[-C--:B------:R-:W-:Y:S01]  /*8190*/  FMUL.FTZ R70, R70, R125.reuse ;  /* 0x0000007d46467220 */ /* 0x080fe20000410000 */
[----:B------:R-:W-:Y:S01]  /*81a0*/  FMUL.FTZ R71, R71, R125 ;  /* 0x0000007d47477220 */ /* 0x000fe20000410000 */
[----:B------:R-:W-:Y:S01]  /*81b0*/  @!PT LDS RZ, [RZ] ;  /* 0x00000000fffff984 */ /* 0x000fe20000000800 */
[----:B------:R-:W-:Y:S01]  /*81c0*/  @!PT LDS RZ, [RZ] ;  /* 0x00000000fffff984 */ /* 0x000fe20000000800 */
[----:B------:R-:W-:Y:S01]  /*81d0*/  @!PT LDS RZ, [RZ] ;  /* 0x00000000fffff984 */ /* 0x000fe20000000800 */
[----:B------:R-:W-:Y:S01]  /*81e0*/  @!PT LDS RZ, [RZ] ;  /* 0x00000000fffff984 */ /* 0x000fe20000000800 */
[----:B------:R2:W-:Y:S06]  /*81f0*/  MEMBAR.ALL.CTA ;  /* 0x0000000000007992 */ /* 0x0005ec0000008000 */
[----:B--2---:R-:W2:Y:S01]  /*8200*/  FENCE.VIEW.ASYNC.S ;  /* 0x00000000000073c6 */ /* 0x004ea20000000000 */
[----:B------:R-:W-:-:S02]  /*8210*/  IMAD.MOV.U32 R8, RZ, RZ, R76 ;  /* 0x000000ffff087224 */ /* 0x000fc400078e004c */
[----:B------:R-:W-:Y:S01]  /*8220*/  IMAD.MOV.U32 R5, RZ, RZ, R0 ;  /* 0x000000ffff057224 */ /* 0x000fe200078e0000 */
[----:B--2---:R-:W-:Y:S01]  /*8230*/  NOP ;  /* 0x0000000000007918 */ /* 0x004fe20000000000 */
[----:B------:R-:W-:Y:S05]  /*8240*/  @P2 BRA `(.L_x_24) ;  /* 0xffffffc800402947 */ /* 0x000fea000383ffff */
.L_x_15:
[----:B------:R-:W-:Y:S06]  /*8250*/  BAR.ARV 0x8, 0x1a0 ;  /* 0x0206800000007b1d */ /* 0x000fec0000002000 */
[----:B------:R-:W-:Y:S05]  /*8260*/  @!P0 BRA `(.L_x_25) ;  /* 0x0000000000048947 */ /* 0x000fea0003800000 */
[----:B------:R-:W-:Y:S01]  /*8270*/  BPT.TRAP 0x1 ;  /* 0x000000040000795c */ /* 0x000fe20000300000 */
.L_x_25:
[----:B------:R-:W-:Y:S01]  /*8280*/  ULEA UR12, UR38, UR39, 0x3 ;  /* 0x00000027260c7291 */ /* 0x000fe2000f8e183f */
[----:B------:R-:W-:-:S05]  /*8290*/  IMAD.U32 R4, RZ, RZ, UR60 ;  /* 0x0000003cff047e24 */ /* 0x000fca000f8e00ff */
[----:B------:R-:W-:-:S04]  /*82a0*/  SHF.L.U32 R4, R4, 0x1f, RZ ;  /* 0x0000001f04047819 */ /* 0x000fc800000006ff */
[----:B------:R3:W4:Y:S01]  /*82b0*/  SYNCS.PHASECHK.TRANS64.TRYWAIT P2, [UR12+0x31c50], R4 ;  /* 0x031c5004ff0075a7 */ /* 0x000722000804014c */
[----:B------:R-:W-:Y:S05]  /*82c0*/  @!P0 BRA `(.L_x_26) ;  /* 0x0000000000048947 */ /* 0x000fea0003800000 */
[----:B------:R-:W-:Y:S01]  /*82d0*/  BPT.TRAP 0x1 ;  /* 0x000000040000795c */ /* 0x000fe20000300000 */
.L_x_26:
[----:B----4-:R-:W-:Y:S05]  /*82e0*/  @P2 BRA `(.L_x_27) ;  /* 0x0000000000082947 */ /* 0x010fea0003800000 */
[----:B------:R-:W4:Y:S02]  /*82f0*/  SYNCS.PHASECHK.TRANS64.TRYWAIT P0, [UR12+0x31c50], R4 ;  /* 0x031c5004ff0075a7 */ /* 0x000f24000800014c */
[----:B----4-:R-:W-:Y:S05]  /*8300*/  @!P0 BRA `(.L_x_28) ;  /* 0x0000004000748947 */ /* 0x010fea0003800000 */
.L_x_27:
[----:B------:R-:W-:Y:S01]  /*8310*/  UIADD3 UR4, UR39, 0x200, URZ ;  /* 0x0000020027047890 */ /* 0x000fe2000fffe03f */
[----:B------:R-:W-:Y:S01]  /*8320*/  WARPGROUP.ARRIVE ;  /* 0x00000000000079c5 */ /* 0x000fe20000000000 */
[----:B------:R-:W-:Y:S01]  /*8330*/  UMOV UR5, 0xc0000010 ;  /* 0xc000001000057882 */ /* 0x000fe20000000000 */
[----:B------:R-:W-:Y:S01]  /*8340*/  UMOV UR7, 0x80000020 ;  /* 0x8000002000077882 */ /* 0x000fe20000000000 */
[----:B------:R-:W-:Y:S01]  /*8350*/  USHF.R.U32.HI UR4, URZ, 0x4, UR4 ;  /* 0x000000043f047899 */ /* 0x000fe20008011604 */
[----:B----4-:R-:W4:Y:S01]  /*8360*/  SHFL.BFLY PT, R5, R6, 0x2, 0x1f ;  /* 0x0c401f0006057f89 */ /* 0x010f2200000e0000 */
[----:B------:R-:W-:Y:S01]  /*8370*/  UMOV UR9, 0xc0000010 ;  /* 0xc000001000097882 */ /* 0x000fe20000000000 */
[----:B------:R-:W-:Y:S01]  /*8380*/  UMOV UR11, 0x80000020 ;  /* 0x80000020000b7882 */ /* 0x000fe20000000000 */
[----:B------:R-:W-:Y:S01]  /*8390*/  ULOP3.LUT UR4, UR4, 0x3fff, URZ, 0xc0, !UPT ;  /* 0x00003fff04047892 */ /* 0x000fe2000f8ec03f */
[----:B------:R-:W5:Y:S01]  /*83a0*/  SHFL.BFLY PT, R10, R7, 0x2, 0x1f ;  /* 0x0c401f00070a7f89 */ /* 0x000f6200000e0000 */
[C---:B------:R-:W-:Y:S01]  /*83b0*/  IADD3 R9, P6, R16.reuse, 0x20, RZ ;  /* 0x0000002010097810 */ /* 0x040fe20007fde0ff */
[----:B------:R-:W-:Y:S01]  /*83c0*/  UIADD3 UR35, -UR36, URZ, URZ ;  /* 0x0000003f24237290 */ /* 0x000fe2000fffe13f */
[----:B-1----:R-:W-:Y:S01]  /*83d0*/  LOP3.LUT R73, R16, 0x180, RZ, 0xc0, !PT ;  /* 0x0000018010497812 */ /* 0x002fe200078ec0ff */
[----:B------:R-:W-:Y:S01]  /*83e0*/  ULOP3.LUT UR6, UR4, 0x2400000, URZ, 0xfc, !UPT ;  /* 0x0240000004067892 */ /* 0x000fe2000f8efc3f */
[----:B------:R-:W-:Y:S01]  /*83f0*/  LOP3.LUT R8, R9, 0x180, RZ, 0xc0, !PT ;  /* 0x0000018009087812 */ /* 0x000fe200078ec0ff */
[----:B------:R-:W-:Y:S01]  /*8400*/  ULOP3.LUT UR4, UR61, 0x10000, URZ, 0xfc, !UPT ;  /* 0x000100003d047892 */ /* 0x000fe2000f8efc3f */
[----:B------:R-:W-:Y:S01]  /*8410*/  SHF.R.U64 R73, R73, 0x3, RZ ;  /* 0x0000000349497819 */ /* 0x000fe200000012ff */
[----:B------:R-:W-:Y:S01]  /*8420*/  UIMAD UR6, UR38, 0x6c0, UR6 ;  /* 0x000006c0260678a4 */ /* 0x000fe2000f8e0206 */
[----:B------:R-:W-:Y:S01]  /*8430*/  SHF.R.U64 R8, R8, 0x3, RZ ;  /* 0x0000000308087819 */ /* 0x000fe200000012ff */
[----:B------:R-:W-:Y:S01]  /*8440*/  UIADD3 UR8, UR4, 0x180, URZ ;  /* 0x0000018004087890 */ /* 0x000fe2000fffe03f */
[----:B------:R-:W-:Y:S01]  /*8450*/  LOP3.LUT R72, R73, R16, RZ, 0x3c, !PT ;  /* 0x0000001049487212 */ /* 0x000fe200078e3cff */
[----:B------:R-:W-:Y:S01]  /*8460*/  UIADD3 UR10, UR6, 0x40, URZ ;  /* 0x00000040060a7890 */ /* 0x000fe2000fffe03f */
[----:B------:R-:W-:Y:S01]  /*8470*/  LOP3.LUT R8, R8, R9, RZ, 0x3c, !PT ;  /* 0x0000000908087212 */ /* 0x000fe200078e3cff */
[--C-:B------:R-:W-:Y:S01]  /*8480*/  IMAD.MOV.U32 R73, RZ, RZ, R17.reuse ;  /* 0x000000ffff497224 */ /* 0x100fe200078e0011 */
[----:B------:R-:W-:Y:S01]  /*8490*/  IADD3 R21, P4, R16, 0x3020, RZ ;  /* 0x0000302010157810 */ /* 0x000fe20007f9e0ff */
[----:B------:R-:W-:Y:S01]  /*84a0*/  IMAD.X R9, RZ, RZ, R17, P6 ;  /* 0x000000ffff097224 */ /* 0x000fe200030e0611 */
[----:B------:R-:W-:Y:S01]  /*84b0*/  HGMMA.64x96x16.F32 R24, gdesc[UR4].tnspB, R24, gsb0 ;  /* 0x41600000041879f0 */ /* 0x000fe20008000818 */
[----:B------:R-:W-:Y:S01]  /*84c0*/  UMOV UR5, 0xc0000010 ;  /* 0xc000001000057882 */ /* 0x000fe20000000000 */
[----:B------:R-:W-:Y:S01]  /*84d0*/  UMOV UR7, 0x80000020 ;  /* 0x8000002000077882 */ /* 0x000fe20000000000 */
[----:B----4-:R-:W-:Y:S01]  /*84e0*/  FADD.FTZ R5, R5, R6 ;  /* 0x0000000605057221 */ /* 0x010fe20000010000 */
[----:B------:R-:W-:Y:S01]  /*84f0*/  MOV R72, R72 ;  /* 0x0000004800487202 */ /* 0x000fe20000000f00 */
[----:B------:R-:W-:Y:S01]  /*8500*/  IMAD.MOV.U32 R22, RZ, RZ, -0x800000 ;  /* 0xff800000ff167424 */ /* 0x000fe200078e00ff */
[----:B------:R-:W-:Y:S01]  /*8510*/  MOV R73, R8 ;  /* 0x0000000800497202 */ /* 0x000fe20000000f00 */
[----:B-----5:R-:W-:Y:S01]  /*8520*/  FADD.FTZ R10, R10, R7 ;  /* 0x000000070a0a7221 */ /* 0x020fe20000010000 */
[----:B---3--:R-:W2:Y:S01]  /*8530*/  SHFL.BFLY PT, R4, R5, 0x1, 0x1f ;  /* 0x0c201f0005047f89 */ /* 0x008ea200000e0000 */
[----:B------:R-:W-:Y:S01]  /*8540*/  IADD3 R7, P3, R16, 0x6000, RZ ;  /* 0x0000600010077810 */ /* 0x000fe20007f7e0ff */
[----:B------:R-:W-:Y:S01]  /*8550*/  IMAD.MOV.U32 R8, RZ, RZ, RZ ;  /* 0x000000ffff087224 */ /* 0x000fe200078e00ff */
[----:B------:R-:W-:-:S02]  /*8560*/  LOP3.LUT R20, R21, 0x180, RZ, 0xc0, !PT ;  /* 0x0000018015147812 */ /* 0x000fc400078ec0ff */
[----:B------:R-:W-:Y:S02]  /*8570*/  LOP3.LUT R6, R7, 0x180, RZ, 0xc0, !PT ;  /* 0x0000018007067812 */ /* 0x000fe400078ec0ff */
[----:B------:R-:W-:Y:S02]  /*8580*/  R2UR UR14, R147 ;  /* 0x00000000930e72ca */ /* 0x000fe400000e0000 */
[----:B------:R-:W-:Y:S02]  /*8590*/  SHF.R.U64 R20, R20, 0x3, RZ ;  /* 0x0000000314147819 */ /* 0x000fe400000012ff */
[----:B------:R-:W-:Y:S02]  /*85a0*/  SHF.R.U64 R6, R6, 0x3, RZ ;  /* 0x0000000306067819 */ /* 0x000fe400000012ff */
[----:B------:R-:W-:Y:S01]  /*85b0*/  LOP3.LUT R20, R20, R21, RZ, 0x3c, !PT ;  /* 0x0000001514147212 */ /* 0x000fe200078e3cff */
[--C-:B------:R-:W-:Y:S01]  /*85c0*/  IMAD.X R21, RZ, RZ, R17.reuse, P4 ;  /* 0x000000ffff157224 */ /* 0x100fe200020e0611 */
[----:B------:R-:W-:Y:S01]  /*85d0*/  LOP3.LUT R6, R6, R7, RZ, 0x3c, !PT ;  /* 0x0000000706067212 */ /* 0x000fe200078e3cff */
[----:B------:R-:W-:Y:S01]  /*85e0*/  IMAD.X R7, RZ, RZ, R17, P3 ;  /* 0x000000ffff077224 */ /* 0x000fe200018e0611 */
[----:B------:R-:W-:-:S02]  /*85f0*/  R2UR UR13, R146 ;  /* 0x00000000920d72ca */ /* 0x000fc400000e0000 */
[C---:B------:R-:W-:Y:S01]  /*8600*/  IADD3 R11, P0, R16.reuse, 0x6020, RZ ;  /* 0x00006020100b7810 */ /* 0x040fe20007f1e0ff */
[----:B------:R-:W-:Y:S01]  /*8610*/  UIADD3 UR34, -UR14, URZ, URZ ;  /* 0x0000003f0e227290 */ /* 0x000fe2000fffe13f */
[----:B------:R-:W-:Y:S02]  /*8620*/  MOV R20, R20 ;  /* 0x0000001400147202 */ /* 0x000fe40000000f00 */
[----:B------:R-:W-:Y:S01]  /*8630*/  MOV R21, R6 ;  /* 0x0000000600157202 */ /* 0x000fe20000000f00 */
[----:B--2---:R-:W-:Y:S01]  /*8640*/  FADD.FTZ R12, R5, R4 ;  /* 0x00000004050c7221 */ /* 0x004fe20000010000 */
[----:B------:R-:W-:Y:S01]  /*8650*/  LOP3.LUT R4, R11, 0x180, RZ, 0xc0, !PT ;  /* 0x000001800b047812 */ /* 0x000fe200078ec0ff */
[----:B------:R-:W1:Y:S01]  /*8660*/  SHFL.BFLY PT, R5, R10, 0x1, 0x1f ;  /* 0x0c201f000a057f89 */ /* 0x000e6200000e0000 */
[----:B------:R-:W-:Y:S02]  /*8670*/  IADD3 R75, P5, R16, 0x3000, RZ ;  /* 0x00003000104b7810 */ /* 0x000fe40007fbe0ff */
[----:B------:R-:W-:-:S02]  /*8680*/  FSETP.NE.FTZ.AND P2, PT, R12, RZ, PT ;  /* 0x000000ff0c00720b */ /* 0x000fc40003f55000 */
[----:B------:R-:W-:Y:S02]  /*8690*/  SHF.R.U64 R4, R4, 0x3, RZ ;  /* 0x0000000304047819 */ /* 0x000fe400000012ff */
[----:B------:R-:W-:Y:S02]  /*86a0*/  LOP3.LUT R74, R75, 0x180, RZ, 0xc0, !PT ;  /* 0x000001804b4a7812 */ /* 0x000fe400078ec0ff */
[----:B------:R-:W-:Y:S02]  /*86b0*/  LOP3.LUT R4, R4, R11, RZ, 0x3c, !PT ;  /* 0x0000000b04047212 */ /* 0x000fe400078e3cff */
[----:B------:R-:W-:-:S04]  /*86c0*/  SHF.R.U64 R74, R74, 0x3, RZ ;  /* 0x000000034a4a7819 */ /* 0x000fc800000012ff */
[----:B------:R-:W-:Y:S01]  /*86d0*/  LOP3.LUT R74, R74, R75, RZ, 0x3c, !PT ;  /* 0x0000004b4a4a7212 */ /* 0x000fe200078e3cff */
[----:B------:R-:W2:Y:S01]  /*86e0*/  @P2 MUFU.LG2 R9, R12 ;  /* 0x0000000c00092308 */ /* 0x000ea20000000c00 */
[----:B------:R-:W-:Y:S01]  /*86f0*/  @P2 FMUL.FTZ R7, R3, 0.69314718246459960938 ;  /* 0x3f31721803072820 */ /* 0x000fe20000410000 */
[----:B------:R-:W-:-:S05]  /*8700*/  IMAD.X R75, RZ, RZ, R17, P5 ;  /* 0x000000ffff4b7224 */ /* 0x000fca00028e0611 */
[----:B------:R-:W-:Y:S01]  /*8710*/  MOV R74, R74 ;  /* 0x0000004a004a7202 */ /* 0x000fe20000000f00 */
[----:B-1----:R-:W-:Y:S01]  /*8720*/  FADD.FTZ R13, R10, R5 ;  /* 0x000000050a0d7221 */ /* 0x002fe20000010000 */
[----:B------:R1:W-:Y:S01]  /*8730*/  @P2 MUFU.RCP R8, R12 ;  /* 0x0000000c00082308 */ /* 0x0003e20000001000 */
[----:B------:R-:W-:Y:S02]  /*8740*/  IMAD.MOV.U32 R10, RZ, RZ, RZ ;  /* 0x000000ffff0a7224 */ /* 0x000fe400078e00ff */
[----:B------:R-:W-:Y:S01]  /*8750*/  IMAD.X R5, RZ, RZ, R17, P0 ;  /* 0x000000ffff057224 */ /* 0x000fe200000e0611 */
[----:B------:R-:W-:Y:S02]  /*8760*/  FSETP.NE.FTZ.AND P4, PT, R13, RZ, PT ;  /* 0x000000ff0d00720b */ /* 0x000fe40003f95000 */
[----:B------:R-:W-:Y:S01]  /*8770*/  LOP3.LUT P0, RZ, R145, 0x3, RZ, 0xc0, !PT ;  /* 0x0000000391ff7812 */ /* 0x000fe2000780c0ff */
[----:B--2---:R-:W-:Y:S01]  /*8780*/  @P2 FMUL.FTZ R6, R9, 0.69314718246459960938 ;  /* 0x3f31721809062820 */ /* 0x004fe20000410000 */
[----:B-1----:R-:W-:Y:S01]  /*8790*/  IMAD.U32 R12, RZ, RZ, UR12 ;  /* 0x0000000cff0c7e24 */ /* 0x002fe2000f8e00ff */
[----:B------:R-:W-:-:S02]  /*87a0*/  MOV R23, R4 ;  /* 0x0000000400177202 */ /* 0x000fc40000000f00 */
[----:B------:R-:W-:Y:S01]  /*87b0*/  @P2 FFMA.FTZ R22, R7, R0, R6 ;  /* 0x0000000007162223 */ /* 0x000fe20000010006 */
[----:B------:R-:W-:Y:S01]  /*87c0*/  @!P1 VIADD R12, R12, 0x31c60 ;  /* 0x00031c600c0c9836 */ /* 0x000fe20000000000 */
[----:B------:R-:W1:Y:S04]  /*87d0*/  LDC.64 R6, c[0x0][0xb78] ;  /* 0x0002de00ff067b82 */ /* 0x000e680000000a00 */
[----:B------:R-:W2:Y:S01]  /*87e0*/  @P4 MUFU.LG2 R11, R13 ;  /* 0x0000000d000b4308 */ /* 0x000ea20000000c00 */
[----:B------:R-:W-:Y:S01]  /*87f0*/  @!P1 PRMT R12, RZ, 0x654, R12 ;  /* 0x00000654ff0c9816 */ /* 0x000fe2000000000c */
[----:B------:R-:W-:-:S06]  /*8800*/  @P4 FMUL.FTZ R14, R3, 0.69314718246459960938 ;  /* 0x3f317218030e4820 */ /* 0x000fcc0000410000 */
[----:B------:R3:W4:Y:S01]  /*8810*/  @P4 MUFU.RCP R10, R13 ;  /* 0x0000000d000a4308 */ /* 0x0007220000001000 */
[----:B--2---:R-:W-:Y:S01]  /*8820*/  @P4 FMUL.FTZ R11, R11, 0.69314718246459960938 ;  /* 0x3f3172180b0b4820 */ /* 0x004fe20000410000 */
[----:B------:R-:W-:Y:S02]  /*8830*/  WARPGROUP.DEPBAR.LE gsb0, 0x0 ;  /* 0x00008000000079c5 */ /* 0x000fe40000010000 */
[----:B------:R-:W-:-:S06]  /*8840*/  WARPGROUP.ARRIVE ;  /* 0x00000000000079c5 */ /* 0x000fcc0000000000 */
[----:B------:R-:W-:Y:S01]  /*8850*/  HGMMA.64x96x16.F32 R24, gdesc[UR8].tnspB, R24, gsb0 ;  /* 0x41600000081879f0 */ /* 0x000fe20008000818 */
[----:B------:R-:W-:Y:S02]  /*8860*/  UIADD3 UR8, UR4, 0x300, URZ ;  /* 0x0000030004087890 */ /* 0x000fe4000fffe03f */
[----:B------:R-:W-:Y:S01]  /*8870*/  UIADD3 UR10, UR6, 0x80, URZ ;  /* 0x00000080060a7890 */ /* 0x000fe2000fffe03f */
[----:B------:R-:W-:Y:S01]  /*8880*/  UMOV UR9, 0xc0000010 ;  /* 0xc000001000097882 */ /* 0x000fe20000000000 */
[----:B------:R-:W-:Y:S01]  /*8890*/  UMOV UR11, 0x80000020 ;  /* 0x80000020000b7882 */ /* 0x000fe20000000000 */
        /* <DEDUP_REMOVED lines=35> */
[----:B------:R-:W-:Y:S02]  /*8ad0*/  UIADD3 UR4, UR4, 0xc00, URZ ;  /* 0x00000c0004047890 */ /* 0x000fe4000fffe03f */
[----:B------:R-:W-:Y:S01]  /*8ae0*/  UIADD3 UR6, UR6, 0x200, URZ ;  /* 0x0000020006067890 */ /* 0x000fe2000fffe03f */
[----:B------:R-:W-:Y:S02]  /*8af0*/  WARPGROUP.DEPBAR.LE gsb0, 0x0 ;  /* 0x00008000000079c5 */ /* 0x000fe40000010000 */
[----:B------:R-:W-:-:S06]  /*8b00*/  WARPGROUP.ARRIVE ;  /* 0x00000000000079c5 */ /* 0x000fcc0000000000 */
[----:B------:R-:W-:Y:S01]  /*8b10*/  HGMMA.64x96x16.F32 R24, gdesc[UR8].tnspB, R24, gsb0 ;  /* 0x41600000081879f0 */ /* 0x000fe20008000818 */
[----:B------:R-:W-:Y:S01]  /*8b20*/  ULDC.64 UR8, c[0x0][0xb70] ;  /* 0x0002dc0000087ab9 */ /* 0x000fe20000000a00 */
[----:B------:R-:W-:Y:S01]  /*8b30*/  R2UR UR10, R19 ;  /* 0x00000000130a72ca */ /* 0x000fe200000e0000 */
[----:B------:R-:W-:Y:S02]  /*8b40*/  IMAD.MOV.U32 R19, RZ, RZ, -0x800000 ;  /* 0xff800000ff137424 */ /* 0x000fe400078e00ff */
[----:B------:R-:W-:Y:S01]  /*8b50*/  @P4 FFMA.FTZ R19, R14, R76, R11 ;  /* 0x0000004c0e134223 */ /* 0x000fe2000001000b */
[----:B------:R-:W-:Y:S02]  /*8b60*/  WARPGROUP.DEPBAR.LE gsb0, 0x0 ;  /* 0x00008000000079c5 */ /* 0x000fe40000010000 */
[----:B------:R-:W-:-:S06]  /*8b70*/  WARPGROUP.ARRIVE ;  /* 0x00000000000079c5 */ /* 0x000fcc0000000000 */
[----:B------:R-:W-:Y:S01]  /*8b80*/  HGMMA.64x96x16.F32 R24, gdesc[UR4].tnspB, R24, gsb0 ;  /* 0x41600000041879f0 */ /* 0x000fe20008000818 */
[----:B------:R-:W-:Y:S01]  /*8b90*/  ULDC UR4, c[0x0][0xdb4] ;  /* 0x00036d0000047ab9 */ /* 0x000fe20000000800 */
[----:B------:R-:W-:Y:S01]  /*8ba0*/  ULDC UR5, c[0x0][0xda8] ;  /* 0x00036a0000057ab9 */ /* 0x000fe20000000800 */
[----:B------:R-:W-:Y:S02]  /*8bb0*/  UIMAD UR35, UR4, UR35, UR14 ;  /* 0x00000023042372a4 */ /* 0x000fe4000f8e020e */
[----:B------:R-:W-:Y:S02]  /*8bc0*/  UIMAD UR34, UR5, UR34, UR13 ;  /* 0x00000022052272a4 */ /* 0x000fe4000f8e020d */
[----:B------:R-:W-:Y:S02]  /*8bd0*/  USHF.R.S32.HI UR4, URZ, 0x1f, UR35 ;  /* 0x0000001f3f047899 */ /* 0x000fe40008011423 */
[----:B------:R-:W-:Y:S02]  /*8be0*/  UIMAD UR34, UR34, 0xc0, URZ ;  /* 0x000000c0222278a4 */ /* 0x000fe4000f8e023f */
[----:B------:R-:W-:-:S02]  /*8bf0*/  UIMAD UR6, UR4, UR8, URZ ;  /* 0x00000008040672a4 */ /* 0x000fc4000f8e023f */
[----:B------:R-:W-:Y:S02]  /*8c00*/  UIMAD.WIDE.U32 UR4, UR35, UR8, URZ ;  /* 0x00000008230472a5 */ /* 0x000fe4000f8e003f */
[----:B------:R-:W-:Y:S01]  /*8c10*/  UIMAD UR6, UR35, UR9, UR6 ;  /* 0x00000009230672a4 */ /* 0x000fe2000f8e0206 */
[----:B------:R-:W-:Y:S01]  /*8c20*/  VIADD R75, R150, UR34 ;  /* 0x00000022964b7c36 */ /* 0x000fe20008000000 */
[----:B------:R-:W-:Y:S01]  /*8c30*/  ULDC UR7, c[0x0][0xa88] ;  /* 0x0002a20000077ab9 */ /* 0x000fe20000000800 */
[----:B------:R-:W-:Y:S01]  /*8c40*/  ULDC.64 UR14, c[0x0][0x208] ;  /* 0x00008200000e7ab9 */ /* 0x000fe20000000a00 */
[----:B------:R-:W-:Y:S01]  /*8c50*/  IMAD.U32 R4, RZ, RZ, UR4 ;  /* 0x00000004ff047e24 */ /* 0x000fe2000f8e00ff */
[----:B------:R-:W-:Y:S02]  /*8c60*/  UIADD3 UR4, UR5, UR6, URZ ;  /* 0x0000000605047290 */ /* 0x000fe4000fffe03f */
[----:B------:R-:W-:Y:S02]  /*8c70*/  IMAD.U32 R5, RZ, RZ, UR5 ;  /* 0x00000005ff057e24 */ /* 0x000fe4000f8e00ff */
[----:B---3--:R-:W-:-:S02]  /*8c80*/  VIADD R13, R75, 0x8 ;  /* 0x000000084b0d7836 */ /* 0x008fc40000000000 */
[----:B------:R-:W-:Y:S01]  /*8c90*/  IMAD.U32 R5, RZ, RZ, UR4 ;  /* 0x00000004ff057e24 */ /* 0x000fe2000f8e00ff */
[----:B------:R-:W-:Y:S02]  /*8ca0*/  USHF.R.S32.HI UR4, URZ, 0x1f, UR36 ;  /* 0x0000001f3f047899 */ /* 0x000fe40008011424 */
[----:B------:R-:W-:Y:S02]  /*8cb0*/  ISETP.GE.OR P3, PT, R13, UR7, P0 ;  /* 0x000000070d007c0c */ /* 0x000fe40008766670 */
[----:B------:R-:W-:Y:S01]  /*8cc0*/  ISETP.GE.OR P0, PT, R75, UR7, P0 ;  /* 0x000000074b007c0c */ /* 0x000fe20008706670 */
[----:B------:R-:W-:Y:S02]  /*8cd0*/  WARPGROUP.DEPBAR.LE gsb0, 0x0 ;  /* 0x00008000000079c5 */ /* 0x000fe40000010000 */
[----:B------:R2:W-:Y:S01]  /*8ce0*/  @!P1 SYNCS.ARRIVE.TRANS64.RED.A1T0 RZ, [R12+URZ], RZ ;  /* 0x000000ff0cff99a7 */ /* 0x0005e2000810043f */
[-C--:B------:R-:W-:Y:S01]  /*8cf0*/  FMUL.FTZ R15, R33, R8.reuse ;  /* 0x00000008210f7220 */ /* 0x080fe20000410000 */
[-C--:B------:R-:W-:Y:S01]  /*8d00*/  FMUL.FTZ R3, R24, R8.reuse ;  /* 0x0000000818037220 */ /* 0x080fe20000410000 */
[-C--:B------:R-:W-:Y:S01]  /*8d10*/  FMUL.FTZ R33, R41, R8.reuse ;  /* 0x0000000829217220 */ /* 0x080fe20000410000 */
[----:B------:R-:W-:Y:S01]  /*8d20*/  FMUL.FTZ R41, R49, R8 ;  /* 0x0000000831297220 */ /* 0x000fe20000410000 */
[----:B-1----:R-:W-:-:S02]  /*8d30*/  IMAD R24, R6, UR4, RZ ;  /* 0x0000000406187c24 */ /* 0x002fc4000f8e02ff */
[----:B----4-:R-:W-:Y:S01]  /*8d40*/  FMUL.FTZ R13, R31, R10 ;  /* 0x0000000a1f0d7220 */ /* 0x010fe20000410000 */
[-C--:B------:R-:W-:Y:S01]  /*8d50*/  FMUL.FTZ R11, R29, R8.reuse ;  /* 0x000000081d0b7220 */ /* 0x080fe20000410000 */
[-C--:B--2---:R-:W-:Y:S01]  /*8d60*/  FMUL.FTZ R12, R28, R8.reuse ;  /* 0x000000081c0c7220 */ /* 0x084fe20000410000 */
[-C--:B------:R-:W-:Y:S01]  /*8d70*/  FMUL.FTZ R28, R32, R8.reuse ;  /* 0x00000008201c7220 */ /* 0x080fe20000410000 */
[-C--:B------:R-:W-:Y:S01]  /*8d80*/  FMUL.FTZ R32, R36, R8.reuse ;  /* 0x0000000824207220 */ /* 0x080fe20000410000 */
[-C--:B------:R-:W-:Y:S01]  /*8d90*/  FMUL.FTZ R36, R40, R8.reuse ;  /* 0x0000000828247220 */ /* 0x080fe20000410000 */
[-C--:B------:R-:W-:Y:S01]  /*8da0*/  FMUL.FTZ R40, R44, R8.reuse ;  /* 0x000000082c287220 */ /* 0x080fe20000410000 */
[-C--:B------:R-:W-:Y:S01]  /*8db0*/  FMUL.FTZ R44, R48, R8.reuse ;  /* 0x00000008302c7220 */ /* 0x080fe20000410000 */
[-C--:B------:R-:W-:Y:S01]  /*8dc0*/  FMUL.FTZ R48, R52, R8.reuse ;  /* 0x0000000834307220 */ /* 0x080fe20000410000 */
[-C--:B------:R-:W-:Y:S01]  /*8dd0*/  FMUL.FTZ R49, R57, R8.reuse ;  /* 0x0000000839317220 */ /* 0x080fe20000410000 */
[----:B------:R-:W-:Y:S01]  /*8de0*/  FMUL.FTZ R52, R56, R8 ;  /* 0x0000000838347220 */ /* 0x000fe20000410000 */
[----:B------:R-:W-:Y:S01]  /*8df0*/  FMUL.FTZ R31, R38, R10 ;  /* 0x0000000a261f7220 */ /* 0x000fe20000410000 */
        /* <DEDUP_REMOVED lines=10> */
[-C--:B------:R-:W-:Y:S01]  /*8ea0*/  FMUL.FTZ R64, R69, R8.reuse ;  /* 0x0000000845407220 */ /* 0x080fe20000410000 */
[----:B------:R-:W-:Y:S01]  /*8eb0*/  FMUL.FTZ R65, R68, R8 ;  /* 0x0000000844417220 */ /* 0x000fe20000410000 */
[----:B------:R-:W-:-:S02]  /*8ec0*/  IMAD R54, R7, UR36, R24 ;  /* 0x0000002407367c24 */ /* 0x000fc4000f8e0218 */
[----:B------:R-:W-:Y:S01]  /*8ed0*/  FMUL.FTZ R8, R27, R10 ;  /* 0x0000000a1b087220 */ /* 0x000fe20000410000 */
[----:B------:R-:W-:-:S04]  /*8ee0*/  IMAD.WIDE.U32 R24, R6, UR36, R4 ;  /* 0x0000002406187c25 */ /* 0x000fc8000f8e0004 */
[-C--:B------:R-:W-:Y:S01]  /*8ef0*/  FMUL.FTZ R27, R34, R10.reuse ;  /* 0x0000000a221b7220 */ /* 0x080fe20000410000 */
        /* <DEDUP_REMOVED lines=9> */
[----:B------:R-:W-:Y:S01]  /*8f90*/  F2FP.F16.F32.PACK_AB R4, R0, R3 ;  /* 0x000000030004723e */ /* 0x000fe200000000ff */
[-C--:B------:R-:W-:Y:S01]  /*8fa0*/  FMUL.FTZ R42, R51, R10.reuse ;  /* 0x0000000a332a7220 */ /* 0x080fe20000410000 */
[-C--:B------:R-:W-:Y:S01]  /*8fb0*/  FMUL.FTZ R46, R55, R10.reuse ;  /* 0x0000000a372e7220 */ /* 0x080fe20000410000 */
[-C--:B------:R-:W-:Y:S01]  /*8fc0*/  FMUL.FTZ R58, R62, R10.reuse ;  /* 0x0000000a3e3a7220 */ /* 0x080fe20000410000 */
[----:B------:R-:W-:Y:S01]  /*8fd0*/  SHF.R.S32.HI R3, RZ, 0x1f, R75 ;  /* 0x0000001fff037819 */ /* 0x000fe2000001144b */
[----:B------:R-:W-:Y:S01]  /*8fe0*/  FMUL.FTZ R53, R59, R10 ;  /* 0x0000000a3b357220 */ /* 0x000fe20000410000 */
[----:B------:R-:W-:Y:S01]  /*8ff0*/  IADD3 R0, P1, R75, R24, RZ ;  /* 0x000000184b007210 */ /* 0x000fe20007f3e0ff */
[-C--:B------:R-:W-:Y:S01]  /*9000*/  FMUL.FTZ R55, R63, R10.reuse ;  /* 0x0000000a3f377220 */ /* 0x080fe20000410000 */
[-C--:B------:R-:W-:Y:S01]  /*9010*/  FMUL.FTZ R51, R67, R10.reuse ;  /* 0x0000000a43337220 */ /* 0x080fe20000410000 */
[-C--:B------:R-:W-:Y:S01]  /*9020*/  FMUL.FTZ R62, R66, R10.reuse ;  /* 0x0000000a423e7220 */ /* 0x080fe20000410000 */
[-C--:B------:R-:W-:Y:S01]  /*9030*/  FMUL.FTZ R63, R71, R10.reuse ;  /* 0x0000000a473f7220 */ /* 0x080fe20000410000 */
[----:B------:R-:W-:Y:S01]  /*9040*/  FMUL.FTZ R70, R70, R10 ;  /* 0x0000000a46467220 */ /* 0x000fe20000410000 */
[----:B------:R-:W-:Y:S01]  /*9050*/  F2FP.F16.F32.PACK_AB R5, R8, R9 ;  /* 0x000000090805723e */ /* 0x000fe200000000ff */
[----:B------:R-:W-:Y:S01]  /*9060*/  ULDC.64 UR4, c[0x0][0xb40] ;  /* 0x0002d00000047ab9 */ /* 0x000fe20000000a00 */
[----:B------:R-:W-:-:S02]  /*9070*/  F2FP.F16.F32.PACK_AB R6, R11, R12 ;  /* 0x0000000c0b06723e */ /* 0x000fc400000000ff */
[----:B------:R-:W-:Y:S01]  /*9080*/  F2FP.F16.F32.PACK_AB R7, R13, R14 ;  /* 0x0000000e0d07723e */ /* 0x000fe200000000ff */
[----:B------:R-:W-:Y:S01]  /*9090*/  BAR.SYNC.DEFER_BLOCKING 0x1, 0x180 ;  /* 0x0046000000007b1d */ /* 0x000fe20000010000 */
[----:B------:R-:W-:Y:S02]  /*90a0*/  F2FP.F16.F32.PACK_AB R8, R15, R28 ;  /* 0x0000001c0f08723e */ /* 0x000fe400000000ff */
[----:B------:R-:W-:Y:S02]  /*90b0*/  F2FP.F16.F32.PACK_AB R9, R26, R27 ;  /* 0x0000001b1a09723e */ /* 0x000fe400000000ff */
[----:B------:R-:W-:Y:S02]  /*90c0*/  F2FP.F16.F32.PACK_AB R10, R29, R32 ;  /* 0x000000201d0a723e */ /* 0x000fe400000000ff */
[----:B------:R-:W-:Y:S02]  /*90d0*/  F2FP.F16.F32.PACK_AB R11, R30, R31 ;  /* 0x0000001f1e0b723e */ /* 0x000fe400000000ff */
[----:B------:R-:W-:-:S02]  /*90e0*/  F2FP.F16.F32.PACK_AB R12, R33, R36 ;  /* 0x00000024210c723e */ /* 0x000fc400000000ff */
[----:B------:R-:W-:Y:S02]  /*90f0*/  F2FP.F16.F32.PACK_AB R13, R34, R35 ;  /* 0x00000023220d723e */ /* 0x000fe400000000ff */
[----:B------:R-:W-:Y:S02]  /*9100*/  F2FP.F16.F32.PACK_AB R14, R37, R40 ;  /* 0x00000028250e723e */ /* 0x000fe400000000ff */
[----:B------:R-:W-:Y:S02]  /*9110*/  F2FP.F16.F32.PACK_AB R15, R38, R39 ;  /* 0x00000027260f723e */ /* 0x000fe400000000ff */
[----:B------:R-:W-:Y:S02]  /*9120*/  IADD3.X R3, R3, R25, R54, P1, !PT ;  /* 0x0000001903037210 */ /* 0x000fe40000ffe436 */
[----:B------:R-:W-:Y:S02]  /*9130*/  F2FP.F16.F32.PACK_AB R24, R41, R44 ;  /* 0x0000002c2918723e */ /* 0x000fe400000000ff */
[----:B------:R-:W-:-:S02]  /*9140*/  F2FP.F16.F32.PACK_AB R25, R42, R43 ;  /* 0x0000002b2a19723e */ /* 0x000fc400000000ff */
[----:B------:R-:W-:Y:S01]  /*9150*/  F2FP.F16.F32.PACK_AB R26, R45, R48 ;  /* 0x000000302d1a723e */ /* 0x000fe200000000ff */
[----:B------:R1:W-:Y:S01]  /*9160*/  STSM.16.M88.4 [R72], R4 ;  /* 0x0000000448007844 */ /* 0x0003e20000000200 */
[----:B------:R-:W-:Y:S02]  /*9170*/  F2FP.F16.F32.PACK_AB R27, R46, R47 ;  /* 0x0000002f2e1b723e */ /* 0x000fe400000000ff */
[----:B------:R-:W-:Y:S01]  /*9180*/  F2FP.F16.F32.PACK_AB R60, R60, R61 ;  /* 0x0000003d3c3c723e */ /* 0x000fe200000000ff */
[----:B------:R-:W-:Y:S01]  /*9190*/  STSM.16.M88.4 [R73], R8 ;  /* 0x0000000849007844 */ /* 0x000fe20000000200 */
[----:B------:R-:W-:Y:S02]  /*91a0*/  F2FP.F16.F32.PACK_AB R52, R49, R52 ;  /* 0x000000343134723e */ /* 0x000fe400000000ff */
[----:B------:R-:W-:Y:S01]  /*91b0*/  F2FP.F16.F32.PACK_AB R53, R53, R50 ;  /* 0x000000323535723e */ /* 0x000fe200000000ff */
[----:B------:R-:W-:Y:S01]  /*91c0*/  STSM.16.M88.4 [R74], R12 ;  /* 0x0000000c4a007844 */ /* 0x000fe20000000200 */
[----:B------:R-:W-:-:S02]  /*91d0*/  F2FP.F16.F32.PACK_AB R54, R56, R57 ;  /* 0x000000393836723e */ /* 0x000fc400000000ff */
[----:B------:R-:W-:Y:S01]  /*91e0*/  F2FP.F16.F32.PACK_AB R55, R55, R58 ;  /* 0x0000003a3737723e */ /* 0x000fe200000000ff */
[----:B------:R-:W-:Y:S01]  /*91f0*/  STSM.16.M88.4 [R20], R24 ;  /* 0x0000001814007844 */ /* 0x000fe20000000200 */
[----:B------:R-:W-:Y:S02]  /*9200*/  F2FP.F16.F32.PACK_AB R61, R51, R62 ;  /* 0x0000003e333d723e */ /* 0x000fe400000000ff */
[----:B------:R-:W-:Y:S01]  /*9210*/  F2FP.F16.F32.PACK_AB R62, R64, R65 ;  /* 0x00000041403e723e */ /* 0x000fe200000000ff */
[----:B------:R-:W-:Y:S01]  /*9220*/  STSM.16.M88.4 [R21], R52 ;  /* 0x0000003415007844 */ /* 0x000fe20000000200 */
[----:B------:R-:W-:Y:S02]  /*9230*/  F2FP.F16.F32.PACK_AB R63, R63, R70 ;  /* 0x000000463f3f723e */ /* 0x000fe400000000ff */
[C---:B-1----:R-:W-:Y:S01]  /*9240*/  LEA R4, P1, R0.reuse, UR4, 0x2 ;  /* 0x0000000400047c11 */ /* 0x042fe2000f8210ff */
[----:B------:R-:W-:Y:S02]  /*9250*/  ULDC UR4, c[0x0][0xc] ;  /* 0x0000030000047ab9 */ /* 0x000fe40000000800 */
[----:B------:R-:W-:Y:S01]  /*9260*/  STSM.16.M88.4 [R23], R60 ;  /* 0x0000003c17007844 */ /* 0x000fe20000000200 */
[----:B------:R-:W-:Y:S01]  /*9270*/  LEA.HI.X R5, R0, UR5, R3, 0x2, P1 ;  /* 0x0000000500057c11 */ /* 0x000fe200088f1403 */
[----:B------:R-:W-:Y:S01]  /*9280*/  UIADD3 UR10, UR4, UR10, URZ ;  /* 0x0000000a040a7290 */ /* 0x000fe2000fffe03f */
[----:B------:R-:W-:Y:S01]  /*9290*/  @!PT LDS RZ, [RZ] ;  /* 0x00000000fffff984 */ /* 0x000fe20000000800 */
[----:B------:R-:W-:Y:S01]  /*92a0*/  @!PT LDS RZ, [RZ] ;  /* 0x00000000fffff984 */ /* 0x000fe20000000800 */
[----:B------:R-:W-:Y:S01]  /*92b0*/  @!PT LDS RZ, [RZ] ;  /* 0x00000000fffff984 */ /* 0x000fe20000000800 */
[----:B------:R-:W-:Y:S01]  /*92c0*/  @!PT LDS RZ, [RZ] ;  /* 0x00000000fffff984 */ /* 0x000fe20000000800 */
[----:B------:R1:W-:Y:S06]  /*92d0*/  MEMBAR.ALL.CTA ;  /* 0x0000000000007992 */ /* 0x0003ec0000008000 */
[----:B-1----:R-:W1:Y:S04]  /*92e0*/  FENCE.VIEW.ASYNC.S ;  /* 0x00000000000073c6 */ /* 0x002e680000000000 */
[----:B-1----:R-:W1:Y:S01]  /*92f0*/  SHFL.IDX PT, R0, R149, RZ, 0x1f ;  /* 0x00001fff95007589 */ /* 0x002e6200000e0000 */
[----:B------:R-:W-:Y:S06]  /*9300*/  BAR.ARV 0x1, 0x1a0 ;  /* 0x0046800000007b1d */ /* 0x000fec0000002000 */
[----:B------:R-:W-:Y:S01]  /*9310*/  @!P0 STG.E desc[UR14][R4.64], R22 ;  /* 0x0000001604008986 */ /* 0x000fe2000c10190e */
[----:B-1----:R-:W-:-:S03]  /*9320*/  ISETP.NE.AND P0, PT, R0, 0xb, PT ;  /* 0x0000000b0000780c */ /* 0x002fc60003f05270 */
[----:B------:R1:W-:Y:S02]  /*9330*/  @!P3 STG.E desc[UR14][R4.64+0x20], R19 ;  /* 0x000020130400b986 */ /* 0x0003e4000c10190e */
[----:B-1----:R-:W-:-:S08]  /*9340*/  IMAD.U32 R19, RZ, RZ, UR10 ;  /* 0x0000000aff137e24 */ /* 0x002fd0000f8e00ff */
[----:B------:R-:W-:Y:S05]  /*9350*/  @P0 BRA `(.L_x_29) ;  /* 0x00000000006c0947 */ /* 0x000fea0003800000 */
[----:B------:R-:W-:Y:S01]  /*9360*/  BAR.SYNC.DEFER_BLOCKING 0x1, 0x1a0 ;  /* 0x0046800000007b1d */ /* 0x000fe20000010000 */
[----:B------:R-:W-:-:S05]  /*9370*/  ELECT P0, URZ, PT ;  /* 0x00000000003f782f */ /* 0x000fca0003800000 */
[----:B------:R-:W-:Y:S08]  /*9380*/  BSSY B0, `(.L_x_29) ;  /* 0x0000018000007945 */ /* 0x000ff00003800000 */
[----:B------:R-:W-:Y:S05]  /*9390*/  @!P0 BRA `(.L_x_30) ;  /* 0x0000000000588947 */ /* 0x000fea0003800000 */
[----:B------:R-:W-:Y:S01]  /*93a0*/  ULDC.64 UR8, c[0x0][0x198] ;  /* 0x0000660000087ab9 */ /* 0x000fe20000000a00 */
[----:B------:R-:W-:Y:S02]  /*93b0*/  UIADD3 UR6, UR39, 0x3000, URZ ;  /* 0x0000300027067890 */ /* 0x000fe4000fffe03f */
[----:B------:R-:W-:Y:S02]  /*93c0*/  UIADD3 UR4, UP0, UR8, 0x9f0, URZ ;  /* 0x000009f008047890 */ /* 0x000fe4000ff1e03f */
[----:B------:R-:W-:Y:S02]  /*93d0*/  UIADD3 UR8, UR39, 0x6000, URZ ;  /* 0x0000600027087890 */ /* 0x000fe4000fffe03f */
[----:B------:R-:W-:Y:S01]  /*93e0*/  UIADD3.X UR5, URZ, UR9, URZ, UP0, !UPT ;  /* 0x000000093f057290 */ /* 0x000fe200087fe43f */
[----:B------:R-:W-:Y:S01]  /*93f0*/  UMOV UR33, URZ ;  /* 0x0000003f00217c82 */ /* 0x000fe20008000000 */
[----:B------:R-:W-:Y:S01]  /*9400*/  UMOV UR37, URZ ;  /* 0x0000003f00257c82 */ /* 0x000fe20008000000 */
[----:B------:R-:W-:Y:S01]  /*9410*/  UMOV UR32, UR39 ;  /* 0x0000002700207c82 */ /* 0x000fe20008000000 */
[----:B------:R-:W-:-:S05]  /*9420*/  UMOV UR7, 0x20 ;  /* 0x0000002000077882 */ /* 0x000fca0000000000 */
[----:B------:R1:W-:Y:S02]  /*9430*/  UTMASTG.5D [UR32], [UR4] ;  /* 0x00000020040073b5 */ /* 0x0003e40008020000 */
[----:B-1----:R-:W-:Y:S01]  /*9440*/  UMOV UR32, UR6 ;  /* 0x0000000600207c82 */ /* 0x002fe20008000000 */
[----:B------:R-:W-:Y:S01]  /*9450*/  UMOV UR33, UR7 ;  /* 0x0000000700217c82 */ /* 0x000fe20008000000 */
[----:B------:R-:W-:Y:S01]  /*9460*/  UMOV UR6, 0x40 ;  /* 0x0000004000067882 */ /* 0x000fe20000000000 */
[----:B------:R1:W-:Y:S02]  /*9470*/  UTMASTG.5D [UR32], [UR4] ;  /* 0x00000020040073b5 */ /* 0x0003e40008020000 */
[----:B-1----:R-:W-:Y:S01]  /*9480*/  UMOV UR32, UR8 ;  /* 0x0000000800207c82 */ /* 0x002fe20008000000 */
[----:B------:R-:W-:Y:S01]  /*9490*/  UMOV UR33, UR6 ;  /* 0x0000000600217c82 */ /* 0x000fe20008000000 */
[----:B------:R-:W-:Y:S01]  /*94a0*/  UIADD3 UR6, UR39, 0x31c20, URZ ;  /* 0x00031c2027067890 */ /* 0x000fe2000fffe03f */
[----:B------:R1:W-:Y:S03]  /*94b0*/  UTMASTG.5D [UR32], [UR4] ;  /* 0x00000020040073b5 */ /* 0x0003e60008020000 */
[----:B------:R-:W-:Y:S01]  /*94c0*/  UPRMT UR6, URZ, 0x654, UR6 ;  /* 0x000006543f067896 */ /* 0x000fe20008000006 */
[----:B------:R0:W-:Y:S01]  /*94d0*/  UTMACMDFLUSH ;  /* 0x00000000000079b7 */ /* 0x0001e20000000000 */
[----:B------:R-:W-:-:S07]  /*94e0*/  DEPBAR.LE SB0, 0x0 ;  /* 0x000080000000791a */ /* 0x000fce0000000000 */
[----:B-1----:R-:W-:Y:S03]  /*94f0*/  SYNCS.ARRIVE.TRANS64.RED.A1T0 RZ, [UR6], RZ ;  /* 0x000000ffffff79a7 */ /* 0x002fe60008100406 */
.L_x_30:
[----:B------:R-:W-:Y:S05]  /*9500*/  BSYNC B0 ;  /* 0x0000000000007941 */ /* 0x000fea0003800000 */
.L_x_29:
[----:B------:R-:W1:Y:S01]  /*9510*/  LDC R0, c[0x0][0xda4] ;  /* 0x00036900ff007b82 */ /* 0x000e620000000800 */
[----:B------:R-:W-:Y:S01]  /*9520*/  R2UR UR5, R19 ;  /* 0x00000000130572ca */ /* 0x000fe200000e0000 */
[----:B------:R-:W-:Y:S01]  /*9530*/  UIADD3 UR38, UR38, 0x1, URZ ;  /* 0x0000000126267890 */ /* 0x000fe2000fffe03f */
[----:B------:R-:W-:-:S03]  /*9540*/  VIADD R144, R144, 0x1 ;  /* 0x0000000190907836 */ /* 0x000fc60000000000 */
[----:B------:R-:W-:-:S04]  /*9550*/  UISETP.NE.AND UP0, UPT, UR38, 0x2, UPT ;  /* 0x000000022600788c */ /* 0x000fc8000bf05270 */
[----:B------:R-:W-:Y:S02]  /*9560*/  USEL UR4, URZ, 0x1, UP0 ;  /* 0x000000013f047887 */ /* 0x000fe40008000000 */
[----:B------:R-:W-:Y:S02]  /*9570*/  USEL UR38, UR38, URZ, UP0 ;  /* 0x0000003f26267287 */ /* 0x000fe40008000000 */
[----:B------:R-:W-:Y:S01]  /*9580*/  ULOP3.LUT UR60, UR60, UR4, URZ, 0x3c, !UPT ;  /* 0x000000043c3c7292 */ /* 0x000fe2000f8e3c3f */
[----:B-1----:R-:W-:-:S13]  /*9590*/  ISETP.LE.AND P0, PT, R0, UR5, PT ;  /* 0x0000000500007c0c */ /* 0x002fda000bf03270 */
[----:B------:R-:W-:Y:S05]  /*95a0*/  @!P0 BRA `(.L_x_31) ;  /* 0xffffff7800388947 */ /* 0x000fea000383ffff */
[----:B------:R-:W-:Y:S05]  /*95b0*/  EXIT ;  /* 0x000000000000794d */ /* 0x000fea0003800000 */
.L_x_7:
[----:B------:R-:W-:-:S08]  /*95c0*/  NOP ;  /* 0x0000000000007918 */ /* 0x000fd00000000000 */
[----:B---3--:R-:W1:-:S00]  /*95d0*/  USETMAXREG.DEALLOC.CTAPOOL 0x20 ;  /* 0x00000020000079c8 */ /* 0x008e4000080e0500 */
[----:B-1----:R-:W-:-:S06]  /*95e0*/  LOP3.LUT R0, R0, 0x3, RZ, 0xc0, !PT ;  /* 0x0000000300007812 */ /* 0x002fcc00078ec0ff */
[----:B------:R-:W1:Y:S02]  /*95f0*/  SHFL.IDX PT, R0, R0, RZ, 0x1f ;  /* 0x00001fff00007589 */ /* 0x000e6400000e0000 */
[----:B-1----:R-:W-:-:S13]  /*9600*/  ISETP.NE.AND P0, PT, R0, RZ, PT ;  /* 0x000000ff0000720c */ /* 0x002fda0003f05270 */
[----:B------:R-:W-:Y:S05]  /*9610*/  @P0 EXIT ;  /* 0x000000000000094d */ /* 0x000fea0003800000 */
[----:B------:R-:W1:Y:S01]  /*9620*/  S2UR UR4, SR_CTAID.X ;  /* 0x00000000000479c3 */ /* 0x000e620000002500 */
[----:B------:R-:W-:Y:S02]  /*9630*/  IMAD.MOV.U32 R16, RZ, RZ, RZ ;  /* 0x000000ffff107224 */ /* 0x000fe400078e00ff */
[----:B------:R-:W-:Y:S02]  /*9640*/  IMAD.MOV.U32 R29, RZ, RZ, 0x1 ;  /* 0x00000001ff1d7424 */ /* 0x000fe400078e00ff */
[----:B------:R-:W-:-:S03]  /*9650*/  IMAD.MOV.U32 R17, RZ, RZ, 0x1 ;  /* 0x00000001ff117424 */ /* 0x000fc600078e00ff */
[----:B------:R-:W1:Y:S02]  /*9660*/  LDC R0, c[0x0][0xda4] ;  /* 0x00036900ff007b82 */ /* 0x000e640000000800 */
[----:B-1----:R-:W-:-:S13]  /*9670*/  ISETP.LE.AND P0, PT, R0, UR4, PT ;  /* 0x0000000400007c0c */ /* 0x002fda000bf03270 */
[----:B------:R-:W-:Y:S05]  /*9680*/  @P0 BRA `(.L_x_32) ;  /* 0x0000002800640947 */ /* 0x000fea0003800000 */
[----:B------:R-:W1:Y:S01]  /*9690*/  S2R R2, SR_TID.X ;  /* 0x0000000000027919 */ /* 0x000e620000002100 */
[----:B------:R-:W-:Y:S01]  /*96a0*/  IMAD.U32 R26, RZ, RZ, UR4 ;  /* 0x00000004ff1a7e24 */ /* 0x000fe2000f8e00ff */
[----:B------:R-:W-:Y:S01]  /*96b0*/  ULDC.64 UR36, c[0x0][0x198] ;  /* 0x0000660000247ab9 */ /* 0x000fe20000000a00 */
[----:B------:R-:W-:Y:S01]  /*96c0*/  IMAD.MOV.U32 R16, RZ, RZ, RZ ;  /* 0x000000ffff107224 */ /* 0x000fe200078e00ff */
[----:B------:R-:W-:Y:S01]  /*96d0*/  ULDC UR38, c[0x0][0xc] ;  /* 0x0000030000267ab9 */ /* 0x000fe20000000800 */
[----:B------:R-:W-:Y:S02]  /*96e0*/  IMAD.MOV.U32 R17, RZ, RZ, 0x1 ;  /* 0x00000001ff117424 */ /* 0x000fe400078e00ff */
[----:B------:R-:W-:Y:S01]  /*96f0*/  IMAD.MOV.U32 R29, RZ, RZ, RZ ;  /* 0x000000ffff1d7224 */ /* 0x000fe200078e00ff */
[----:B-1----:R-:W-:-:S07]  /*9700*/  LOP3.LUT R27, R2, 0x1f, RZ, 0xc0, !PT ;  /* 0x0000001f021b7812 */ /* 0x002fce00078ec0ff */
.L_x_76:
[----:B-1----:R-:W1:Y:S01]  /*9710*/  LDC R0, c[0x0][0xda8] ;  /* 0x00036a00ff007b82 */ /* 0x002e620000000800 */
[----:B--2---:R-:W2:Y:S01]  /*9720*/  S2R R6, SR_CgaCtaId ;  /* 0x0000000000067919 */ /* 0x004ea20000008800 */
[----:B------:R-:W-:Y:S05]  /*9730*/  YIELD ;  /* 0x0000000000007946 */ /* 0x000fea0003800000 */
[----:B------:R-:W-:Y:S01]  /*9740*/  ULDC.64 UR4, c[0x0][0x3f8] ;  /* 0x0000fe0000047ab9 */ /* 0x000fe20000000a00 */
[----:B------:R-:W3:Y:S01]  /*9750*/  LDC R4, c[0x0][0xdb4] ;  /* 0x00036d00ff047b82 */ /* 0x000ee20000000800 */
[----:B------:R-:W-:Y:S01]  /*9760*/  IMAD.MOV.U32 R25, RZ, RZ, R26 ;  /* 0x000000ffff197224 */ /* 0x000fe200078e001a */
[----:B------:R-:W-:Y:S01]  /*9770*/  UISETP.NE.U32.AND UP0, UPT, UR4, URZ, UPT ;  /* 0x0000003f0400728c */ /* 0x000fe2000bf05070 */
[----:B------:R-:W-:-:S02]  /*9780*/  MOV R23, 0x400 ;  /* 0x0000040000177802 */ /* 0x000fc40000000f00 */
[----:B------:R-:W-:Y:S01]  /*9790*/  ULDC UR4, c[0x0][0x404] ;  /* 0x0001010000047ab9 */ /* 0x000fe20000000800 */
[----:B------:R-:W-:Y:S02]  /*97a0*/  UISETP.NE.AND.EX UP0, UPT, UR5, URZ, UPT, UP0 ;  /* 0x0000003f0500728c */ /* 0x000fe4000bf05300 */
[----:B------:R-:W4:Y:S02]  /*97b0*/  LDC R28, c[0x0][0x2e0] ;  /* 0x0000b800ff1c7b82 */ /* 0x000f240000000800 */
[----:B------:R-:W-:Y:S01]  /*97c0*/  USEL UR4, UR4, 0x1, UP0 ;  /* 0x0000000104047887 */ /* 0x000fe20008000000 */
[----:B-1----:R-:W-:Y:S02]  /*97d0*/  ISETP.NE.AND P0, PT, R0, 0x1, PT ;  /* 0x000000010000780c */ /* 0x002fe40003f05270 */
[----:B---3--:R-:W-:Y:S02]  /*97e0*/  ISETP.NE.AND P1, PT, R4, 0x1, PT ;  /* 0x000000010400780c */ /* 0x008fe40003f25270 */
[----:B--2---:R-:W-:-:S09]  /*97f0*/  LEA R23, R6, R23, 0x18 ;  /* 0x0000001706177211 */ /* 0x004fd200078ec0ff */
[----:B------:R-:W1:Y:S01]  /*9800*/  @P0 LDC R5, c[0x0][0xdac] ;  /* 0x00036b00ff050b82 */ /* 0x000e620000000800 */
[----:B----4-:R-:W-:-:S07]  /*9810*/  IMAD R28, R28, UR4, RZ ;  /* 0x000000041c1c7c24 */ /* 0x010fce000f8e02ff */
[----:B------:R-:W2:Y:S08]  /*9820*/  @P0 LDC R7, c[0x0][0xdb0] ;  /* 0x00036c00ff070b82 */ /* 0x000eb00000000800 */
[----:B------:R-:W3:Y:S01]  /*9830*/  @P1 LDC.64 R2, c[0x0][0xdb8] ;  /* 0x00036e00ff021b82 */ /* 0x000ee20000000a00 */
[----:B-1----:R-:W-:-:S05]  /*9840*/  @P0 IMAD.HI.U32 R0, R26, R5, RZ ;  /* 0x000000051a000227 */ /* 0x002fca00078e00ff */
[----:B--2---:R-:W-:Y:S01]  /*9850*/  @P0 SHF.R.U32.HI R25, RZ, R7, R0 ;  /* 0x00000007ff190219 */ /* 0x004fe20000011600 */
[----:B------:R-:W-:-:S04]  /*9860*/  VIADD R0, R28, 0x8f ;  /* 0x0000008f1c007836 */ /* 0x000fc80000000000 */
[----:B------:R-:W-:Y:S02]  /*9870*/  IMAD.MOV.U32 R19, RZ, RZ, R25 ;  /* 0x000000ffff137224 */ /* 0x000fe400078e0019 */
[----:B------:R-:W-:-:S04]  /*9880*/  IMAD.HI R0, R0, 0x38e38e39, RZ ;  /* 0x38e38e3900007827 */ /* 0x000fc800078e02ff */
[----:B---3--:R-:W-:-:S05]  /*9890*/  @P1 IMAD.HI.U32 R2, R25, R2, RZ ;  /* 0x0000000219021227 */ /* 0x008fca00078e00ff */
[----:B------:R-:W-:Y:S01]  /*98a0*/  @P1 SHF.R.U32.HI R19, RZ, R3, R2 ;  /* 0x00000003ff131219 */ /* 0x000fe20000011602 */
[----:B------:R-:W-:Y:S01]  /*98b0*/  VIADD R2, R23, 0x16a00 ;  /* 0x00016a0017027836 */ /* 0x000fe20000000000 */
[----:B------:R-:W-:-:S03]  /*98c0*/  SHF.R.U32.HI R3, RZ, 0x1f, R0 ;  /* 0x0000001fff037819 */ /* 0x000fc60000011600 */
[----:B------:R-:W-:Y:S01]  /*98d0*/  IMAD.MOV R22, RZ, RZ, -R19 ;  /* 0x000000ffff167224 */ /* 0x000fe200078e0a13 */
[----:B------:R-:W-:Y:S02]  /*98e0*/  LOP3.LUT P0, RZ, R2, 0x1bf, RZ, 0xc0, !PT ;  /* 0x000001bf02ff7812 */ /* 0x000fe4000780c0ff */
[----:B------:R-:W-:Y:S01]  /*98f0*/  LEA.HI.SX32 R24, R0, R3, 0x1b ;  /* 0x0000000300187211 */ /* 0x000fe200078fdaff */
[----:B------:R-:W-:-:S10]  /*9900*/  IMAD R22, R4, R22, R25 ;  /* 0x0000001604167224 */ /* 0x000fd400078e0219 */
[----:B------:R-:W-:Y:S05]  /*9910*/  @!P0 BRA `(.L_x_33) ;  /* 0x0000000000408947 */ /* 0x000fea0003800000 */
[----:B------:R-:W-:Y:S01]  /*9920*/  MOV R2, 0x0 ;  /* 0x0000000000027802 */ /* 0x000fe20000000f00 */
[----:B------:R-:W-:Y:S01]  /*9930*/  ULDC.64 UR6, c[0x4][0xa8] ;  /* 0x01002a0000067ab9 */ /* 0x000fe20000000a00 */
[----:B------:R-:W-:Y:S01]  /*9940*/  ULDC.64 UR8, c[0x4][0xb0] ;  /* 0x01002c0000087ab9 */ /* 0x000fe20000000a00 */
[----:B------:R-:W-:Y:S01]  /*9950*/  ULDC.64 UR4, c[0x4][0x8] ;  /* 0x0100020000047ab9 */ /* 0x000fe20000000a00 */
[----:B------:R-:W-:Y:S02]  /*9960*/  IMAD.U32 R4, RZ, RZ, UR6 ;  /* 0x00000006ff047e24 */ /* 0x000fe4000f8e00ff */
[----:B------:R-:W1:Y:S01]  /*9970*/  LDC.64 R2, c[0x4][R2] ;  /* 0x0100000002027b82 */ /* 0x000e620000000a00 */
[----:B------:R-:W-:Y:S02]  /*9980*/  IMAD.U32 R5, RZ, RZ, UR7 ;  /* 0x00000007ff057e24 */ /* 0x000fe4000f8e00ff */
[----:B------:R-:W-:Y:S02]  /*9990*/  IMAD.U32 R6, RZ, RZ, UR8 ;  /* 0x00000008ff067e24 */ /* 0x000fe4000f8e00ff */
[----:B------:R-:W-:-:S02]  /*99a0*/  IMAD.U32 R7, RZ, RZ, UR9 ;  /* 0x00000009ff077e24 */ /* 0x000fc4000f8e00ff */
[----:B------:R-:W-:Y:S02]  /*99b0*/  IMAD.U32 R10, RZ, RZ, UR4 ;  /* 0x00000004ff0a7e24 */ /* 0x000fe4000f8e00ff */
[----:B------:R-:W-:Y:S02]  /*99c0*/  IMAD.U32 R11, RZ, RZ, UR5 ;  /* 0x00000005ff0b7e24 */ /* 0x000fe4000f8e00ff */
[----:B------:R-:W-:Y:S02]  /*99d0*/  IMAD.MOV.U32 R8, RZ, RZ, 0x70 ;  /* 0x00000070ff087424 */ /* 0x000fe400078e00ff */
[----:B------:R-:W-:Y:S02]  /*99e0*/  IMAD.MOV.U32 R12, RZ, RZ, 0x1 ;  /* 0x00000001ff0c7424 */ /* 0x000fe400078e00ff */
[----:B------:R-:W-:-:S07]  /*99f0*/  IMAD.MOV.U32 R13, RZ, RZ, RZ ;  /* 0x000000ffff0d7224 */ /* 0x000fce00078e00ff */
[----:B------:R-:W-:-:S07]  /*9a00*/  LEPC R20, `(.L_x_33) ;  /* 0x000000001014794e */ /* 0x000fce0000000000 */
[----:B-1----:R-:W-:Y:S05]  /*9a10*/  CALL.ABS.NOINC R2 ;  /* 0x0000000002007343 */ /* 0x002fea0003c00000 */
.L_x_33:
[----:B------:R-:W-:-:S05]  /*9a20*/  VIADD R0, R23, 0x200 ;  /* 0x0000020017007836 */ /* 0x000fca0000000000 */
[----:B------:R-:W-:-:S13]  /*9a30*/  LOP3.LUT P0, RZ, R0, 0x1bf, RZ, 0xc0, !PT ;  /* 0x000001bf00ff7812 */ /* 0x000fda000780c0ff */
[----:B------:R-:W-:Y:S05]  /*9a40*/  @!P0 BRA `(.L_x_34) ;  /* 0x0000000000808947 */ /* 0x000fea0003800000 */
[----:B------:R-:W-:Y:S01]  /*9a50*/  MOV R0, 0x0 ;  /* 0x0000000000007802 */ /* 0x000fe20000000f00 */
[----:B------:R-:W-:Y:S01]  /*9a60*/  ULDC.64 UR6, c[0x4][0xa8] ;  /* 0x01002a0000067ab9 */ /* 0x000fe20000000a00 */
[----:B------:R-:W-:Y:S01]  /*9a70*/  ULDC.64 UR8, c[0x4][0xb0] ;  /* 0x01002c0000087ab9 */ /* 0x000fe20000000a00 */
[----:B------:R-:W-:Y:S01]  /*9a80*/  ULDC.64 UR4, c[0x4][0x10] ;  /* 0x0100040000047ab9 */ /* 0x000fe20000000a00 */
[----:B------:R1:W2:Y:S01]  /*9a90*/  LDC.64 R2, c[0x4][R0] ;  /* 0x0100000000027b82 */ /* 0x0002a20000000a00 */
[----:B------:R-:W-:Y:S02]  /*9aa0*/  IMAD.U32 R4, RZ, RZ, UR6 ;  /* 0x00000006ff047e24 */ /* 0x000fe4000f8e00ff */
[----:B------:R-:W-:Y:S02]  /*9ab0*/  IMAD.U32 R5, RZ, RZ, UR7 ;  /* 0x00000007ff057e24 */ /* 0x000fe4000f8e00ff */
[----:B------:R-:W-:Y:S02]  /*9ac0*/  IMAD.U32 R6, RZ, RZ, UR8 ;  /* 0x00000008ff067e24 */ /* 0x000fe4000f8e00ff */
[----:B------:R-:W-:-:S02]  /*9ad0*/  IMAD.U32 R7, RZ, RZ, UR9 ;  /* 0x00000009ff077e24 */ /* 0x000fc4000f8e00ff */
[----:B------:R-:W-:Y:S02]  /*9ae0*/  IMAD.U32 R10, RZ, RZ, UR4 ;  /* 0x00000004ff0a7e24 */ /* 0x000fe4000f8e00ff */
[----:B------:R-:W-:Y:S02]  /*9af0*/  IMAD.U32 R11, RZ, RZ, UR5 ;  /* 0x00000005ff0b7e24 */ /* 0x000fe4000f8e00ff */
[----:B------:R-:W-:Y:S02]  /*9b00*/  IMAD.MOV.U32 R8, RZ, RZ, 0x70 ;  /* 0x00000070ff087424 */ /* 0x000fe400078e00ff */
[----:B------:R-:W-:Y:S02]  /*9b10*/  IMAD.MOV.U32 R12, RZ, RZ, 0x1 ;  /* 0x00000001ff0c7424 */ /* 0x000fe400078e00ff */
[----:B-1----:R-:W-:-:S07]  /*9b20*/  IMAD.MOV.U32 R13, RZ, RZ, RZ ;  /* 0x000000ffff0d7224 */ /* 0x002fce00078e00ff */
[----:B------:R-:W-:-:S07]  /*9b30*/  LEPC R20, `(.L_x_35) ;  /* 0x000000001014794e */ /* 0x000fce0000000000 */
[----:B--2---:R-:W-:Y:S05]  /*9b40*/  CALL.ABS.NOINC R2 ;  /* 0x0000000002007343 */ /* 0x004fea0003c00000 */
.L_x_35:
        /* <DEDUP_REMOVED lines=16> */
.L_x_34:
[----:B------:R-:W-:Y:S01]  /*9c50*/  ULDC.64 UR4, c[0x0][0x9f8] ;  /* 0x00027e0000047ab9 */ /* 0x000fe20000000a00 */
[----:B------:R-:W1:Y:S01]  /*9c60*/  LDC R0, c[0x0][0x428] ;  /* 0x00010a00ff007b82 */ /* 0x000e620000000800 */
[----:B------:R-:W-:Y:S01]  /*9c70*/  ISETP.NE.U32.AND P0, PT, RZ, UR4, PT ;  /* 0x00000004ff007c0c */ /* 0x000fe2000bf05070 */
[----:B------:R-:W-:Y:S01]  /*9c80*/  IMAD.MOV.U32 R6, RZ, RZ, R19 ;  /* 0x000000ffff067224 */ /* 0x000fe200078e0013 */
[----:B------:R-:W-:Y:S01]  /*9c90*/  ULDC.64 UR6, c[0x0][0x208] ;  /* 0x0000820000067ab9 */ /* 0x000fe20000000a00 */
[----:B------:R-:W-:Y:S01]  /*9ca0*/  ISETP.NE.AND P1, PT, R27, RZ, PT ;  /* 0x000000ff1b00720c */ /* 0x000fe20003f25270 */
[----:B------:R-:W-:Y:S01]  /*9cb0*/  IMAD.MOV R9, RZ, RZ, -R25 ;  /* 0x000000ffff097224 */ /* 0x000fe200078e0a19 */
[----:B------:R-:W-:Y:S01]  /*9cc0*/  ISETP.NE.AND.EX P0, PT, RZ, UR5, PT, P0 ;  /* 0x00000005ff007c0c */ /* 0x000fe2000bf05300 */
[----:B------:R-:W-:-:S12]  /*9cd0*/  ULDC UR4, c[0x0][0xda8] ;  /* 0x00036a0000047ab9 */ /* 0x000fd80000000800 */
[----:B------:R-:W2:Y:S02]  /*9ce0*/  @P0 LDC.64 R2, c[0x0][0x9f8] ;  /* 0x00027e00ff020b82 */ /* 0x000ea40000000a00 */
[----:B--2---:R-:W-:-:S05]  /*9cf0*/  @P0 IMAD.WIDE R2, R19, 0x4, R2 ;  /* 0x0000000413020825 */ /* 0x004fca00078e0202 */
[----:B------:R2:W5:Y:S01]  /*9d00*/  @P0 LDG.E R6, desc[UR6][R2.64] ;  /* 0x0000000602060981 */ /* 0x000562000c1e1900 */
[----:B-1----:R-:W-:Y:S01]  /*9d10*/  ISETP.NE.AND P0, PT, R0, 0x1, PT ;  /* 0x000000010000780c */ /* 0x002fe20003f05270 */
[----:B------:R-:W-:Y:S01]  /*9d20*/  VOTEU.ALL UP1, P1 ;  /* 0x00000000003f7886 */ /* 0x000fe20000820000 */
[----:B------:R-:W-:Y:S01]  /*9d30*/  IMAD R9, R9, UR4, R26 ;  /* 0x0000000409097c24 */ /* 0x000fe2000f8e021a */
[----:B------:R-:W-:Y:S01]  /*9d40*/  PLOP3.LUT P2, PT, P1, PT, PT, 0x8, 0x0 ;  /* 0x000000000000781c */ /* 0x000fe20000f4e170 */
[----:B------:R-:W-:Y:S02]  /*9d50*/  IMAD.MOV.U32 R0, RZ, RZ, R22 ;  /* 0x000000ffff007224 */ /* 0x000fe400078e0016 */
[----:B------:R-:W-:Y:S01]  /*9d60*/  @!UP1 UIADD3 UR8, UP0, UR36, 0x270, URZ ;  /* 0x0000027024089890 */ /* 0x000fe2000ff1e03f */
[----:B------:R-:W-:-:S03]  /*9d70*/  IMAD R9, R9, 0xc0, RZ ;  /* 0x000000c009097824 */ /* 0x000fc600078e02ff */
[----:B------:R-:W-:-:S03]  /*9d80*/  @!UP1 UIADD3.X UR9, URZ, UR37, URZ, UP0, !UPT ;  /* 0x000000253f099290 */ /* 0x000fc600087fe43f */
[----:B------:R-:W1:Y:S01]  /*9d90*/  @P0 LDC R5, c[0x0][0x42c] ;  /* 0x00010b00ff050b82 */ /* 0x000e620000000800 */
[----:B------:R-:W-:-:S07]  /*9da0*/  VOTEU.ALL UP0, P1 ;  /* 0x00000000003f7886 */ /* 0x000fce0000800000 */
[----:B------:R-:W3:Y:S01]  /*9db0*/  @P0 LDC R7, c[0x0][0x430] ;  /* 0x00010c00ff070b82 */ /* 0x000ee20000000800 */
[----:B-1----:R-:W-:-:S05]  /*9dc0*/  @P0 IMAD.HI.U32 R4, R22, R5, RZ ;  /* 0x0000000516040227 */ /* 0x002fca00078e00ff */
[----:B--23--:R-:W-:-:S07]  /*9dd0*/  @P0 SHF.R.U32.HI R0, RZ, R7, R4 ;  /* 0x00000007ff000219 */ /* 0x00cfce0000011604 */
.L_x_36:
[----:B------:R-:W-:Y:S02]  /*9de0*/  PLOP3.LUT P0, PT, P0, P2, PT, 0xa2, 0x0 ;  /* 0x000000000000781c */ /* 0x000fe40000705472 */
[----:B------:R-:W-:Y:S01]  /*9df0*/  @P2 R2UR P0, UR7, R19 ;  /* 0x00000000130722ca */ /* 0x000fe20000000000 */
[----:B------:R-:W-:-:S07]  /*9e00*/  UMOV UR4, URZ ;  /* 0x0000003f00047c82 */ /* 0x000fce0008000000 */
[----:B------:R-:W-:Y:S02]  /*9e10*/  PLOP3.LUT P0, PT, P0, P2, PT, 0xa2, 0x0 ;  /* 0x000000000000781c */ /* 0x000fe40000705472 */
[----:B------:R-:W-:-:S08]  /*9e20*/  @P2 R2UR.OR P0, UR6, R22 ;  /* 0x00000000160622ca */ /* 0x000fd00000100000 */
[----:B------:R-:W-:Y:S02]  /*9e30*/  PLOP3.LUT P0, PT, P0, P2, PT, 0xa2, 0x0 ;  /* 0x000000000000781c */ /* 0x000fe40000705472 */
[----:B------:R-:W-:-:S08]  /*9e40*/  @P2 R2UR.OR P0, UR5, R9 ;  /* 0x00000000090522ca */ /* 0x000fd00000100000 */
[----:B------:R-:W-:-:S05]  /*9e50*/  @P2 PLOP3.LUT P2, PT, P0, PT, PT, 0x80, 0x0 ;  /* 0x000000000000281c */ /* 0x000fca000074f070 */
[----:B------:R1:W-:Y:S08]  /*9e60*/  @!UP0 UTMAPF.L2.4D [UR4], [UR8] ;  /* 0x00000004080085b8 */ /* 0x0003f00008018000 */
[----:B-1----:R-:W-:Y:S05]  /*9e70*/  @P2 BRA.U.ANY `(.L_x_36) ;  /* 0xfffffffd00d82947 */ /* 0x002fea000393ffff */
[----:B------:R-:W-:Y:S01]  /*9e80*/  PLOP3.LUT P2, PT, P1, PT, PT, 0x8, 0x0 ;  /* 0x000000000000781c */ /* 0x000fe20000f4e170 */
[----:B------:R-:W-:Y:S01]  /*9e90*/  VOTEU.ALL UP0, P1 ;  /* 0x00000000003f7886 */ /* 0x000fe20000800000 */
[----:B------:R-:W-:-:S11]  /*9ea0*/  UMOV UR4, 0x20 ;  /* 0x0000002000047882 */ /* 0x000fd60000000000 */
.L_x_37:
[----:B------:R-:W-:Y:S02]  /*9eb0*/  PLOP3.LUT P0, PT, P0, P2, PT, 0xa2, 0x0 ;  /* 0x000000000000781c */ /* 0x000fe40000705472 */
[----:B------:R-:W-:-:S08]  /*9ec0*/  @P2 R2UR P0, UR7, R19 ;  /* 0x00000000130722ca */ /* 0x000fd00000000000 */
        /* <DEDUP_REMOVED lines=10> */
.L_x_38:
        /* <DEDUP_REMOVED lines=9> */
[----:B------:R-:W1:Y:S01]  /*a000*/  LDC.64 R2, c[0x0][0x3f8] ;  /* 0x0000fe00ff027b82 */ /* 0x000e620000000a00 */
[----:B------:R-:W-:Y:S01]  /*a010*/  UMOV UR4, 0xffffffff ;  /* 0xffffffff00047882 */ /* 0x000fe20000000000 */
[----:B-1----:R-:W-:-:S04]  /*a020*/  ISETP.NE.U32.AND P0, PT, R2, RZ, PT ;  /* 0x000000ff0200720c */ /* 0x002fc80003f05070 */
[----:B------:R-:W-:-:S04]  /*a030*/  ISETP.NE.AND.EX P0, PT, R3, RZ, PT, P0 ;  /* 0x000000ff0300720c */ /* 0x000fc80003f05300 */
[----:B-----5:R-:W-:Y:S01]  /*a040*/  SEL R7, R6, RZ, !P0 ;  /* 0x000000ff06077207 */ /* 0x020fe20004000000 */
[----:B------:R-:W-:Y:S08]  /*a050*/  BRA.DIV UR4, `(.L_x_39) ;  /* 0x0000002604387947 */ /* 0x000ff0000b800000 */
.L_x_92:
[----:B------:R-:W-:Y:S01]  /*a060*/  UMOV UR4, 0xffffffff ;  /* 0xffffffff00047882 */ /* 0x000fe20000000000 */
[----:B------:R-:W-:Y:S01]  /*a070*/  SHF.R.S32.HI R8, RZ, 0x1f, R6 ;  /* 0x0000001fff087819 */ /* 0x000fe20000011406 */
[----:B------:R-:W-:Y:S01]  /*a080*/  VIADD R10, R24, 0xffffffff ;  /* 0xffffffff180a7836 */ /* 0x000fe20000000000 */
[----:B------:R-:W-:Y:S06]  /*a090*/  BRA.DIV UR4, `(.L_x_40) ;  /* 0x00000026045c7947 */ /* 0x000fec000b800000 */
[----:B------:R-:W-:-:S13]  /*a0a0*/  ELECT P6, URZ, PT ;  /* 0x00000000003f782f */ /* 0x000fda00038c0000 */
.L_x_95:
[----:B------:R-:W-:Y:S05]  /*a0b0*/  @!P6 BRA `(.L_x_41) ;  /* 0x0000000000f8e947 */ /* 0x000fea0003800000 */
[----:B------:R-:W-:Y:S02]  /*a0c0*/  IMAD.MOV.U32 R18, RZ, RZ, R10 ;  /* 0x000000ffff127224 */ /* 0x000fe400078e000a */
[----:B------:R-:W-:Y:S01]  /*a0d0*/  IMAD.MOV.U32 R7, RZ, RZ, R6 ;  /* 0x000000ffff077224 */ /* 0x000fe200078e0006 */
[----:B------:R-:W-:Y:S06]  /*a0e0*/  @!P0 BRA `(.L_x_42) ;  /* 0x00000000004c8947 */ /* 0x000fec0003800000 */
[----:B------:R-:W1:Y:S01]  /*a0f0*/  LDC R18, c[0x0][0x41c] ;  /* 0x00010700ff127b82 */ /* 0x000e620000000800 */
[----:B------:R-:W-:Y:S01]  /*a100*/  IMAD.MOV.U32 R11, RZ, RZ, R10 ;  /* 0x000000ffff0b7224 */ /* 0x000fe200078e000a */
[----:B------:R-:W-:Y:S01]  /*a110*/  ULDC.64 UR4, c[0x0][0x408] ;  /* 0x0001020000047ab9 */ /* 0x000fe20000000a00 */
[----:B------:R-:W-:Y:S01]  /*a120*/  ULDC.64 UR6, c[0x0][0x208] ;  /* 0x0000820000067ab9 */ /* 0x000fe20000000a00 */
[----:B------:R-:W-:-:S04]  /*a130*/  IMAD R7, R8, UR4, RZ ;  /* 0x0000000408077c24 */ /* 0x000fc8000f8e02ff */
[----:B------:R-:W-:Y:S01]  /*a140*/  IMAD R7, R6, UR5, R7 ;  /* 0x0000000506077c24 */ /* 0x000fe2000f8e0207 */
[----:B-1----:R-:W-:-:S13]  /*a150*/  ISETP.NE.AND P1, PT, R18, 0x1, PT ;  /* 0x000000011200780c */ /* 0x002fda0003f25270 */
[----:B------:R-:W1:Y:S02]  /*a160*/  @P1 LDC.64 R4, c[0x0][0x420] ;  /* 0x00010800ff041b82 */ /* 0x000e640000000a00 */
[----:B-1----:R-:W-:-:S05]  /*a170*/  @P1 IMAD.HI.U32 R4, R10, R4, RZ ;  /* 0x000000040a041227 */ /* 0x002fca00078e00ff */
[----:B------:R-:W-:-:S04]  /*a180*/  @P1 SHF.R.U32.HI R11, RZ, R5, R4 ;  /* 0x00000005ff0b1219 */ /* 0x000fc80000011604 */
[--C-:B------:R-:W-:Y:S01]  /*a190*/  SHF.R.S32.HI R5, RZ, 0x1f, R11.reuse ;  /* 0x0000001fff057819 */ /* 0x100fe2000001140b */
[----:B------:R-:W-:-:S04]  /*a1a0*/  IMAD.MOV.U32 R4, RZ, RZ, R11 ;  /* 0x000000ffff047224 */ /* 0x000fc800078e000b */
[----:B------:R-:W-:-:S04]  /*a1b0*/  IMAD.WIDE.U32 R4, R6, UR4, R4 ;  /* 0x0000000406047c25 */ /* 0x000fc8000f8e0004 */
[----:B------:R-:W-:Y:S01]  /*a1c0*/  IMAD.IADD R5, R5, 0x1, R7 ;  /* 0x0000000105057824 */ /* 0x000fe200078e0207 */
[----:B------:R-:W-:-:S04]  /*a1d0*/  LEA R12, P1, R4, R2, 0x2 ;  /* 0x00000002040c7211 */ /* 0x000fc800078210ff */
[----:B------:R-:W-:-:S05]  /*a1e0*/  LEA.HI.X R13, R4, R3, R5, 0x2, P1 ;  /* 0x00000003040d7211 */ /* 0x000fca00008f1405 */
[----:B------:R1:W5:Y:S01]  /*a1f0*/  LDG.E R7, desc[UR6][R12.64] ;  /* 0x000000060c077981 */ /* 0x000362000c1e1900 */
[----:B------:R-:W-:-:S04]  /*a200*/  IMAD.MOV R5, RZ, RZ, -R11 ;  /* 0x000000ffff057224 */ /* 0x000fc800078e0a0b */
[----:B------:R-:W-:-:S07]  /*a210*/  IMAD R18, R18, R5, R10 ;  /* 0x0000000512127224 */ /* 0x000fce00078e020a */
.L_x_42:
[----:B------:R-:W2:Y:S01]  /*a220*/  S2R R4, SR_TID.X ;  /* 0x0000000000047919 */ /* 0x000ea20000002100 */
[----:B------:R-:W-:Y:S01]  /*a230*/  IMAD R5, R16, 0x8, R23 ;  /* 0x0000000810057824 */ /* 0x000fe200078e0217 */
[----:B--2---:R-:W-:Y:S02]  /*a240*/  LOP3.LUT R11, R4, 0x7f, RZ, 0xc0, !PT ;  /* 0x0000007f040b7812 */ /* 0x004fe400078ec0ff */
[----:B------:R-:W-:Y:S02]  /*a250*/  SHF.L.U32 R4, R17, 0x1f, RZ ;  /* 0x0000001f11047819 */ /* 0x000fe400000006ff */
[----:B------:R-:W-:Y:S02]  /*a260*/  ISETP.NE.AND P2, PT, R11, RZ, PT ;  /* 0x000000ff0b00720c */ /* 0x000fe40003f45270 */
[----:B------:R-:W2:Y:S02]  /*a270*/  SYNCS.PHASECHK.TRANS64.TRYWAIT P1, [R5+URZ+0x31c40], R4 ;  /* 0x031c4004050075a7 */ /* 0x000ea4000802017f */
[----:B--2---:R-:W-:Y:S09]  /*a280*/  @!P1 BRA `(.L_x_43) ;  /* 0x0000002400009947 */ /* 0x004ff20003800000 */
.L_x_96:
[----:B------:R-:W-:Y:S05]  /*a290*/  @P2 BRA `(.L_x_44) ;  /* 0x0000000000142947 */ /* 0x000fea0003800000 */
[----:B------:R-:W-:Y:S01]  /*a2a0*/  ISETP.NE.AND P1, PT, R27, RZ, PT ;  /* 0x000000ff1b00720c */ /* 0x000fe20003f25270 */
[----:B--2---:R-:W-:-:S04]  /*a2b0*/  IMAD.MOV.U32 R4, RZ, RZ, 0x6c00 ;  /* 0x00006c00ff047424 */ /* 0x004fc800078e00ff */
[----:B------:R3:W-:Y:S08]  /*a2c0*/  SYNCS.ARRIVE.TRANS64 RZ, [R5+URZ+0x31c30], R4 ;  /* 0x031c300405ff79a7 */ /* 0x0007f0000800003f */
[----:B------:R-:W-:Y:S05]  /*a2d0*/  @!P1 BRA `(.L_x_44) ;  /* 0x0000000000049947 */ /* 0x000fea0003800000 */
[----:B------:R-:W-:Y:S01]  /*a2e0*/  BPT.TRAP 0x1 ;  /* 0x000000040000795c */ /* 0x000fe20000300000 */
.L_x_44:
[----:B--23--:R-:W-:Y:S01]  /*a2f0*/  IMAD R4, R16, 0x6c00, R23 ;  /* 0x00006c0010047824 */ /* 0x00cfe200078e0217 */
[----:B------:R-:W-:Y:S01]  /*a300*/  R2UR UR9, R5 ;  /* 0x00000000050972ca */ /* 0x000fe200000e0000 */
[----:B------:R-:W-:Y:S01]  /*a310*/  UIADD3 UR4, UP0, UR36, 0x370, URZ ;  /* 0x0000037024047890 */ /* 0x000fe2000ff1e03f */
[----:B------:R-:W-:Y:S01]  /*a320*/  R2UR UR11, R18 ;  /* 0x00000000120b72ca */ /* 0x000fe200000e0000 */
[----:B------:R-:W-:Y:S01]  /*a330*/  UMOV UR10, URZ ;  /* 0x0000003f000a7c82 */ /* 0x000fe20008000000 */
[----:B------:R-:W-:Y:S01]  /*a340*/  R2UR UR8, R4 ;  /* 0x00000000040872ca */ /* 0x000fe200000e0000 */
[----:B------:R-:W-:Y:S01]  /*a350*/  UIADD3.X UR5, URZ, UR37, URZ, UP0, !UPT ;  /* 0x000000253f057290 */ /* 0x000fe200087fe43f */
[----:B------:R-:W-:Y:S01]  /*a360*/  R2UR UR12, R0 ;  /* 0x00000000000c72ca */ /* 0x000fe200000e0000 */
[----:B------:R-:W-:Y:S01]  /*a370*/  UMOV UR6, 0x0 ;  /* 0x0000000000067882 */ /* 0x000fe20000000000 */
[----:B-----5:R-:W-:Y:S01]  /*a380*/  R2UR UR13, R7 ;  /* 0x00000000070d72ca */ /* 0x020fe200000e0000 */
[----:B------:R-:W-:Y:S01]  /*a390*/  UMOV UR7, 0x14f00000 ;  /* 0x14f0000000077882 */ /* 0x000fe20000000000 */
[----:B------:R-:W-:-:S03]  /*a3a0*/  UMOV UR16, 0x20 ;  /* 0x0000002000107882 */ /* 0x000fc60000000000 */
[----:B------:R-:W-:Y:S02]  /*a3b0*/  UIADD3 UR9, UR9, 0x31c30, URZ ;  /* 0x00031c3009097890 */ /* 0x000fe4000fffe03f */
[----:B------:R-:W-:Y:S02]  /*a3c0*/  UIMAD UR11, UR11, 0x90, URZ ;  /* 0x000000900b0b78a4 */ /* 0x000fe4000f8e023f */
[----:B------:R-:W-:Y:S02]  /*a3d0*/  UIADD3 UR14, UR8, 0x16a00, URZ ;  /* 0x00016a00080e7890 */ /* 0x000fe4000fffe03f */
[----:B------:R-:W-:Y:S02]  /*a3e0*/  UIADD3 UR15, UR8, 0x18e00, URZ ;  /* 0x00018e00080f7890 */ /* 0x000fe4000fffe03f */
[----:B------:R-:W-:-:S03]  /*a3f0*/  UIADD3 UR17, UR8, 0x1b200, URZ ;  /* 0x0001b20008117890 */ /* 0x000fc6000fffe03f */
[----:B------:R-:W-:Y:S01]  /*a400*/  UMOV UR8, UR14 ;  /* 0x0000000e00087c82 */ /* 0x000fe20008000000 */
[----:B------:R-:W-:Y:S01]  /*a410*/  UMOV UR14, 0x40 ;  /* 0x00000040000e7882 */ /* 0x000fe20000000000 */
[----:B------:R2:W-:Y:S02]  /*a420*/  UTMALDG.4D [UR8], [UR4], desc[UR6] ;  /* 0x00000608040075b4 */ /* 0x0005e40008019000 */
[----:B--2---:R-:W-:Y:S01]  /*a430*/  UMOV UR8, UR15 ;  /* 0x0000000f00087c82 */ /* 0x004fe20008000000 */
[----:B------:R-:W-:Y:S02]  /*a440*/  UMOV UR10, UR16 ;  /* 0x00000010000a7c82 */ /* 0x000fe40008000000 */
[----:B------:R2:W-:Y:S02]  /*a450*/  UTMALDG.4D [UR8], [UR4], desc[UR6] ;  /* 0x00000608040075b4 */ /* 0x0005e40008019000 */
[----:B--2---:R-:W-:Y:S01]  /*a460*/  UMOV UR8, UR17 ;  /* 0x0000001100087c82 */ /* 0x004fe20008000000 */
[----:B------:R-:W-:-:S02]  /*a470*/  UMOV UR10, UR14 ;  /* 0x0000000e000a7c82 */ /* 0x000fc40008000000 */
[----:B------:R2:W-:Y:S02]  /*a480*/  UTMALDG.4D [UR8], [UR4], desc[UR6] ;  /* 0x00000608040075b4 */ /* 0x0005e40008019000 */
[----:B--2---:R-:W-:Y:S01]  /*a490*/  NOP ;  /* 0x0000000000007918 */ /* 0x004fe20000000000 */
.L_x_41:
[----:B------:R-:W-:Y:S05]  /*a4a0*/  WARPSYNC.ALL ;  /* 0x0000000000007948 */ /* 0x000fea0003800000 */
[----:B------:R-:W-:Y:S01]  /*a4b0*/  BAR.SYNC.DEFER_BLOCKING 0x8, 0x1a0 ;  /* 0x0206800000007b1d */ /* 0x000fe20000010000 */
[----:B------:R-:W-:Y:S02]  /*a4c0*/  R2UR UR24, R23 ;  /* 0x00000000171872ca */ /* 0x000fe400000e0000 */
[----:B------:R-:W-:-:S13]  /*a4d0*/  ELECT P1, URZ, PT ;  /* 0x00000000003f782f */ /* 0x000fda0003820000 */
[----:B------:R-:W-:Y:S01]  /*a4e0*/  @P1 R2UR UR13, R19 ;  /* 0x00000000130d12ca */ /* 0x000fe200000e0000 */
[----:B------:R-:W-:Y:S01]  /*a4f0*/  UIADD3 UR4, UP0, UR36, 0x270, URZ ;  /* 0x0000027024047890 */ /* 0x000fe2000ff1e03f */
[C---:B------:R-:W-:Y:S01]  /*a500*/  @P1 R2UR UR12, R22.reuse ;  /* 0x00000000160c12ca */ /* 0x040fe200000e0000 */
[----:B------:R-:W-:Y:S01]  /*a510*/  UMOV UR6, 0x0 ;  /* 0x0000000000067882 */ /* 0x000fe20000000000 */
[----:B------:R-:W-:Y:S01]  /*a520*/  @P1 R2UR UR11, R9 ;  /* 0x00000000090b12ca */ /* 0x000fe200000e0000 */
[----:B------:R-:W-:Y:S01]  /*a530*/  UIADD3.X UR5, URZ, UR37, URZ, UP0, !UPT ;  /* 0x000000253f057290 */ /* 0x000fe200087fe43f */
[----:B------:R-:W-:Y:S01]  /*a540*/  @P1 R2UR UR21, R19 ;  /* 0x00000000131512ca */ /* 0x000fe200000e0000 */
[----:B------:R-:W-:Y:S01]  /*a550*/  UMOV UR7, 0x12f00000 ;  /* 0x12f0000000077882 */ /* 0x000fe20000000000 */
[----:B------:R-:W-:Y:S01]  /*a560*/  UMOV UR10, URZ ;  /* 0x0000003f000a7c82 */ /* 0x000fe20008000000 */
[----:B------:R-:W-:Y:S01]  /*a570*/  @P1 R2UR UR20, R22 ;  /* 0x00000000161412ca */ /* 0x000fe200000e0000 */
[----:B------:R-:W-:Y:S01]  /*a580*/  UMOV UR14, 0x0 ;  /* 0x00000000000e7882 */ /* 0x000fe20000000000 */
[----:B------:R-:W-:Y:S01]  /*a590*/  UIADD3 UR8, UR24, 0xda00, URZ ;  /* 0x0000da0018087890 */ /* 0x000fe2000fffe03f */
[----:B------:R-:W-:Y:S01]  /*a5a0*/  @P1 IMAD.MOV.U32 R4, RZ, RZ, 0x9000 ;  /* 0x00009000ff041424 */ /* 0x000fe200078e00ff */
[----:B------:R-:W-:Y:S01]  /*a5b0*/  UIADD3 UR9, UR24, 0x31c00, URZ ;  /* 0x00031c0018097890 */ /* 0x000fe2000fffe03f */
[----:B------:R-:W-:Y:S01]  /*a5c0*/  @P1 R2UR UR19, R9 ;  /* 0x00000000091312ca */ /* 0x000fe200000e0000 */
[----:B------:R-:W-:Y:S01]  /*a5d0*/  UIADD3 UR16, UR24, 0x10a00, URZ ;  /* 0x00010a0018107890 */ /* 0x000fe2000fffe03f */
[----:B------:R-:W-:Y:S01]  /*a5e0*/  BSSY B0, `(.L_x_45) ;  /* 0x0000014000007945 */ /* 0x000fe20003800000 */
[----:B------:R-:W-:Y:S01]  /*a5f0*/  UMOV UR15, 0x12f00000 ;  /* 0x12f00000000f7882 */ /* 0x000fe20000000000 */
[----:B------:R-:W-:Y:S01]  /*a600*/  UMOV UR18, 0x20 ;  /* 0x0000002000127882 */ /* 0x000fe20000000000 */
[----:B------:R-:W-:Y:S01]  /*a610*/  UMOV UR22, 0x0 ;  /* 0x0000000000167882 */ /* 0x000fe20000000000 */
[----:B------:R-:W-:Y:S01]  /*a620*/  UMOV UR17, UR9 ;  /* 0x0000000900117c82 */ /* 0x000fe20008000000 */
[----:B------:R2:W-:Y:S01]  /*a630*/  @P1 SYNCS.ARRIVE.TRANS64 RZ, [R23+URZ+0x31c00], R4 ;  /* 0x031c000417ff19a7 */ /* 0x0005e2000800003f */
[----:B------:R3:W-:Y:S01]  /*a640*/  UTMALDG.4D [UR8], [UR4], desc[UR6] ;  /* 0x00000608040075b4 */ /* 0x0007e20008019000 */
[----:B------:R-:W-:Y:S01]  /*a650*/  UMOV UR23, 0x12f00000 ;  /* 0x12f0000000177882 */ /* 0x000fe20000000000 */
[----:B------:R-:W-:-:S03]  /*a660*/  ISETP.GE.AND P2, PT, R28, 0x91, PT ;  /* 0x000000911c00780c */ /* 0x000fc60003f46270 */
[----:B------:R4:W-:Y:S01]  /*a670*/  UTMALDG.4D [UR16], [UR4], desc[UR14] ;  /* 0x00000e10040075b4 */ /* 0x0009e20008019000 */
[----:B--2---:R-:W-:-:S04]  /*a680*/  LOP3.LUT R4, R29, 0x1, RZ, 0xc, !PT ;  /* 0x000000011d047812 */ /* 0x004fc800078e0cff */
[----:B------:R-:W-:Y:S02]  /*a690*/  SHF.L.U32 R4, R4, 0x1f, RZ ;  /* 0x0000001f04047819 */ /* 0x000fe400000006ff */
[----:B---3--:R-:W-:Y:S01]  /*a6a0*/  @P1 R2UR UR13, R19 ;  /* 0x00000000130d12ca */ /* 0x008fe200000e0000 */
[----:B------:R-:W-:Y:S01]  /*a6b0*/  UIADD3 UR8, UR24, 0x13a00, URZ ;  /* 0x00013a0018087890 */ /* 0x000fe2000fffe03f */
[----:B------:R-:W-:Y:S01]  /*a6c0*/  @P1 R2UR UR12, R22 ;  /* 0x00000000160c12ca */ /* 0x000fe200000e0000 */
[----:B------:R-:W-:Y:S01]  /*a6d0*/  UMOV UR10, 0x40 ;  /* 0x00000040000a7882 */ /* 0x000fe20000000000 */
[----:B------:R-:W-:-:S13]  /*a6e0*/  @P1 R2UR UR11, R9 ;  /* 0x00000000090b12ca */ /* 0x000fda00000e0000 */
[----:B------:R4:W-:Y:S01]  /*a6f0*/  UTMALDG.4D [UR8], [UR4], desc[UR22] ;  /* 0x00001608040075b4 */ /* 0x0009e20008019000 */
[----:B------:R-:W2:Y:S02]  /*a700*/  SYNCS.PHASECHK.TRANS64.TRYWAIT P1, [R23+URZ+0x31c20], R4 ;  /* 0x031c2004170075a7 */ /* 0x000ea4000802017f */
[----:B--2-4-:R-:W-:Y:S05]  /*a710*/  @!P1 BRA `(.L_x_46) ;  /* 0x0000001c00f09947 */ /* 0x014fea0003800000 */
.L_x_97:
[----:B------:R-:W-:Y:S05]  /*a720*/  BSYNC B0 ;  /* 0x0000000000007941 */ /* 0x000fea0003800000 */
.L_x_45:
[----:B------:R-:W-:Y:S05]  /*a730*/  @!P2 BRA `(.L_x_47) ;  /* 0x000000140060a947 */ /* 0x000fea0003800000 */
[----:B------:R-:W-:Y:S02]  /*a740*/  IMAD.MOV R11, RZ, RZ, -R24 ;  /* 0x000000ffff0b7224 */ /* 0x000fe400078e0a18 */
[----:B--2---:R-:W-:Y:S02]  /*a750*/  IMAD.MOV.U32 R4, RZ, RZ, 0x1 ;  /* 0x00000001ff047424 */ /* 0x004fe400078e00ff */
[----:B------:R-:W-:-:S03]  /*a760*/  VIADD R9, R24, 0xfffffffe ;  /* 0xfffffffe18097836 */ /* 0x000fc60000000000 */
[----:B------:R-:W-:-:S05]  /*a770*/  VIADDMNMX R11, R11, R4, 0xffffffff, !PT ;  /* 0xffffffff0b0b7446 */ /* 0x000fca0007800104 */
[----:B------:R-:W-:-:S05]  /*a780*/  IMAD.IADD R4, R24, 0x1, R11 ;  /* 0x0000000118047824 */ /* 0x000fca00078e020b */
[----:B------:R-:W-:-:S04]  /*a790*/  LOP3.LUT R4, R4, 0x1, RZ, 0xc0, !PT ;  /* 0x0000000104047812 */ /* 0x000fc800078ec0ff */
[----:B------:R-:W-:-:S13]  /*a7a0*/  ISETP.NE.U32.AND P1, PT, R4, 0x1, PT ;  /* 0x000000010400780c */ /* 0x000fda0003f25070 */
[----:B------:R-:W-:Y:S05]  /*a7b0*/  @P1 BRA `(.L_x_48) ;  /* 0x0000000400b81947 */ /* 0x000fea0003800000 */
[----:B-1----:R-:W-:Y:S01]  /*a7c0*/  VIADD R12, R16, 0x1 ;  /* 0x00000001100c7836 */ /* 0x002fe20000000000 */
[----:B------:R-:W-:Y:S04]  /*a7d0*/  BSSY B0, `(.L_x_49) ;  /* 0x0000069000007945 */ /* 0x000fe80003800000 */
[----:B------:R-:W-:-:S04]  /*a7e0*/  ISETP.NE.AND P1, PT, R12, 0x2, PT ;  /* 0x000000020c00780c */ /* 0x000fc80003f25270 */
[----:B------:R-:W-:Y:S02]  /*a7f0*/  SEL R4, RZ, 0x1, P1 ;  /* 0x00000001ff047807 */ /* 0x000fe40000800000 */
[----:B------:R-:W-:Y:S02]  /*a800*/  SEL R12, R12, RZ, P1 ;  /* 0x000000ff0c0c7207 */ /* 0x000fe40000800000 */
[----:B------:R-:W-:Y:S01]  /*a810*/  LOP3.LUT R13, R17, R4, RZ, 0x3c, !PT ;  /* 0x00000004110d7212 */ /* 0x000fe200078e3cff */
[----:B------:R-:W-:Y:S06]  /*a820*/  @!P6 BRA `(.L_x_50) ;  /* 0x00000004008ce947 */ /* 0x000fec0003800000 */
[----:B------:R-:W-:Y:S01]  /*a830*/  IMAD.MOV.U32 R4, RZ, RZ, R7 ;  /* 0x000000ffff047224 */ /* 0x000fe200078e0007 */
[----:B------:R-:W-:Y:S06]  /*a840*/  @!P0 BRA `(.L_x_51) ;  /* 0x0000000000488947 */ /* 0x000fec0003800000 */
[----:B------:R-:W1:Y:S01]  /*a850*/  LDC R15, c[0x0][0x41c] ;  /* 0x00010700ff0f7b82 */ /* 0x000e620000000800 */
[----:B------:R-:W-:Y:S01]  /*a860*/  ULDC.64 UR4, c[0x0][0x408] ;  /* 0x0001020000047ab9 */ /* 0x000fe20000000a00 */
[----:B------:R-:W-:Y:S01]  /*a870*/  ULDC.64 UR6, c[0x0][0x208] ;  /* 0x0000820000067ab9 */ /* 0x000fe20000000a00 */
[----:B-1----:R-:W-:-:S13]  /*a880*/  ISETP.NE.AND P1, PT, R15, 0x1, PT ;  /* 0x000000010f00780c */ /* 0x002fda0003f25270 */
[----:B------:R-:W1:Y:S02]  /*a890*/  @P1 LDC.64 R4, c[0x0][0x420] ;  /* 0x00010800ff041b82 */ /* 0x000e640000000a00 */
[----:B-1----:R-:W-:-:S04]  /*a8a0*/  @P1 IMAD.HI.U32 R14, R9, R4, RZ ;  /* 0x00000004090e1227 */ /* 0x002fc800078e00ff */
[----:B------:R-:W-:Y:S01]  /*a8b0*/  IMAD.MOV.U32 R4, RZ, RZ, R9 ;  /* 0x000000ffff047224 */ /* 0x000fe200078e0009 */
[----:B------:R-:W-:-:S04]  /*a8c0*/  @P1 SHF.R.U32.HI R4, RZ, R5, R14 ;  /* 0x00000005ff041219 */ /* 0x000fc8000001160e */
[--C-:B------:R-:W-:Y:S01]  /*a8d0*/  SHF.R.S32.HI R5, RZ, 0x1f, R4.reuse ;  /* 0x0000001fff057819 */ /* 0x100fe20000011404 */
[----:B------:R-:W-:-:S04]  /*a8e0*/  IMAD.MOV R14, RZ, RZ, -R4 ;  /* 0x000000ffff0e7224 */ /* 0x000fc800078e0a04 */
[----:B------:R-:W-:Y:S02]  /*a8f0*/  IMAD R9, R15, R14, R9 ;  /* 0x0000000e0f097224 */ /* 0x000fe400078e0209 */
[----:B------:R-:W-:Y:S02]  /*a900*/  IMAD R15, R8, UR4, RZ ;  /* 0x00000004080f7c24 */ /* 0x000fe4000f8e02ff */
[----:B------:R-:W-:-:S04]  /*a910*/  IMAD.WIDE.U32 R4, R6, UR4, R4 ;  /* 0x0000000406047c25 */ /* 0x000fc8000f8e0004 */
[----:B------:R-:W-:Y:S01]  /*a920*/  IMAD R15, R6, UR5, R15 ;  /* 0x00000005060f7c24 */ /* 0x000fe2000f8e020f */
[----:B------:R-:W-:-:S03]  /*a930*/  LEA R2, P1, R4, R2, 0x2 ;  /* 0x0000000204027211 */ /* 0x000fc600078210ff */
[----:B------:R-:W-:-:S05]  /*a940*/  IMAD.IADD R5, R15, 0x1, R5 ;  /* 0x000000010f057824 */ /* 0x000fca00078e0205 */
[----:B------:R-:W-:-:S05]  /*a950*/  LEA.HI.X R3, R4, R3, R5, 0x2, P1 ;  /* 0x0000000304037211 */ /* 0x000fca00008f1405 */
[----:B------:R1:W5:Y:S02]  /*a960*/  LDG.E R4, desc[UR6][R2.64] ;  /* 0x0000000602047981 */ /* 0x000364000c1e1900 */
.L_x_51:
[----:B-1----:R-:W1:Y:S01]  /*a970*/  S2R R2, SR_TID.X ;  /* 0x0000000000027919 */ /* 0x002e620000002100 */
[----:B------:R-:W-:Y:S01]  /*a980*/  IMAD R3, R12, 0x8, R23 ;  /* 0x000000080c037824 */ /* 0x000fe200078e0217 */
[----:B-1----:R-:W-:Y:S02]  /*a990*/  LOP3.LUT R5, R2, 0x7f, RZ, 0xc0, !PT ;  /* 0x0000007f02057812 */ /* 0x002fe400078ec0ff */
[----:B------:R-:W-:Y:S02]  /*a9a0*/  SHF.L.U32 R2, R13, 0x1f, RZ ;  /* 0x0000001f0d027819 */ /* 0x000fe400000006ff */
[----:B------:R-:W-:Y:S02]  /*a9b0*/  ISETP.NE.AND P1, PT, R5, RZ, PT ;  /* 0x000000ff0500720c */ /* 0x000fe40003f25270 */
[----:B------:R-:W1:Y:S02]  /*a9c0*/  SYNCS.PHASECHK.TRANS64.TRYWAIT P2, [R3+URZ+0x31c40], R2 ;  /* 0x031c4002030075a7 */ /* 0x000e64000804017f */
[----:B-1----:R-:W-:Y:S09]  /*a9d0*/  @!P2 BRA `(.L_x_52) ;  /* 0x0000001c0054a947 */ /* 0x002ff20003800000 */
.L_x_98:
[----:B------:R-:W-:Y:S05]  /*a9e0*/  @P1 BRA `(.L_x_53) ;  /* 0x0000000000141947 */ /* 0x000fea0003800000 */
[----:B------:R-:W-:Y:S01]  /*a9f0*/  ISETP.NE.AND P2, PT, R27, RZ, PT ;  /* 0x000000ff1b00720c */ /* 0x000fe20003f45270 */
[----:B-1----:R-:W-:-:S04]  /*aa00*/  IMAD.MOV.U32 R2, RZ, RZ, 0x6c00 ;  /* 0x00006c00ff027424 */ /* 0x002fc800078e00ff */
[----:B------:R2:W-:Y:S08]  /*aa10*/  SYNCS.ARRIVE.TRANS64 RZ, [R3+URZ+0x31c30], R2 ;  /* 0x031c300203ff79a7 */ /* 0x0005f0000800003f */
[----:B------:R-:W-:Y:S05]  /*aa20*/  @!P2 BRA `(.L_x_53) ;  /* 0x000000000004a947 */ /* 0x000fea0003800000 */
[----:B------:R-:W-:Y:S01]  /*aa30*/  BPT.TRAP 0x1 ;  /* 0x000000040000795c */ /* 0x000fe20000300000 */
.L_x_53:
[----:B-12---:R-:W-:Y:S01]  /*aa40*/  IMAD R2, R12, 0x6c00, R23 ;  /* 0x00006c000c027824 */ /* 0x006fe200078e0217 */
        /* <DEDUP_REMOVED lines=10> */
[----:B------:R-:W-:Y:S01]  /*aaf0*/  UMOV UR16, 0x20 ;  /* 0x0000002000107882 */ /* 0x000fe20000000000 */
[----:B------:R-:W-:Y:S01]  /*ab00*/  VIADD R3, R23, 0x31c00 ;  /* 0x00031c0017037836 */ /* 0x000fe20000000000 */
[----:B------:R-:W-:Y:S01]  /*ab10*/  UMOV UR17, 0x40 ;  /* 0x0000004000117882 */ /* 0x000fe20000000000 */
[----:B------:R-:W-:Y:S01]  /*ab20*/  UIADD3 UR9, UR9, 0x31c30, URZ ;  /* 0x00031c3009097890 */ /* 0x000fe2000fffe03f */
[----:B------:R-:W-:Y:S01]  /*ab30*/  SHF.L.U32 R5, R17, 0x1f, RZ ;  /* 0x0000001f11057819 */ /* 0x000fe200000006ff */
[----:B------:R-:W-:Y:S01]  /*ab40*/  UIMAD UR11, UR11, 0x90, URZ ;  /* 0x000000900b0b78a4 */ /* 0x000fe2000f8e023f */
[----:B------:R-:W-:Y:S01]  /*ab50*/  IMAD R2, R16, 0x8, R3 ;  /* 0x0000000810027824 */ /* 0x000fe200078e0203 */
[----:B------:R-:W-:-:S02]  /*ab60*/  UIADD3 UR8, UR14, 0x16a00, URZ ;  /* 0x00016a000e087890 */ /* 0x000fc4000fffe03f */
[----:B------:R-:W-:Y:S02]  /*ab70*/  UIADD3 UR15, UR14, 0x18e00, URZ ;  /* 0x00018e000e0f7890 */ /* 0x000fe4000fffe03f */
[----:B------:R-:W-:-:S05]  /*ab80*/  UIADD3 UR14, UR14, 0x1b200, URZ ;  /* 0x0001b2000e0e7890 */ /* 0x000fca000fffe03f */
[----:B------:R1:W-:Y:S02]  /*ab90*/  UTMALDG.4D [UR8], [UR4], desc[UR6] ;  /* 0x00000608040075b4 */ /* 0x0003e40008019000 */
[----:B-1----:R-:W-:Y:S01]  /*aba0*/  UMOV UR8, UR15 ;  /* 0x0000000f00087c82 */ /* 0x002fe20008000000 */
[----:B------:R-:W-:Y:S02]  /*abb0*/  UMOV UR10, UR16 ;  /* 0x00000010000a7c82 */ /* 0x000fe40008000000 */
[----:B------:R1:W-:Y:S02]  /*abc0*/  UTMALDG.4D [UR8], [UR4], desc[UR6] ;  /* 0x00000608040075b4 */ /* 0x0003e40008019000 */
[----:B-1----:R-:W-:Y:S01]  /*abd0*/  UMOV UR8, UR14 ;  /* 0x0000000e00087c82 */ /* 0x002fe20008000000 */
[----:B------:R-:W-:Y:S02]  /*abe0*/  UMOV UR10, UR17 ;  /* 0x00000011000a7c82 */ /* 0x000fe40008000000 */
[----:B------:R1:W-:Y:S01]  /*abf0*/  UTMALDG.4D [UR8], [UR4], desc[UR6] ;  /* 0x00000608040075b4 */ /* 0x0003e20008019000 */
[----:B------:R-:W2:Y:S02]  /*ac00*/  SYNCS.PHASECHK.TRANS64.TRYWAIT P2, [R2+URZ+0x60], R5 ;  /* 0x00006005020075a7 */ /* 0x000ea4000804017f */
[----:B-12---:R-:W-:Y:S05]  /*ac10*/  @!P2 BRA `(.L_x_54) ;  /* 0x0000001800d8a947 */ /* 0x006fea0003800000 */
.L_x_99:
[----:B------:R-:W-:Y:S05]  /*ac20*/  @P1 BRA `(.L_x_55) ;  /* 0x0000000000181947 */ /* 0x000fea0003800000 */
[----:B------:R-:W-:Y:S01]  /*ac30*/  ISETP.NE.AND P1, PT, R27, RZ, PT ;  /* 0x000000ff1b00720c */ /* 0x000fe20003f25270 */
[----:B-1----:R-:W-:Y:S02]  /*ac40*/  IMAD R2, R16, 0x8, R23 ;  /* 0x0000000810027824 */ /* 0x002fe400078e0217 */
[----:B------:R-:W-:-:S04]  /*ac50*/  IMAD.MOV.U32 R3, RZ, RZ, 0x6c00 ;  /* 0x00006c00ff037424 */ /* 0x000fc800078e00ff */
[----:B------:R2:W-:Y:S06]  /*ac60*/  SYNCS.ARRIVE.TRANS64 RZ, [R2+URZ+0x31c50], R3 ;  /* 0x031c500302ff79a7 */ /* 0x0005ec000800003f */
[----:B------:R-:W-:Y:S05]  /*ac70*/  @!P1 BRA `(.L_x_55) ;  /* 0x0000000000049947 */ /* 0x000fea0003800000 */
[----:B------:R-:W-:Y:S01]  /*ac80*/  BPT.TRAP 0x1 ;  /* 0x000000040000795c */ /* 0x000fe20000300000 */
.L_x_55:
[--C-:B--2---:R-:W-:Y:S01]  /*ac90*/  IMAD R3, R16, 0x6c00, R23.reuse ;  /* 0x00006c0010037824 */ /* 0x104fe200078e0217 */
[----:B------:R-:W-:Y:S01]  /*aca0*/  R2UR UR11, R18 ;  /* 0x00000000120b72ca */ /* 0x000fe200000e0000 */
[----:B-1----:R-:W-:Y:S01]  /*acb0*/  IMAD R2, R16, 0x8, R23 ;  /* 0x0000000810027824 */ /* 0x002fe200078e0217 */
        /* <DEDUP_REMOVED lines=8> */
[----:B------:R-:W-:Y:S01]  /*ad40*/  UMOV UR7, 0x14f00000 ;  /* 0x14f0000000077882 */ /* 0x000fe20000000000 */
[----:B------:R-:W-:Y:S01]  /*ad50*/  UMOV UR16, 0x20 ;  /* 0x0000002000107882 */ /* 0x000fe20000000000 */
[----:B------:R-:W-:Y:S01]  /*ad60*/  IMAD.MOV.U32 R7, RZ, RZ, R4 ;  /* 0x000000ffff077224 */ /* 0x000fe200078e0004 */
[----:B------:R-:W-:Y:S01]  /*ad70*/  UIMAD UR11, UR11, 0x90, URZ ;  /* 0x000000900b0b78a4 */ /* 0x000fe2000f8e023f */
[----:B------:R-:W-:-:S03]  /*ad80*/  IMAD.MOV.U32 R18, RZ, RZ, R9 ;  /* 0x000000ffff127224 */ /* 0x000fc600078e0009 */
[----:B------:R-:W-:Y:S02]  /*ad90*/  UIADD3 UR8, UR15, 0x200, URZ ;  /* 0x000002000f087890 */ /* 0x000fe4000fffe03f */
[----:B------:R-:W-:Y:S02]  /*ada0*/  UIADD3 UR9, UR9, 0x31c50, URZ ;  /* 0x00031c5009097890 */ /* 0x000fe4000fffe03f */
[----:B------:R-:W-:Y:S02]  /*adb0*/  UIADD3 UR14, UR15, 0x2600, URZ ;  /* 0x000026000f0e7890 */ /* 0x000fe4000fffe03f */
[----:B------:R-:W-:-:S05]  /*adc0*/  UIADD3 UR15, UR15, 0x4a00, URZ ;  /* 0x00004a000f0f7890 */ /* 0x000fca000fffe03f */
[----:B------:R1:W-:Y:S02]  /*add0*/  UTMALDG.4D [UR8], [UR4], desc[UR6] ;  /* 0x00000608040075b4 */ /* 0x0003e40008019000 */
[----:B-1----:R-:W-:Y:S01]  /*ade0*/  UMOV UR8, UR14 ;  /* 0x0000000e00087c82 */ /* 0x002fe20008000000 */
[----:B------:R-:W-:Y:S01]  /*adf0*/  UMOV UR10, UR16 ;  /* 0x00000010000a7c82 */ /* 0x000fe20008000000 */
[----:B------:R-:W-:Y:S01]  /*ae00*/  UMOV UR14, 0x40 ;  /* 0x00000040000e7882 */ /* 0x000fe20000000000 */
[----:B------:R1:W-:Y:S02]  /*ae10*/  UTMALDG.4D [UR8], [UR4], desc[UR6] ;  /* 0x00000608040075b4 */ /* 0x0003e40008019000 */
[----:B-1----:R-:W-:Y:S01]  /*ae20*/  UMOV UR8, UR15 ;  /* 0x0000000f00087c82 */ /* 0x002fe20008000000 */
[----:B------:R-:W-:Y:S02]  /*ae30*/  UMOV UR10, UR14 ;  /* 0x0000000e000a7c82 */ /* 0x000fe40008000000 */
[----:B------:R1:W-:Y:S02]  /*ae40*/  UTMALDG.4D [UR8], [UR4], desc[UR6] ;  /* 0x00000608040075b4 */ /* 0x0003e40008019000 */
[----:B-1----:R-:W-:Y:S01]  /*ae50*/  NOP ;  /* 0x0000000000007918 */ /* 0x002fe20000000000 */
.L_x_50:
[----:B------:R-:W-:Y:S05]  /*ae60*/  BSYNC B0 ;  /* 0x0000000000007941 */ /* 0x000fea0003800000 */
.L_x_49:
[----:B------:R-:W-:Y:S02]  /*ae70*/  VIADD R9, R24, 0xfffffffd ;  /* 0xfffffffd18097836 */ /* 0x000fe40000000000 */
[----:B------:R-:W-:Y:S02]  /*ae80*/  IMAD.MOV.U32 R16, RZ, RZ, R12 ;  /* 0x000000ffff107224 */ /* 0x000fe400078e000c */
[----:B------:R-:W-:-:S07]  /*ae90*/  IMAD.MOV.U32 R17, RZ, RZ, R13 ;  /* 0x000000ffff117224 */ /* 0x000fce00078e000d */
.L_x_48:
[----:B------:R-:W-:Y:S01]  /*aea0*/  IMAD.MOV R11, RZ, RZ, -R11 ;  /* 0x000000ffff0b7224 */ /* 0x000fe200078e0a0b */
[----:B------:R-:W-:Y:S04]  /*aeb0*/  BSSY B0, `(.L_x_47) ;  /* 0x00000e0000007945 */ /* 0x000fe80003800000 */
[----:B------:R-:W-:-:S13]  /*aec0*/  ISETP.NE.AND P1, PT, R10, R11, PT ;  /* 0x0000000b0a00720c */ /* 0x000fda0003f25270 */
[----:B------:R-:W-:Y:S05]  /*aed0*/  @!P1 BRA `(.L_x_56) ;  /* 0x0000000c00749947 */ /* 0x000fea0003800000 */
[----:B------:R-:W-:-:S07]  /*aee0*/  IMAD.MOV.U32 R4, RZ, RZ, R7 ;  /* 0x000000ffff047224 */ /* 0x000fce00078e0007 */
.L_x_71:
[----:B------:R-:W-:Y:S01]  /*aef0*/  VIADD R10, R16, 0x1 ;  /* 0x00000001100a7836 */ /* 0x000fe20000000000 */
[----:B------:R-:W-:Y:S04]  /*af00*/  BSSY B1, `(.L_x_57) ;  /* 0x000006a000017945 */ /* 0x000fe80003800000 */
[----:B------:R-:W-:-:S04]  /*af10*/  ISETP.NE.AND P1, PT, R10, 0x2, PT ;  /* 0x000000020a00780c */ /* 0x000fc80003f25270 */
[----:B-12---:R-:W-:Y:S02]  /*af20*/  SEL R2, RZ, 0x1, P1 ;  /* 0x00000001ff027807 */ /* 0x006fe40000800000 */
[----:B------:R-:W-:Y:S02]  /*af30*/  SEL R10, R10, RZ, P1 ;  /* 0x000000ff0a0a7207 */ /* 0x000fe40000800000 */
[----:B------:R-:W-:Y:S01]  /*af40*/  LOP3.LUT R11, R17, R2, RZ, 0x3c, !PT ;  /* 0x00000002110b7212 */ /* 0x000fe200078e3cff */
[----:B------:R-:W-:Y:S06]  /*af50*/  @!P6 BRA `(.L_x_58) ;  /* 0x000000040090e947 */ /* 0x000fec0003800000 */
[----:B-1----:R-:W-:Y:S01]  /*af60*/  IMAD.MOV.U32 R12, RZ, RZ, R9 ;  /* 0x000000ffff0c7224 */ /* 0x002fe200078e0009 */
[----:B------:R-:W-:Y:S06]  /*af70*/  @!P0 BRA `(.L_x_59) ;  /* 0x0000000000508947 */ /* 0x000fec0003800000 */
[----:B------:R-:W1:Y:S01]  /*af80*/  LDC R12, c[0x0][0x41c] ;  /* 0x00010700ff0c7b82 */ /* 0x000e620000000800 */
[----:B------:R-:W-:Y:S01]  /*af90*/  IMAD.MOV.U32 R13, RZ, RZ, R9 ;  /* 0x000000ffff0d7224 */ /* 0x000fe200078e0009 */
[----:B------:R-:W-:Y:S01]  /*afa0*/  ULDC.64 UR4, c[0x0][0x408] ;  /* 0x0001020000047ab9 */ /* 0x000fe20000000a00 */
[----:B------:R-:W-:Y:S01]  /*afb0*/  ULDC.64 UR6, c[0x0][0x208] ;  /* 0x0000820000067ab9 */ /* 0x000fe20000000a00 */
[----:B------:R-:W-:-:S04]  /*afc0*/  IMAD R15, R8, UR4, RZ ;  /* 0x00000004080f7c24 */ /* 0x000fc8000f8e02ff */
[----:B------:R-:W2:Y:S01]  /*afd0*/  LDC.64 R4, c[0x0][0x3f8] ;  /* 0x0000fe00ff047b82 */ /* 0x000ea20000000a00 */
        /* <DEDUP_REMOVED lines=9> */
[----:B--2---:R-:W-:-:S04]  /*b070*/  LEA R4, P1, R2, R4, 0x2 ;  /* 0x0000000402047211 */ /* 0x004fc800078210ff */
[----:B------:R-:W-:-:S05]  /*b080*/  LEA.HI.X R5, R2, R5, R3, 0x2, P1 ;  /* 0x0000000502057211 */ /* 0x000fca00008f1403 */
[----:B------:R1:W5:Y:S01]  /*b090*/  LDG.E R4, desc[UR6][R4.64] ;  /* 0x0000000604047981 */ /* 0x000362000c1e1900 */
[----:B------:R-:W-:-:S04]  /*b0a0*/  IMAD.MOV R2, RZ, RZ, -R13 ;  /* 0x000000ffff027224 */ /* 0x000fc800078e0a0d */
[----:B------:R-:W-:-:S07]  /*b0b0*/  IMAD R12, R12, R2, R9 ;  /* 0x000000020c0c7224 */ /* 0x000fce00078e0209 */
.L_x_59:
[----:B------:R-:W1:Y:S01]  /*b0c0*/  S2R R2, SR_TID.X ;  /* 0x0000000000027919 */ /* 0x000e620000002100 */
[----:B------:R-:W-:Y:S01]  /*b0d0*/  IMAD R3, R10, 0x8, R23 ;  /* 0x000000080a037824 */ /* 0x000fe200078e0217 */
[----:B-1----:R-:W-:Y:S02]  /*b0e0*/  LOP3.LUT R5, R2, 0x7f, RZ, 0xc0, !PT ;  /* 0x0000007f02057812 */ /* 0x002fe400078ec0ff */
[----:B------:R-:W-:Y:S02]  /*b0f0*/  SHF.L.U32 R2, R11, 0x1f, RZ ;  /* 0x0000001f0b027819 */ /* 0x000fe400000006ff */
[----:B------:R-:W-:Y:S02]  /*b100*/  ISETP.NE.AND P1, PT, R5, RZ, PT ;  /* 0x000000ff0500720c */ /* 0x000fe40003f25270 */
[----:B------:R-:W1:Y:S02]  /*b110*/  SYNCS.PHASECHK.TRANS64.TRYWAIT P2, [R3+URZ+0x31c40], R2 ;  /* 0x031c4002030075a7 */ /* 0x000e64000804017f */
[----:B-1----:R-:W-:Y:S09]  /*b120*/  @!P2 BRA `(.L_x_60) ;  /* 0x0000001400a8a947 */ /* 0x002ff20003800000 */
.L_x_100:
[----:B------:R-:W-:Y:S05]  /*b130*/  @P1 BRA `(.L_x_61) ;  /* 0x0000000000141947 */ /* 0x000fea0003800000 */
[----:B------:R-:W-:Y:S01]  /*b140*/  ISETP.NE.AND P2, PT, R27, RZ, PT ;  /* 0x000000ff1b00720c */ /* 0x000fe20003f45270 */
[----:B-1----:R-:W-:-:S04]  /*b150*/  IMAD.MOV.U32 R2, RZ, RZ, 0x6c00 ;  /* 0x00006c00ff027424 */ /* 0x002fc800078e00ff */
[----:B------:R2:W-:Y:S08]  /*b160*/  SYNCS.ARRIVE.TRANS64 RZ, [R3+URZ+0x31c30], R2 ;  /* 0x031c300203ff79a7 */ /* 0x0005f0000800003f */
[----:B------:R-:W-:Y:S05]  /*b170*/  @!P2 BRA `(.L_x_61) ;  /* 0x000000000004a947 */ /* 0x000fea0003800000 */
[----:B------:R-:W-:Y:S01]  /*b180*/  BPT.TRAP 0x1 ;  /* 0x000000040000795c */ /* 0x000fe20000300000 */
.L_x_61:
        /* <DEDUP_REMOVED lines=30> */
.L_x_101:
[----:B------:R-:W-:Y:S05]  /*b370*/  @P1 BRA `(.L_x_63) ;  /* 0x0000000000141947 */ /* 0x000fea0003800000 */
[----:B------:R-:W-:Y:S01]  /*b380*/  ISETP.NE.AND P1, PT, R27, RZ, PT ;  /* 0x000000ff1b00720c */ /* 0x000fe20003f25270 */
[----:B------:R-:W-:-:S04]  /*b390*/  IMAD.MOV.U32 R3, RZ, RZ, 0x6c00 ;  /* 0x00006c00ff037424 */ /* 0x000fc800078e00ff */
[----:B------:R2:W-:Y:S08]  /*b3a0*/  SYNCS.ARRIVE.TRANS64 RZ, [R2+URZ+0x50], R3 ;  /* 0x0000500302ff79a7 */ /* 0x0005f0000800003f */
[----:B------:R-:W-:Y:S05]  /*b3b0*/  @!P1 BRA `(.L_x_63) ;  /* 0x0000000000049947 */ /* 0x000fea0003800000 */
[----:B------:R-:W-:Y:S01]  /*b3c0*/  BPT.TRAP 0x1 ;  /* 0x000000040000795c */ /* 0x000fe20000300000 */
.L_x_63:
[----:B------:R-:W-:Y:S01]  /*b3d0*/  IMAD R16, R16, 0x6c00, R23 ;  /* 0x00006c0010107824 */ /* 0x000fe200078e0217 */
        /* <DEDUP_REMOVED lines=8> */
[----:B------:R-:W-:Y:S01]  /*b460*/  R2UR UR12, R0 ;  /* 0x00000000000c72ca */ /* 0x000fe200000e0000 */
[----:B------:R-:W-:Y:S01]  /*b470*/  UMOV UR7, 0x14f00000 ;  /* 0x14f0000000077882 */ /* 0x000fe20000000000 */
[----:B------:R-:W-:Y:S01]  /*b480*/  UMOV UR17, 0x20 ;  /* 0x0000002000117882 */ /* 0x000fe20000000000 */
[----:B------:R-:W-:-:S02]  /*b490*/  IMAD.MOV.U32 R18, RZ, RZ, R12 ;  /* 0x000000ffff127224 */ /* 0x000fc400078e000c */
[----:B------:R-:W-:Y:S01]  /*b4a0*/  UIMAD UR11, UR11, 0x90, URZ ;  /* 0x000000900b0b78a4 */ /* 0x000fe2000f8e023f */
[----:B------:R-:W-:Y:S01]  /*b4b0*/  IMAD.MOV.U32 R7, RZ, RZ, R4 ;  /* 0x000000ffff077224 */ /* 0x000fe200078e0004 */
[----:B------:R-:W-:Y:S02]  /*b4c0*/  UIADD3 UR9, UR9, 0x50, URZ ;  /* 0x0000005009097890 */ /* 0x000fe4000fffe03f */
[----:B------:R-:W-:Y:S02]  /*b4d0*/  UIADD3 UR14, UR8, 0x200, URZ ;  /* 0x00000200080e7890 */ /* 0x000fe4000fffe03f */
[----:B------:R-:W-:Y:S02]  /*b4e0*/  UIADD3 UR15, UR8, 0x2600, URZ ;  /* 0x00002600080f7890 */ /* 0x000fe4000fffe03f */
[----:B------:R-:W-:-:S03]  /*b4f0*/  UIADD3 UR16, UR8, 0x4a00, URZ ;  /* 0x00004a0008107890 */ /* 0x000fc6000fffe03f */
[----:B------:R-:W-:Y:S01]  /*b500*/  UMOV UR8, UR14 ;  /* 0x0000000e00087c82 */ /* 0x000fe20008000000 */
[----:B------:R-:W-:Y:S01]  /*b510*/  UMOV UR14, 0x40 ;  /* 0x00000040000e7882 */ /* 0x000fe20000000000 */
[----:B------:R3:W-:Y:S02]  /*b520*/  UTMALDG.4D [UR8], [UR4], desc[UR6] ;  /* 0x00000608040075b4 */ /* 0x0007e40008019000 */
[----:B---3--:R-:W-:Y:S01]  /*b530*/  UMOV UR8, UR15 ;  /* 0x0000000f00087c82 */ /* 0x008fe20008000000 */
[----:B------:R-:W-:Y:S02]  /*b540*/  UMOV UR10, UR17 ;  /* 0x00000011000a7c82 */ /* 0x000fe40008000000 */
[----:B------:R3:W-:Y:S02]  /*b550*/  UTMALDG.4D [UR8], [UR4], desc[UR6] ;  /* 0x00000608040075b4 */ /* 0x0007e40008019000 */
[----:B---3--:R-:W-:Y:S01]  /*b560*/  UMOV UR8, UR16 ;  /* 0x0000001000087c82 */ /* 0x008fe20008000000 */
[----:B------:R-:W-:-:S02]  /*b570*/  UMOV UR10, UR14 ;  /* 0x0000000e000a7c82 */ /* 0x000fc40008000000 */
[----:B------:R3:W-:Y:S02]  /*b580*/  UTMALDG.4D [UR8], [UR4], desc[UR6] ;  /* 0x00000608040075b4 */ /* 0x0007e40008019000 */
[----:B---3--:R-:W-:Y:S01]  /*b590*/  NOP ;  /* 0x0000000000007918 */ /* 0x008fe20000000000 */
.L_x_58:
[----:B------:R-:W-:Y:S05]  /*b5a0*/  BSYNC B1 ;  /* 0x0000000000017941 */ /* 0x000fea0003800000 */
.L_x_57:
[----:B------:R-:W-:Y:S01]  /*b5b0*/  VIADD R16, R10, 0x1 ;  /* 0x000000010a107836 */ /* 0x000fe20000000000 */
[----:B------:R-:W-:Y:S04]  /*b5c0*/  BSSY B1, `(.L_x_64) ;  /* 0x000006b000017945 */ /* 0x000fe80003800000 */
[----:B------:R-:W-:-:S04]  /*b5d0*/  ISETP.NE.AND P1, PT, R16, 0x2, PT ;  /* 0x000000021000780c */ /* 0x000fc80003f25270 */
[----:B-12---:R-:W-:Y:S02]  /*b5e0*/  SEL R2, RZ, 0x1, P1 ;  /* 0x00000001ff027807 */ /* 0x006fe40000800000 */
[----:B------:R-:W-:Y:S02]  /*b5f0*/  SEL R16, R16, RZ, P1 ;  /* 0x000000ff10107207 */ /* 0x000fe40000800000 */
[----:B------:R-:W-:Y:S01]  /*b600*/  LOP3.LUT R17, R11, R2, RZ, 0x3c, !PT ;  /* 0x000000020b117212 */ /* 0x000fe200078e3cff */
[----:B------:R-:W-:Y:S06]  /*b610*/  @!P6 BRA `(.L_x_65) ;  /* 0x000000040094e947 */ /* 0x000fec0003800000 */
[----:B------:R-:W-:Y:S01]  /*b620*/  VIADD R13, R9, 0xffffffff ;  /* 0xffffffff090d7836 */ /* 0x000fe20000000000 */
        /* <DEDUP_REMOVED lines=21> */
.L_x_66:
[----:B------:R-:W1:Y:S01]  /*b780*/  S2R R2, SR_TID.X ;  /* 0x0000000000027919 */ /* 0x000e620000002100 */
[----:B------:R-:W-:Y:S02]  /*b790*/  SHF.L.U32 R3, R17, 0x1f, RZ ;  /* 0x0000001f11037819 */ /* 0x000fe400000006ff */
[----:B-1----:R-:W-:Y:S01]  /*b7a0*/  LOP3.LUT R5, R2, 0x7f, RZ, 0xc0, !PT ;  /* 0x0000007f02057812 */ /* 0x002fe200078ec0ff */
[----:B------:R-:W-:-:S03]  /*b7b0*/  IMAD R2, R16, 0x8, R23 ;  /* 0x0000000810027824 */ /* 0x000fc600078e0217 */
[----:B------:R-:W-:Y:S01]  /*b7c0*/  ISETP.NE.AND P1, PT, R5, RZ, PT ;  /* 0x000000ff0500720c */ /* 0x000fe20003f25270 */
[----:B------:R-:W1:Y:S02]  /*b7d0*/  SYNCS.PHASECHK.TRANS64.TRYWAIT P2, [R2+URZ+0x31c40], R3 ;  /* 0x031c4003020075a7 */ /* 0x000e64000804017f */
[----:B-1----:R-:W-:Y:S10]  /*b7e0*/  @!P2 BRA `(.L_x_67) ;  /* 0x000000100020a947 */ /* 0x002ff40003800000 */
.L_x_102:
[----:B------:R-:W-:Y:S05]  /*b7f0*/  @P1 BRA `(.L_x_68) ;  /* 0x0000000000141947 */ /* 0x000fea0003800000 */
[----:B------:R-:W-:Y:S01]  /*b800*/  ISETP.NE.AND P2, PT, R27, RZ, PT ;  /* 0x000000ff1b00720c */ /* 0x000fe20003f45270 */
[----:B-1----:R-:W-:-:S04]  /*b810*/  IMAD.MOV.U32 R3, RZ, RZ, 0x6c00 ;  /* 0x00006c00ff037424 */ /* 0x002fc800078e00ff */
[----:B------:R2:W-:Y:S08]  /*b820*/  SYNCS.ARRIVE.TRANS64 RZ, [R2+URZ+0x31c30], R3 ;  /* 0x031c300302ff79a7 */ /* 0x0005f0000800003f */
[----:B------:R-:W-:Y:S05]  /*b830*/  @!P2 BRA `(.L_x_68) ;  /* 0x000000000004a947 */ /* 0x000fea0003800000 */
[----:B------:R-:W-:Y:S01]  /*b840*/  BPT.TRAP 0x1 ;  /* 0x000000040000795c */ /* 0x000fe20000300000 */
.L_x_68:
[----:B-12---:R-:W-:Y:S01]  /*b850*/  IMAD R2, R16, 0x6c00, R23 ;  /* 0x00006c0010027824 */ /* 0x006fe200078e0217 */
[----:B------:R-:W-:Y:S01]  /*b860*/  R2UR UR11, R13 ;  /* 0x000000000d0b72ca */ /* 0x000fe200000e0000 */
[----:B------:R-:W-:Y:S01]  /*b870*/  VIADD R3, R23, 0x31c00 ;  /* 0x00031c0017037836 */ /* 0x000fe20000000000 */
[----:B------:R-:W-:Y:S01]  /*b880*/  UIADD3 UR4, UP0, UR36, 0x370, URZ ;  /* 0x0000037024047890 */ /* 0x000fe2000ff1e03f */
[----:B------:R-:W-:Y:S01]  /*b890*/  R2UR UR12, R0 ;  /* 0x00000000000c72ca */ /* 0x000fe200000e0000 */
[----:B------:R-:W-:Y:S01]  /*b8a0*/  UMOV UR10, URZ ;  /* 0x0000003f000a7c82 */ /* 0x000fe20008000000 */
[----:B------:R-:W-:Y:S01]  /*b8b0*/  R2UR UR8, R2 ;  /* 0x00000000020872ca */ /* 0x000fe200000e0000 */
[--C-:B------:R-:W-:Y:S01]  /*b8c0*/  IMAD R2, R16, 0x8, R3.reuse ;  /* 0x0000000810027824 */ /* 0x100fe200078e0203 */
[----:B-----5:R-:W-:Y:S01]  /*b8d0*/  R2UR UR13, R4 ;  /* 0x00000000040d72ca */ /* 0x020fe200000e0000 */
[----:B------:R-:W-:Y:S01]  /*b8e0*/  UIADD3.X UR5, URZ, UR37, URZ, UP0, !UPT ;  /* 0x000000253f057290 */ /* 0x000fe200087fe43f */
[----:B------:R-:W-:Y:S01]  /*b8f0*/  SHF.L.U32 R11, R11, 0x1f, RZ ;  /* 0x0000001f0b0b7819 */ /* 0x000fe200000006ff */
[----:B------:R-:W-:Y:S01]  /*b900*/  UMOV UR6, 0x0 ;  /* 0x0000000000067882 */ /* 0x000fe20000000000 */
[----:B------:R-:W-:Y:S01]  /*b910*/  R2UR UR9, R2 ;  /* 0x00000000020972ca */ /* 0x000fe200000e0000 */
[----:B------:R-:W-:Y:S01]  /*b920*/  UMOV UR7, 0x14f00000 ;  /* 0x14f0000000077882 */ /* 0x000fe20000000000 */
[----:B------:R-:W-:Y:S01]  /*b930*/  UIMAD UR11, UR11, 0x90, URZ ;  /* 0x000000900b0b78a4 */ /* 0x000fe2000f8e023f */
[----:B------:R-:W-:Y:S01]  /*b940*/  IMAD R2, R10, 0x8, R3 ;  /* 0x000000080a027824 */ /* 0x000fe200078e0203 */
[----:B------:R-:W-:Y:S01]  /*b950*/  UMOV UR17, 0x20 ;  /* 0x0000002000117882 */ /* 0x000fe20000000000 */
[----:B------:R-:W-:-:S02]  /*b960*/  UMOV UR18, 0x40 ;  /* 0x0000004000127882 */ /* 0x000fc40000000000 */
[----:B------:R-:W-:Y:S02]  /*b970*/  UIADD3 UR14, UR8, 0x16a00, URZ ;  /* 0x00016a00080e7890 */ /* 0x000fe4000fffe03f */
[----:B------:R-:W-:Y:S02]  /*b980*/  UIADD3 UR15, UR8, 0x18e00, URZ ;  /* 0x00018e00080f7890 */ /* 0x000fe4000fffe03f */
[----:B------:R-:W-:Y:S02]  /*b990*/  UIADD3 UR16, UR8, 0x1b200, URZ ;  /* 0x0001b20008107890 */ /* 0x000fe4000fffe03f */
[----:B------:R-:W-:Y:S01]  /*b9a0*/  UIADD3 UR9, UR9, 0x30, URZ ;  /* 0x0000003009097890 */ /* 0x000fe2000fffe03f */
[----:B------:R-:W-:-:S08]  /*b9b0*/  UMOV UR8, UR14 ;  /* 0x0000000e00087c82 */ /* 0x000fd00008000000 */
        /* <DEDUP_REMOVED lines=9> */
.L_x_103:
[----:B------:R-:W-:Y:S05]  /*ba50*/  @P1 BRA `(.L_x_70) ;  /* 0x0000000000141947 */ /* 0x000fea0003800000 */
[----:B------:R-:W-:Y:S01]  /*ba60*/  ISETP.NE.AND P1, PT, R27, RZ, PT ;  /* 0x000000ff1b00720c */ /* 0x000fe20003f25270 */
[----:B------:R-:W-:-:S04]  /*ba70*/  IMAD.MOV.U32 R3, RZ, RZ, 0x6c00 ;  /* 0x00006c00ff037424 */ /* 0x000fc800078e00ff */
[----:B------:R2:W-:Y:S08]  /*ba80*/  SYNCS.ARRIVE.TRANS64 RZ, [R2+URZ+0x50], R3 ;  /* 0x0000500302ff79a7 */ /* 0x0005f0000800003f */
[----:B------:R-:W-:Y:S05]  /*ba90*/  @!P1 BRA `(.L_x_70) ;  /* 0x0000000000049947 */ /* 0x000fea0003800000 */
[----:B------:R-:W-:Y:S01]  /*baa0*/  BPT.TRAP 0x1 ;  /* 0x000000040000795c */ /* 0x000fe20000300000 */
.L_x_70:
        /* <DEDUP_REMOVED lines=18> */
[----:B------:R-:W-:-:S05]  /*bbd0*/  UIADD3 UR15, UR15, 0x4a00, URZ ;  /* 0x00004a000f0f7890 */ /* 0x000fca000fffe03f */
[----:B------:R3:W-:Y:S02]  /*bbe0*/  UTMALDG.4D [UR8], [UR4], desc[UR6] ;  /* 0x00000608040075b4 */ /* 0x0007e40008019000 */
[----:B---3--:R-:W-:Y:S01]  /*bbf0*/  UMOV UR8, UR14 ;  /* 0x0000000e00087c82 */ /* 0x008fe20008000000 */
[----:B------:R-:W-:Y:S01]  /*bc00*/  UMOV UR10, UR16 ;  /* 0x00000010000a7c82 */ /* 0x000fe20008000000 */
[----:B------:R-:W-:Y:S01]  /*bc10*/  UMOV UR14, 0x40 ;  /* 0x00000040000e7882 */ /* 0x000fe20000000000 */
[----:B------:R3:W-:Y:S02]  /*bc20*/  UTMALDG.4D [UR8], [UR4], desc[UR6] ;  /* 0x00000608040075b4 */ /* 0x0007e40008019000 */
[----:B---3--:R-:W-:Y:S01]  /*bc30*/  UMOV UR8, UR15 ;  /* 0x0000000f00087c82 */ /* 0x008fe20008000000 */
[----:B------:R-:W-:Y:S02]  /*bc40*/  UMOV UR10, UR14 ;  /* 0x0000000e000a7c82 */ /* 0x000fe40008000000 */
[----:B------:R3:W-:Y:S02]  /*bc50*/  UTMALDG.4D [UR8], [UR4], desc[UR6] ;  /* 0x00000608040075b4 */ /* 0x0007e40008019000 */
[----:B---3--:R-:W-:Y:S01]  /*bc60*/  NOP ;  /* 0x0000000000007918 */ /* 0x008fe20000000000 */
.L_x_65:
[----:B------:R-:W-:Y:S05]  /*bc70*/  BSYNC B1 ;  /* 0x0000000000017941 */ /* 0x000fea0003800000 */
.L_x_64:
[C---:B------:R-:W-:Y:S01]  /*bc80*/  ISETP.GT.AND P1, PT, R9.reuse, 0x1, PT ;  /* 0x000000010900780c */ /* 0x040fe20003f24270 */
[----:B------:R-:W-:-:S12]  /*bc90*/  VIADD R9, R9, 0xfffffffe ;  /* 0xfffffffe09097836 */ /* 0x000fd80000000000 */
[----:B------:R-:W-:Y:S05]  /*bca0*/  @P1 BRA `(.L_x_71) ;  /* 0xfffffff000901947 */ /* 0x000fea000383ffff */
.L_x_56:
[----:B------:R-:W-:Y:S05]  /*bcb0*/  BSYNC B0 ;  /* 0x0000000000007941 */ /* 0x000fea0003800000 */
.L_x_47:
[----:B------:R-:W-:Y:S04]  /*bcc0*/  BSSY B0, `(.L_x_72) ;  /* 0x000002a000007945 */ /* 0x000fe80003800000 */
[----:B------:R-:W-:Y:S05]  /*bcd0*/  @!P6 BRA `(.L_x_73) ;  /* 0x0000000000a0e947 */ /* 0x000fea0003800000 */
[----:B-12---:R-:W1:Y:S01]  /*bce0*/  S2R R2, SR_TID.X ;  /* 0x0000000000027919 */ /* 0x006e620000002100 */
[----:B------:R-:W-:Y:S01]  /*bcf0*/  IMAD R3, R16, 0x8, R23 ;  /* 0x0000000810037824 */ /* 0x000fe200078e0217 */
[----:B-1----:R-:W-:Y:S02]  /*bd00*/  LOP3.LUT R4, R2, 0x7f, RZ, 0xc0, !PT ;  /* 0x0000007f02047812 */ /* 0x002fe400078ec0ff */
[----:B------:R-:W-:Y:S02]  /*bd10*/  SHF.L.U32 R2, R17, 0x1f, RZ ;  /* 0x0000001f11027819 */ /* 0x000fe400000006ff */
[----:B------:R-:W-:Y:S02]  /*bd20*/  ISETP.NE.AND P1, PT, R4, RZ, PT ;  /* 0x000000ff0400720c */ /* 0x000fe40003f25270 */
[----:B------:R-:W1:Y:S02]  /*bd30*/  SYNCS.PHASECHK.TRANS64.TRYWAIT P0, [R3+URZ+0x31c60], R2 ;  /* 0x031c6002030075a7 */ /* 0x000e64000800017f */
[----:B-1----:R-:W-:Y:S09]  /*bd40*/  @!P0 BRA `(.L_x_74) ;  /* 0x0000000800f08947 */ /* 0x002ff20003800000 */
.L_x_104:
[----:B------:R-:W-:Y:S05]  /*bd50*/  @P1 BRA `(.L_x_75) ;  /* 0x0000000000141947 */ /* 0x000fea0003800000 */
[----:B------:R-:W-:Y:S01]  /*bd60*/  ISETP.NE.AND P0, PT, R27, RZ, PT ;  /* 0x000000ff1b00720c */ /* 0x000fe20003f05270 */
[----:B-1----:R-:W-:-:S04]  /*bd70*/  IMAD.MOV.U32 R2, RZ, RZ, 0x6c00 ;  /* 0x00006c00ff027424 */ /* 0x002fc800078e00ff */
[----:B------:R2:W-:Y:S08]  /*bd80*/  SYNCS.ARRIVE.TRANS64 RZ, [R3+URZ+0x31c50], R2 ;  /* 0x031c500203ff79a7 */ /* 0x0005f0000800003f */
[----:B------:R-:W-:Y:S05]  /*bd90*/  @!P0 BRA `(.L_x_75) ;  /* 0x0000000000048947 */ /* 0x000fea0003800000 */
[----:B------:R-:W-:Y:S01]  /*bda0*/  BPT.TRAP 0x1 ;  /* 0x000000040000795c */ /* 0x000fe20000300000 */
.L_x_75:
        /* <DEDUP_REMOVED lines=11> */
[----:B------:R-:W-:-:S03]  /*be60*/  UMOV UR17, 0x20 ;  /* 0x0000002000117882 */ /* 0x000fc60000000000 */
[----:B------:R-:W-:Y:S02]  /*be70*/  UIMAD UR11, UR11, 0x90, URZ ;  /* 0x000000900b0b78a4 */ /* 0x000fe4000f8e023f */
        /* <DEDUP_REMOVED lines=14> */
.L_x_73:
[----:B------:R-:W-:Y:S05]  /*bf60*/  BSYNC B0 ;  /* 0x0000000000007941 */ /* 0x000fea0003800000 */
.L_x_72:
[----:B------:R-:W-:Y:S01]  /*bf70*/  VIADD R26, R26, UR38 ;  /* 0x000000261a1a7c36 */ /* 0x000fe20008000000 */
[----:B------:R-:W-:Y:S01]  /*bf80*/  ULDC UR4, c[0x0][0xda4] ;  /* 0x0003690000047ab9 */ /* 0x000fe20000000800 */
[----:B------:R-:W-:Y:S02]  /*bf90*/  VIADD R16, R16, 0x1 ;  /* 0x0000000110107836 */ /* 0x000fe40000000000 */
[----:B------:R-:W-:Y:S01]  /*bfa0*/  VIADD R29, R29, 0x1 ;  /* 0x000000011d1d7836 */ /* 0x000fe20000000000 */
[----:B------:R-:W-:Y:S02]  /*bfb0*/  ISETP.GE.AND P1, PT, R26, UR4, PT ;  /* 0x000000041a007c0c */ /* 0x000fe4000bf26270 */
[----:B------:R-:W-:-:S04]  /*bfc0*/  ISETP.NE.AND P0, PT, R16, 0x2, PT ;  /* 0x000000021000780c */ /* 0x000fc80003f05270 */
[----:B------:R-:W-:Y:S02]  /*bfd0*/  SEL R0, RZ, 0x1, P0 ;  /* 0x00000001ff007807 */ /* 0x000fe40000000000 */
[----:B------:R-:W-:Y:S02]  /*bfe0*/  SEL R16, R16, RZ, P0 ;  /* 0x000000ff10107207 */ /* 0x000fe40000000000 */
[----:B------:R-:W-:-:S03]  /*bff0*/  LOP3.LUT R17, R17, R0, RZ, 0x3c, !PT ;  /* 0x0000000011117212 */ /* 0x000fc600078e3cff */
[----:B------:R-:W-:Y:S05]  /*c000*/  @!P1 BRA `(.L_x_76) ;  /* 0xffffffd400c09947 */ /* 0x000fea000383ffff */
[----:B------:R-:W-:-:S07]  /*c010*/  LOP3.LUT R29, R29, 0x1, RZ, 0xc, !PT ;  /* 0x000000011d1d7812 */ /* 0x000fce00078e0cff */
.L_x_32:
[----:B-12---:R-:W1:Y:S01]  /*c020*/  S2R R3, SR_CgaCtaId ;  /* 0x0000000000037919 */ /* 0x006e620000008800 */
[----:B------:R-:W-:Y:S01]  /*c030*/  MOV R0, 0x400 ;  /* 0x0000040000007802 */ /* 0x000fe20000000f00 */
[----:B------:R-:W-:Y:S01]  /*c040*/  BSSY B0, `(.L_x_77) ;  /* 0x0000005000007945 */ /* 0x000fe20003800000 */
[----:B------:R-:W-:Y:S02]  /*c050*/  SHF.L.U32 R29, R29, 0x1f, RZ ;  /* 0x0000001f1d1d7819 */ /* 0x000fe400000006ff */
[----:B-1----:R-:W-:-:S04]  /*c060*/  LEA R8, R3, R0, 0x18 ;  /* 0x0000000003087211 */ /* 0x002fc800078ec0ff */
[----:B------:R-:W1:Y:S02]  /*c070*/  SYNCS.PHASECHK.TRANS64.TRYWAIT P0, [R8+URZ+0x31c20], R29 ;  /* 0x031c201d080075a7 */ /* 0x000e64000800017f */
[----:B-1----:R-:W-:Y:S05]  /*c080*/  @!P0 BRA `(.L_x_78) ;  /* 0x0000000800348947 */ /* 0x002fea0003800000 */
.L_x_105:
[----:B------:R-:W-:Y:S05]  /*c090*/  BSYNC B0 ;  /* 0x0000000000007941 */ /* 0x000fea0003800000 */
.L_x_77:
[----:B------:R-:W-:-:S03]  /*c0a0*/  UMOV UR4, 0xffffffff ;  /* 0xffffffff00047882 */ /* 0x000fc60000000000 */
[----:B------:R-:W-:Y:S05]  /*c0b0*/  BRA.DIV UR4, `(.L_x_79) ;  /* 0x0000000a043c7947 */ /* 0x000fea000b800000 */
[----:B------:R-:W2:Y:S02]  /*c0c0*/  S2R R0, SR_TID.X ;  /* 0x0000000000007919 */ /* 0x000ea40000002100 */
[----:B--2---:R-:W-:-:S04]  /*c0d0*/  SHF.R.U32.HI R0, RZ, 0x5, R0 ;  /* 0x00000005ff007819 */ /* 0x004fc80000011600 */
[----:B------:R-:W-:-:S05]  /*c0e0*/  LOP3.LUT R0, R0, 0x3, RZ, 0xc0, !PT ;  /* 0x0000000300007812 */ /* 0x000fca00078ec0ff */
[----:B------:R2:W3:Y:S02]  /*c0f0*/  SHFL.IDX PT, R14, R0, RZ, 0x1f ;  /* 0x00001fff000e7589 */ /* 0x0004e400000e0000 */
.L_x_108:
[----:B---3--:R-:W-:Y:S01]  /*c100*/  ISETP.NE.AND P0, PT, R14, RZ, PT ;  /* 0x000000ff0e00720c */ /* 0x008fe20003f05270 */
[----:B------:R-:W-:-:S12]  /*c110*/  BSSY B0, `(.L_x_80) ;  /* 0x0000024000007945 */ /* 0x000fd80003800000 */
[----:B------:R-:W-:Y:S05]  /*c120*/  @P0 BRA `(.L_x_81) ;  /* 0x0000000000880947 */ /* 0x000fea0003800000 */
[----:B------:R-:W-:-:S03]  /*c130*/  UMOV UR4, 0xffffffff ;  /* 0xffffffff00047882 */ /* 0x000fc60000000000 */
[----:B------:R-:W-:Y:S05]  /*c140*/  BRA.DIV UR4, `(.L_x_82) ;  /* 0x0000000a044c7947 */ /* 0x000fea000b800000 */
[----:B------:R-:W-:-:S13]  /*c150*/  ELECT P6, URZ, PT ;  /* 0x00000000003f782f */ /* 0x000fda00038c0000 */
.L_x_111:
[----:B------:R-:W-:Y:S05]  /*c160*/  @!P6 BRA `(.L_x_81) ;  /* 0x000000000078e947 */ /* 0x000fea0003800000 */
[----:B--2---:R-:W2:Y:S02]  /*c170*/  LDL.LU R0, [R1] ;  /* 0x0000000001007983 */ /* 0x004ea40000300800 */
[----:B--2---:R-:W-:-:S04]  /*c180*/  LOP3.LUT R0, R0, 0x2, RZ, 0xfc, !PT ;  /* 0x0000000200007812 */ /* 0x004fc800078efcff */
[----:B------:R-:W-:-:S13]  /*c190*/  ISETP.NE.AND P2, PT, R0, 0x3, PT ;  /* 0x000000030000780c */ /* 0x000fda0003f45270 */
[----:B------:R-:W-:Y:S05]  /*c1a0*/  @!P2 BRA `(.L_x_83) ;  /* 0x000000000004a947 */ /* 0x000fea0003800000 */
[----:B------:R-:W-:Y:S01]  /*c1b0*/  BPT.TRAP 0x1 ;  /* 0x000000040000795c */ /* 0x000fe20000300000 */
.L_x_83:
[----:B------:R-:W-:Y:S01]  /*c1c0*/  VIADD R3, R8, 0x31c40 ;  /* 0x00031c4008037836 */ /* 0x000fe20000000000 */
[----:B------:R-:W-:Y:S01]  /*c1d0*/  SHF.L.U32 R4, R17, 0x1f, RZ ;  /* 0x0000001f11047819 */ /* 0x000fe200000006ff */
[C---:B------:R-:W-:Y:S02]  /*c1e0*/  VIADD R0, R16.reuse, 0x1 ;  /* 0x0000000110007836 */ /* 0x040fe40000000000 */
[----:B------:R-:W-:-:S03]  /*c1f0*/  IMAD R5, R16, 0x8, R3 ;  /* 0x0000000810057824 */ /* 0x000fc600078e0203 */
[C---:B------:R-:W-:Y:S01]  /*c200*/  ISETP.NE.AND P1, PT, R0.reuse, 0x2, PT ;  /* 0x000000020000780c */ /* 0x040fe20003f25270 */
[----:B------:R-:W2:Y:S03]  /*c210*/  SYNCS.PHASECHK.TRANS64.TRYWAIT P0, [R5+URZ], R4 ;  /* 0x00000004050075a7 */ /* 0x000ea6000800017f */
[----:B------:R-:W-:Y:S02]  /*c220*/  SEL R2, RZ, 0x1, P1 ;  /* 0x00000001ff027807 */ /* 0x000fe40000800000 */
[----:B------:R-:W-:Y:S02]  /*c230*/  SEL R6, R0, RZ, P1 ;  /* 0x000000ff00067207 */ /* 0x000fe40000800000 */
[----:B------:R-:W-:-:S03]  /*c240*/  LOP3.LUT R0, R17, R2, RZ, 0x3c, !PT ;  /* 0x0000000211007212 */ /* 0x000fc600078e3cff */
[----:B------:R-:W-:Y:S01]  /*c250*/  IMAD R3, R6, 0x8, R3 ;  /* 0x0000000806037824 */ /* 0x000fe200078e0203 */
[----:B------:R-:W-:Y:S01]  /*c260*/  SHF.L.U32 R0, R0, 0x1f, RZ ;  /* 0x0000001f00007819 */ /* 0x000fe200000006ff */
[----:B--2---:R-:W-:Y:S06]  /*c270*/  @!P0 BRA `(.L_x_84) ;  /* 0x0000000800208947 */ /* 0x004fec0003800000 */
.L_x_112:
[----:B------:R-:W3:Y:S02]  /*c280*/  SYNCS.PHASECHK.TRANS64.TRYWAIT P0, [R3+URZ], R0 ;  /* 0x00000000030075a7 */ /* 0x000ee4000800017f */
[----:B---3--:R-:W-:Y:S05]  /*c290*/  @!P0 BRA `(.L_x_85) ;  /* 0x00000008002c8947 */ /* 0x008fea0003800000 */
.L_x_113:
[----:B------:R-:W-:Y:S05]  /*c2a0*/  @!P2 BRA `(.L_x_86) ;  /* 0x000000000004a947 */ /* 0x000fea0003800000 */
[----:B------:R-:W-:Y:S01]  /*c2b0*/  BPT.TRAP 0x1 ;  /* 0x000000040000795c */ /* 0x000fe20000300000 */
.L_x_86:
[----:B---3--:R-:W-:-:S04]  /*c2c0*/  VIADD R3, R8, 0x31c60 ;  /* 0x00031c6008037836 */ /* 0x008fc80000000000 */
[----:B--2---:R-:W-:-:S04]  /*c2d0*/  IMAD R5, R16, 0x8, R3 ;  /* 0x0000000810057824 */ /* 0x004fc800078e0203 */
[----:B------:R-:W2:Y:S02]  /*c2e0*/  SYNCS.PHASECHK.TRANS64.TRYWAIT P0, [R5+URZ], R4 ;  /* 0x00000004050075a7 */ /* 0x000ea4000800017f */
[----:B--2---:R-:W-:Y:S05]  /*c2f0*/  @!P0 BRA `(.L_x_87) ;  /* 0x0000000800288947 */ /* 0x004fea0003800000 */
.L_x_114:
[----:B------:R-:W-:-:S07]  /*c300*/  IMAD R3, R6, 0x8, R3 ;  /* 0x0000000806037824 */ /* 0x000fce00078e0203 */
.L_x_88:
[----:B---3--:R3:W4:Y:S02]  /*c310*/  SYNCS.PHASECHK.TRANS64.TRYWAIT P0, [R3+URZ], R0 ;  /* 0x00000000030075a7 */ /* 0x008724000800017f */
[----:B----4-:R-:W-:Y:S05]  /*c320*/  @!P0 NANOSLEEP.SYNCS 0x989680 ;  /* 0x009896800000895d */ /* 0x010fea0003900000 */
[----:B------:R-:W4:Y:S02]  /*c330*/  @!P0 SYNCS.PHASECHK.TRANS64 P0, [R3+URZ], R0 ;  /* 0x00000000030085a7 */ /* 0x000f24000800007f */
[----:B----4-:R-:W-:Y:S05]  /*c340*/  @!P0 BRA `(.L_x_88) ;  /* 0xfffffffc00f08947 */ /* 0x010fea000383ffff */
.L_x_81:
[----:B------:R-:W-:Y:S05]  /*c350*/  BSYNC B0 ;  /* 0x0000000000007941 */ /* 0x000fea0003800000 */
.L_x_80:
[----:B------:R-:W-:Y:S05]  /*c360*/  EXIT ;  /* 0x000000000000794d */ /* 0x000fea0003800000 */
.L_x_10:
[----:B-1----:R-:W-:-:S04]  /*c370*/  IMAD.U32 R3, RZ, RZ, UR39 ;  /* 0x00000027ff037e24 */ /* 0x002fc8000f8e00ff */
[----:B------:R1:W2:Y:S03]  /*c380*/  SYNCS.PHASECHK.TRANS64.TRYWAIT P1, [R3+URZ+0x31c00], R0 ;  /* 0x031c0000030075a7 */ /* 0x0002a6000802017f */
[----:B--2---:R-:W-:Y:S05]  /*c390*/  @!P1 NANOSLEEP.SYNCS 0x989680 ;  /* 0x009896800000995d */ /* 0x004fea0003900000 */
[----:B------:R-:W2:Y:S02]  /*c3a0*/  @!P1 SYNCS.PHASECHK.TRANS64 P1, [R3+URZ+0x31c00], R0 ;  /* 0x031c0000030095a7 */ /* 0x000ea4000802007f */
[----:B--2---:R-:W-:Y:S05]  /*c3b0*/  @!P1 BRA `(.L_x_10) ;  /* 0xfffffffc00ec9947 */ /* 0x004fea000383ffff */
[----:B------:R-:W-:Y:S05]  /*c3c0*/  BRA `(.L_x_89) ;  /* 0xffffff4c00a47947 */ /* 0x000fea000383ffff */
.L_x_14:
[----:B--2---:R2:W3:Y:S02]  /*c3d0*/  SYNCS.PHASECHK.TRANS64.TRYWAIT P2, [R4+URZ+0x31c30], R3 ;  /* 0x031c3003040075a7 */ /* 0x0044e4000804017f */
[----:B---3--:R-:W-:Y:S05]  /*c3e0*/  @!P2 NANOSLEEP.SYNCS 0x989680 ;  /* 0x009896800000a95d */ /* 0x008fea0003900000 */
[----:B------:R-:W3:Y:S02]  /*c3f0*/  @!P2 SYNCS.PHASECHK.TRANS64 P2, [R4+URZ+0x31c30], R3 ;  /* 0x031c30030400a5a7 */ /* 0x000ee4000804007f */
[----:B---3--:R-:W-:Y:S05]  /*c400*/  @!P2 BRA `(.L_x_14) ;  /* 0xfffffffc00f0a947 */ /* 0x008fea000383ffff */
[----:B------:R-:W-:Y:S05]  /*c410*/  BRA `(.L_x_13) ;  /* 0xffffff4c00cc7947 */ /* 0x000fea000383ffff */
.L_x_19:
[----:B---3--:R-:W-:-:S04]  /*c420*/  IMAD.U32 R3, RZ, RZ, UR4 ;  /* 0x00000004ff037e24 */ /* 0x008fc8000f8e00ff */
[----:B------:R3:W4:Y:S03]  /*c430*/  SYNCS.PHASECHK.TRANS64.TRYWAIT P2, [R3+URZ+0x31c30], R0 ;  /* 0x031c3000030075a7 */ /* 0x000726000804017f */
[----:B----4-:R-:W-:Y:S05]  /*c440*/  @!P2 NANOSLEEP.SYNCS 0x989680 ;  /* 0x009896800000a95d */ /* 0x010fea0003900000 */
[----:B------:R-:W4:Y:S02]  /*c450*/  @!P2 SYNCS.PHASECHK.TRANS64 P2, [R3+URZ+0x31c30], R0 ;  /* 0x031c30000300a5a7 */ /* 0x000f24000804007f */
[----:B----4-:R-:W-:Y:S05]  /*c460*/  @!P2 BRA `(.L_x_19) ;  /* 0xfffffffc00eca947 */ /* 0x010fea000383ffff */
[----:B------:R-:W-:Y:S05]  /*c470*/  BRA `(.L_x_16) ;  /* 0xffffff8400fc7947 */ /* 0x000fea000383ffff */
.L_x_23:
[----:B--2---:R-:W-:-:S04]  /*c480*/  IMAD.U32 R3, RZ, RZ, UR4 ;  /* 0x00000004ff037e24 */ /* 0x004fc8000f8e00ff */
[----:B------:R2:W3:Y:S03]  /*c490*/  SYNCS.PHASECHK.TRANS64.TRYWAIT P2, [R3+URZ+0x31c50], R0 ;  /* 0x031c5000030075a7 */ /* 0x0004e6000804017f */
[----:B---3--:R-:W-:Y:S05]  /*c4a0*/  @!P2 NANOSLEEP.SYNCS 0x989680 ;  /* 0x009896800000a95d */ /* 0x008fea0003900000 */
[----:B------:R-:W3:Y:S02]  /*c4b0*/  @!P2 SYNCS.PHASECHK.TRANS64 P2, [R3+URZ+0x31c50], R0 ;  /* 0x031c50000300a5a7 */ /* 0x000ee4000804007f */
[----:B---3--:R-:W-:Y:S05]  /*c4c0*/  @!P2 BRA `(.L_x_23) ;  /* 0xfffffffc00eca947 */ /* 0x008fea000383ffff */
[----:B------:R-:W-:Y:S05]  /*c4d0*/  BRA `(.L_x_20) ;  /* 0xffffff9c00987947 */ /* 0x000fea000383ffff */
.L_x_28:
[----:B----4-:R-:W-:-:S04]  /*c4e0*/  IMAD.U32 R5, RZ, RZ, UR12 ;  /* 0x0000000cff057e24 */ /* 0x010fc8000f8e00ff */
[----:B------:R4:W1:Y:S03]  /*c4f0*/  SYNCS.PHASECHK.TRANS64.TRYWAIT P0, [R5+URZ+0x31c50], R4 ;  /* 0x031c5004050075a7 */ /* 0x000866000800017f */
[----:B-1----:R-:W-:Y:S05]  /*c500*/  @!P0 NANOSLEEP.SYNCS 0x989680 ;  /* 0x009896800000895d */ /* 0x002fea0003900000 */
[----:B------:R-:W1:Y:S02]  /*c510*/  @!P0 SYNCS.PHASECHK.TRANS64 P0, [R5+URZ+0x31c50], R4 ;  /* 0x031c5004050085a7 */ /* 0x000e64000800007f */
[----:B-1----:R-:W-:Y:S05]  /*c520*/  @!P0 BRA `(.L_x_28) ;  /* 0xfffffffc00ec8947 */ /* 0x002fea000383ffff */
[----:B------:R-:W-:Y:S05]  /*c530*/  BRA `(.L_x_27) ;  /* 0xffffffbc00747947 */ /* 0x000fea000383ffff */
.L_x_39:
[----:B------:R-:W1:Y:S01]  /*c540*/  S2R R4, SR_TID.X ;  /* 0x0000000000047919 */ /* 0x000e620000002100 */
[----:B------:R-:W-:Y:S01]  /*c550*/  BSSY B0, `(.L_x_90) ;  /* 0x000000a000007945 */ /* 0x000fe20003800000 */
[----:B------:R-:W-:Y:S02]  /*c560*/  IMAD.MOV.U32 R12, RZ, RZ, RZ ;  /* 0x000000ffff0c7224 */ /* 0x000fe400078e00ff */
[----:B------:R-:W-:Y:S02]  /*c570*/  IMAD.MOV.U32 R11, RZ, RZ, 0x1f ;  /* 0x0000001fff0b7424 */ /* 0x000fe400078e00ff */
[----:B------:R-:W-:Y:S01]  /*c580*/  IMAD.MOV.U32 R15, RZ, RZ, -0x1 ;  /* 0xffffffffff0f7424 */ /* 0x000fe200078e00ff */
[----:B-1----:R-:W-:-:S04]  /*c590*/  SHF.R.U32.HI R4, RZ, 0x5, R4 ;  /* 0x00000005ff047819 */ /* 0x002fc80000011604 */
[----:B------:R-:W-:-:S05]  /*c5a0*/  LOP3.LUT R4, R4, 0x3, RZ, 0xc0, !PT ;  /* 0x0000000304047812 */ /* 0x000fca00078ec0ff */
[----:B------:R-:W-:-:S07]  /*c5b0*/  IMAD.MOV.U32 R13, RZ, RZ, R4 ;  /* 0x000000ffff0d7224 */ /* 0x000fce00078e0004 */
[----:B------:R-:W-:Y:S05]  /*c5c0*/  WARPSYNC.COLLECTIVE R15, `(.L_x_91) ;  /* 0x000000000f087348 */ /* 0x000fea0003c00000 */
[----:B------:R1:W2:Y:S02]  /*c5d0*/  SHFL.IDX P6, R14, R13, R12, R11 ;  /* 0x0000000c0d0e7389 */ /* 0x0002a400000c000b */
[----:B-12---:R-:W-:Y:S01]  /*c5e0*/  ENDCOLLECTIVE ;  /* 0x000000000000791b */ /* 0x006fe20003800000 */
.L_x_91:
[----:B------:R-:W-:Y:S05]  /*c5f0*/  BSYNC B0 ;  /* 0x0000000000007941 */ /* 0x000fea0003800000 */
.L_x_90:
[----:B------:R-:W-:Y:S05]  /*c600*/  BRA `(.L_x_92) ;  /* 0xffffffd800947947 */ /* 0x000fea000383ffff */
.L_x_40:
[----:B------:R-:W-:Y:S01]  /*c610*/  BSSY B0, `(.L_x_93) ;  /* 0x0000006000007945 */ /* 0x000fe20003800000 */
[----:B------:R-:W-:-:S07]  /*c620*/  IMAD.MOV.U32 R15, RZ, RZ, -0x1 ;  /* 0xffffffffff0f7424 */ /* 0x000fce00078e00ff */
[----:B------:R-:W-:Y:S05]  /*c630*/  WARPSYNC.COLLECTIVE R15, `(.L_x_94) ;  /* 0x000000000f0c7348 */ /* 0x000fea0003c00000 */
[----:B------:R-:W-:Y:S02]  /*c640*/  ELECT P6, UR62, PT ;  /* 0x00000000003e782f */ /* 0x000fe400038c0000 */
[----:B------:R-:W-:Y:S01]  /*c650*/  MOV R14, UR62 ;  /* 0x0000003e000e7c02 */ /* 0x000fe20008000f00 */
[----:B------:R-:W-:Y:S10]  /*c660*/  ENDCOLLECTIVE ;  /* 0x000000000000791b */ /* 0x000ff40003800000 */
.L_x_94:
[----:B------:R-:W-:Y:S05]  /*c670*/  BSYNC B0 ;  /* 0x0000000000007941 */ /* 0x000fea0003800000 */
.L_x_93:
[----:B------:R-:W-:Y:S05]  /*c680*/  BRA `(.L_x_95) ;  /* 0xffffffd800887947 */ /* 0x000fea000383ffff */
.L_x_43:
[----:B--2---:R2:W3:Y:S02]  /*c690*/  SYNCS.PHASECHK.TRANS64.TRYWAIT P1, [R5+URZ+0x31c40], R4 ;  /* 0x031c4004050075a7 */ /* 0x0044e4000802017f */
[----:B---3--:R-:W-:Y:S05]  /*c6a0*/  @!P1 NANOSLEEP.SYNCS 0x989680 ;  /* 0x009896800000995d */ /* 0x008fea0003900000 */
[----:B------:R-:W3:Y:S02]  /*c6b0*/  @!P1 SYNCS.PHASECHK.TRANS64 P1, [R5+URZ+0x31c40], R4 ;  /* 0x031c4004050095a7 */ /* 0x000ee4000802007f */
[----:B---3--:R-:W-:Y:S05]  /*c6c0*/  @!P1 BRA `(.L_x_43) ;  /* 0xfffffffc00f09947 */ /* 0x008fea000383ffff */
[----:B------:R-:W-:Y:S05]  /*c6d0*/  BRA `(.L_x_96) ;  /* 0xffffffd800ec7947 */ /* 0x000fea000383ffff */
.L_x_46:
[----:B--2---:R2:W3:Y:S02]  /*c6e0*/  SYNCS.PHASECHK.TRANS64.TRYWAIT P1, [R23+URZ+0x31c20], R4 ;  /* 0x031c2004170075a7 */ /* 0x0044e4000802017f */
[----:B---3--:R-:W-:Y:S05]  /*c6f0*/  @!P1 NANOSLEEP.SYNCS 0x989680 ;  /* 0x009896800000995d */ /* 0x008fea0003900000 */
[----:B------:R-:W3:Y:S02]  /*c700*/  @!P1 SYNCS.PHASECHK.TRANS64 P1, [R23+URZ+0x31c20], R4 ;  /* 0x031c2004170095a7 */ /* 0x000ee4000802007f */
[----:B---3--:R-:W-:Y:S05]  /*c710*/  @!P1 BRA `(.L_x_46) ;  /* 0xfffffffc00f09947 */ /* 0x008fea000383ffff */
[----:B------:R-:W-:Y:S05]  /*c720*/  BRA `(.L_x_97) ;  /* 0xffffffdc00fc7947 */ /* 0x000fea000383ffff */
.L_x_52:
[----:B-1----:R1:W2:Y:S02]  /*c730*/  SYNCS.PHASECHK.TRANS64.TRYWAIT P2, [R3+URZ+0x31c40], R2 ;  /* 0x031c4002030075a7 */ /* 0x0022a4000804017f */
[----:B--2---:R-:W-:Y:S05]  /*c740*/  @!P2 NANOSLEEP.SYNCS 0x989680 ;  /* 0x009896800000a95d */ /* 0x004fea0003900000 */
[----:B------:R-:W2:Y:S02]  /*c750*/  @!P2 SYNCS.PHASECHK.TRANS64 P2, [R3+URZ+0x31c40], R2 ;  /* 0x031c40020300a5a7 */ /* 0x000ea4000804007f */
[----:B--2---:R-:W-:Y:S05]  /*c760*/  @!P2 BRA `(.L_x_52) ;  /* 0xfffffffc00f0a947 */ /* 0x004fea000383ffff */
[----:B------:R-:W-:Y:S05]  /*c770*/  BRA `(.L_x_98) ;  /* 0xffffffe000987947 */ /* 0x000fea000383ffff */
.L_x_54:
[----:B-1----:R1:W2:Y:S02]  /*c780*/  SYNCS.PHASECHK.TRANS64.TRYWAIT P2, [R2+URZ+0x60], R5 ;  /* 0x00006005020075a7 */ /* 0x0022a4000804017f */
[----:B--2---:R-:W-:Y:S05]  /*c790*/  @!P2 NANOSLEEP.SYNCS 0x989680 ;  /* 0x009896800000a95d */ /* 0x004fea0003900000 */
[----:B------:R-:W2:Y:S02]  /*c7a0*/  @!P2 SYNCS.PHASECHK.TRANS64 P2, [R2+URZ+0x60], R5 ;  /* 0x000060050200a5a7 */ /* 0x000ea4000804007f */
[----:B--2---:R-:W-:Y:S05]  /*c7b0*/  @!P2 BRA `(.L_x_54) ;  /* 0xfffffffc00f0a947 */ /* 0x004fea000383ffff */
[----:B------:R-:W-:Y:S05]  /*c7c0*/  BRA `(.L_x_99) ;  /* 0xffffffe400147947 */ /* 0x000fea000383ffff */
.L_x_60:
[----:B-1----:R1:W2:Y:S02]  /*c7d0*/  SYNCS.PHASECHK.TRANS64.TRYWAIT P2, [R3+URZ+0x31c40], R2 ;  /* 0x031c4002030075a7 */ /* 0x0022a4000804017f */
[----:B--2---:R-:W-:Y:S05]  /*c7e0*/  @!P2 NANOSLEEP.SYNCS 0x989680 ;  /* 0x009896800000a95d */ /* 0x004fea0003900000 */
[----:B------:R-:W2:Y:S02]  /*c7f0*/  @!P2 SYNCS.PHASECHK.TRANS64 P2, [R3+URZ+0x31c40], R2 ;  /* 0x031c40020300a5a7 */ /* 0x000ea4000804007f */
[----:B--2---:R-:W-:Y:S05]  /*c800*/  @!P2 BRA `(.L_x_60) ;  /* 0xfffffffc00f0a947 */ /* 0x004fea000383ffff */
[----:B------:R-:W-:Y:S05]  /*c810*/  BRA `(.L_x_100) ;  /* 0xffffffe800447947 */ /* 0x000fea000383ffff */
.L_x_62:
[----:B-1----:R1:W2:Y:S02]  /*c820*/  SYNCS.PHASECHK.TRANS64.TRYWAIT P2, [R2+URZ+0x60], R17 ;  /* 0x00006011020075a7 */ /* 0x0022a4000804017f */
[----:B--2---:R-:W-:Y:S05]  /*c830*/  @!P2 NANOSLEEP.SYNCS 0x989680 ;  /* 0x009896800000a95d */ /* 0x004fea0003900000 */
[----:B------:R-:W2:Y:S02]  /*c840*/  @!P2 SYNCS.PHASECHK.TRANS64 P2, [R2+URZ+0x60], R17 ;  /* 0x000060110200a5a7 */ /* 0x000ea4000804007f */
[----:B--2---:R-:W-:Y:S05]  /*c850*/  @!P2 BRA `(.L_x_62) ;  /* 0xfffffffc00f0a947 */ /* 0x004fea000383ffff */
[----:B------:R-:W-:Y:S05]  /*c860*/  BRA `(.L_x_101) ;  /* 0xffffffe800c07947 */ /* 0x000fea000383ffff */
.L_x_67:
[----:B-1----:R1:W2:Y:S02]  /*c870*/  SYNCS.PHASECHK.TRANS64.TRYWAIT P2, [R2+URZ+0x31c40], R3 ;  /* 0x031c4003020075a7 */ /* 0x0022a4000804017f */
[----:B--2---:R-:W-:Y:S05]  /*c880*/  @!P2 NANOSLEEP.SYNCS 0x989680 ;  /* 0x009896800000a95d */ /* 0x004fea0003900000 */
[----:B------:R-:W2:Y:S02]  /*c890*/  @!P2 SYNCS.PHASECHK.TRANS64 P2, [R2+URZ+0x31c40], R3 ;  /* 0x031c40030200a5a7 */ /* 0x000ea4000804007f */
[----:B--2---:R-:W-:Y:S05]  /*c8a0*/  @!P2 BRA `(.L_x_67) ;  /* 0xfffffffc00f0a947 */ /* 0x004fea000383ffff */
[----:B------:R-:W-:Y:S05]  /*c8b0*/  BRA `(.L_x_102) ;  /* 0xffffffec00cc7947 */ /* 0x000fea000383ffff */
.L_x_69:
[----:B-1----:R1:W2:Y:S02]  /*c8c0*/  SYNCS.PHASECHK.TRANS64.TRYWAIT P2, [R2+URZ+0x60], R11 ;  /* 0x0000600b020075a7 */ /* 0x0022a4000804017f */
[----:B--2---:R-:W-:Y:S05]  /*c8d0*/  @!P2 NANOSLEEP.SYNCS 0x989680 ;  /* 0x009896800000a95d */ /* 0x004fea0003900000 */
[----:B------:R-:W2:Y:S02]  /*c8e0*/  @!P2 SYNCS.PHASECHK.TRANS64 P2, [R2+URZ+0x60], R11 ;  /* 0x0000600b0200a5a7 */ /* 0x000ea4000804007f */
[----:B--2---:R-:W-:Y:S05]  /*c8f0*/  @!P2 BRA `(.L_x_69) ;  /* 0xfffffffc00f0a947 */ /* 0x004fea000383ffff */
[----:B------:R-:W-:Y:S05]  /*c900*/  BRA `(.L_x_103) ;  /* 0xfffffff000507947 */ /* 0x000fea000383ffff */
.L_x_74:
[----:B-1----:R1:W2:Y:S02]  /*c910*/  SYNCS.PHASECHK.TRANS64.TRYWAIT P0, [R3+URZ+0x31c60], R2 ;  /* 0x031c6002030075a7 */ /* 0x0022a4000800017f */
[----:B--2---:R-:W-:Y:S05]  /*c920*/  @!P0 NANOSLEEP.SYNCS 0x989680 ;  /* 0x009896800000895d */ /* 0x004fea0003900000 */
[----:B------:R-:W2:Y:S02]  /*c930*/  @!P0 SYNCS.PHASECHK.TRANS64 P0, [R3+URZ+0x31c60], R2 ;  /* 0x031c6002030085a7 */ /* 0x000ea4000800007f */
[----:B--2---:R-:W-:Y:S05]  /*c940*/  @!P0 BRA `(.L_x_74) ;  /* 0xfffffffc00f08947 */ /* 0x004fea000383ffff */
[----:B------:R-:W-:Y:S05]  /*c950*/  BRA `(.L_x_104) ;  /* 0xfffffff000fc7947 */ /* 0x000fea000383ffff */
.L_x_78:
[----:B-1----:R1:W2:Y:S02]  /*c960*/  SYNCS.PHASECHK.TRANS64.TRYWAIT P0, [R8+URZ+0x31c20], R29 ;  /* 0x031c201d080075a7 */ /* 0x0022a4000800017f */
[----:B--2---:R-:W-:Y:S05]  /*c970*/  @!P0 NANOSLEEP.SYNCS 0x989680 ;  /* 0x009896800000895d */ /* 0x004fea0003900000 */
[----:B------:R-:W2:Y:S02]  /*c980*/  @!P0 SYNCS.PHASECHK.TRANS64 P0, [R8+URZ+0x31c20], R29 ;  /* 0x031c201d080085a7 */ /* 0x000ea4000800007f */
[----:B--2---:R-:W-:Y:S05]  /*c990*/  @!P0 BRA `(.L_x_78) ;  /* 0xfffffffc00f08947 */ /* 0x004fea000383ffff */
[----:B------:R-:W-:Y:S05]  /*c9a0*/  BRA `(.L_x_105) ;  /* 0xfffffff400b87947 */ /* 0x000fea000383ffff */
.L_x_79:
[----:B------:R-:W2:Y:S01]  /*c9b0*/  S2R R2, SR_TID.X ;  /* 0x0000000000027919 */ /* 0x000ea20000002100 */
[----:B------:R-:W-:Y:S01]  /*c9c0*/  BSSY B0, `(.L_x_106) ;  /* 0x000000a000007945 */ /* 0x000fe20003800000 */
[----:B------:R-:W-:Y:S02]  /*c9d0*/  IMAD.MOV.U32 R12, RZ, RZ, RZ ;  /* 0x000000ffff0c7224 */ /* 0x000fe400078e00ff */
[----:B------:R-:W-:Y:S02]  /*c9e0*/  IMAD.MOV.U32 R11, RZ, RZ, 0x1f ;  /* 0x0000001fff0b7424 */ /* 0x000fe400078e00ff */
[----:B------:R-:W-:Y:S01]  /*c9f0*/  IMAD.MOV.U32 R15, RZ, RZ, -0x1 ;  /* 0xffffffffff0f7424 */ /* 0x000fe200078e00ff */
[----:B--2---:R-:W-:-:S04]  /*ca00*/  SHF.R.U32.HI R2, RZ, 0x5, R2 ;  /* 0x00000005ff027819 */ /* 0x004fc80000011602 */
[----:B------:R-:W-:-:S05]  /*ca10*/  LOP3.LUT R2, R2, 0x3, RZ, 0xc0, !PT ;  /* 0x0000000302027812 */ /* 0x000fca00078ec0ff */
[----:B------:R-:W-:-:S07]  /*ca20*/  IMAD.MOV.U32 R13, RZ, RZ, R2 ;  /* 0x000000ffff0d7224 */ /* 0x000fce00078e0002 */
[----:B-1----:R-:W-:Y:S05]  /*ca30*/  WARPSYNC.COLLECTIVE R15, `(.L_x_107) ;  /* 0x000000000f087348 */ /* 0x002fea0003c00000 */
[----:B------:R2:W3:Y:S02]  /*ca40*/  SHFL.IDX P6, R14, R13, R12, R11 ;  /* 0x0000000c0d0e7389 */ /* 0x0004e400000c000b */
[----:B-123--:R-:W-:Y:S01]  /*ca50*/  ENDCOLLECTIVE ;  /* 0x000000000000791b */ /* 0x00efe20003800000 */
.L_x_107:
[----:B------:R-:W-:Y:S05]  /*ca60*/  BSYNC B0 ;  /* 0x0000000000007941 */ /* 0x000fea0003800000 */
.L_x_106:
[----:B------:R-:W-:Y:S05]  /*ca70*/  BRA `(.L_x_108) ;  /* 0xfffffff400a07947 */ /* 0x000fea000383ffff */
.L_x_82:
[----:B------:R-:W-:Y:S01]  /*ca80*/  BSSY B1, `(.L_x_109) ;  /* 0x0000006000017945 */ /* 0x000fe20003800000 */
[----:B------:R-:W-:-:S07]  /*ca90*/  IMAD.MOV.U32 R15, RZ, RZ, -0x1 ;  /* 0xffffffffff0f7424 */ /* 0x000fce00078e00ff */
[----:B-12---:R-:W-:Y:S05]  /*caa0*/  WARPSYNC.COLLECTIVE R15, `(.L_x_110) ;  /* 0x000000000f0c7348 */ /* 0x006fea0003c00000 */
[----:B------:R-:W-:Y:S02]  /*cab0*/  ELECT P6, UR62, PT ;  /* 0x00000000003e782f */ /* 0x000fe400038c0000 */
[----:B------:R-:W-:Y:S01]  /*cac0*/  MOV R14, UR62 ;  /* 0x0000003e000e7c02 */ /* 0x000fe20008000f00 */
[----:B-12---:R-:W-:Y:S10]  /*cad0*/  ENDCOLLECTIVE ;  /* 0x000000000000791b */ /* 0x006ff40003800000 */
.L_x_110:
[----:B------:R-:W-:Y:S05]  /*cae0*/  BSYNC B1 ;  /* 0x0000000000017941 */ /* 0x000fea0003800000 */
.L_x_109:
[----:B------:R-:W-:Y:S05]  /*caf0*/  BRA `(.L_x_111) ;  /* 0xfffffff400987947 */ /* 0x000fea000383ffff */
.L_x_84:
[----:B--2---:R2:W3:Y:S02]  /*cb00*/  SYNCS.PHASECHK.TRANS64.TRYWAIT P0, [R5+URZ], R4 ;  /* 0x00000004050075a7 */ /* 0x0044e4000800017f */
[----:B---3--:R-:W-:Y:S05]  /*cb10*/  @!P0 NANOSLEEP.SYNCS 0x989680 ;  /* 0x009896800000895d */ /* 0x008fea0003900000 */
[----:B------:R-:W3:Y:S02]  /*cb20*/  @!P0 SYNCS.PHASECHK.TRANS64 P0, [R5+URZ], R4 ;  /* 0x00000004050085a7 */ /* 0x000ee4000800007f */
[----:B---3--:R-:W-:Y:S05]  /*cb30*/  @!P0 BRA `(.L_x_84) ;  /* 0xfffffffc00f08947 */ /* 0x008fea000383ffff */
[----:B------:R-:W-:Y:S05]  /*cb40*/  BRA `(.L_x_112) ;  /* 0xfffffff400cc7947 */ /* 0x000fea000383ffff */
.L_x_85:
[----:B---3--:R3:W4:Y:S02]  /*cb50*/  SYNCS.PHASECHK.TRANS64.TRYWAIT P0, [R3+URZ], R0 ;  /* 0x00000000030075a7 */ /* 0x008724000800017f */
[----:B----4-:R-:W-:Y:S05]  /*cb60*/  @!P0 NANOSLEEP.SYNCS 0x989680 ;  /* 0x009896800000895d */ /* 0x010fea0003900000 */
[----:B------:R-:W4:Y:S02]  /*cb70*/  @!P0 SYNCS.PHASECHK.TRANS64 P0, [R3+URZ], R0 ;  /* 0x00000000030085a7 */ /* 0x000f24000800007f */
[----:B----4-:R-:W-:Y:S05]  /*cb80*/  @!P0 BRA `(.L_x_85) ;  /* 0xfffffffc00f08947 */ /* 0x010fea000383ffff */
[----:B------:R-:W-:Y:S05]  /*cb90*/  BRA `(.L_x_113) ;  /* 0xfffffff400c07947 */ /* 0x000fea000383ffff */
.L_x_87:
[----:B--2---:R2:W3:Y:S02]  /*cba0*/  SYNCS.PHASECHK.TRANS64.TRYWAIT P0, [R5+URZ], R4 ;  /* 0x00000004050075a7 */ /* 0x0044e4000800017f */
[----:B---3--:R-:W-:Y:S05]  /*cbb0*/  @!P0 NANOSLEEP.SYNCS 0x989680 ;  /* 0x009896800000895d */ /* 0x008fea0003900000 */
[----:B------:R-:W3:Y:S02]  /*cbc0*/  @!P0 SYNCS.PHASECHK.TRANS64 P0, [R5+URZ], R4 ;  /* 0x00000004050085a7 */ /* 0x000ee4000800007f */
[----:B---3--:R-:W-:Y:S05]  /*cbd0*/  @!P0 BRA `(.L_x_87) ;  /* 0xfffffffc00f08947 */ /* 0x008fea000383ffff */
[----:B------:R-:W-:Y:S05]  /*cbe0*/  BRA `(.L_x_114) ;  /* 0xfffffff400c47947 */ /* 0x000fea000383ffff */
.L_x_115:
[----:B------:R-:W-:-:S00]  /*cbf0*/  BRA `(.L_x_115) ;  /* 0xfffffffc00fc7947 */ /* 0x000fc0000383ffff */
[----:B------:R-:W-:-:S00]  /*cc00*/  NOP ;  /* 0x0000000000007918 */ /* 0x000fc00000000000 */
[----:B------:R-:W-:-:S00]  /*cc10*/  NOP ;  /* 0x0000000000007918 */ /* 0x000fc00000000000 */
[----:B------:R-:W-:-:S00]  /*cc20*/  NOP ;  /* 0x0000000000007918 */ /* 0x000fc00000000000 */
[----:B------:R-:W-:-:S00]  /*cc30*/  NOP ;  /* 0x0000000000007918 */ /* 0x000fc00000000000 */
[----:B------:R-:W-:-:S00]  /*cc40*/  NOP ;  /* 0x0000000000007918 */ /* 0x000fc00000000000 */
[----:B------:R-:W-:-:S00]  /*cc50*/  NOP ;  /* 0x0000000000007918 */ /* 0x000fc00000000000 */
[----:B------:R-:W-:-:S00]  /*cc60*/  NOP ;  /* 0x0000000000007918 */ /* 0x000fc00000000000 */
[----:B------:R-:W-:-:S00]  /*cc70*/  NOP ;  /* 0x0000000000007918 */ /* 0x000fc00000000000 */
.L_x_2207:


//--------------------- .text._ZN7cutlass13device_kernelIN5flash11enable_sm90INS1_16FlashAttnFwdSm90INS1_25CollectiveMainloopFwdSm90ILi2EN4cute5tupleIJNS5_1CILi1EEES8_S8_EEENS6_IJNS7_ILi192EEENS7_ILi144EEENS7_ILi96EEEEEELi96ENS_6half_tEfNS_4arch4Sm90ELb0ELb0ELb0ELb1ELb0ELb0ELb0ELb0ELb1ELb0ELb0ELb0EEENS1_21CollectiveEpilogueFwdINS6_IJSA_SC_SB_EEES9_SE_SG_Li384ELb1ELb0ELb0ELb0EEENS1_36VarlenDynamicPersistentTileSchedulerILi192ELi144ELi384ELi32ELb0ELb0ELb1ELb0ELb1ELb1EEEEEEEEEvNT_6ParamsE --------------------------
	.section	.text._ZN7cutlass13device_kernelIN5flash11enable_sm90INS1_16FlashAttnFwdSm90INS1_25CollectiveMainloopFwdSm90ILi2EN4cute5tupleIJNS5_1CILi1EEES8_S8_EEENS6_IJNS7_ILi192EEENS7_ILi144EEENS7_ILi96EEEEEELi96ENS_6half_tEfNS_4arch4Sm90ELb0ELb0ELb0ELb1ELb0ELb0ELb0ELb0ELb1ELb0ELb0ELb0EEENS1_21CollectiveEpilogueFwdINS6_IJSA_SC_SB_EEES9_SE_SG_Li384ELb1ELb0ELb0ELb0EEENS1_36VarlenDynamicPersistentTileSchedulerILi192ELi144ELi384ELi32ELb0ELb0ELb1ELb0ELb1ELb1EEEEEEEEEvNT_6ParamsE,"ax",@progbits
	.align	128
.text._ZN7cutlass13device_kernelIN5flash11enable_sm90INS1_16FlashAttnFwdSm90INS1_25CollectiveMainloopFwdSm90ILi2EN4cute5tupleIJNS5_1CILi1EEES8_S8_EEENS6_IJNS7_ILi192EEENS7_ILi144EEENS7_ILi96EEEEEELi96ENS_6half_tEfNS_4arch4Sm90ELb0ELb0ELb0ELb1ELb0ELb0ELb0ELb0ELb1ELb0ELb0ELb0EEENS1_21CollectiveEpilogueFwdINS6_IJSA_SC_SB_EEES9_SE_SG_Li384ELb1ELb0ELb0ELb0EEENS1_36VarlenDynamicPersistentTileSchedulerILi192ELi144ELi384ELi32ELb0ELb0ELb1ELb0ELb1ELb1EEEEEEEEEvNT_6ParamsE:
        .type           _ZN7cutlass13device_kernelIN5flash11enable_sm90INS1_16FlashAttnFwdSm90INS1_25CollectiveMainloopFwdSm90ILi2EN4cute5tupleIJNS5_1CILi1EEES8_S8_EEENS6_IJNS7_ILi192EEENS7_ILi144EEENS7_ILi96EEEEEELi96ENS_6half_tEfNS_4arch4Sm90ELb0ELb0ELb0ELb1ELb0ELb0ELb0ELb0ELb1ELb0ELb0ELb0EEENS1_21CollectiveEpilogueFwdINS6_IJSA_SC_SB_EEES9_SE_SG_Li384ELb1ELb0ELb0ELb0EEENS1_36VarlenDynamicPersistentTileSchedulerILi192ELi144ELi384ELi32ELb0ELb0ELb1ELb0ELb1ELb1EEEEEEEEEvNT_6ParamsE,@function
        .size           _ZN7cutlass13device_kernelIN5flash11enable_sm90INS1_16FlashAttnFwdSm90INS1_25CollectiveMainloopFwdSm90ILi2EN4cute5tupleIJNS5_1CILi1EEES8_S8_EEENS6_IJNS7_ILi192EEENS7_ILi144EEENS7_ILi96EEEEEELi96ENS_6half_tEfNS_4arch4Sm90ELb0ELb0ELb0ELb1ELb0ELb0ELb0ELb0ELb1ELb0ELb0ELb0EEENS1_21CollectiveEpilogueFwdINS6_IJSA_SC_SB_EEES9_SE_SG_Li384ELb1ELb0ELb0ELb0EEENS1_36VarlenDynamicPersistentTileSchedulerILi192ELi144ELi384ELi32ELb0ELb0ELb1ELb0ELb1ELb1EEEEEEEEEvNT_6ParamsE,(.L_x_2208 - _ZN7cutlass13device_kernelIN5flash11enable_sm90INS1_16FlashAttnFwdSm90INS1_25CollectiveMainloopFwdSm90ILi2EN4cute5tupleIJNS5_1CILi1EEES8_S8_EEENS6_IJNS7_ILi192EEENS7_ILi144EEENS7_ILi96EEEEEELi96ENS_6half_tEfNS_4arch4Sm90ELb0ELb0ELb0ELb1ELb0ELb0ELb0ELb0ELb1ELb0ELb0ELb0EEENS1_21CollectiveEpilogueFwdINS6_IJSA_SC_SB_EEES9_SE_SG_Li384ELb1ELb0ELb0ELb0EEENS1_36VarlenDynamicPersistentTileSchedulerILi192ELi144ELi384ELi32ELb0ELb0ELb1ELb0ELb1ELb1EEEEEEEEEvNT_6ParamsE)
        .other          _ZN7cutlass13device_kernelIN5flash11enable_sm90INS1_16FlashAttnFwdSm90INS1_25CollectiveMainloopFwdSm90ILi2EN4cute5tupleIJNS5_1CILi1EEES8_S8_EEENS6_IJNS7_ILi192EEENS7_ILi144EEENS7_ILi96EEEEEELi96ENS_6half_tEfNS_4arch4Sm90ELb0ELb0ELb0ELb1ELb0ELb0ELb0ELb0ELb1ELb0ELb0ELb0EEENS1_21CollectiveEpilogueFwdINS6_IJSA_SC_SB_EEES9_SE_SG_Li384ELb1ELb0ELb0ELb0EEENS1_36VarlenDynamicPersistentTileSchedulerILi192ELi144ELi384ELi32ELb0ELb0ELb1ELb0ELb1ELb1EEEEEEEEEvNT_6ParamsE,@"STO_CUDA_ENTRY STV_DEFAULT"
_ZN7cutlass13device_kernelIN5flash11enable_sm90INS1_16FlashAttnFwdSm90INS1_25CollectiveMainloopFwdSm90ILi2EN4cute5tupleIJNS5_1CILi1EEES8_S8_EEENS6_IJNS7_ILi192EEENS7_ILi144EEENS7_ILi96EEEEEELi96ENS_6half_tEfNS_4arch4Sm90ELb0ELb0ELb0ELb1ELb0ELb0ELb0ELb0ELb1ELb0ELb0ELb0EEENS1_21CollectiveEpilogueFwdINS6_IJSA_SC_SB_EEES9_SE_SG_Li384ELb1ELb0ELb0ELb0EEENS1_36VarlenDynamicPersistentTileSchedulerILi192ELi144ELi384ELi32ELb0ELb0ELb1ELb0ELb1ELb1EEEEEEEEEvNT_6ParamsE:
[----:B------:R-:W0:Y:S02]  /*0000*/  LDC R1, c[0x0][0x28] ;  /* 0x00000a00ff017b82 */ /* 0x000e240000000800 */
[----:B0-----:R-:W-:Y:S01]  /*0010*/  VIADD R1, R1, 0xffffffe8 ;  /* 0xffffffe801017836 */ /* 0x001fe20000000000 */
[----:B------:R-:W0:Y:S01]  /*0020*/  S2R R3, SR_TID.X ;  /* 0x0000000000037919 */ /* 0x000e220000002100 */
[----:B------:R-:W-:Y:S01]  /*0030*/  ELECT P0, URZ, PT ;  /* 0x00000000003f782f */ /* 0x000fe20003800000 */
[----:B------:R-:W-:Y:S01]  /*0040*/  BSSY B0, `(.L_x_116) ;  /* 0x0000010000007945 */ /* 0x000fe20003800000 */
[----:B0-----:R-:W-:-:S05]  /*0050*/  SHF.R.U32.HI R0, RZ, 0x5, R3 ;  /* 0x00000005ff007819 */ /* 0x001fca0000011603 */
[----:B------:R-:W0:Y:S02]  /*0060*/  SHFL.IDX PT, R2, R0, RZ, 0x1f ;  /* 0x00001fff00027589 */ /* 0x000e2400000e0000 */
[----:B0-----:R-:W-:-:S13]  /*0070*/  ISETP.EQ.AND P0, PT, R2, RZ, P0 ;  /* 0x000000ff0200720c */ /* 0x001fda0000702270 */
[----:B------:R-:W-:Y:S05]  /*0080*/  @!P0 BRA `(.L_x_117) ;  /* 0x00000000002c8947 */ /* 0x000fea0003800000 */
[----:B------:R-:W-:Y:S02]  /*0090*/  ULDC.64 UR4, c[0x0][0x198] ;  /* 0x0000660000047ab9 */ /* 0x000fe40000000a00 */
[----:B------:R-:W-:Y:S02]  /*00a0*/  UIADD3 UR6, UP0, UR4, 0x270, URZ ;  /* 0x0000027004067890 */ /* 0x000fe4000ff1e03f */
[----:B------:R-:W-:Y:S02]  /*00b0*/  UIADD3 UR8, UP1, UR4, 0x370, URZ ;  /* 0x0000037004087890 */ /* 0x000fe4000ff3e03f */
[----:B------:R-:W-:Y:S02]  /*00c0*/  UIADD3 UR4, UP2, UR4, 0x470, URZ ;  /* 0x0000047004047890 */ /* 0x000fe4000ff5e03f */
[----:B------:R-:W-:Y:S02]  /*00d0*/  UIADD3.X UR7, URZ, UR5, URZ, UP0, !UPT ;  /* 0x000000053f077290 */ /* 0x000fe400087fe43f */
[----:B------:R-:W-:-:S02]  /*00e0*/  UIADD3.X UR9, URZ, UR5, URZ, UP1, !UPT ;  /* 0x000000053f097290 */ /* 0x000fc40008ffe43f */
[----:B------:R-:W-:-:S05]  /*00f0*/  UIADD3.X UR5, URZ, UR5, URZ, UP2, !UPT ;  /* 0x000000053f057290 */ /* 0x000fca00097fe43f */
[----:B------:R0:W-:Y:S02]  /*0100*/  UTMACCTL.PF [UR6] ;  /* 0x00000000060079b9 */ /* 0x0001e40008040000 */
[----:B------:R0:W-:Y:S02]  /*0110*/  UTMACCTL.PF [UR8] ;  /* 0x00000000080079b9 */ /* 0x0001e40008040000 */
[----:B------:R0:W-:Y:S02]  /*0120*/  UTMACCTL.PF [UR4] ;  /* 0x00000000040079b9 */ /* 0x0001e40008040000 */
[----:B0-----:R-:W-:Y:S01]  /*0130*/  NOP ;  /* 0x0000000000007918 */ /* 0x001fe20000000000 */
.L_x_117:
[----:B------:R-:W-:Y:S05]  /*0140*/  BSYNC B0 ;  /* 0x0000000000007941 */ /* 0x000fea0003800000 */
.L_x_116:
[----:B------:R-:W-:Y:S01]  /*0150*/  VOTEU.ANY UP0, P0 ;  /* 0x00000000003f7886 */ /* 0x000fe20000000100 */
[----:B------:R-:W0:Y:S01]  /*0160*/  SHFL.IDX PT, R2, R0, RZ, 0x1f ;  /* 0x00001fff00027589 */ /* 0x000e2200000e0000 */
[----:B------:R-:W-:Y:S01]  /*0170*/  UMOV UR4, 0x1 ;  /* 0x0000000100047882 */ /* 0x000fe20000000000 */
[----:B------:R-:W-:Y:S01]  /*0180*/  UMOV UR7, 0x180 ;  /* 0x0000018000077882 */ /* 0x000fe20000000000 */
[----:B------:R-:W-:Y:S01]  /*0190*/  SHF.R.U32.HI R3, RZ, 0x7, R3 ;  /* 0x00000007ff037819 */ /* 0x000fe20000011603 */
[----:B------:R-:W1:Y:S01]  /*01a0*/  @UP0 S2UR UR8, SR_CgaCtaId ;  /* 0x00000000000809c3 */ /* 0x000e620000008800 */
[----:B------:R-:W-:Y:S01]  /*01b0*/  @UP0 UMOV UR6, 0x400 ;  /* 0x0000040000060882 */ /* 0x000fe20000000000 */
[----:B------:R-:W-:-:S04]  /*01c0*/  @UP0 UIADD3 UR4, -UR4, 0x100000, URZ ;  /* 0x0010000004040890 */ /* 0x000fc8000fffe13f */
[----:B------:R-:W-:Y:S02]  /*01d0*/  @UP0 USHF.L.U32 UR5, UR4, 0xb, URZ ;  /* 0x0000000b04050899 */ /* 0x000fe4000800063f */
[----:B------:R-:W-:Y:S01]  /*01e0*/  @UP0 USHF.L.U32 UR4, UR4, 0x1, URZ ;  /* 0x0000000104040899 */ /* 0x000fe2000800063f */
[----:B------:R-:W-:Y:S01]  /*01f0*/  VOTEU.ANY UP1, P0 ;  /* 0x00000000003f7886 */ /* 0x000fe20000020100 */
[----:B0-----:R-:W-:Y:S02]  /*0200*/  ISETP.NE.AND P1, PT, R2, RZ, PT ;  /* 0x000000ff0200720c */ /* 0x001fe40003f25270 */
[----:B------:R0:W2:Y:S01]  /*0210*/  SHFL.IDX PT, R2, R3, RZ, 0x1f ;  /* 0x00001fff03027589 */ /* 0x0000a200000e0000 */
[----:B-1----:R-:W-:Y:S02]  /*0220*/  @UP0 ULEA UR8, UR8, UR6, 0x18 ;  /* 0x0000000608080291 */ /* 0x002fe4000f8ec03f */
[----:B------:R-:W-:-:S04]  /*0230*/  @UP0 UIADD3 UR6, -UR7, 0x100000, URZ ;  /* 0x0010000007060890 */ /* 0x000fc8000fffe13f */
[----:B------:R-:W-:Y:S02]  /*0240*/  @UP0 USHF.L.U32 UR7, UR6, 0xb, URZ ;  /* 0x0000000b06070899 */ /* 0x000fe4000800063f */
[----:B------:R-:W-:Y:S01]  /*0250*/  @UP0 USHF.L.U32 UR6, UR6, 0x1, URZ ;  /* 0x0000000106060899 */ /* 0x000fe2000800063f */
[----:B------:R-:W-:Y:S01]  /*0260*/  VOTEU.ANY UP0, P0 ;  /* 0x00000000003f7886 */ /* 0x000fe20000000100 */
[----:B------:R-:W1:Y:S04]  /*0270*/  FENCE.VIEW.ASYNC.S ;  /* 0x00000000000073c6 */ /* 0x000e680000000000 */
[----:B-1----:R0:W1:Y:S06]  /*0280*/  @UP0 SYNCS.EXCH.64 URZ, [UR8+0x31c00], UR4 ;  /* 0x031c0004083f05b2 */ /* 0x00206c0008000100 */
[----:B------:R0:W3:Y:S02]  /*0290*/  @UP1 SYNCS.EXCH.64 URZ, [UR8+0x31c20], UR6 ;  /* 0x031c2006083f15b2 */ /* 0x0000e40008000100 */
[----:B0-----:R-:W-:Y:S05]  /*02a0*/  @P1 BRA `(.L_x_118) ;  /* 0x0000000000481947 */ /* 0x001fea0003800000 */
[----:B------:R-:W0:Y:S01]  /*02b0*/  S2UR UR5, SR_CgaCtaId ;  /* 0x00000000000579c3 */ /* 0x000e220000008800 */
[----:B------:R-:W-:Y:S01]  /*02c0*/  UMOV UR4, 0x400 ;  /* 0x0000040000047882 */ /* 0x000fe20000000000 */
[----:B------:R-:W-:Y:S01]  /*02d0*/  UMOV UR6, 0x1 ;  /* 0x0000000100067882 */ /* 0x000fe20000000000 */
[----:B------:R-:W-:Y:S01]  /*02e0*/  UMOV UR9, 0x3 ;  /* 0x0000000300097882 */ /* 0x000fe20000000000 */
[----:B------:R-:W-:-:S04]  /*02f0*/  UIADD3 UR6, -UR6, 0x100000, URZ ;  /* 0x0010000006067890 */ /* 0x000fc8000fffe13f */
[----:B------:R-:W-:Y:S02]  /*0300*/  USHF.L.U32 UR7, UR6, 0xb, URZ ;  /* 0x0000000b06077899 */ /* 0x000fe4000800063f */
[----:B------:R-:W-:Y:S01]  /*0310*/  USHF.L.U32 UR6, UR6, 0x1, URZ ;  /* 0x0000000106067899 */ /* 0x000fe2000800063f */
[----:B------:R-:W-:Y:S01]  /*0320*/  ELECT P0, URZ, PT ;  /* 0x00000000003f782f */ /* 0x000fe20003800000 */
[----:B0-----:R-:W-:Y:S02]  /*0330*/  ULEA UR8, UR5, UR4, 0x18 ;  /* 0x0000000405087291 */ /* 0x001fe4000f8ec03f */
[----:B------:R-:W-:-:S04]  /*0340*/  UIADD3 UR4, -UR9, 0x100000, URZ ;  /* 0x0010000009047890 */ /* 0x000fc8000fffe13f */
[----:B------:R-:W-:Y:S02]  /*0350*/  USHF.L.U32 UR5, UR4, 0xb, URZ ;  /* 0x0000000b04057899 */ /* 0x000fe4000800063f */
[----:B------:R-:W-:Y:S01]  /*0360*/  USHF.L.U32 UR4, UR4, 0x1, URZ ;  /* 0x0000000104047899 */ /* 0x000fe2000800063f */
[----:B------:R-:W0:Y:S03]  /*0370*/  FENCE.VIEW.ASYNC.S ;  /* 0x00000000000073c6 */ /* 0x000e260000000000 */
[----:B0-----:R0:W4:Y:S08]  /*0380*/  SYNCS.EXCH.64 URZ, [UR8+0x31c30], UR6 ;  /* 0x031c3006083f75b2 */ /* 0x0011300008000100 */
[----:B------:R0:W0:Y:S01]  /*0390*/  SYNCS.EXCH.64 URZ, [UR8+0x31c40], UR4 ;  /* 0x031c4004083f75b2 */ /* 0x0000220008000100 */
[----:B------:R0:W0:Y:S01]  /*03a0*/  SYNCS.EXCH.64 URZ, [UR8+0x31c38], UR6 ;  /* 0x031c3806083f75b2 */ /* 0x0000220008000100 */
[----:B------:R0:W0:Y:S01]  /*03b0*/  SYNCS.EXCH.64 URZ, [UR8+0x31c48], UR4 ;  /* 0x031c4804083f75b2 */ /* 0x0000220008000100 */
[----:B------:R-:W-:Y:S01]  /*03c0*/  NOP ;  /* 0x0000000000007918 */ /* 0x000fe20000000000 */
.L_x_118:
[----:B------:R-:W5:Y:S01]  /*03d0*/  SHFL.IDX PT, R3, R0, RZ, 0x1f ;  /* 0x00001fff00037589 */ /* 0x000f6200000e0000 */
[----:B------:R-:W-:Y:S01]  /*03e0*/  NOP ;  /* 0x0000000000007918 */ /* 0x000fe20000000000 */
[----:B-----5:R-:W-:-:S13]  /*03f0*/  ISETP.NE.AND P0, PT, R3, RZ, PT ;  /* 0x000000ff0300720c */ /* 0x020fda0003f05270 */
[----:B------:R-:W-:Y:S05]  /*0400*/  @P0 BRA `(.L_x_119) ;  /* 0x0000000000480947 */ /* 0x000fea0003800000 */
[----:B0-----:R-:W0:Y:S01]  /*0410*/  S2UR UR5, SR_CgaCtaId ;  /* 0x00000000000579c3 */ /* 0x001e220000008800 */
[----:B------:R-:W-:Y:S01]  /*0420*/  UMOV UR4, 0x400 ;  /* 0x0000040000047882 */ /* 0x000fe20000000000 */
[----:B------:R-:W-:Y:S01]  /*0430*/  UMOV UR6, 0x1 ;  /* 0x0000000100067882 */ /* 0x000fe20000000000 */
[----:B------:R-:W-:Y:S01]  /*0440*/  UMOV UR7, 0x3 ;  /* 0x0000000300077882 */ /* 0x000fe20000000000 */
[----:B------:R-:W-:Y:S01]  /*0450*/  ELECT P0, URZ, PT ;  /* 0x00000000003f782f */ /* 0x000fe20003800000 */
[----:B0-----:R-:W-:Y:S02]  /*0460*/  ULEA UR8, UR5, UR4, 0x18 ;  /* 0x0000000405087291 */ /* 0x001fe4000f8ec03f */
[----:B------:R-:W-:-:S04]  /*0470*/  UIADD3 UR4, -UR6, 0x100000, URZ ;  /* 0x0010000006047890 */ /* 0x000fc8000fffe13f */
[----:B------:R-:W-:Y:S02]  /*0480*/  USHF.L.U32 UR5, UR4, 0xb, URZ ;  /* 0x0000000b04057899 */ /* 0x000fe4000800063f */
[----:B------:R-:W-:Y:S02]  /*0490*/  USHF.L.U32 UR4, UR4, 0x1, URZ ;  /* 0x0000000104047899 */ /* 0x000fe4000800063f */
[----:B------:R-:W-:-:S04]  /*04a0*/  UIADD3 UR6, -UR7, 0x100000, URZ ;  /* 0x0010000007067890 */ /* 0x000fc8000fffe13f */
[----:B------:R-:W-:Y:S02]  /*04b0*/  USHF.L.U32 UR7, UR6, 0xb, URZ ;  /* 0x0000000b06077899 */ /* 0x000fe4000800063f */
[----:B------:R-:W-:Y:S01]  /*04c0*/  USHF.L.U32 UR6, UR6, 0x1, URZ ;  /* 0x0000000106067899 */ /* 0x000fe2000800063f */
[----:B------:R-:W0:Y:S03]  /*04d0*/  FENCE.VIEW.ASYNC.S ;  /* 0x00000000000073c6 */ /* 0x000e260000000000 */
[----:B0-----:R0:W0:Y:S08]  /*04e0*/  SYNCS.EXCH.64 URZ, [UR8+0x31c50], UR4 ;  /* 0x031c5004083f75b2 */ /* 0x0010300008000100 */
[----:B------:R0:W0:Y:S01]  /*04f0*/  SYNCS.EXCH.64 URZ, [UR8+0x31c60], UR6 ;  /* 0x031c6006083f75b2 */ /* 0x0000220008000100 */
[----:B------:R0:W0:Y:S01]  /*0500*/  SYNCS.EXCH.64 URZ, [UR8+0x31c58], UR4 ;  /* 0x031c5804083f75b2 */ /* 0x0000220008000100 */
[----:B------:R0:W0:Y:S01]  /*0510*/  SYNCS.EXCH.64 URZ, [UR8+0x31c68], UR6 ;  /* 0x031c6806083f75b2 */ /* 0x0000220008000100 */
[----:B------:R-:W-:Y:S01]  /*0520*/  NOP ;  /* 0x0000000000007918 */ /* 0x000fe20000000000 */
.L_x_119:
[----:B------:R-:W5:Y:S01]  /*0530*/  SHFL.IDX PT, R3, R0, RZ, 0x1f ;  /* 0x00001fff00037589 */ /* 0x000f6200000e0000 */
[----:B------:R-:W-:Y:S01]  /*0540*/  NOP ;  /* 0x0000000000007918 */ /* 0x000fe20000000000 */
[----:B-----5:R-:W-:-:S13]  /*0550*/  ISETP.NE.AND P0, PT, R3, RZ, PT ;  /* 0x000000ff0300720c */ /* 0x020fda0003f05270 */
[----:B------:R-:W-:Y:S05]  /*0560*/  @P0 BRA `(.L_x_120) ;  /* 0x0000000000380947 */ /* 0x000fea0003800000 */
[----:B0-----:R-:W0:Y:S01]  /*0570*/  S2UR UR5, SR_CgaCtaId ;  /* 0x00000000000579c3 */ /* 0x001e220000008800 */
[----:B------:R-:W-:Y:S01]  /*0580*/  UMOV UR4, 0x400 ;  /* 0x0000040000047882 */ /* 0x000fe20000000000 */
[----:B------:R-:W-:Y:S01]  /*0590*/  UMOV UR7, 0x1 ;  /* 0x0000000100077882 */ /* 0x000fe20000000000 */
[----:B------:R-:W-:Y:S01]  /*05a0*/  ELECT P0, URZ, PT ;  /* 0x00000000003f782f */ /* 0x000fe20003800000 */
[----:B0-----:R-:W-:Y:S02]  /*05b0*/  ULEA UR6, UR5, UR4, 0x18 ;  /* 0x0000000405067291 */ /* 0x001fe4000f8ec03f */
[----:B------:R-:W-:-:S04]  /*05c0*/  UIADD3 UR4, -UR7, 0x100000, URZ ;  /* 0x0010000007047890 */ /* 0x000fc8000fffe13f */
[----:B------:R-:W-:Y:S02]  /*05d0*/  USHF.L.U32 UR5, UR4, 0xb, URZ ;  /* 0x0000000b04057899 */ /* 0x000fe4000800063f */
[----:B------:R-:W-:Y:S01]  /*05e0*/  USHF.L.U32 UR4, UR4, 0x1, URZ ;  /* 0x0000000104047899 */ /* 0x000fe2000800063f */
[----:B------:R-:W0:Y:S11]  /*05f0*/  FENCE.VIEW.ASYNC.S ;  /* 0x00000000000073c6 */ /* 0x000e360000000000 */
[----:B0-----:R0:W0:Y:S01]  /*0600*/  SYNCS.EXCH.64 URZ, [UR6+0x31c70], UR4 ;  /* 0x031c7004063f75b2 */ /* 0x0010220008000100 */
[----:B------:R0:W0:Y:S01]  /*0610*/  SYNCS.EXCH.64 URZ, [UR6+0x31c80], UR4 ;  /* 0x031c8004063f75b2 */ /* 0x0000220008000100 */
[----:B------:R0:W0:Y:S01]  /*0620*/  SYNCS.EXCH.64 URZ, [UR6+0x31c78], UR4 ;  /* 0x031c7804063f75b2 */ /* 0x0000220008000100 */
[----:B------:R0:W0:Y:S01]  /*0630*/  SYNCS.EXCH.64 URZ, [UR6+0x31c88], UR4 ;  /* 0x031c8804063f75b2 */ /* 0x0000220008000100 */
[----:B------:R-:W-:Y:S01]  /*0640*/  NOP ;  /* 0x0000000000007918 */ /* 0x000fe20000000000 */
.L_x_120:
        /* <DEDUP_REMOVED lines=22> */
.L_x_121:
        /* <DEDUP_REMOVED lines=22> */
.L_x_122:
[----:B--2---:R-:W-:Y:S01]  /*0910*/  ISETP.NE.AND P0, PT, R2, RZ, PT ;  /* 0x000000ff0200720c */ /* 0x004fe20003f05270 */
[----:B------:R-:W-:Y:S01]  /*0920*/  IMAD.MOV.U32 R2, RZ, RZ, 0x1 ;  /* 0x00000001ff027424 */ /* 0x000fe200078e00ff */
[----:B------:R-:W-:Y:S01]  /*0930*/  NOP ;  /* 0x0000000000007918 */ /* 0x000fe20000000000 */
[----:B------:R-:W-:-:S03]  /*0940*/  ULDC.64 UR58, c[0x0][0x208] ;  /* 0x00008200003a7ab9 */ /* 0x000fc60000000a00 */
[----:B------:R-:W-:-:S05]  /*0950*/  SEL R2, R2, 0x2, !P0 ;  /* 0x0000000202027807 */ /* 0x000fca0004000000 */
[----:B------:R2:W-:Y:S01]  /*0960*/  STL [R1+0x14], R2 ;  /* 0x0000140201007387 */ /* 0x0005e20000100800 */
[----:B01-34-:R-:W-:Y:S06]  /*0970*/  BAR.SYNC.DEFER_BLOCKING 0x0 ;  /* 0x0000000000007b1d */ /* 0x01bfec0000010000 */
[----:B------:R-:W-:Y:S05]  /*0980*/  @!P0 BRA `(.L_x_123) ;  /* 0x0000009c00308947 */ /* 0x000fea0003800000 */
.L_x_124:
[----:B------:R-:W-:-:S08]  /*0990*/  NOP ;  /* 0x0000000000007918 */ /* 0x000fd00000000000 */
[----:B------:R-:W0:Y:S02]  /*09a0*/  USETMAXREG.TRY_ALLOC.CTAPOOL UP0, 0xa0 ;  /* 0x000000a0000079c8 */ /* 0x000e240008000600 */
[----:B0-----:R-:W-:-:S13]  /*09b0*/  PLOP3.LUT P0, PT, PT, PT, UP0, 0x80, 0x0 ;  /* 0x000000000000781c */ /* 0x001fda0003f0f008 */
[----:B------:R-:W-:Y:S05]  /*09c0*/  @!P0 BRA `(.L_x_124) ;  /* 0xfffffffc00f08947 */ /* 0x000fea000383ffff */
[----:B------:R-:W0:Y:S01]  /*09d0*/  S2R R0, SR_TID.X ;  /* 0x0000000000007919 */ /* 0x000e220000002100 */
[----:B------:R-:W1:Y:S01]  /*09e0*/  S2UR UR4, SR_CgaCtaId ;  /* 0x00000000000479c3 */ /* 0x000e620000008800 */
[----:B------:R-:W-:-:S07]  /*09f0*/  UMOV UR36, 0x400 ;  /* 0x0000040000247882 */ /* 0x000fce0000000000 */
[----:B------:R-:W-:Y:S06]  /*0a00*/  BAR.ARV 0x8, 0x1a0 ;  /* 0x0206800000007b1d */ /* 0x000fec0000002000 */
[----:B-1----:R-:W-:-:S03]  /*0a10*/  ULEA UR36, UR4, UR36, 0x18 ;  /* 0x0000002404247291 */ /* 0x002fc6000f8ec03f */
[----:B------:R-:W-:Y:S01]  /*0a20*/  ULDC UR4, c[0x0][0xc14] ;  /* 0x0003050000047ab9 */ /* 0x000fe20000000800 */
[----:B0-----:R-:W-:-:S04]  /*0a30*/  SHF.R.U32.HI R0, RZ, 0x7, R0 ;  /* 0x00000007ff007819 */ /* 0x001fc80000011600 */
[----:B------:R-:W-:-:S13]  /*0a40*/  ISETP.NE.AND P0, PT, R0, 0x1, PT ;  /* 0x000000010000780c */ /* 0x000fda0003f05270 */
[----:B------:R-:W-:Y:S08]  /*0a50*/  @!P0 BAR.ARV 0x9, 0x100 ;  /* 0x0244000000008b1d */ /* 0x000ff00000002000 */
[----:B------:R-:W-:Y:S06]  /*0a60*/  BAR.SYNC.DEFER_BLOCKING 0x5, 0x1a0 ;  /* 0x0146800000007b1d */ /* 0x000fec0000010000 */
[----:B------:R-:W0:Y:S02]  /*0a70*/  LDS.128 R28, [UR36+0x31cd0] ;  /* 0x031cd024ff1c7984 */ /* 0x000e240008000c00 */
[----:B------:R-:W-:Y:S06]  /*0a80*/  BAR.ARV 0x4, 0x1a0 ;  /* 0x0106800000007b1d */ /* 0x000fec0000002000 */
[----:B0-----:R-:W-:-:S13]  /*0a90*/  ISETP.GE.AND P0, PT, R31, UR4, PT ;  /* 0x000000041f007c0c */ /* 0x001fda000bf06270 */
[----:B------:R-:W-:Y:S05]  /*0aa0*/  @P0 EXIT ;  /* 0x000000000000094d */ /* 0x000fea0003800000 */
[----:B------:R-:W3:Y:S01]  /*0ab0*/  LDL.LU R14, [R1+0x14] ;  /* 0x00001400010e7983 */ /* 0x000ee20000300800 */
[----:B------:R-:W0:Y:S02]  /*0ac0*/  S2R R0, SR_TID.X ;  /* 0x0000000000007919 */ /* 0x000e240000002100 */
[----:B0-----:R-:W-:-:S05]  /*0ad0*/  VIADD R155, R0, 0xffffff80 ;  /* 0xffffff80009b7836 */ /* 0x001fca0000000000 */
[----:B------:R-:W-:-:S04]  /*0ae0*/  SHF.R.S32.HI R0, RZ, 0x1f, R155 ;  /* 0x0000001fff007819 */ /* 0x000fc8000001149b */
[----:B--2---:R-:W-:-:S04]  /*0af0*/  LEA.HI R2, R0, R155, RZ, 0x4 ;  /* 0x0000009b00027211 */ /* 0x004fc800078f20ff */
[----:B------:R-:W-:-:S04]  /*0b00*/  SHF.R.S32.HI R3, RZ, 0x4, R2 ;  /* 0x00000004ff037819 */ /* 0x000fc80000011402 */
[C---:B------:R-:W-:Y:S02]  /*0b10*/  LEA.HI R4, R2.reuse, R3, RZ, 0x1 ;  /* 0x0000000302047211 */ /* 0x040fe400078f08ff */
[----:B------:R-:W-:Y:S02]  /*0b20*/  LOP3.LUT R2, R2, 0xfffffff0, RZ, 0xc0, !PT ;  /* 0xfffffff002027812 */ /* 0x000fe400078ec0ff */
[----:B------:R-:W-:-:S03]  /*0b30*/  LOP3.LUT R4, R4, 0x1ffffffe, RZ, 0xc0, !PT ;  /* 0x1ffffffe04047812 */ /* 0x000fc600078ec0ff */
[----:B------:R-:W-:Y:S01]  /*0b40*/  IMAD.IADD R2, R155, 0x1, -R2 ;  /* 0x000000019b027824 */ /* 0x000fe200078e0a02 */
[CC--:B------:R-:W-:Y:S01]  /*0b50*/  LEA.HI R151, R0.reuse, R155.reuse, RZ, 0x7 ;  /* 0x0000009b00977211 */ /* 0x0c0fe200078f38ff */
[----:B------:R-:W-:Y:S01]  /*0b60*/  IMAD.IADD R4, R3, 0x1, -R4 ;  /* 0x0000000103047824 */ /* 0x000fe200078e0a04 */
[----:B------:R-:W-:Y:S02]  /*0b70*/  LEA.HI R5, R0, R155, RZ, 0x5 ;  /* 0x0000009b00057211 */ /* 0x000fe400078f28ff */
[----:B------:R-:W-:Y:S02]  /*0b80*/  SHF.R.S32.HI R3, RZ, 0x1f, R2 ;  /* 0x0000001fff037819 */ /* 0x000fe40000011402 */
[----:B------:R-:W-:Y:S02]  /*0b90*/  LOP3.LUT R150, R151, 0xffffff80, RZ, 0xc0, !PT ;  /* 0xffffff8097967812 */ /* 0x000fe400078ec0ff */
[----:B------:R-:W-:Y:S02]  /*0ba0*/  SHF.R.S32.HI R7, RZ, 0x5, R5 ;  /* 0x00000005ff077819 */ /* 0x000fe40000011405 */
[-C--:B------:R-:W-:Y:S01]  /*0bb0*/  LEA.HI R5, R3, R2.reuse, RZ, 0x3 ;  /* 0x0000000203057211 */ /* 0x080fe200078f18ff */
[----:B------:R-:W-:Y:S01]  /*0bc0*/  IMAD.IADD R150, R155, 0x1, -R150 ;  /* 0x000000019b967824 */ /* 0x000fe200078e0a96 */
[----:B------:R-:W-:-:S03]  /*0bd0*/  LEA.HI R3, R3, R2, RZ, 0x2 ;  /* 0x0000000203037211 */ /* 0x000fc600078f10ff */
[----:B------:R-:W-:Y:S01]  /*0be0*/  IMAD.SHL.U32 R6, R5, 0x10, RZ ;  /* 0x0000001005067824 */ /* 0x000fe200078e00ff */
[----:B------:R-:W-:Y:S02]  /*0bf0*/  LOP3.LUT R5, R3, 0x7fffffc, RZ, 0xc0, !PT ;  /* 0x07fffffc03057812 */ /* 0x000fe400078ec0ff */
[----:B------:R-:W-:Y:S02]  /*0c00*/  SHF.R.S32.HI R9, RZ, 0x1f, R150 ;  /* 0x0000001fff097819 */ /* 0x000fe40000011496 */
[----:B------:R-:W-:Y:S02]  /*0c10*/  SHF.R.S32.HI R3, RZ, 0x2, R3 ;  /* 0x00000002ff037819 */ /* 0x000fe40000011403 */
[----:B------:R-:W-:-:S03]  /*0c20*/  LEA.HI R10, R9, R150, RZ, 0x2 ;  /* 0x00000096090a7211 */ /* 0x000fc600078f10ff */
[----:B------:R-:W-:Y:S01]  /*0c30*/  IMAD.SHL.U32 R3, R3, 0x40, RZ ;  /* 0x0000004003037824 */ /* 0x000fe200078e00ff */
[----:B------:R-:W-:Y:S01]  /*0c40*/  SHF.R.S32.HI R11, RZ, 0x2, R10 ;  /* 0x00000002ff0b7819 */ /* 0x000fe2000001140a */
[----:B------:R-:W-:Y:S01]  /*0c50*/  IMAD R13, R7, 0x10, R2 ;  /* 0x00000010070d7824 */ /* 0x000fe200078e0202 */
[----:B------:R-:W-:Y:S01]  /*0c60*/  SHF.R.S32.HI R12, RZ, 0x1f, R10 ;  /* 0x0000001fff0c7819 */ /* 0x000fe2000001140a */
[----:B------:R-:W-:Y:S01]  /*0c70*/  IMAD.SHL.U32 R4, R4, 0x8, RZ ;  /* 0x0000000804047824 */ /* 0x000fe200078e00ff */
[----:B------:R-:W-:Y:S02]  /*0c80*/  SHF.R.S32.HI R151, RZ, 0x7, R151 ;  /* 0x00000007ff977819 */ /* 0x000fe40000011497 */
[----:B------:R-:W-:Y:S02]  /*0c90*/  LOP3.LUT R3, R3, 0x40, RZ, 0xc0, !PT ;  /* 0x0000004003037812 */ /* 0x000fe400078ec0ff */
[----:B------:R-:W-:Y:S01]  /*0ca0*/  LOP3.LUT R6, R6, 0x7fffff80, RZ, 0xc0, !PT ;  /* 0x7fffff8006067812 */ /* 0x000fe200078ec0ff */
[--C-:B------:R-:W-:Y:S01]  /*0cb0*/  IMAD.U32 R154, R13, 0x20, R4.reuse ;  /* 0x000000200d9a7824 */ /* 0x100fe200078e0004 */
[----:B------:R-:W-:Y:S01]  /*0cc0*/  LEA.HI R12, R12, R11, RZ, 0x3 ;  /* 0x0000000b0c0c7211 */ /* 0x000fe200078f18ff */
[----:B------:R-:W-:Y:S01]  /*0cd0*/  IMAD.HI R8, R151, 0x55555556, RZ ;  /* 0x5555555697087827 */ /* 0x000fe200078e02ff */
[----:B------:R-:W-:-:S02]  /*0ce0*/  LOP3.LUT R4, R3, 0x8, R4, 0xf8, !PT ;  /* 0x0000000803047812 */ /* 0x000fc400078ef804 */
[----:B------:R-:W-:Y:S01]  /*0cf0*/  SHF.R.U32.HI R3, RZ, 0x3, R3 ;  /* 0x00000003ff037819 */ /* 0x000fe20000011603 */
[----:B------:R-:W-:Y:S01]  /*0d00*/  IMAD.IADD R5, R2, 0x1, -R5 ;  /* 0x0000000102057824 */ /* 0x000fe200078e0a05 */
[----:B------:R-:W-:Y:S01]  /*0d10*/  LOP3.LUT R12, R12, 0xfffffff8, RZ, 0xc0, !PT ;  /* 0xfffffff80c0c7812 */ /* 0x000fe200078ec0ff */
[----:B------:R-:W-:Y:S01]  /*0d20*/  IMAD R6, R7, 0x100, R6 ;  /* 0x0000010007067824 */ /* 0x000fe200078e0206 */
[----:B------:R-:W-:Y:S02]  /*0d30*/  LEA.HI R9, R9, R150, RZ, 0x5 ;  /* 0x0000009609097211 */ /* 0x000fe400078f28ff */
[----:B------:R-:W-:Y:S01]  /*0d40*/  LEA.HI R0, R0, R155, RZ, 0x2 ;  /* 0x0000009b00007211 */ /* 0x000fe200078f10ff */
[----:B------:R-:W-:Y:S01]  /*0d50*/  IMAD R6, R5, 0x10, R6 ;  /* 0x0000001005067824 */ /* 0x000fe200078e0206 */
[----:B------:R-:W-:Y:S01]  /*0d60*/  LOP3.LUT R3, R4, R3, RZ, 0x3c, !PT ;  /* 0x0000000304037212 */ /* 0x000fe200078e3cff */
[----:B------:R-:W-:Y:S01]  /*0d70*/  IMAD.IADD R12, R11, 0x1, -R12 ;  /* 0x000000010b0c7824 */ /* 0x000fe200078e0a0c */
[----:B------:R-:W-:-:S02]  /*0d80*/  LEA.HI R8, R8, R8, RZ, 0x1 ;  /* 0x0000000808087211 */ /* 0x000fc400078f08ff */
[----:B------:R-:W-:Y:S02]  /*0d90*/  LOP3.LUT R7, R10, 0x7ffffffc, RZ, 0xc0, !PT ;  /* 0x7ffffffc0a077812 */ /* 0x000fe400078ec0ff */
[----:B------:R-:W-:Y:S02]  /*0da0*/  SHF.R.S32.HI R9, RZ, 0x5, R9 ;  /* 0x00000005ff097819 */ /* 0x000fe40000011409 */
[----:B------:R-:W-:Y:S01]  /*0db0*/  LOP3.LUT R4, R0, 0x1ffffffc, RZ, 0xc0, !PT ;  /* 0x1ffffffc00047812 */ /* 0x000fe200078ec0ff */
[----:B------:R-:W-:Y:S02]  /*0dc0*/  IMAD.IADD R2, R3, 0x1, R6 ;  /* 0x0000000103027824 */ /* 0x000fe400078e0206 */
[----:B------:R-:W-:Y:S02]  /*0dd0*/  IMAD.MOV.U32 R152, RZ, RZ, -0x2 ;  /* 0xfffffffeff987424 */ /* 0x000fe400078e00ff */
[----:B------:R-:W-:Y:S02]  /*0de0*/  IMAD.IADD R7, R150, 0x1, -R7 ;  /* 0x0000000196077824 */ /* 0x000fe400078e0a07 */
[----:B------:R-:W-:-:S02]  /*0df0*/  IMAD R8, R8, -0x3, R151 ;  /* 0xfffffffd08087824 */ /* 0x000fc400078e0297 */
[----:B------:R-:W-:Y:S02]  /*0e00*/  IMAD R9, R9, 0x10, R12 ;  /* 0x0000001009097824 */ /* 0x000fe400078e020c */
[----:B------:R-:W-:Y:S01]  /*0e10*/  IMAD.IADD R4, R155, 0x1, -R4 ;  /* 0x000000019b047824 */ /* 0x000fe200078e0a04 */
[----:B------:R-:W-:Y:S01]  /*0e20*/  SHF.R.S32.HI R18, RZ, 0x2, R0 ;  /* 0x00000002ff127819 */ /* 0x000fe20000011400 */
[----:B------:R-:W-:Y:S01]  /*0e30*/  IMAD R152, R7, R152, 0x90 ;  /* 0x0000009007987424 */ /* 0x000fe200078e0298 */
[----:B------:R-:W-:Y:S01]  /*0e40*/  LEA R2, R2, UR36, 0x1 ;  /* 0x0000002402027c11 */ /* 0x000fe2000f8e08ff */
[----:B------:R-:W-:Y:S02]  /*0e50*/  IMAD R153, R8, 0x40, R9 ;  /* 0x0000004008997824 */ /* 0x000fe400078e0209 */
[----:B------:R-:W-:Y:S02]  /*0e60*/  IMAD.MOV.U32 R149, RZ, RZ, RZ ;  /* 0x000000ffff957224 */ /* 0x000fe400078e00ff */
[----:B------:R-:W-:-:S02]  /*0e70*/  IMAD.MOV.U32 R16, RZ, RZ, RZ ;  /* 0x000000ffff107224 */ /* 0x000fc400078e00ff */
[----:B------:R-:W-:Y:S01]  /*0e80*/  IMAD.SHL.U32 R17, R4, 0x8, RZ ;  /* 0x0000000804117824 */ /* 0x000fe200078e00ff */
[----:B------:R-:W-:Y:S01]  /*0e90*/  UMOV UR39, URZ ;  /* 0x0000003f00277c82 */ /* 0x000fe20008000000 */
[----:B---3--:R-:W-:-:S07]  /*0ea0*/  LOP3.LUT R144, R14, 0x1, RZ, 0xfc, !PT ;  /* 0x000000010e907812 */ /* 0x008fce00078efcff */
.L_x_158:
[----:B---3-5:R-:W0:Y:S01]  /*0eb0*/  LDC.64 R4, c[0x0][0xc60] ;  /* 0x00031800ff047b82 */ /* 0x028e220000000a00 */
[----:B------:R-:W-:Y:S01]  /*0ec0*/  ULDC.64 UR4, c[0x0][0xa28] ;  /* 0x00028a0000047ab9 */ /* 0x000fe20000000a00 */
[----:B------:R-:W-:Y:S01]  /*0ed0*/  IMAD.MOV.U32 R0, RZ, RZ, RZ ;  /* 0x000000ffff007224 */ /* 0x000fe200078e00ff */
[----:B------:R-:W-:Y:S01]  /*0ee0*/  ULDC.64 UR6, c[0x0][0xa20] ;  /* 0x0002880000067ab9 */ /* 0x000fe20000000a00 */
[----:B0-----:R-:W-:-:S05]  /*0ef0*/  IMAD.WIDE R4, R31, 0x4, R4 ;  /* 0x000000041f047825 */ /* 0x001fca00078e0204 */
[----:B--2---:R-:W2:Y:S01]  /*0f00*/  LDG.E R145, desc[UR58][R4.64] ;  /* 0x0000003a04917981 */ /* 0x004ea2000c1e1900 */
[----:B------:R-:W-:-:S04]  /*0f10*/  ISETP.NE.U32.AND P0, PT, RZ, UR4, PT ;  /* 0x00000004ff007c0c */ /* 0x000fc8000bf05070 */
[----:B------:R-:W-:Y:S02]  /*0f20*/  ISETP.NE.AND.EX P0, PT, RZ, UR5, PT, P0 ;  /* 0x00000005ff007c0c */ /* 0x000fe4000bf05300 */
[----:B--2---:R-:W-:-:S11]  /*0f30*/  SHF.R.S32.HI R148, RZ, 0x1f, R145 ;  /* 0x0000001fff947819 */ /* 0x004fd60000011491 */
[----:B------:R-:W-:-:S04]  /*0f40*/  @P0 LEA R6, P1, R145, UR4, 0x2 ;  /* 0x0000000491060c11 */ /* 0x000fc8000f8210ff */
[----:B------:R-:W-:Y:S01]  /*0f50*/  @P0 LEA.HI.X R7, R145, UR5, R148, 0x2, P1 ;  /* 0x0000000591070c11 */ /* 0x000fe200088f1494 */
[----:B------:R-:W-:-:S04]  /*0f60*/  ULDC.64 UR4, c[0x0][0x3f8] ;  /* 0x0000fe0000047ab9 */ /* 0x000fc80000000a00 */
[----:B------:R0:W5:Y:S01]  /*0f70*/  @P0 LDG.E R0, desc[UR58][R6.64] ;  /* 0x0000003a06000981 */ /* 0x000162000c1e1900 */
[----:B------:R-:W-:Y:S01]  /*0f80*/  ISETP.NE.U32.AND P0, PT, RZ, UR6, PT ;  /* 0x00000006ff007c0c */ /* 0x000fe2000bf05070 */
[----:B------:R-:W-:-:S03]  /*0f90*/  UISETP.NE.U32.AND UP0, UPT, UR4, URZ, UPT ;  /* 0x0000003f0400728c */ /* 0x000fc6000bf05070 */
[----:B------:R-:W-:Y:S01]  /*0fa0*/  ISETP.NE.AND.EX P0, PT, RZ, UR7, PT, P0 ;  /* 0x00000007ff007c0c */ /* 0x000fe2000bf05300 */
[----:B------:R-:W-:Y:S01]  /*0fb0*/  UISETP.NE.AND.EX UP0, UPT, UR5, URZ, UPT, UP0 ;  /* 0x0000003f0500728c */ /* 0x000fe2000bf05300 */
[----:B------:R-:W-:Y:S02]  /*0fc0*/  ULDC UR4, c[0x0][0x404] ;  /* 0x0001010000047ab9 */ /* 0x000fe40000000800 */
[----:B------:R-:W-:Y:S01]  /*0fd0*/  ULDC UR5, c[0x0][0x2e0] ;  /* 0x0000b80000057ab9 */ /* 0x000fe20000000800 */
[----:B------:R-:W-:-:S04]  /*0fe0*/  USEL UR4, UR4, 0x1, UP0 ;  /* 0x0000000104047887 */ /* 0x000fc80008000000 */
[----:B------:R-:W-:-:S04]  /*0ff0*/  UIMAD UR4, UR4, UR5, URZ ;  /* 0x00000005040472a4 */ /* 0x000fc8000f8e023f */
[C---:B------:R-:W-:Y:S02]  /*1000*/  @P0 LEA R4, P1, R145.reuse, UR6, 0x2 ;  /* 0x0000000691040c11 */ /* 0x040fe4000f8210ff */
[----:B------:R-:W-:Y:S02]  /*1010*/  IMAD.U32 R23, RZ, RZ, UR4 ;  /* 0x00000004ff177e24 */ /* 0x000fe4000f8e00ff */
[----:B------:R-:W-:-:S05]  /*1020*/  @P0 LEA.HI.X R5, R145, UR7, R148, 0x2, P1 ;  /* 0x0000000791050c11 */ /* 0x000fca00088f1494 */
[----:B------:R0:W5:Y:S01]  /*1030*/  @P0 LDG.E R23, desc[UR58][R4.64] ;  /* 0x0000003a04170981 */ /* 0x000162000c1e1900 */
[----:B-1--4-:R-:W-:Y:S05]  /*1040*/  @P0 BRA `(.L_x_125) ;  /* 0x0000000000240947 */ /* 0x012fea0003800000 */
[----:B------:R-:W-:Y:S02]  /*1050*/  ULDC.64 UR4, c[0x0][0xa08] ;  /* 0x0002820000047ab9 */ /* 0x000fe40000000a00 */
[----:B------:R-:W-:-:S04]  /*1060*/  ISETP.NE.U32.AND P0, PT, RZ, UR4, PT ;  /* 0x00000004ff007c0c */ /* 0x000fc8000bf05070 */
[----:B------:R-:W-:-:S13]  /*1070*/  ISETP.NE.AND.EX P0, PT, RZ, UR5, PT, P0 ;  /* 0x00000005ff007c0c */ /* 0x000fda000bf05300 */
[----:B------:R-:W-:Y:S05]  /*1080*/  @!P0 BRA `(.L_x_125) ;  /* 0x0000000000148947 */ /* 0x000fea0003800000 */
[----:B0-----:R-:W0:Y:S02]  /*1090*/  LDC.64 R4, c[0x0][0xa08] ;  /* 0x00028200ff047b82 */ /* 0x001e240000000a00 */
[----:B0-----:R-:W-:-:S05]  /*10a0*/  IMAD.WIDE R4, R145, 0x4, R4 ;  /* 0x0000000491047825 */ /* 0x001fca00078e0204 */
[----:B-----5:R-:W2:Y:S04]  /*10b0*/  LDG.E R23, desc[UR58][R4.64] ;  /* 0x0000003a04177981 */ /* 0x020ea8000c1e1900 */
[----:B------:R-:W2:Y:S02]  /*10c0*/  LDG.E R6, desc[UR58][R4.64+0x4] ;  /* 0x0000043a04067981 */ /* 0x000ea4000c1e1900 */
[----:B--2---:R-:W-:-:S07]  /*10d0*/  IMAD.IADD R23, R6, 0x1, -R23 ;  /* 0x0000000106177824 */ /* 0x004fce00078e0a17 */
.L_x_125:
[----:B-----5:R-:W-:Y:S01]  /*10e0*/  IMAD.IADD R23, R23, 0x1, -R0 ;  /* 0x0000000117177824 */ /* 0x020fe200078e0a00 */
[----:B------:R-:W-:Y:S01]  /*10f0*/  PLOP3.LUT P0, PT, PT, PT, PT, 0x80, 0x0 ;  /* 0x000000000000781c */ /* 0x000fe20003f0f070 */
[----:B------:R-:W-:Y:S01]  /*1100*/  IMAD.MOV.U32 R147, RZ, RZ, R29 ;  /* 0x000000ffff937224 */ /* 0x000fe200078e001d */
[----:B------:R-:W-:Y:S01]  /*1110*/  CS2R R20, SRZ ;  /* 0x0000000000147805 */ /* 0x000fe2000001ff00 */
[C---:B------:R-:W-:Y:S01]  /*1120*/  VIADD R0, R23.reuse, 0x8f ;  /* 0x0000008f17007836 */ /* 0x040fe20000000000 */
[----:B------:R-:W-:Y:S01]  /*1130*/  ISETP.GE.AND P1, PT, R23, 0x1, PT ;  /* 0x000000011700780c */ /* 0x000fe20003f26270 */
[----:B------:R-:W-:Y:S01]  /*1140*/  IMAD.MOV.U32 R146, RZ, RZ, R30 ;  /* 0x000000ffff927224 */ /* 0x000fe200078e001e */
[----:B------:R-:W-:Y:S01]  /*1150*/  CS2R R38, SRZ ;  /* 0x0000000000267805 */ /* 0x000fe2000001ff00 */
[----:B------:R-:W-:Y:S01]  /*1160*/  IMAD.HI R0, R0, 0x38e38e39, RZ ;  /* 0x38e38e3900007827 */ /* 0x000fe200078e02ff */
[----:B------:R-:W-:Y:S02]  /*1170*/  CS2R R34, SRZ ;  /* 0x0000000000227805 */ /* 0x000fe4000001ff00 */
[----:B------:R-:W-:-:S02]  /*1180*/  CS2R R44, SRZ ;  /* 0x00000000002c7805 */ /* 0x000fc4000001ff00 */
[----:B------:R-:W-:Y:S02]  /*1190*/  CS2R R36, SRZ ;  /* 0x0000000000247805 */ /* 0x000fe4000001ff00 */
[----:B------:R-:W-:Y:S02]  /*11a0*/  CS2R R42, SRZ ;  /* 0x00000000002a7805 */ /* 0x000fe4000001ff00 */
[----:B------:R-:W-:Y:S02]  /*11b0*/  SHF.R.U32.HI R3, RZ, 0x1f, R0 ;  /* 0x0000001fff037819 */ /* 0x000fe40000011600 */
[----:B------:R-:W-:Y:S02]  /*11c0*/  CS2R R48, SRZ ;  /* 0x0000000000307805 */ /* 0x000fe4000001ff00 */
[----:B------:R-:W-:Y:S02]  /*11d0*/  CS2R R46, SRZ ;  /* 0x00000000002e7805 */ /* 0x000fe4000001ff00 */
[----:B------:R-:W-:-:S02]  /*11e0*/  CS2R R40, SRZ ;  /* 0x0000000000287805 */ /* 0x000fc4000001ff00 */
[----:B------:R-:W-:Y:S01]  /*11f0*/  LEA.HI.SX32 R22, R0, R3, 0x1b ;  /* 0x0000000300167211 */ /* 0x000fe200078fdaff */
[----:B------:R-:W-:Y:S01]  /*1200*/  IMAD.MOV.U32 R3, RZ, RZ, RZ ;  /* 0x000000ffff037224 */ /* 0x000fe200078e00ff */
[----:B------:R-:W-:Y:S01]  /*1210*/  CS2R R50, SRZ ;  /* 0x0000000000327805 */ /* 0x000fe2000001ff00 */
[----:B------:R-:W-:Y:S01]  /*1220*/  IMAD.MOV.U32 R0, RZ, RZ, RZ ;  /* 0x000000ffff007224 */ /* 0x000fe200078e00ff */
        /* <DEDUP_REMOVED lines=10> */
[----:B0-----:R-:W-:Y:S01]  /*12d0*/  CS2R R6, SRZ ;  /* 0x0000000000067805 */ /* 0x001fe2000001ff00 */
[----:B------:R-:W-:Y:S01]  /*12e0*/  IMAD.MOV.U32 R8, RZ, RZ, RZ ;  /* 0x000000ffff087224 */ /* 0x000fe200078e00ff */
[----:B------:R-:W-:Y:S01]  /*12f0*/  CS2R R80, SRZ ;  /* 0x0000000000507805 */ /* 0x000fe2000001ff00 */
[----:B------:R-:W-:Y:S02]  /*1300*/  IMAD.MOV.U32 R24, RZ, RZ, RZ ;  /* 0x000000ffff187224 */ /* 0x000fe400078e00ff */
[----:B------:R-:W-:Y:S02]  /*1310*/  IMAD.MOV.U32 R33, RZ, RZ, RZ ;  /* 0x000000ffff217224 */ /* 0x000fe400078e00ff */
[----:B------:R-:W-:Y:S01]  /*1320*/  IMAD.MOV.U32 R83, RZ, RZ, RZ ;  /* 0x000000ffff537224 */ /* 0x000fe200078e00ff */
[----:B------:R-:W-:Y:S06]  /*1330*/  @!P1 BRA `(.L_x_126) ;  /* 0x0000007c000c9947 */ /* 0x000fec0003800000 */
[----:B------:R-:W0:Y:S01]  /*1340*/  SHFL.IDX PT, R0, R151, RZ, 0x1f ;  /* 0x00001fff97007589 */ /* 0x000e2200000e0000 */
[----:B------:R-:W-:-:S04]  /*1350*/  UIADD3 UR6, UR36, 0x24300, URZ ;  /* 0x0002430024067890 */ /* 0x000fc8000fffe03f */
[----:B------:R-:W-:-:S06]  /*1360*/  ULOP3.LUT UP0, URZ, UR6, 0x9f, URZ, 0xc0, !UPT ;  /* 0x0000009f063f7892 */ /* 0x000fcc000f80c03f */
[----:B------:R-:W-:Y:S02]  /*1370*/  PLOP3.LUT P0, PT, PT, PT, UP0, 0x80, 0x0 ;  /* 0x000000000000781c */ /* 0x000fe40003f0f008 */
[----:B0-----:R-:W-:-:S13]  /*1380*/  R2UR UR38, R0 ;  /* 0x00000000002672ca */ /* 0x001fda00000e0000 */
[----:B------:R-:W-:-:S04]  /*1390*/  UIMAD.WIDE UR4, UR38, 0x55555556, URZ ;  /* 0x55555556260478a5 */ /* 0x000fc8000f8e023f */
[----:B------:R-:W-:-:S04]  /*13a0*/  ULEA.HI UR5, UR5, UR5, URZ, 0x1 ;  /* 0x0000000505057291 */ /* 0x000fc8000f8f083f */
[----:B------:R-:W-:-:S04]  /*13b0*/  UIMAD UR40, UR5, -0x3, UR38 ;  /* 0xfffffffd052878a4 */ /* 0x000fc8000f8e0226 */
[----:B------:R-:W-:-:S04]  /*13c0*/  ULEA UR4, UR40, UR6, 0xb ;  /* 0x0000000628047291 */ /* 0x000fc8000f8e583f */
[----:B------:R-:W-:-:S04]  /*13d0*/  USHF.R.U32.HI UR4, URZ, 0x4, UR4 ;  /* 0x000000043f047899 */ /* 0x000fc80008011604 */
[----:B------:R-:W-:Y:S01]  /*13e0*/  ULOP3.LUT UR37, UR4, 0x3fff, URZ, 0xc0, !UPT ;  /* 0x00003fff04257892 */ /* 0x000fe2000f8ec03f */
[----:B------:R-:W-:Y:S11]  /*13f0*/  @!P0 BRA `(.L_x_127) ;  /* 0x0000000000408947 */ /* 0x000ff60003800000 */
[----:B------:R-:W-:Y:S01]  /*1400*/  MOV R0, 0x0 ;  /* 0x0000000000007802 */ /* 0x000fe20000000f00 */
[----:B------:R-:W-:Y:S01]  /*1410*/  ULDC.64 UR4, c[0x4][0xa8] ;  /* 0x01002a0000047ab9 */ /* 0x000fe20000000a00 */
[----:B------:R-:W-:Y:S01]  /*1420*/  ULDC.64 UR6, c[0x4][0x20] ;  /* 0x0100080000067ab9 */ /* 0x000fe20000000a00 */
[----:B------:R-:W-:Y:S01]  /*1430*/  IMAD.U32 R4, RZ, RZ, UR4 ;  /* 0x00000004ff047e24 */ /* 0x000fe2000f8e00ff */
[----:B------:R0:W1:Y:S01]  /*1440*/  LDC.64 R14, c[0x4][R0] ;  /* 0x01000000000e7b82 */ /* 0x0000620000000a00 */
        /* <DEDUP_REMOVED lines=8> */
[----:B0-----:R-:W-:-:S07]  /*14d0*/  IMAD.MOV.U32 R13, RZ, RZ, RZ ;  /* 0x000000ffff0d7224 */ /* 0x001fce00078e00ff */
[----:B------:R-:W-:-:S07]  /*14e0*/  LEPC R20, `(.L_x_127) ;  /* 0x000000001014794e */ /* 0x000fce0000000000 */
[----:B-1----:R-:W-:Y:S05]  /*14f0*/  CALL.ABS.NOINC R14 ;  /* 0x000000000e007343 */ /* 0x002fea0003c00000 */
.L_x_127:
[----:B------:R-:W-:Y:S02]  /*1500*/  LEA.HI R0, R149, R149, RZ, 0x1 ;  /* 0x0000009595007211 */ /* 0x000fe400078f08ff */
[----:B------:R-:W-:Y:S02]  /*1510*/  ISETP.NE.AND P0, PT, R144, 0x3, PT ;  /* 0x000000039000780c */ /* 0x000fe40003f05270 */
[----:B------:R-:W-:-:S05]  /*1520*/  LOP3.LUT R0, R0, 0xfffffffe, RZ, 0xc0, !PT ;  /* 0xfffffffe00007812 */ /* 0x000fca00078ec0ff */
[----:B------:R-:W-:-:S05]  /*1530*/  IMAD.IADD R0, R149, 0x1, -R0 ;  /* 0x0000000195007824 */ /* 0x000fca00078e0a00 */
[----:B------:R-:W-:-:S04]  /*1540*/  SHF.L.U32 R0, R0, 0x1f, RZ ;  /* 0x0000001f00007819 */ /* 0x000fc800000006ff */
[----:B------:R-:W0:Y:S02]  /*1550*/  SYNCS.PHASECHK.TRANS64.TRYWAIT P1, [UR36+0x31c00], R0 ;  /* 0x031c0000ff0075a7 */ /* 0x000e240008020164 */
[----:B0-----:R-:W-:Y:S05]  /*1560*/  @!P1 BRA `(.L_x_128) ;  /* 0x000000d400a49947 */ /* 0x001fea0003800000 */
.L_x_244:
[----:B------:R-:W-:Y:S05]  /*1570*/  @!P0 BRA `(.L_x_129) ;  /* 0x0000000000048947 */ /* 0x000fea0003800000 */
[----:B------:R-:W-:Y:S01]  /*1580*/  BPT.TRAP 0x1 ;  /* 0x000000040000795c */ /* 0x000fe20000300000 */
.L_x_129:
[----:B------:R-:W-:Y:S01]  /*1590*/  IMAD.U32 R4, RZ, RZ, UR39 ;  /* 0x00000027ff047e24 */ /* 0x000fe2000f8e00ff */
[----:B0-----:R-:W-:-:S04]  /*15a0*/  SHF.L.U32 R3, R16, 0x1f, RZ ;  /* 0x0000001f10037819 */ /* 0x001fc800000006ff */
[----:B------:R-:W-:-:S04]  /*15b0*/  LEA R4, R4, UR36, 0x3 ;  /* 0x0000002404047c11 */ /* 0x000fc8000f8e18ff */
[----:B------:R0:W1:Y:S01]  /*15c0*/  SYNCS.PHASECHK.TRANS64.TRYWAIT P2, [R4+URZ+0x31c30], R3 ;  /* 0x031c3003040075a7 */ /* 0x000062000804017f */
[----:B------:R-:W-:Y:S05]  /*15d0*/  @!P0 BRA `(.L_x_130) ;  /* 0x0000000000048947 */ /* 0x000fea0003800000 */
[----:B------:R-:W-:Y:S01]  /*15e0*/  BPT.TRAP 0x1 ;  /* 0x000000040000795c */ /* 0x000fe20000300000 */
.L_x_130:
[----:B------:R-:W2:Y:S01]  /*15f0*/  S2R R0, SR_TID.X ;  /* 0x0000000000007919 */ /* 0x000ea20000002100 */
[----:B------:R-:W-:Y:S01]  /*1600*/  IMAD.MOV.U32 R71, RZ, RZ, RZ ;  /* 0x000000ffff477224 */ /* 0x000fe200078e00ff */
[----:B--2---:R-:W-:Y:S01]  /*1610*/  LOP3.LUT P1, RZ, R0, 0x7f, RZ, 0xc0, !PT ;  /* 0x0000007f00ff7812 */ /* 0x004fe2000782c0ff */
[----:B-1----:R-:W-:-:S12]  /*1620*/  @P2 BRA `(.L_x_131) ;  /* 0x0000000000082947 */ /* 0x002fd80003800000 */
[----:B------:R-:W1:Y:S02]  /*1630*/  SYNCS.PHASECHK.TRANS64.TRYWAIT P2, [R4+URZ+0x31c30], R3 ;  /* 0x031c3003040075a7 */ /* 0x000e64000804017f */
[----:B-1----:R-:W-:Y:S05]  /*1640*/  @!P2 BRA `(.L_x_132) ;  /* 0x000000d40084a947 */ /* 0x002fea0003800000 */
.L_x_131:
        /* <DEDUP_REMOVED lines=26> */
[----:B------:R-:W-:Y:S01]  /*17f0*/  UMOV UR7, 0x80000020 ;  /* 0x8000002000077882 */ /* 0x000fe20000000000 */
[----:B------:R-:W-:Y:S01]  /*1800*/  HGMMA.64x16x16.F32 R96, gdesc[UR24], RZ, !UPT, gsb0 ;  /* 0x00200000186079f0 */ /* 0x000fe2000c0008ff */
        /* <DEDUP_REMOVED lines=121> */
[----:B------:R-:W-:Y:S01]  /*1fa0*/  UMOV UR8, UR10 ;  /* 0x0000000a00087c82 */ /* 0x000fe20008000000 */
[----:B------:R-:W-:Y:S01]  /*1fb0*/  UMOV UR10, UR12 ;  /* 0x0000000c000a7c82 */ /* 0x000fe20008000000 */
        /* <DEDUP_REMOVED lines=170> */
[----:B01----:R-:W-:Y:S01]  /*2a60*/  FMNMX.FTZ R3, R96, R97, !PT ;  /* 0x0000006160037209 */ /* 0x003fe20007810000 */
        /* <DEDUP_REMOVED lines=101> */
[----:B------:R-:W-:Y:S01]  /*30c0*/  FSEL R114, R49, -INF , P2 ;  /* 0xff80000031727808 */ /* 0x000fe20001000000 */
[----:B------:R-:W-:Y:S01]  /*30d0*/  ULDC UR6, c[0x0][0x988] ;  /* 0x0002620000067ab9 */ /* 0x000fe20000000800 */
[----:B------:R-:W-:-:S02]  /*30e0*/  FMNMX.FTZ R3, R120, R3, !PT ;  /* 0x0000000378037209 */ /* 0x000fc40007810000 */
[----:B------:R-:W-:Y:S02]  /*30f0*/  FSEL R116, R52, -INF , P6 ;  /* 0xff80000034747808 */ /* 0x000fe40003000000 */
[----:B------:R-:W-:Y:S02]  /*3100*/  FMNMX.FTZ R3, R114, R3, !PT ;  /* 0x0000000372037209 */ /* 0x000fe40007810000 */
[----:B------:R-:W-:Y:S02]  /*3110*/  FSEL R52, R63, -INF , P4 ;  /* 0xff8000003f347808 */ /* 0x000fe40002000000 */
[----:B------:R-:W-:Y:S02]  /*3120*/  ISETP.GT.AND P4, PT, R5, 0x60, PT ;  /* 0x000000600500780c */ /* 0x000fe40003f84270 */
[----:B------:R-:W-:Y:S02]  /*3130*/  FSEL R122, R53, -INF , P5 ;  /* 0xff800000357a7808 */ /* 0x000fe40002800000 */
[----:B------:R-:W-:-:S02]  /*3140*/  FMNMX.FTZ R3, R116, R3, !PT ;  /* 0x0000000374037209 */ /* 0x000fc40007810000 */
[----:B------:R-:W-:Y:S02]  /*3150*/  FSEL R50, R50, -INF , P3 ;  /* 0xff80000032327808 */ /* 0x000fe40001800000 */
[----:B------:R-:W-:Y:S02]  /*3160*/  ISETP.GT.AND P3, PT, R5, 0x61, PT ;  /* 0x000000610500780c */ /* 0x000fe40003f64270 */
[----:B------:R-:W-:Y:S02]  /*3170*/  FMNMX.FTZ R3, R122, R3, !PT ;  /* 0x000000037a037209 */ /* 0x000fe40007810000 */
[----:B------:R-:W-:Y:S02]  /*3180*/  FSEL R56, R51, -INF , P2 ;  /* 0xff80000033387808 */ /* 0x000fe40001000000 */
[----:B------:R-:W-:Y:S02]  /*3190*/  ISETP.GT.AND P2, PT, R5, 0x68, PT ;  /* 0x000000680500780c */ /* 0x000fe40003f44270 */
[----:B------:R-:W-:-:S02]  /*31a0*/  FSEL R54, R54, -INF , P6 ;  /* 0xff80000036367808 */ /* 0x000fc40003000000 */
        /* <DEDUP_REMOVED lines=13> */
[C---:B------:R-:W-:Y:S02]  /*3280*/  ISETP.GT.AND P1, PT, R5.reuse, 0x71, PT ;  /* 0x000000710500780c */ /* 0x040fe40003f24270 */
[----:B------:R-:W-:Y:S02]  /*3290*/  FMNMX.FTZ R3, R140, R3, !PT ;  /* 0x000000038c037209 */ /* 0x000fe40007810000 */
[----:B------:R-:W-:Y:S02]  /*32a0*/  FSEL R46, R46, -INF , P2 ;  /* 0xff8000002e2e7808 */ /* 0x000fe40001000000 */
[----:B------:R-:W-:-:S02]  /*32b0*/  ISETP.GT.AND P2, PT, R5, 0x79, PT ;  /* 0x000000790500780c */ /* 0x000fc40003f44270 */
[----:B------:R-:W-:Y:S02]  /*32c0*/  FSEL R42, R42, -INF , P4 ;  /* 0xff8000002a2a7808 */ /* 0x000fe40002000000 */
[----:B------:R-:W-:Y:S02]  /*32d0*/  ISETP.GT.AND P4, PT, R5, 0x81, PT ;  /* 0x000000810500780c */ /* 0x000fe40003f84270 */
[----:B------:R-:W-:Y:S02]  /*32e0*/  FSEL R40, R55, -INF , P5 ;  /* 0xff80000037287808 */ /* 0x000fe40002800000 */
[----:B------:R-:W-:Y:S02]  /*32f0*/  ISETP.GT.AND P5, PT, R5, 0x88, PT ;  /* 0x000000880500780c */ /* 0x000fe40003fa4270 */
        /* <DEDUP_REMOVED lines=9> */
[----:B------:R-:W-:Y:S01]  /*3390*/  FMNMX.FTZ R0, R156, R3, !PT ;  /* 0x000000039c007209 */ /* 0x000fe20007810000 */
[----:B------:R-:W-:Y:S01]  /*33a0*/  IMAD.U32 R3, RZ, RZ, UR6 ;  /* 0x00000006ff037e24 */ /* 0x000fe2000f8e00ff */
[----:B------:R-:W-:-:S02]  /*33b0*/  FSEL R32, R43, -INF , P3 ;  /* 0xff8000002b207808 */ /* 0x000fc40001800000 */
[----:B------:R-:W-:Y:S02]  /*33c0*/  FSEL R59, R37, -INF , P2 ;  /* 0xff800000253b7808 */ /* 0x000fe40001000000 */
[----:B------:R-:W-:Y:S02]  /*33d0*/  FMNMX.FTZ R0, R53, R0, !PT ;  /* 0x0000000035007209 */ /* 0x000fe40007810000 */
[----:B------:R-:W-:Y:S02]  /*33e0*/  ISETP.GT.AND P3, PT, R5, 0x80, PT ;  /* 0x000000800500780c */ /* 0x000fe40003f64270 */
[----:B------:R-:W-:Y:S02]  /*33f0*/  FMNMX.FTZ R0, R59, R0, !PT ;  /* 0x000000003b007209 */ /* 0x000fe40007810000 */
[----:B------:R-:W-:Y:S02]  /*3400*/  P2R R21, PR, RZ, 0x1 ;  /* 0x00000001ff157803 */ /* 0x000fe40000000000 */
[----:B------:R-:W-:-:S02]  /*3410*/  ISETP.GT.AND P0, PT, R5, 0x69, PT ;  /* 0x000000690500780c */ /* 0x000fc40003f04270 */
[----:B------:R-:W-:Y:S02]  /*3420*/  P2R R33, PR, RZ, 0x2 ;  /* 0x00000002ff217803 */ /* 0x000fe40000000000 */
        /* <DEDUP_REMOVED lines=12> */
[----:B------:R-:W-:Y:S02]  /*34f0*/  FMNMX.FTZ R11, R51, R0, !PT ;  /* 0x00000000330b7209 */ /* 0x000fe40007810000 */
[----:B------:R-:W-:-:S02]  /*3500*/  ISETP.NE.AND P0, PT, R21, RZ, PT ;  /* 0x000000ff1500720c */ /* 0x000fc40003f05270 */
[----:B------:R-:W-:Y:S01]  /*3510*/  FSEL R28, R35, -INF , P1 ;  /* 0xff800000231c7808 */ /* 0x000fe20000800000 */
[----:B------:R-:W0:Y:S01]  /*3520*/  SHFL.BFLY PT, R0, R11, 0x2, 0x1f ;  /* 0x0c401f000b007f89 */ /* 0x000e2200000e0000 */
[----:B------:R-:W-:Y:S02]  /*3530*/  FSEL R38, R38, -INF , P0 ;  /* 0xff80000026267808 */ /* 0x000fe40000000000 */
[----:B------:R-:W-:Y:S02]  /*3540*/  FSEL R26, R26, -INF , P3 ;  /* 0xff8000001a1a7808 */ /* 0x000fe40001800000 */
[----:B------:R-:W-:Y:S02]  /*3550*/  ISETP.NE.AND P0, PT, R7, RZ, PT ;  /* 0x000000ff0700720c */ /* 0x000fe40003f05270 */
[----:B------:R-:W-:-:S13]  /*3560*/  ISETP.NE.AND P1, PT, R9, RZ, PT ;  /* 0x000000ff0900720c */ /* 0x000fda0003f25270 */
[----:B------:R-:W-:Y:S01]  /*3570*/  @!P1 VIADD R4, R4, 0x31c40 ;  /* 0x00031c4004049836 */ /* 0x000fe20000000000 */
[----:B0-----:R-:W-:Y:S02]  /*3580*/  FMNMX.FTZ R13, R11, R0, !PT ;  /* 0x000000000b0d7209 */ /* 0x001fe40007810000 */
[----:B------:R-:W-:Y:S02]  /*3590*/  FMNMX.FTZ R11, R98, R99, !PT ;  /* 0x00000063620b7209 */ /* 0x000fe40007810000 */
[----:B------:R-:W-:Y:S01]  /*35a0*/  @!P1 PRMT R4, RZ, 0x654, R4 ;  /* 0x00000654ff049816 */ /* 0x000fe20000000004 */
[----:B------:R-:W0:Y:S01]  /*35b0*/  SHFL.BFLY PT, R0, R13, 0x1, 0x1f ;  /* 0x0c201f000d007f89 */ /* 0x000e2200000e0000 */
[----:B------:R-:W-:Y:S02]  /*35c0*/  FMNMX.FTZ R11, R102, R11, !PT ;  /* 0x0000000b660b7209 */ /* 0x000fe40007810000 */
[----:B------:R1:W-:Y:S01]  /*35d0*/  @!P1 SYNCS.ARRIVE.TRANS64.RED.A1T0 RZ, [R4+URZ], RZ ;  /* 0x000000ff04ff99a7 */ /* 0x0003e2000810043f */
[----:B0-----:R-:W-:-:S02]  /*35e0*/  FMNMX.FTZ R0, R13, R0, !PT ;  /* 0x000000000d007209 */ /* 0x001fc40007810000 */
        /* <DEDUP_REMOVED lines=23> */
[-CC-:B------:R-:W-:Y:S01]  /*3760*/  FFMA.FTZ R5, R96, R3.reuse, -R55.reuse ;  /* 0x0000000360057223 */ /* 0x180fe20000010837 */
[--C-:B------:R-:W-:Y:S01]  /*3770*/  FFMA.FTZ R106, R97, R3, -R55.reuse ;  /* 0x00000003616a7223 */ /* 0x100fe20000010837 */
[----:B------:R-:W-:Y:S01]  /*3780*/  FMNMX.FTZ R13, R14, R13, !PT ;  /* 0x0000000d0e0d7209 */ /* 0x000fe20007810000 */
[-CC-:B------:R-:W-:Y:S01]  /*3790*/  FFMA.FTZ R108, R66, R3.reuse, -R55.reuse ;  /* 0x00000003426c7223 */ /* 0x180fe20000010837 */
[----:B------:R-:W-:Y:S01]  /*37a0*/  MUFU.EX2 R7, R7 ;  /* 0x0000000700077308 */ /* 0x000fe20000000800 */
        /* <DEDUP_REMOVED lines=15> */
[----:B------:R0:W-:Y:S01]  /*38a0*/  MUFU.EX2 R13, R112 ;  /* 0x00000070000d7308 */ /* 0x0001e20000000800 */
[--C-:B------:R-:W-:Y:S01]  /*38b0*/  FFMA.FTZ R130, R130, R3, -R55.reuse ;  /* 0x0000000382827223 */ /* 0x100fe20000010837 */
[----:B------:R-:W-:Y:S01]  /*38c0*/  FMNMX.FTZ R15, R58, R15, !PT ;  /* 0x0000000f3a0f7209 */ /* 0x000fe20007810000 */
[-CC-:B------:R-:W-:Y:S01]  /*38d0*/  FFMA.FTZ R120, R120, R3.reuse, -R55.reuse ;  /* 0x0000000378787223 */ /* 0x180fe20000010837 */
[-CC-:B------:R-:W-:Y:S01]  /*38e0*/  FFMA.FTZ R43, R116, R3.reuse, -R55.reuse ;  /* 0x00000003742b7223 */ /* 0x180fe20000010837 */
[--C-:B------:R-:W-:Y:S01]  /*38f0*/  FFMA.FTZ R96, R122, R3, -R55.reuse ;  /* 0x000000037a607223 */ /* 0x100fe20000010837 */
[----:B------:R-:W-:Y:S01]  /*3900*/  FMNMX.FTZ R15, R48, R15, !PT ;  /* 0x0000000f300f7209 */ /* 0x000fe20007810000 */
[-CC-:B------:R-:W-:Y:S01]  /*3910*/  FFMA.FTZ R41, R126, R3.reuse, -R55.reuse ;  /* 0x000000037e297223 */ /* 0x180fe20000010837 */
[----:B------:R-:W1:Y:S01]  /*3920*/  MUFU.EX2 R106, R106 ;  /* 0x0000006a006a7308 */ /* 0x000e620000000800 */
[----:B0-----:R-:W-:Y:S01]  /*3930*/  FSEL R112, R27, -INF , P4 ;  /* 0xff8000001b707808 */ /* 0x001fe20002000000 */
[--C-:B------:R-:W-:Y:S01]  /*3940*/  FFMA.FTZ R84, R136, R3, -R55.reuse ;  /* 0x0000000388547223 */ /* 0x100fe20000010837 */
[----:B------:R-:W-:Y:S01]  /*3950*/  FMNMX.FTZ R15, R62, R15, !PT ;  /* 0x0000000f3e0f7209 */ /* 0x000fe20007810000 */
[-CC-:B------:R-:W-:Y:S01]  /*3960*/  FFMA.FTZ R39, R138, R3.reuse, -R55.reuse ;  /* 0x000000038a277223 */ /* 0x180fe20000010837 */
[-CC-:B------:R-:W-:Y:S01]  /*3970*/  FFMA.FTZ R88, R140, R3.reuse, -R55.reuse ;  /* 0x000000038c587223 */ /* 0x180fe20000010837 */
[----:B------:R-:W-:Y:S01]  /*3980*/  FFMA.FTZ R80, R59, R3, -R55 ;  /* 0x000000033b507223 */ /* 0x000fe20000010837 */
[----:B------:R-:W-:Y:S01]  /*3990*/  FMNMX.FTZ R21, R52, R15, !PT ;  /* 0x0000000f34157209 */ /* 0x000fe20007810000 */
[----:B------:R-:W-:Y:S03]  /*39a0*/  MUFU.EX2 R108, R108 ;  /* 0x0000006c006c7308 */ /* 0x000fe60000000800 */
[----:B------:R-:W-:-:S04]  /*39b0*/  FMNMX.FTZ R21, R50, R21, !PT ;  /* 0x0000001532157209 */ /* 0x000fc80007810000 */
[----:B------:R-:W-:Y:S01]  /*39c0*/  FMNMX.FTZ R21, R56, R21, !PT ;  /* 0x0000001538157209 */ /* 0x000fe20007810000 */
[----:B------:R-:W-:Y:S01]  /*39d0*/  MUFU.EX2 R9, R9 ;  /* 0x0000000900097308 */ /* 0x000fe20000000800 */
[----:B-1----:R-:W-:Y:S02]  /*39e0*/  F2FP.F16.F32.PACK_AB R4, R106, R5 ;  /* 0x000000056a04723e */ /* 0x002fe400000000ff */
[----:B------:R-:W-:-:S04]  /*39f0*/  FMNMX.FTZ R21, R54, R21, !PT ;  /* 0x0000001536157209 */ /* 0x000fc80007810000 */
[----:B------:R-:W-:Y:S01]  /*3a00*/  FMNMX.FTZ R21, R40, R21, !PT ;  /* 0x0000001528157209 */ /* 0x000fe20007810000 */
[----:B------:R-:W-:Y:S03]  /*3a10*/  MUFU.EX2 R72, R72 ;  /* 0x0000004800487308 */ /* 0x000fe60000000800 */
[----:B------:R-:W-:-:S04]  /*3a20*/  FMNMX.FTZ R21, R42, R21, !PT ;  /* 0x000000152a157209 */ /* 0x000fc80007810000 */
[----:B------:R-:W-:Y:S01]  /*3a30*/  FMNMX.FTZ R21, R32, R21, !PT ;  /* 0x0000001520157209 */ /* 0x000fe20007810000 */
[----:B------:R0:W-:Y:S03]  /*3a40*/  MUFU.EX2 R11, R92 ;  /* 0x0000005c000b7308 */ /* 0x0001e60000000800 */
[----:B------:R-:W-:-:S04]  /*3a50*/  FMNMX.FTZ R21, R46, R21, !PT ;  /* 0x000000152e157209 */ /* 0x000fc80007810000 */
[----:B------:R-:W-:Y:S01]  /*3a60*/  FMNMX.FTZ R35, R24, R21, !PT ;  /* 0x0000001518237209 */ /* 0x000fe20007810000 */
[----:B------:R-:W-:Y:S01]  /*3a70*/  MUFU.EX2 R44, R44 ;  /* 0x0000002c002c7308 */ /* 0x000fe20000000800 */
[----:B0-----:R-:W-:Y:S02]  /*3a80*/  FFMA.FTZ R92, R156, R3, -R55 ;  /* 0x000000039c5c7223 */ /* 0x001fe40000010837 */
[----:B------:R-:W-:-:S04]  /*3a90*/  FMNMX.FTZ R35, R34, R35, !PT ;  /* 0x0000002322237209 */ /* 0x000fc80007810000 */
[----:B------:R-:W-:Y:S01]  /*3aa0*/  FMNMX.FTZ R35, R28, R35, !PT ;  /* 0x000000231c237209 */ /* 0x000fe20007810000 */
[----:B------:R-:W-:Y:S03]  /*3ab0*/  MUFU.EX2 R33, R33 ;  /* 0x0000002100217308 */ /* 0x000fe60000000800 */
        /* <DEDUP_REMOVED lines=9> */
[----:B0-----:R-:W-:-:S03]  /*3b50*/  FFMA.FTZ R76, R134, R3, -R55 ;  /* 0x00000003864c7223 */ /* 0x001fc60000010837 */
[----:B------:R-:W0:Y:S04]  /*3b60*/  SHFL.BFLY PT, R30, R37, 0x2, 0x1f ;  /* 0x0c401f00251e7f89 */ /* 0x000e2800000e0000 */
[----:B------:R-:W-:Y:S08]  /*3b70*/  MUFU.EX2 R68, R68 ;  /* 0x0000004400447308 */ /* 0x000ff00000000800 */
[----:B------:R-:W-:Y:S08]  /*3b80*/  MUFU.EX2 R60, R60 ;  /* 0x0000003c003c7308 */ /* 0x000ff00000000800 */
[----:B------:R-:W-:Y:S01]  /*3b90*/  MUFU.EX2 R36, R36 ;  /* 0x0000002400247308 */ /* 0x000fe20000000800 */
[----:B0-----:R-:W-:Y:S01]  /*3ba0*/  FMNMX.FTZ R27, R37, R30, !PT ;  /* 0x0000001e251b7209 */ /* 0x001fe20007810000 */
[-CC-:B------:R-:W-:Y:S01]  /*3bb0*/  FFMA.FTZ R30, R45, R3.reuse, -R55.reuse ;  /* 0x000000032d1e7223 */ /* 0x180fe20000010837 */
[-CC-:B------:R-:W-:Y:S01]  /*3bc0*/  FFMA.FTZ R37, R142, R3.reuse, -R55.reuse ;  /* 0x000000038e257223 */ /* 0x180fe20000010837 */
[----:B------:R-:W-:-:S04]  /*3bd0*/  FFMA.FTZ R45, R57, R3, -R55 ;  /* 0x00000003392d7223 */ /* 0x000fc80000010837 */
[----:B------:R-:W-:Y:S01]  /*3be0*/  MUFU.EX2 R25, R25 ;  /* 0x0000001900197308 */ /* 0x000fe20000000800 */
[----:B------:R-:W0:Y:S07]  /*3bf0*/  SHFL.BFLY PT, R104, R27, 0x1, 0x1f ;  /* 0x0c201f001b687f89 */ /* 0x000e2e00000e0000 */
[----:B------:R-:W-:Y:S08]  /*3c00*/  MUFU.EX2 R66, R66 ;  /* 0x0000004200427308 */ /* 0x000ff00000000800 */
[----:B------:R-:W-:Y:S08]  /*3c10*/  MUFU.EX2 R21, R130 ;  /* 0x0000008200157308 */ /* 0x000ff00000000800 */
[----:B------:R-:W-:Y:S01]  /*3c20*/  MUFU.EX2 R76, R76 ;  /* 0x0000004c004c7308 */ /* 0x000fe20000000800 */
[----:B0-----:R-:W-:Y:S01]  /*3c30*/  FMNMX.FTZ R73, R27, R104, !PT ;  /* 0x000000681b497209 */ /* 0x001fe20007810000 */
[----:B------:R-:W-:-:S03]  /*3c40*/  FFMA.FTZ R104, R51, R3, -R55 ;  /* 0x0000000333687223 */ /* 0x000fc60000010837 */
[C---:B------:R-:W-:Y:S01]  /*3c50*/  FSETP.NEU.FTZ.AND P2, PT, R73.reuse, -INF , PT ;  /* 0xff8000004900780b */ /* 0x040fe20003f5d000 */
[----:B------:R-:W-:Y:S02]  /*3c60*/  FMUL.FTZ R27, R73, R3 ;  /* 0x00000003491b7220 */ /* 0x000fe40000410000 */
[----:B------:R-:W-:Y:S03]  /*3c70*/  MUFU.EX2 R35, R120 ;  /* 0x0000007800237308 */ /* 0x000fe60000000800 */
[----:B------:R-:W-:Y:S02]  /*3c80*/  FSEL R27, R27, RZ, P2 ;  /* 0x000000ff1b1b7208 */ /* 0x000fe40001000000 */
[----:B------:R-:W-:-:S03]  /*3c90*/  ISETP.GE.AND P2, PT, R23, 0x91, PT ;  /* 0x000000911700780c */ /* 0x000fc60003f46270 */
        /* <DEDUP_REMOVED lines=14> */
[----:B------:R-:W0:Y:S01]  /*3d80*/  MUFU.EX2 R99, R99 ;  /* 0x0000006300637308 */ /* 0x000e220000000800 */
        /* <DEDUP_REMOVED lines=14> */
[-C--:B------:R-:W-:Y:S01]  /*3e70*/  FFMA.FTZ R24, R24, R3.reuse, -R27 ;  /* 0x0000000318187223 */ /* 0x080fe2000001081b */
[----:B------:R2:W3:Y:S01]  /*3e80*/  MUFU.EX2 R65, R6 ;  /* 0x0000000600417308 */ /* 0x0004e20000000800 */
[----:B0-----:R-:W-:Y:S01]  /*3e90*/  FADD.FTZ R67, R98, R99 ;  /* 0x0000006362437221 */ /* 0x001fe20000010000 */
[-CC-:B------:R-:W-:Y:S01]  /*3ea0*/  FFMA.FTZ R34, R34, R3.reuse, -R27.reuse ;  /* 0x0000000322227223 */ /* 0x180fe2000001081b */
[-CC-:B------:R-:W-:Y:S01]  /*3eb0*/  FFMA.FTZ R42, R28, R3.reuse, -R27.reuse ;  /* 0x000000031c2a7223 */ /* 0x180fe2000001081b */
[-CC-:B------:R-:W-:Y:S01]  /*3ec0*/  FFMA.FTZ R38, R38, R3.reuse, -R27.reuse ;  /* 0x0000000326267223 */ /* 0x180fe2000001081b */
[-CC-:B------:R-:W-:Y:S01]  /*3ed0*/  FFMA.FTZ R110, R110, R3.reuse, -R27.reuse ;  /* 0x000000036e6e7223 */ /* 0x180fe2000001081b */
[-CC-:B------:R-:W-:Y:S01]  /*3ee0*/  FFMA.FTZ R46, R26, R3.reuse, -R27.reuse ;  /* 0x000000031a2e7223 */ /* 0x180fe2000001081b */
[-C--:B------:R-:W-:Y:S01]  /*3ef0*/  FFMA.FTZ R112, R112, R3.reuse, -R27 ;  /* 0x0000000370707223 */ /* 0x080fe2000001081b */
[----:B------:R-:W0:Y:S01]  /*3f00*/  MUFU.EX2 R49, R49 ;  /* 0x0000003100317308 */ /* 0x000e220000000800 */
[----:B--2---:R-:W-:Y:S01]  /*3f10*/  FADD.FTZ R6, R5, R106 ;  /* 0x0000006a05067221 */ /* 0x004fe20000010000 */
[----:B-1----:R-:W-:Y:S01]  /*3f20*/  FADD.FTZ R8, R102, R67 ;  /* 0x0000004366087221 */ /* 0x002fe20000010000 */
[-CC-:B------:R-:W-:Y:S01]  /*3f30*/  FFMA.FTZ R118, R118, R3.reuse, -R27.reuse ;  /* 0x0000000376767223 */ /* 0x180fe2000001081b */
[----:B------:R-:W-:Y:S01]  /*3f40*/  FFMA.FTZ R114, R114, R3, -R27 ;  /* 0x0000000372727223 */ /* 0x000fe2000001081b */
[----:B------:R-:W-:Y:S01]  /*3f50*/  FADD.FTZ R69, R7, R6 ;  /* 0x0000000607457221 */ /* 0x000fe20000010000 */
[C---:B------:R-:W-:Y:S01]  /*3f60*/  F2FP.F16.F32.PACK_AB R6, R108.reuse, R7 ;  /* 0x000000076c06723e */ /* 0x040fe200000000ff */
[----:B------:R-:W-:Y:S01]  /*3f70*/  IMAD.MOV.U32 R62, RZ, RZ, R71 ;  /* 0x000000ffff3e7224 */ /* 0x000fe200078e0047 */
[----:B------:R-:W1:Y:S01]  /*3f80*/  MUFU.EX2 R90, R90 ;  /* 0x0000005a005a7308 */ /* 0x000e620000000800 */
[----:B------:R-:W-:Y:S01]  /*3f90*/  FADD.FTZ R10, R108, R69 ;  /* 0x000000456c0a7221 */ /* 0x000fe20000010000 */
[C---:B---3--:R-:W-:Y:S01]  /*3fa0*/  FADD.FTZ R8, R65.reuse, R8 ;  /* 0x0000000841087221 */ /* 0x048fe20000010000 */
[----:B------:R-:W-:Y:S01]  /*3fb0*/  F2FP.F16.F32.PACK_AB R7, R65, R102 ;  /* 0x000000664107723e */ /* 0x000fe200000000ff */
[----:B------:R-:W-:Y:S01]  /*3fc0*/  FFMA.FTZ R65, R40, R3, -R27 ;  /* 0x0000000328417223 */ /* 0x000fe2000001081b */
[----:B------:R-:W-:Y:S01]  /*3fd0*/  FADD.FTZ R67, R9, R10 ;  /* 0x0000000a09437221 */ /* 0x000fe20000010000 */
[----:B------:R-:W-:Y:S01]  /*3fe0*/  F2FP.F16.F32.PACK_AB R5, R99, R98 ;  /* 0x000000626305723e */ /* 0x000fe200000000ff */
[----:B------:R-:W-:Y:S01]  /*3ff0*/  IMAD.MOV.U32 R58, RZ, RZ, R71 ;  /* 0x000000ffff3a7224 */ /* 0x000fe200078e0047 */
[----:B------:R-:W2:Y:S01]  /*4000*/  MUFU.EX2 R51, R51 ;  /* 0x0000003300337308 */ /* 0x000ea20000000800 */
[----:B0-----:R-:W-:Y:S01]  /*4010*/  FADD.FTZ R69, R49, R8 ;  /* 0x0000000831457221 */ /* 0x001fe20000010000 */
[----:B------:R-:W-:Y:S01]  /*4020*/  FADD.FTZ R8, R72, R67 ;  /* 0x0000004348087221 */ /* 0x000fe20000010000 */
[----:B------:R0:W-:Y:S01]  /*4030*/  STSM.16.M88.4 [R2+0x24300], R4 ;  /* 0x0243000402007844 */ /* 0x0001e20000000200 */
[----:B------:R-:W-:-:S02]  /*4040*/  IMAD.MOV.U32 R56, RZ, RZ, R71 ;  /* 0x000000ffff387224 */ /* 0x000fc400078e0047 */
[----:B------:R-:W-:Y:S02]  /*4050*/  FADD.FTZ R67, R11, R8 ;  /* 0x000000080b437221 */ /* 0x000fe40000010000 */
[----:B------:R-:W3:Y:S01]  /*4060*/  MUFU.EX2 R94, R94 ;  /* 0x0000005e005e7308 */ /* 0x000ee20000000800 */
[----:B-1----:R-:W-:Y:S01]  /*4070*/  FADD.FTZ R10, R90, R69 ;  /* 0x000000455a0a7221 */ /* 0x002fe20000010000 */
[----:B------:R-:W-:-:S04]  /*4080*/  FADD.FTZ R8, R44, R67 ;  /* 0x000000432c087221 */ /* 0x000fc80000010000 */
[----:B------:R-:W-:Y:S02]  /*4090*/  FADD.FTZ R67, R33, R8 ;  /* 0x0000000821437221 */ /* 0x000fe40000010000 */
[----:B------:R-:W1:Y:S01]  /*40a0*/  MUFU.EX2 R53, R53 ;  /* 0x0000003500357308 */ /* 0x000e620000000800 */
[----:B--2---:R-:W-:Y:S01]  /*40b0*/  FADD.FTZ R69, R51, R10 ;  /* 0x0000000a33457221 */ /* 0x004fe20000010000 */
[C---:B------:R-:W-:Y:S01]  /*40c0*/  FADD.FTZ R8, R70.reuse, R67 ;  /* 0x0000004346087221 */ /* 0x040fe20000010000 */
[----:B0-----:R-:W-:Y:S01]  /*40d0*/  F2FP.F16.F32.PACK_AB R4, R70, R33 ;  /* 0x000000214604723e */ /* 0x001fe200000000ff */
[--C-:B------:R-:W-:Y:S02]  /*40e0*/  IMAD.MOV.U32 R70, RZ, RZ, R71.reuse ;  /* 0x000000ffff467224 */ /* 0x100fe400078e0047 */
[----:B------:R-:W-:Y:S01]  /*40f0*/  FADD.FTZ R67, R29, R8 ;  /* 0x000000081d437221 */ /* 0x000fe20000010000 */
[----:B------:R-:W-:Y:S01]  /*4100*/  IMAD.MOV.U32 R33, RZ, RZ, R71 ;  /* 0x000000ffff217224 */ /* 0x000fe200078e0047 */
[----:B------:R-:W0:Y:S01]  /*4110*/  MUFU.EX2 R82, R82 ;  /* 0x0000005200527308 */ /* 0x000e220000000800 */
[----:B---3--:R-:W-:-:S07]  /*4120*/  FADD.FTZ R10, R94, R69 ;  /* 0x000000455e0a7221 */ /* 0x008fce0000010000 */
[----:B------:R-:W2:Y:S01]  /*4130*/  MUFU.EX2 R12, R12 ;  /* 0x0000000c000c7308 */ /* 0x000ea20000000800 */
[----:B-1----:R-:W-:Y:S01]  /*4140*/  FADD.FTZ R69, R53, R10 ;  /* 0x0000000a35457221 */ /* 0x002fe20000010000 */
[----:B------:R-:W-:-:S04]  /*4150*/  FADD.FTZ R10, R68, R67 ;  /* 0x00000043440a7221 */ /* 0x000fc80000010000 */
[----:B------:R-:W-:Y:S01]  /*4160*/  FADD.FTZ R67, R13, R10 ;  /* 0x0000000a0d437221 */ /* 0x000fe20000010000 */
[----:B------:R-:W-:Y:S01]  /*4170*/  F2FP.F16.F32.PACK_AB R10, R44, R11 ;  /* 0x0000000b2c0a723e */ /* 0x000fe200000000ff */
[----:B------:R-:W1:Y:S01]  /*4180*/  MUFU.EX2 R55, R55 ;  /* 0x0000003700377308 */ /* 0x000e620000000800 */
[----:B0-----:R-:W-:Y:S01]  /*4190*/  FADD.FTZ R69, R82, R69 ;  /* 0x0000004552457221 */ /* 0x001fe20000010000 */
[----:B------:R-:W-:Y:S01]  /*41a0*/  FADD.FTZ R52, R60, R67 ;  /* 0x000000433c347221 */ /* 0x000fe20000010000 */
[----:B------:R-:W-:Y:S01]  /*41b0*/  F2FP.F16.F32.PACK_AB R11, R94, R51 ;  /* 0x000000335e0b723e */ /* 0x000fe200000000ff */
[--C-:B------:R-:W-:Y:S02]  /*41c0*/  IMAD.MOV.U32 R67, RZ, RZ, R71.reuse ;  /* 0x000000ffff437224 */ /* 0x100fe400078e0047 */
[----:B------:R-:W-:Y:S01]  /*41d0*/  FADD.FTZ R5, R15, R52 ;  /* 0x000000340f057221 */ /* 0x000fe20000010000 */
[----:B------:R-:W-:Y:S01]  /*41e0*/  IMAD.MOV.U32 R52, RZ, RZ, R71 ;  /* 0x000000ffff347224 */ /* 0x000fe200078e0047 */
[----:B------:R-:W0:Y:S01]  /*41f0*/  MUFU.EX2 R14, R14 ;  /* 0x0000000e000e7308 */ /* 0x000e220000000800 */
[----:B--2---:R-:W-:Y:S01]  /*4200*/  FADD.FTZ R8, R12, R69 ;  /* 0x000000450c087221 */ /* 0x004fe20000010000 */
[----:B------:R-:W-:Y:S01]  /*4210*/  FADD.FTZ R6, R36, R5 ;  /* 0x0000000524067221 */ /* 0x000fe20000010000 */
[----:B------:R-:W-:Y:S01]  /*4220*/  F2FP.F16.F32.PACK_AB R5, R82, R53 ;  /* 0x000000355205723e */ /* 0x000fe200000000ff */
[----:B------:R-:W-:-:S02]  /*4230*/  IMAD.MOV.U32 R69, RZ, RZ, R71 ;  /* 0x000000ffff457224 */ /* 0x000fc400078e0047 */
[--C-:B------:R-:W-:Y:S02]  /*4240*/  IMAD.MOV.U32 R53, RZ, RZ, R71.reuse ;  /* 0x000000ffff357224 */ /* 0x100fe400078e0047 */
[----:B------:R-:W2:Y:S01]  /*4250*/  MUFU.EX2 R57, R57 ;  /* 0x0000003900397308 */ /* 0x000ea20000000800 */
[----:B-1----:R-:W-:Y:S01]  /*4260*/  FADD.FTZ R27, R55, R8 ;  /* 0x00000008371b7221 */ /* 0x002fe20000010000 */
[----:B------:R-:W-:Y:S01]  /*4270*/  F2FP.F16.F32.PACK_AB R8, R72, R9 ;  /* 0x000000094808723e */ /* 0x000fe200000000ff */
[--C-:B------:R-:W-:Y:S01]  /*4280*/  IMAD.MOV.U32 R51, RZ, RZ, R71.reuse ;  /* 0x000000ffff337224 */ /* 0x100fe200078e0047 */
[----:B------:R-:W-:Y:S01]  /*4290*/  F2FP.F16.F32.PACK_AB R9, R90, R49 ;  /* 0x000000315a09723e */ /* 0x000fe200000000ff */
[--C-:B------:R-:W-:Y:S02]  /*42a0*/  IMAD.MOV.U32 R49, RZ, RZ, R71.reuse ;  /* 0x000000ffff317224 */ /* 0x100fe400078e0047 */
[----:B------:R-:W-:Y:S01]  /*42b0*/  IMAD.MOV.U32 R44, RZ, RZ, R71 ;  /* 0x000000ffff2c7224 */ /* 0x000fe200078e0047 */
[----:B------:R-:W1:Y:S01]  /*42c0*/  MUFU.EX2 R59, R59 ;  /* 0x0000003b003b7308 */ /* 0x000e620000000800 */
[----:B0-----:R-:W-:Y:S01]  /*42d0*/  FADD.FTZ R26, R14, R27 ;  /* 0x0000001b0e1a7221 */ /* 0x001fe20000010000 */
[----:B------:R-:W-:Y:S01]  /*42e0*/  FADD.FTZ R27, R25, R6 ;  /* 0x00000006191b7221 */ /* 0x000fe20000010000 */
[----:B------:R-:W-:Y:S01]  /*42f0*/  F2FP.F16.F32.PACK_AB R6, R68, R29 ;  /* 0x0000001d4406723e */ /* 0x000fe200000000ff */
[----:B------:R-:W-:Y:S01]  /*4300*/  STSM.16.M88.4 [R2+0x25b00], R8 ;  /* 0x025b000802007844 */ /* 0x000fe20000000200 */
[----:B------:R-:W-:-:S03]  /*4310*/  IMAD.MOV.U32 R68, RZ, RZ, R71 ;  /* 0x000000ffff447224 */ /* 0x000fc600078e0047 */
[----:B------:R-:W0:Y:S01]  /*4320*/  MUFU.EX2 R64, R64 ;  /* 0x0000004000407308 */ /* 0x000e220000000800 */
[----:B--2---:R-:W-:-:S07]  /*4330*/  FADD.FTZ R26, R57, R26 ;  /* 0x0000001a391a7221 */ /* 0x004fce0000010000 */
[----:B------:R-:W2:Y:S01]  /*4340*/  MUFU.EX2 R20, R20 ;  /* 0x0000001400147308 */ /* 0x000ea20000000800 */
[----:B-1----:R-:W-:Y:S01]  /*4350*/  FADD.FTZ R7, R59, R26 ;  /* 0x0000001a3b077221 */ /* 0x002fe20000010000 */
[----:B------:R-:W-:-:S04]  /*4360*/  FADD.FTZ R26, R66, R27 ;  /* 0x0000001b421a7221 */ /* 0x000fc80000010000 */
[----:B------:R-:W-:Y:S02]  /*4370*/  FADD.FTZ R29, R21, R26 ;  /* 0x0000001a151d7221 */ /* 0x000fe40000010000 */
[----:B------:R-:W1:Y:S01]  /*4380*/  MUFU.EX2 R61, R61 ;  /* 0x0000003d003d7308 */ /* 0x000e620000000800 */
[----:B0-----:R-:W-:Y:S01]  /*4390*/  FADD.FTZ R7, R64, R7 ;  /* 0x0000000740077221 */ /* 0x001fe20000010000 */
[----:B------:R-:W-:-:S04]  /*43a0*/  FADD.FTZ R26, R76, R29 ;  /* 0x0000001d4c1a7221 */ /* 0x000fc80000010000 */
[----:B------:R-:W-:Y:S02]  /*43b0*/  FADD.FTZ R29, R35, R26 ;  /* 0x0000001a231d7221 */ /* 0x000fe40000010000 */
[----:B------:R-:W0:Y:S08]  /*43c0*/  MUFU.EX2 R48, R48 ;  /* 0x0000003000307308 */ /* 0x000e300000000800 */
[----:B------:R-:W3:Y:S08]  /*43d0*/  MUFU.EX2 R63, R63 ;  /* 0x0000003f003f7308 */ /* 0x000ef00000000800 */
[----:B------:R-:W-:Y:S08]  /*43e0*/  MUFU.EX2 R28, R32 ;  /* 0x00000020001c7308 */ /* 0x000ff00000000800 */
[----:B------:R-:W4:Y:S08]  /*43f0*/  MUFU.EX2 R50, R50 ;  /* 0x0000003200327308 */ /* 0x000f300000000800 */
[----:B------:R2:W-:Y:S08]  /*4400*/  MUFU.EX2 R32, R24 ;  /* 0x0000001800207308 */ /* 0x0005f00000000800 */
[----:B------:R-:W5:Y:S01]  /*4410*/  MUFU.EX2 R100, R100 ;  /* 0x0000006400647308 */ /* 0x000f620000000800 */
[----:B--2---:R-:W-:Y:S01]  /*4420*/  FADD.FTZ R24, R20, R7 ;  /* 0x0000000714187221 */ /* 0x004fe20000010000 */
[----:B------:R-:W-:Y:S01]  /*4430*/  F2FP.F16.F32.PACK_AB R7, R55, R12 ;  /* 0x0000000c3707723e */ /* 0x000fe200000000ff */
[----:B------:R-:W-:Y:S01]  /*4440*/  IMAD.MOV.U32 R55, RZ, RZ, R71 ;  /* 0x000000ffff377224 */ /* 0x000fe200078e0047 */
[----:B------:R-:W-:Y:S01]  /*4450*/  F2FP.F16.F32.PACK_AB R12, R60, R13 ;  /* 0x0000000d3c0c723e */ /* 0x000fe200000000ff */
[----:B-1----:R-:W-:Y:S01]  /*4460*/  FADD.FTZ R27, R61, R24 ;  /* 0x000000183d1b7221 */ /* 0x002fe20000010000 */
[----:B------:R-:W-:Y:S01]  /*4470*/  F2FP.F16.F32.PACK_AB R13, R57, R14 ;  /* 0x0000000e390d723e */ /* 0x000fe200000000ff */
[----:B------:R1:W-:Y:S01]  /*4480*/  STSM.16.M88.4 [R2+0x27300], R4 ;  /* 0x0273000402007844 */ /* 0x0003e20000000200 */
[----:B------:R-:W2:Y:S01]  /*4490*/  MUFU.EX2 R23, R23 ;  /* 0x0000001700177308 */ /* 0x000ea20000000800 */
[----:B0-----:R-:W-:Y:S01]  /*44a0*/  FADD.FTZ R24, R48, R27 ;  /* 0x0000001b30187221 */ /* 0x001fe20000010000 */
[----:B------:R-:W-:Y:S01]  /*44b0*/  F2FP.F16.F32.PACK_AB R14, R36, R15 ;  /* 0x0000000f240e723e */ /* 0x000fe200000000ff */
[--C-:B------:R-:W-:Y:S01]  /*44c0*/  IMAD.MOV.U32 R60, RZ, RZ, R71.reuse ;  /* 0x000000ffff3c7224 */ /* 0x100fe200078e0047 */
[----:B------:R-:W-:Y:S01]  /*44d0*/  F2FP.F16.F32.PACK_AB R15, R64, R59 ;  /* 0x0000003b400f723e */ /* 0x000fe200000000ff */
[----:B---3--:R-:W-:Y:S01]  /*44e0*/  FADD.FTZ R27, R63, R24 ;  /* 0x000000183f1b7221 */ /* 0x008fe20000010000 */
[----:B------:R-:W-:-:S02]  /*44f0*/  IMAD.MOV.U32 R64, RZ, RZ, R71 ;  /* 0x000000ffff407224 */ /* 0x000fc400078e0047 */
[----:B------:R-:W0:Y:S01]  /*4500*/  MUFU.EX2 R43, R43 ;  /* 0x0000002b002b7308 */ /* 0x000e220000000800 */
[----:B----4-:R-:W-:Y:S01]  /*4510*/  FADD.FTZ R24, R50, R27 ;  /* 0x0000001b32187221 */ /* 0x010fe20000010000 */
[C---:B-----5:R-:W-:Y:S01]  /*4520*/  FADD.FTZ R26, R100.reuse, R29 ;  /* 0x0000001d641a7221 */ /* 0x060fe20000010000 */
[----:B------:R-:W-:Y:S01]  /*4530*/  STSM.16.M88.4 [R2+0x28b00], R12 ;  /* 0x028b000c02007844 */ /* 0x000fe20000000200 */
[--C-:B------:R-:W-:Y:S02]  /*4540*/  IMAD.MOV.U32 R59, RZ, RZ, R71.reuse ;  /* 0x000000ffff3b7224 */ /* 0x100fe400078e0047 */
[--C-:B------:R-:W-:Y:S01]  /*4550*/  IMAD.MOV.U32 R57, RZ, RZ, R71.reuse ;  /* 0x000000ffff397224 */ /* 0x100fe200078e0047 */
[----:B-1----:R-:W-:Y:S01]  /*4560*/  F2FP.F16.F32.PACK_AB R4, R100, R35 ;  /* 0x000000236404723e */ /* 0x002fe200000000ff */
[----:B------:R1:W3:Y:S01]  /*4570*/  MUFU.EX2 R40, R54 ;  /* 0x0000003600287308 */ /* 0x0002e20000000800 */
[----:B--2---:R-:W-:Y:S01]  /*4580*/  FADD.FTZ R27, R23, R24 ;  /* 0x00000018171b7221 */ /* 0x004fe20000010000 */
[----:B------:R-:W-:Y:S01]  /*4590*/  F2FP.F16.F32.PACK_AB R24, R66, R25 ;  /* 0x000000194218723e */ /* 0x000fe200000000ff */
[--C-:B------:R-:W-:Y:S01]  /*45a0*/  IMAD.MOV.U32 R66, RZ, RZ, R71.reuse ;  /* 0x000000ffff427224 */ /* 0x100fe200078e0047 */
[----:B------:R-:W-:Y:S01]  /*45b0*/  F2FP.F16.F32.PACK_AB R25, R61, R20 ;  /* 0x000000143d19723e */ /* 0x000fe200000000ff */
[----:B------:R-:W-:-:S02]  /*45c0*/  IMAD.MOV.U32 R61, RZ, RZ, R71 ;  /* 0x000000ffff3d7224 */ /* 0x000fc400078e0047 */
[--C-:B------:R-:W-:Y:S01]  /*45d0*/  IMAD.MOV.U32 R35, RZ, RZ, R71.reuse ;  /* 0x000000ffff237224 */ /* 0x100fe200078e0047 */
[----:B------:R-:W2:Y:S01]  /*45e0*/  MUFU.EX2 R96, R96 ;  /* 0x0000006000607308 */ /* 0x000ea20000000800 */
[----:B0-----:R-:W-:Y:S01]  /*45f0*/  FADD.FTZ R29, R43, R26 ;  /* 0x0000001a2b1d7221 */ /* 0x001fe20000010000 */
[----:B------:R-:W-:Y:S01]  /*4600*/  F2FP.F16.F32.PACK_AB R26, R76, R21 ;  /* 0x000000154c1a723e */ /* 0x000fe200000000ff */
[----:B-1----:R-:W-:-:S05]  /*4610*/  IMAD.MOV.U32 R54, RZ, RZ, R71 ;  /* 0x000000ffff367224 */ /* 0x002fca00078e0047 */
[----:B------:R-:W0:Y:S01]  /*4620*/  MUFU.EX2 R65, R65 ;  /* 0x0000004100417308 */ /* 0x000e220000000800 */
[----:B---3--:R-:W-:Y:S01]  /*4630*/  FADD.FTZ R36, R40, R27 ;  /* 0x0000001b28247221 */ /* 0x008fe20000010000 */
[----:B------:R-:W-:Y:S01]  /*4640*/  F2FP.F16.F32.PACK_AB R27, R63, R48 ;  /* 0x000000303f1b723e */ /* 0x000fe200000000ff */
[--C-:B------:R-:W-:Y:S02]  /*4650*/  IMAD.MOV.U32 R63, RZ, RZ, R71.reuse ;  /* 0x000000ffff3f7224 */ /* 0x100fe400078e0047 */
[----:B------:R-:W-:Y:S02]  /*4660*/  IMAD.MOV.U32 R48, RZ, RZ, R71 ;  /* 0x000000ffff307224 */ /* 0x000fe400078e0047 */
[----:B------:R1:W-:Y:S01]  /*4670*/  STSM.16.M88.4 [R2+0x2a300], R24 ;  /* 0x02a3001802007844 */ /* 0x0003e20000000200 */
[----:B------:R-:W3:Y:S01]  /*4680*/  MUFU.EX2 R41, R41 ;  /* 0x0000002900297308 */ /* 0x000ee20000000800 */
[----:B--2---:R-:W-:Y:S01]  /*4690*/  FADD.FTZ R8, R96, R29 ;  /* 0x0000001d60087221 */ /* 0x004fe20000010000 */
[----:B------:R-:W-:-:S06]  /*46a0*/  IMAD.MOV.U32 R29, RZ, RZ, R71 ;  /* 0x000000ffff1d7224 */ /* 0x000fcc00078e0047 */
[----:B------:R-:W2:Y:S01]  /*46b0*/  MUFU.EX2 R85, R85 ;  /* 0x0000005500557308 */ /* 0x000ea20000000800 */
[----:B0-----:R-:W-:Y:S01]  /*46c0*/  FADD.FTZ R36, R65, R36 ;  /* 0x0000002441247221 */ /* 0x001fe20000010000 */
[----:B-1----:R-:W-:-:S06]  /*46d0*/  IMAD.MOV.U32 R27, RZ, RZ, R71 ;  /* 0x000000ffff1b7224 */ /* 0x002fcc00078e0047 */
[----:B------:R-:W0:Y:S01]  /*46e0*/  MUFU.EX2 R84, R84 ;  /* 0x0000005400547308 */ /* 0x000e220000000800 */
[----:B---3--:R-:W-:Y:S01]  /*46f0*/  FADD.FTZ R5, R41, R8 ;  /* 0x0000000829057221 */ /* 0x008fe20000010000 */
[--C-:B------:R-:W-:Y:S02]  /*4700*/  IMAD.MOV.U32 R26, RZ, RZ, R71.reuse ;  /* 0x000000ffff1a7224 */ /* 0x100fe400078e0047 */
[--C-:B------:R-:W-:Y:S02]  /*4710*/  IMAD.MOV.U32 R25, RZ, RZ, R71.reuse ;  /* 0x000000ffff197224 */ /* 0x100fe400078e0047 */
[--C-:B------:R-:W-:Y:S02]  /*4720*/  IMAD.MOV.U32 R24, RZ, RZ, R71.reuse ;  /* 0x000000ffff187224 */ /* 0x100fe400078e0047 */
[----:B------:R-:W1:Y:S01]  /*4730*/  MUFU.EX2 R39, R39 ;  /* 0x0000002700277308 */ /* 0x000e620000000800 */
[----:B--2---:R-:W-:Y:S01]  /*4740*/  FADD.FTZ R7, R85, R36 ;  /* 0x0000002455077221 */ /* 0x004fe20000010000 */
[----:B------:R-:W-:Y:S01]  /*4750*/  F2FP.F16.F32.PACK_AB R85, R28, R85 ;  /* 0x000000551c55723e */ /* 0x000fe200000000ff */
[----:B------:R-:W-:-:S02]  /*4760*/  IMAD.MOV.U32 R36, RZ, RZ, R71 ;  /* 0x000000ffff247224 */ /* 0x000fc400078e0047 */
[----:B------:R-:W-:Y:S01]  /*4770*/  FADD.FTZ R8, R28, R7 ;  /* 0x000000071c087221 */ /* 0x000fe20000010000 */
[----:B------:R-:W-:Y:S01]  /*4780*/  F2FP.F16.F32.PACK_AB R7, R65, R40 ;  /* 0x000000284107723e */ /* 0x000fe200000000ff */
[----:B------:R-:W-:Y:S01]  /*4790*/  IMAD.MOV.U32 R65, RZ, RZ, R71 ;  /* 0x000000ffff417224 */ /* 0x000fe200078e0047 */
[----:B------:R-:W2:Y:S01]  /*47a0*/  MUFU.EX2 R87, R87 ;  /* 0x0000005700577308 */ /* 0x000ea20000000800 */
[C---:B0-----:R-:W-:Y:S01]  /*47b0*/  FADD.FTZ R6, R84.reuse, R5 ;  /* 0x0000000554067221 */ /* 0x041fe20000010000 */
[----:B------:R-:W-:Y:S01]  /*47c0*/  F2FP.F16.F32.PACK_AB R5, R23, R50 ;  /* 0x000000321705723e */ /* 0x000fe200000000ff */
[--C-:B------:R-:W-:Y:S01]  /*47d0*/  IMAD.MOV.U32 R50, RZ, RZ, R71.reuse ;  /* 0x000000ffff327224 */ /* 0x100fe200078e0047 */
[----:B------:R-:W-:Y:S01]  /*47e0*/  F2FP.F16.F32.PACK_AB R84, R84, R41 ;  /* 0x000000295454723e */ /* 0x000fe200000000ff */
[--C-:B------:R-:W-:Y:S02]  /*47f0*/  IMAD.MOV.U32 R41, RZ, RZ, R71.reuse ;  /* 0x000000ffff297224 */ /* 0x100fe400078e0047 */
[--C-:B------:R-:W-:Y:S01]  /*4800*/  IMAD.MOV.U32 R40, RZ, RZ, R71.reuse ;  /* 0x000000ffff287224 */ /* 0x100fe200078e0047 */
[----:B------:R-:W0:Y:S01]  /*4810*/  MUFU.EX2 R88, R88 ;  /* 0x0000005800587308 */ /* 0x000e220000000800 */
[----:B-1----:R-:W-:Y:S01]  /*4820*/  FADD.FTZ R11, R39, R6 ;  /* 0x00000006270b7221 */ /* 0x002fe20000010000 */
[----:B------:R-:W-:Y:S01]  /*4830*/  F2FP.F16.F32.PACK_AB R6, R96, R43 ;  /* 0x0000002b6006723e */ /* 0x000fe200000000ff */
[----:B------:R-:W-:-:S02]  /*4840*/  IMAD.MOV.U32 R43, RZ, RZ, R71 ;  /* 0x000000ffff2b7224 */ /* 0x000fc400078e0047 */
[----:B------:R-:W-:Y:S02]  /*4850*/  IMAD.MOV.U32 R28, RZ, RZ, R71 ;  /* 0x000000ffff1c7224 */ /* 0x000fe400078e0047 */
[----:B------:R1:W-:Y:S01]  /*4860*/  STSM.16.M88.4 [R2+0x2bb00], R4 ;  /* 0x02bb000402007844 */ /* 0x0003e20000000200 */
[----:B------:R-:W3:Y:S01]  /*4870*/  MUFU.EX2 R37, R37 ;  /* 0x0000002500257308 */ /* 0x000ee20000000800 */
[----:B--2---:R-:W-:Y:S01]  /*4880*/  FADD.FTZ R13, R87, R8 ;  /* 0x00000008570d7221 */ /* 0x004fe20000010000 */
[----:B------:R-:W-:-:S03]  /*4890*/  F2FP.F16.F32.PACK_AB R87, R32, R87 ;  /* 0x000000572057723e */ /* 0x000fc600000000ff */
[----:B------:R-:W-:Y:S01]  /*48a0*/  FADD.FTZ R13, R32, R13 ;  /* 0x0000000d200d7221 */ /* 0x000fe20000010000 */
[----:B------:R-:W-:Y:S02]  /*48b0*/  IMAD.MOV.U32 R32, RZ, RZ, R71 ;  /* 0x000000ffff207224 */ /* 0x000fe400078e0047 */
[----:B------:R-:W2:Y:S01]  /*48c0*/  MUFU.EX2 R92, R92 ;  /* 0x0000005c005c7308 */ /* 0x000ea20000000800 */
[C---:B0-----:R-:W-:Y:S01]  /*48d0*/  FADD.FTZ R8, R88.reuse, R11 ;  /* 0x0000000b58087221 */ /* 0x041fe20000010000 */
[----:B------:R-:W-:Y:S01]  /*48e0*/  F2FP.F16.F32.PACK_AB R86, R88, R39 ;  /* 0x000000275856723e */ /* 0x000fe200000000ff */
[----:B------:R-:W-:-:S04]  /*48f0*/  IMAD.MOV.U32 R39, RZ, RZ, R71 ;  /* 0x000000ffff277224 */ /* 0x000fc800078e0047 */
[----:B------:R0:W-:Y:S01]  /*4900*/  STSM.16.M88.4 [R2+0x2d300], R84 ;  /* 0x02d3005402007844 */ /* 0x0001e20000000200 */
[----:B------:R-:W4:Y:S01]  /*4910*/  MUFU.EX2 R34, R34 ;  /* 0x0000002200227308 */ /* 0x000f220000000800 */
[----:B---3--:R-:W-:-:S07]  /*4920*/  FADD.FTZ R11, R37, R8 ;  /* 0x00000008250b7221 */ /* 0x008fce0000010000 */
[----:B------:R3:W5:Y:S01]  /*4930*/  MUFU.EX2 R93, R42 ;  /* 0x0000002a005d7308 */ /* 0x0007620000000800 */
[C---:B--2---:R-:W-:Y:S01]  /*4940*/  FADD.FTZ R10, R92.reuse, R11 ;  /* 0x0000000b5c0a7221 */ /* 0x044fe20000010000 */
[----:B------:R-:W-:Y:S01]  /*4950*/  F2FP.F16.F32.PACK_AB R92, R92, R37 ;  /* 0x000000255c5c723e */ /* 0x000fe200000000ff */
[----:B------:R-:W-:-:S05]  /*4960*/  IMAD.MOV.U32 R37, RZ, RZ, R71 ;  /* 0x000000ffff257224 */ /* 0x000fca00078e0047 */
[----:B------:R-:W2:Y:S01]  /*4970*/  MUFU.EX2 R31, R31 ;  /* 0x0000001f001f7308 */ /* 0x000ea20000000800 */
[----:B----4-:R-:W-:Y:S01]  /*4980*/  FADD.FTZ R8, R34, R13 ;  /* 0x0000000d22087221 */ /* 0x010fe20000010000 */
[----:B---3--:R-:W-:-:S06]  /*4990*/  IMAD.MOV.U32 R42, RZ, RZ, R71 ;  /* 0x000000ffff2a7224 */ /* 0x008fcc00078e0047 */
[----:B------:R-:W3:Y:S01]  /*49a0*/  MUFU.EX2 R38, R38 ;  /* 0x0000002600267308 */ /* 0x000ee20000000800 */
[C---:B-----5:R-:W-:Y:S01]  /*49b0*/  FADD.FTZ R13, R93.reuse, R8 ;  /* 0x000000085d0d7221 */ /* 0x060fe20000010000 */
[----:B------:R-:W-:Y:S01]  /*49c0*/  F2FP.F16.F32.PACK_AB R93, R93, R34 ;  /* 0x000000225d5d723e */ /* 0x000fe200000000ff */
[----:B------:R-:W-:-:S05]  /*49d0*/  IMAD.MOV.U32 R34, RZ, RZ, R71 ;  /* 0x000000ffff227224 */ /* 0x000fca00078e0047 */
[----:B------:R-:W4:Y:S01]  /*49e0*/  MUFU.EX2 R80, R80 ;  /* 0x0000005000507308 */ /* 0x000f220000000800 */
[----:B--2---:R-:W-:-:S07]  /*49f0*/  FADD.FTZ R15, R31, R10 ;  /* 0x0000000a1f0f7221 */ /* 0x004fce0000010000 */
[----:B------:R-:W1:Y:S01]  /*4a00*/  MUFU.EX2 R95, R110 ;  /* 0x0000006e005f7308 */ /* 0x000e620000000800 */
[----:B---3--:R-:W-:-:S07]  /*4a10*/  FADD.FTZ R8, R38, R13 ;  /* 0x0000000d26087221 */ /* 0x008fce0000010000 */
[----:B------:R-:W2:Y:S01]  /*4a20*/  MUFU.EX2 R30, R30 ;  /* 0x0000001e001e7308 */ /* 0x000ea20000000800 */
[C---:B----4-:R-:W-:Y:S01]  /*4a30*/  FADD.FTZ R15, R80.reuse, R15 ;  /* 0x0000000f500f7221 */ /* 0x050fe20000010000 */
[----:B------:R-:W-:Y:S01]  /*4a40*/  F2FP.F16.F32.PACK_AB R94, R80, R31 ;  /* 0x0000001f505e723e */ /* 0x000fe200000000ff */
[----:B------:R-:W-:-:S05]  /*4a50*/  IMAD.MOV.U32 R31, RZ, RZ, R71 ;  /* 0x000000ffff1f7224 */ /* 0x000fca00078e0047 */
[----:B------:R-:W3:Y:S01]  /*4a60*/  MUFU.EX2 R45, R45 ;  /* 0x0000002d002d7308 */ /* 0x000ee20000000800 */
[C---:B-1----:R-:W-:Y:S01]  /*4a70*/  FADD.FTZ R5, R95.reuse, R8 ;  /* 0x000000085f057221 */ /* 0x042fe20000010000 */
[----:B------:R-:W-:Y:S01]  /*4a80*/  F2FP.F16.F32.PACK_AB R95, R95, R38 ;  /* 0x000000265f5f723e */ /* 0x000fe200000000ff */
[----:B------:R-:W-:-:S04]  /*4a90*/  IMAD.MOV.U32 R38, RZ, RZ, R71 ;  /* 0x000000ffff267224 */ /* 0x000fc800078e0047 */
[----:B------:R0:W-:Y:S01]  /*4aa0*/  STSM.16.M88.4 [R2+0x2eb00], R92 ;  /* 0x02eb005c02007844 */ /* 0x0001e20000000200 */
[----:B------:R-:W1:Y:S01]  /*4ab0*/  MUFU.EX2 R47, R47 ;  /* 0x0000002f002f7308 */ /* 0x000e620000000800 */
[----:B--2---:R-:W-:-:S07]  /*4ac0*/  FADD.FTZ R4, R30, R15 ;  /* 0x0000000f1e047221 */ /* 0x004fce0000010000 */
[----:B------:R-:W2:Y:S01]  /*4ad0*/  MUFU.EX2 R104, R104 ;  /* 0x0000006800687308 */ /* 0x000ea20000000800 */
[C---:B---3--:R-:W-:Y:S01]  /*4ae0*/  F2FP.F16.F32.PACK_AB R12, R45.reuse, R30 ;  /* 0x0000001e2d0c723e */ /* 0x048fe200000000ff */
[----:B------:R-:W-:Y:S01]  /*4af0*/  FADD.FTZ R4, R45, R4 ;  /* 0x000000042d047221 */ /* 0x000fe20000010000 */
[--C-:B------:R-:W-:Y:S02]  /*4b00*/  IMAD.MOV.U32 R45, RZ, RZ, R71.reuse ;  /* 0x000000ffff2d7224 */ /* 0x100fe400078e0047 */
[----:B------:R-:W-:-:S03]  /*4b10*/  IMAD.MOV.U32 R30, RZ, RZ, R71 ;  /* 0x000000ffff1e7224 */ /* 0x000fc600078e0047 */
[----:B------:R-:W3:Y:S01]  /*4b20*/  MUFU.EX2 R46, R46 ;  /* 0x0000002e002e7308 */ /* 0x000ee20000000800 */
[----:B-1----:R-:W-:-:S07]  /*4b30*/  FADD.FTZ R7, R47, R4 ;  /* 0x000000042f077221 */ /* 0x002fce0000010000 */
[----:B------:R-:W1:Y:S01]  /*4b40*/  MUFU.EX2 R9, R112 ;  /* 0x0000007000097308 */ /* 0x000e620000000800 */
[C---:B--2---:R-:W-:Y:S01]  /*4b50*/  F2FP.F16.F32.PACK_AB R14, R104.reuse, R47 ;  /* 0x0000002f680e723e */ /* 0x044fe200000000ff */
[----:B------:R-:W-:Y:S01]  /*4b60*/  FADD.FTZ R7, R104, R7 ;  /* 0x0000000768077221 */ /* 0x000fe20000010000 */
[----:B------:R-:W-:-:S05]  /*4b70*/  IMAD.MOV.U32 R47, RZ, RZ, R71 ;  /* 0x000000ffff2f7224 */ /* 0x000fca00078e0047 */
[----:B------:R-:W2:Y:S01]  /*4b80*/  MUFU.EX2 R118, R118 ;  /* 0x0000007600767308 */ /* 0x000ea20000000800 */
[----:B---3--:R-:W-:-:S07]  /*4b90*/  FADD.FTZ R6, R46, R5 ;  /* 0x000000052e067221 */ /* 0x008fce0000010000 */
[----:B------:R-:W3:Y:S01]  /*4ba0*/  MUFU.EX2 R11, R114 ;  /* 0x00000072000b7308 */ /* 0x000ee20000000800 */
[C---:B-1----:R-:W-:Y:S01]  /*4bb0*/  F2FP.F16.F32.PACK_AB R13, R9.reuse, R46 ;  /* 0x0000002e090d723e */ /* 0x042fe200000000ff */
[----:B------:R-:W-:Y:S01]  /*4bc0*/  FADD.FTZ R5, R9, R6 ;  /* 0x0000000609057221 */ /* 0x000fe20000010000 */
[----:B------:R-:W-:-:S03]  /*4bd0*/  IMAD.MOV.U32 R46, RZ, RZ, R71 ;  /* 0x000000ffff2e7224 */ /* 0x000fc600078e0047 */
[----:B--2---:R-:W-:Y:S01]  /*4be0*/  FADD.FTZ R6, R118, R5 ;  /* 0x0000000576067221 */ /* 0x004fe20000010000 */
[----:B---3--:R-:W-:-:S03]  /*4bf0*/  F2FP.F16.F32.PACK_AB R15, R11, R118 ;  /* 0x000000760b0f723e */ /* 0x008fc600000000ff */
[----:B------:R-:W-:Y:S02]  /*4c00*/  FADD.FTZ R6, R11, R6 ;  /* 0x000000060b067221 */ /* 0x000fe40000010000 */
[----:B------:R0:W-:Y:S01]  /*4c10*/  STSM.16.M88.4 [R2+0x30300], R12 ;  /* 0x0303000c02007844 */ /* 0x0001e20000000200 */
        /* <DEDUP_REMOVED lines=9> */
[----:B------:R-:W-:Y:S01]  /*4cb0*/  CS2R R66, SRZ ;  /* 0x0000000000427805 */ /* 0x000fe2000001ff00 */
[----:B------:R-:W-:Y:S01]  /*4cc0*/  IMAD.MOV.U32 R9, RZ, RZ, R16 ;  /* 0x000000ffff097224 */ /* 0x000fe200078e0010 */
        /* <DEDUP_REMOVED lines=21> */
[----:B------:R-:W-:-:S06]  /*4e20*/  UMOV UR57, UR39 ;  /* 0x0000002700397c82 */ /* 0x000fcc0008000000 */
.L_x_142:
[----:B------:R-:W-:Y:S01]  /*4e30*/  UIADD3 UR39, UR57, 0x1, URZ ;  /* 0x0000000139277890 */ /* 0x000fe2000fffe03f */
[----:B------:R-:W-:-:S03]  /*4e40*/  ISETP.NE.AND P3, PT, RZ, UR38, PT ;  /* 0x00000026ff007c0c */ /* 0x000fc6000bf65270 */
[----:B------:R-:W-:-:S04]  /*4e50*/  UISETP.NE.AND UP0, UPT, UR39, 0x2, UPT ;  /* 0x000000022700788c */ /* 0x000fc8000bf05270 */
[----:B------:R-:W-:Y:S02]  /*4e60*/  USEL UR6, URZ, 0x1, UP0 ;  /* 0x000000013f067887 */ /* 0x000fe40008000000 */
[----:B------:R-:W-:-:S04]  /*4e70*/  USEL UR39, UR39, URZ, UP0 ;  /* 0x0000003f27277287 */ /* 0x000fc80008000000 */
[----:B------:R-:W-:Y:S01]  /*4e80*/  LOP3.LUT R16, R9, UR6, RZ, 0x3c, !PT ;  /* 0x0000000609107c12 */ /* 0x000fe2000f8e3cff */
[----:B------:R-:W-:Y:S07]  /*4e90*/  @P3 BRA `(.L_x_134) ;  /* 0x0000000000283947 */ /* 0x000fee0003800000 */
[----:B------:R-:W-:Y:S05]  /*4ea0*/  @!P0 BRA `(.L_x_135) ;  /* 0x0000000000048947 */ /* 0x000fea0003800000 */
[----:B------:R-:W-:Y:S01]  /*4eb0*/  BPT.TRAP 0x1 ;  /* 0x000000040000795c */ /* 0x000fe20000300000 */
.L_x_135:
[----:B------:R-:W-:Y:S01]  /*4ec0*/  ULEA UR6, UR39, UR36, 0x3 ;  /* 0x0000002427067291 */ /* 0x000fe2000f8e183f */
[----:B------:R-:W-:-:S08]  /*4ed0*/  SHF.L.U32 R0, R16, 0x1f, RZ ;  /* 0x0000001f10007819 */ /* 0x000fd000000006ff */
[----:B------:R1:W2:Y:S01]  /*4ee0*/  SYNCS.PHASECHK.TRANS64.TRYWAIT P2, [UR6+0x31c30], R0 ;  /* 0x031c3000ff0075a7 */ /* 0x0002a20008040146 */
[----:B------:R-:W-:Y:S05]  /*4ef0*/  @!P0 BRA `(.L_x_136) ;  /* 0x0000000000048947 */ /* 0x000fea0003800000 */
[----:B------:R-:W-:Y:S01]  /*4f00*/  BPT.TRAP 0x1 ;  /* 0x000000040000795c */ /* 0x000fe20000300000 */
.L_x_136:
[----:B--2---:R-:W-:Y:S05]  /*4f10*/  @P2 BRA `(.L_x_134) ;  /* 0x0000000000082947 */ /* 0x004fea0003800000 */
[----:B------:R-:W2:Y:S02]  /*4f20*/  SYNCS.PHASECHK.TRANS64.TRYWAIT P2, [UR6+0x31c30], R0 ;  /* 0x031c3000ff0075a7 */ /* 0x000ea40008040146 */
[----:B--2---:R-:W-:Y:S05]  /*4f30*/  @!P2 BRA `(.L_x_137) ;  /* 0x0000009c005ca947 */ /* 0x004fea0003800000 */
.L_x_134:
[----:B--2---:R-:W2:Y:S01]  /*4f40*/  S2R R3, SR_TID.X ;  /* 0x0000000000037919 */ /* 0x004ea20000002100 */
[----:B------:R-:W-:Y:S01]  /*4f50*/  UIMAD UR26, UR39, 0x6c0, UR56 ;  /* 0x000006c0271a78a4 */ /* 0x000fe2000f8e0238 */
[----:B------:R-:W-:Y:S01]  /*4f60*/  UMOV UR27, 0x80000020 ;  /* 0x80000020001b7882 */ /* 0x000fe20000000000 */
[----:B------:R-:W-:Y:S02]  /*4f70*/  UMOV UR28, UR24 ;  /* 0x00000018001c7c82 */ /* 0x000fe40008000000 */
[----:B------:R-:W-:Y:S01]  /*4f80*/  UIADD3 UR30, UR26, 0x40, URZ ;  /* 0x000000401a1e7890 */ /* 0x000fe2000fffe03f */
        /* <DEDUP_REMOVED lines=20> */
[----:B--2---:R-:W-:Y:S01]  /*50d0*/  SHF.R.U32.HI R3, RZ, 0x7, R3 ;  /* 0x00000007ff037819 */ /* 0x004fe20000011603 */
[----:B------:R-:W-:Y:S01]  /*50e0*/  UMOV UR53, UR25 ;  /* 0x0000001900357c82 */ /* 0x000fe20008000000 */
[----:B------:R-:W-:Y:S01]  /*50f0*/  UMOV UR55, 0x80000020 ;  /* 0x8000002000377882 */ /* 0x000fe20000000000 */
[----:B------:R-:W-:-:S02]  /*5100*/  UIADD3 UR6, UR26, 0x200, URZ ;  /* 0x000002001a067890 */ /* 0x000fc4000fffe03f */
[----:B-1----:R-:W-:Y:S01]  /*5110*/  VIADD R0, R3, 0x8 ;  /* 0x0000000803007836 */ /* 0x002fe20000000000 */
[----:B------:R-:W-:Y:S01]  /*5120*/  UMOV UR7, 0x80000020 ;  /* 0x8000002000077882 */ /* 0x000fe20000000000 */
[----:B------:R-:W-:Y:S01]  /*5130*/  UIADD3 UR10, UR26, 0x202, URZ ;  /* 0x000002021a0a7890 */ /* 0x000fe2000fffe03f */
[----:B------:R-:W-:Y:S02]  /*5140*/  UMOV UR11, 0x80000020 ;  /* 0x80000020000b7882 */ /* 0x000fe40000000000 */
        /* <DEDUP_REMOVED lines=8> */
[----:B------:R-:W-:Y:S03]  /*51d0*/  HGMMA.64x16x16.F32 R136, gdesc[UR24], RZ, !UPT, gsb0 ;  /* 0x00200000188879f0 */ /* 0x000fe6000c0008ff */
        /* <DEDUP_REMOVED lines=36> */
[----:B0-----:R-:W-:-:S06]  /*5420*/  WARPGROUP.ARRIVE ;  /* 0x00000000000079c5 */ /* 0x001fcc0000000000 */
        /* <DEDUP_REMOVED lines=280> */
.L_x_139:
[----:B------:R-:W-:Y:S01]  /*65b0*/  ULEA UR6, UR57, UR36, 0x3 ;  /* 0x0000002439067291 */ /* 0x000fe2000f8e183f */
[----:B------:R-:W-:-:S08]  /*65c0*/  SHF.L.U32 R0, R9, 0x1f, RZ ;  /* 0x0000001f09007819 */ /* 0x000fd000000006ff */
[----:B------:R0:W1:Y:S01]  /*65d0*/  SYNCS.PHASECHK.TRANS64.TRYWAIT P2, [UR6+0x31c50], R0 ;  /* 0x031c5000ff0075a7 */ /* 0x0000620008040146 */
[----:B------:R-:W-:Y:S05]  /*65e0*/  @!P0 BRA `(.L_x_140) ;  /* 0x0000000000048947 */ /* 0x000fea0003800000 */
[----:B------:R-:W-:Y:S01]  /*65f0*/  BPT.TRAP 0x1 ;  /* 0x000000040000795c */ /* 0x000fe20000300000 */
.L_x_140:
[----:B-1----:R-:W-:Y:S05]  /*6600*/  @P2 BRA `(.L_x_138) ;  /* 0x0000000000082947 */ /* 0x002fea0003800000 */
[----:B------:R-:W1:Y:S02]  /*6610*/  SYNCS.PHASECHK.TRANS64.TRYWAIT P2, [UR6+0x31c50], R0 ;  /* 0x031c5000ff0075a7 */ /* 0x000e640008040146 */
[----:B-1----:R-:W-:Y:S05]  /*6620*/  @!P2 BRA `(.L_x_141) ;  /* 0x0000008400b8a947 */ /* 0x002fea0003800000 */
.L_x_138:
[----:B------:R-:W-:Y:S01]  /*6630*/  UIADD3 UR6, UR36, 0x200, URZ ;  /* 0x0000020024067890 */ /* 0x000fe2000fffe03f */
[----:B------:R-:W-:Y:S01]  /*6640*/  WARPGROUP.ARRIVE ;  /* 0x00000000000079c5 */ /* 0x000fe20000000000 */
[----:B------:R-:W-:Y:S01]  /*6650*/  ULOP3.LUT UR7, UR37, 0x10000, URZ, 0xfc, !UPT ;  /* 0x0001000025077892 */ /* 0x000fe2000f8efc3f */
[----:B01----:R-:W-:Y:S01]  /*6660*/  FMNMX.FTZ R0, R136, R5, !PT ;  /* 0x0000000588007209 */ /* 0x003fe20007810000 */
[----:B------:R-:W-:Y:S01]  /*6670*/  USHF.R.U32.HI UR6, URZ, 0x4, UR6 ;  /* 0x000000043f067899 */ /* 0x000fe20008011606 */
[----:B------:R-:W-:Y:S01]  /*6680*/  FMNMX.FTZ R22, R138, R8, !PT ;  /* 0x000000088a167209 */ /* 0x000fe20007810000 */
[----:B------:R-:W-:Y:S01]  /*6690*/  UMOV UR29, 0xc0000010 ;  /* 0xc0000010001d7882 */ /* 0x000fe20000000000 */
[----:B------:R-:W-:Y:S01]  /*66a0*/  UMOV UR31, 0x80000020 ;  /* 0x80000020001f7882 */ /* 0x000fe20000000000 */
[----:B------:R-:W-:Y:S01]  /*66b0*/  ULOP3.LUT UR6, UR6, 0x3fff, URZ, 0xc0, !UPT ;  /* 0x00003fff06067892 */ /* 0x000fe2000f8ec03f */
[----:B------:R-:W-:Y:S01]  /*66c0*/  FMNMX.FTZ R3, R137, R0, !PT ;  /* 0x0000000089037209 */ /* 0x000fe20007810000 */
[----:B------:R-:W-:Y:S01]  /*66d0*/  UMOV UR28, UR7 ;  /* 0x00000007001c7c82 */ /* 0x000fe20008000000 */
[----:B------:R-:W-:Y:S01]  /*66e0*/  FMNMX.FTZ R23, R139, R22, !PT ;  /* 0x000000168b177209 */ /* 0x000fe20007810000 */
[----:B------:R-:W-:Y:S01]  /*66f0*/  ULOP3.LUT UR6, UR6, 0x2400000, URZ, 0xfc, !UPT ;  /* 0x0240000006067892 */ /* 0x000fe2000f8efc3f */
[----:B------:R-:W-:-:S03]  /*6700*/  FMNMX.FTZ R0, R140, R3, !PT ;  /* 0x000000038c007209 */ /* 0x000fc60007810000 */
[----:B------:R-:W-:Y:S01]  /*6710*/  UIMAD UR6, UR57, 0x6c0, UR6 ;  /* 0x000006c0390678a4 */ /* 0x000fe2000f8e0206 */
[----:B------:R-:W-:-:S04]  /*6720*/  FMNMX.FTZ R3, R141, R0, !PT ;  /* 0x000000008d037209 */ /* 0x000fc80007810000 */
[----:B------:R-:W-:Y:S02]  /*6730*/  FMNMX.FTZ R0, R128, R3, !PT ;  /* 0x0000000380007209 */ /* 0x000fe40007810000 */
[----:B------:R-:W-:Y:S02]  /*6740*/  UMOV UR30, UR6 ;  /* 0x00000006001e7c82 */ /* 0x000fe40008000000 */
[----:B------:R-:W-:Y:S01]  /*6750*/  HGMMA.64x96x16.F32 R24, gdesc[UR28].tnspB, R24, gsb0 ;  /* 0x416000001c1879f0 */ /* 0x000fe20008000818 */
[----:B------:R-:W-:Y:S01]  /*6760*/  UIADD3 UR28, UR7, 0x180, URZ ;  /* 0x00000180071c7890 */ /* 0x000fe2000fffe03f */
[----:B------:R-:W-:Y:S01]  /*6770*/  FMNMX.FTZ R3, R129, R0, !PT ;  /* 0x0000000081037209 */ /* 0x000fe20007810000 */
[----:B------:R-:W-:Y:S01]  /*6780*/  UIADD3 UR30, UR6, 0x40, URZ ;  /* 0x00000040061e7890 */ /* 0x000fe2000fffe03f */
[----:B------:R-:W-:Y:S01]  /*6790*/  UMOV UR29, 0xc0000010 ;  /* 0xc0000010001d7882 */ /* 0x000fe20000000000 */
[----:B------:R-:W-:Y:S01]  /*67a0*/  UMOV UR31, 0x80000020 ;  /* 0x80000020001f7882 */ /* 0x000fe20000000000 */
        /* <DEDUP_REMOVED lines=36> */
[----:B------:R-:W0:Y:S02]  /*69f0*/  LDC R3, c[0x0][0x988] ;  /* 0x00026200ff037b82 */ /* 0x000e240000000800 */
[----:B------:R-:W-:-:S05]  /*6a00*/  FMNMX.FTZ R9, R77, R0, !PT ;  /* 0x000000004d097209 */ /* 0x000fca0007810000 */
[----:B------:R-:W1:Y:S02]  /*6a10*/  SHFL.BFLY PT, R0, R9, 0x2, 0x1f ;  /* 0x0c401f0009007f89 */ /* 0x000e6400000e0000 */
[----:B-1----:R-:W-:-:S05]  /*6a20*/  FMNMX.FTZ R12, R9, R0, !PT ;  /* 0x00000000090c7209 */ /* 0x002fca0007810000 */
[----:B------:R-:W1:Y:S02]  /*6a30*/  SHFL.BFLY PT, R11, R12, 0x1, 0x1f ;  /* 0x0c201f000c0b7f89 */ /* 0x000e6400000e0000 */
[----:B-1----:R-:W-:-:S05]  /*6a40*/  FMNMX.FTZ R0, R12, R11, !PT ;  /* 0x0000000b0c007209 */ /* 0x002fca0007810000 */
[----:B------:R-:W-:-:S04]  /*6a50*/  FADD.FTZ R10, -R0, R5 ;  /* 0x00000005000a7221 */ /* 0x000fc80000010100 */
[-C--:B0-----:R-:W-:Y:S01]  /*6a60*/  FMUL.FTZ R5, R10, R3.reuse ;  /* 0x000000030a057220 */ /* 0x081fe20000410000 */
[----:B------:R-:W-:-:S04]  /*6a70*/  FMUL.FTZ R10, R0, R3 ;  /* 0x00000003000a7220 */ /* 0x000fc80000410000 */
        /* <DEDUP_REMOVED lines=10> */
[----:B------:R-:W0:Y:S01]  /*6b20*/  S2R R141, SR_TID.X ;  /* 0x00000000008d7919 */ /* 0x000e220000002100 */
[----:B------:R1:W-:Y:S01]  /*6b30*/  MUFU.EX2 R23, R128 ;  /* 0x0000008000177308 */ /* 0x0003e20000000800 */
[----:B------:R-:W-:Y:S01]  /*6b40*/  FFMA.FTZ R9, R136, R3, -R10 ;  /* 0x0000000388097223 */ /* 0x000fe2000001080a */
[----:B------:R-:W-:Y:S01]  /*6b50*/  FMNMX.FTZ R121, R131, R120, !PT ;  /* 0x0000007883797209 */ /* 0x000fe20007810000 */
[----:B------:R-:W-:-:S02]  /*6b60*/  WARPGROUP.DEPBAR.LE gsb0, 0x0 ;  /* 0x00008000000079c5 */ /* 0x000fc40000010000 */
[----:B------:R-:W-:Y:S01]  /*6b70*/  WARPGROUP.ARRIVE ;  /* 0x00000000000079c5 */ /* 0x000fe20000000000 */
[--C-:B------:R-:W-:Y:S01]  /*6b80*/  FFMA.FTZ R120, R124, R3, -R10.reuse ;  /* 0x000000037c787223 */ /* 0x100fe2000001080a */
[----:B------:R-:W-:Y:S01]  /*6b90*/  FMNMX.FTZ R124, R134, R121, !PT ;  /* 0x00000079867c7209 */ /* 0x000fe20007810000 */
[-CC-:B------:R-:W-:Y:S01]  /*6ba0*/  FFMA.FTZ R11, R137, R3.reuse, -R10.reuse ;  /* 0x00000003890b7223 */ /* 0x180fe2000001080a */
[-CC-:B------:R-:W-:Y:S01]  /*6bb0*/  FFMA.FTZ R20, R132, R3.reuse, -R10.reuse ;  /* 0x0000000384147223 */ /* 0x180fe2000001080a */
[-CC-:B------:R-:W-:Y:S01]  /*6bc0*/  FFMA.FTZ R21, R133, R3.reuse, -R10.reuse ;  /* 0x0000000385157223 */ /* 0x180fe2000001080a */
[----:B------:R-:W-:Y:S01]  /*6bd0*/  HGMMA.64x96x16.F32 R24, gdesc[UR28].tnspB, R24, gsb0 ;  /* 0x416000001c1879f0 */ /* 0x000fe20008000818 */
[----:B------:R-:W-:Y:S01]  /*6be0*/  UIADD3 UR28, UR7, 0x480, URZ ;  /* 0x00000480071c7890 */ /* 0x000fe2000fffe03f */
[----:B------:R-:W-:Y:S01]  /*6bf0*/  FMNMX.FTZ R121, R135, R124, !PT ;  /* 0x0000007c87797209 */ /* 0x000fe20007810000 */
[----:B------:R-:W-:Y:S01]  /*6c00*/  UIADD3 UR30, UR6, 0xc0, URZ ;  /* 0x000000c0061e7890 */ /* 0x000fe2000fffe03f */
[--C-:B------:R-:W-:Y:S01]  /*6c10*/  FFMA.FTZ R112, R112, R3, -R10.reuse ;  /* 0x0000000370707223 */ /* 0x100fe2000001080a */
[----:B------:R-:W-:Y:S01]  /*6c20*/  UMOV UR29, 0xc0000010 ;  /* 0xc0000010001d7882 */ /* 0x000fe20000000000 */
[----:B------:R-:W-:Y:S01]  /*6c30*/  UMOV UR31, 0x80000020 ;  /* 0x80000020001f7882 */ /* 0x000fe20000000000 */
        /* <DEDUP_REMOVED lines=14> */
[----:B0-----:R-:W-:Y:S01]  /*6d20*/  SHF.R.U32.HI R140, RZ, 0x7, R141 ;  /* 0x00000007ff8c7819 */ /* 0x001fe2000001168d */
[--C-:B------:R-:W-:Y:S01]  /*6d30*/  FFMA.FTZ R101, R101, R3, -R10.reuse ;  /* 0x0000000365657223 */ /* 0x100fe2000001080a */
[----:B------:R-:W-:Y:S01]  /*6d40*/  FMNMX.FTZ R124, R114, R125, !PT ;  /* 0x0000007d727c7209 */ /* 0x000fe20007810000 */
[-CC-:B------:R-:W-:Y:S01]  /*6d50*/  FFMA.FTZ R88, R88, R3.reuse, -R10.reuse ;  /* 0x0000000358587223 */ /* 0x180fe2000001080a */
[----:B------:R-:W-:Y:S01]  /*6d60*/  ISETP.GE.U32.AND P2, PT, R141, 0x180, PT ;  /* 0x000001808d00780c */ /* 0x000fe20003f46070 */
        /* <DEDUP_REMOVED lines=12> */
[----:B------:R-:W-:Y:S01]  /*6e30*/  FFMA.FTZ R77, R77, R3, -R10 ;  /* 0x000000034d4d7223 */ /* 0x000fe2000001080a */
[----:B------:R-:W-:Y:S01]  /*6e40*/  FMNMX.FTZ R124, R106, R125, !PT ;  /* 0x0000007d6a7c7209 */ /* 0x000fe20007810000 */
[----:B------:R-:W0:Y:S03]  /*6e50*/  MUFU.EX2 R5, R5 ;  /* 0x0000000500057308 */ /* 0x000e260000000800 */
[----:B------:R-:W-:-:S04]  /*6e60*/  FMNMX.FTZ R125, R107, R124, !PT ;  /* 0x0000007c6b7d7209 */ /* 0x000fc80007810000 */
[----:B------:R-:W-:Y:S01]  /*6e70*/  FMNMX.FTZ R124, R110, R125, !PT ;  /* 0x0000007d6e7c7209 */ /* 0x000fe20007810000 */
[----:B------:R-:W2:Y:S03]  /*6e80*/  MUFU.EX2 R9, R9 ;  /* 0x0000000900097308 */ /* 0x000ea60000000800 */
[----:B------:R-:W-:-:S04]  /*6e90*/  FMNMX.FTZ R125, R111, R124, !PT ;  /* 0x0000007c6f7d7209 */ /* 0x000fc80007810000 */
[----:B------:R-:W-:Y:S01]  /*6ea0*/  FMNMX.FTZ R124, R98, R125, !PT ;  /* 0x0000007d627c7209 */ /* 0x000fe20007810000 */
[----:B------:R3:W-:Y:S03]  /*6eb0*/  MUFU.EX2 R121, R129 ;  /* 0x0000008100797308 */ /* 0x0007e60000000800 */
        /* <DEDUP_REMOVED lines=17> */
[----:B------:R-:W-:Y:S01]  /*6fd0*/  WARPGROUP.ARRIVE ;  /* 0x00000000000079c5 */ /* 0x000fe20000000000 */
[----:B------:R-:W-:Y:S01]  /*6fe0*/  FMNMX.FTZ R124, R74, R125, !PT ;  /* 0x0000007d4a7c7209 */ /* 0x000fe20007810000 */
[----:B------:R-:W-:Y:S03]  /*6ff0*/  MUFU.EX2 R20, R20 ;  /* 0x0000001400147308 */ /* 0x000fe60000000800 */
[----:B------:R-:W-:Y:S01]  /*7000*/  FMNMX.FTZ R125, R75, R124, !PT ;  /* 0x0000007c4b7d7209 */ /* 0x000fe20007810000 */
[----:B------:R-:W-:Y:S01]  /*7010*/  HGMMA.64x96x16.F32 R24, gdesc[UR28].tnspB, R24, gsb0 ;  /* 0x416000001c1879f0 */ /* 0x000fe20008000818 */
[----:B------:R-:W-:-:S02]  /*7020*/  UIADD3 UR28, UR7, 0x600, URZ ;  /* 0x00000600071c7890 */ /* 0x000fc4000fffe03f */
[----:B------:R-:W-:Y:S01]  /*7030*/  UIADD3 UR30, UR6, 0x100, URZ ;  /* 0x00000100061e7890 */ /* 0x000fe2000fffe03f */
[----:B------:R-:W-:Y:S01]  /*7040*/  FMNMX.FTZ R124, R78, R125, !PT ;  /* 0x0000007d4e7c7209 */ /* 0x000fe20007810000 */
[----:B------:R-:W-:Y:S01]  /*7050*/  UMOV UR29, 0xc0000010 ;  /* 0xc0000010001d7882 */ /* 0x000fe20000000000 */
[----:B------:R-:W-:Y:S01]  /*7060*/  UMOV UR31, 0x80000020 ;  /* 0x80000020001f7882 */ /* 0x000fe20000000000 */
[----:B------:R-:W-:Y:S01]  /*7070*/  MUFU.EX2 R21, R21 ;  /* 0x0000001500157308 */ /* 0x000fe20000000800 */
[----:B------:R-:W-:-:S05]  /*7080*/  FMNMX.FTZ R124, R79, R124, !PT ;  /* 0x0000007c4f7c7209 */ /* 0x000fca0007810000 */
[----:B------:R-:W5:Y:S02]  /*7090*/  SHFL.BFLY PT, R125, R124, 0x2, 0x1f ;  /* 0x0c401f007c7d7f89 */ /* 0x000f6400000e0000 */
[----:B------:R-:W-:Y:S08]  /*70a0*/  MUFU.EX2 R22, R22 ;  /* 0x0000001600167308 */ /* 0x000ff00000000800 */
[----:B------:R-:W-:Y:S08]  /*70b0*/  MUFU.EX2 R120, R120 ;  /* 0x0000007800787308 */ /* 0x000ff00000000800 */
[----:B------:R-:W-:Y:S01]  /*70c0*/  MUFU.EX2 R112, R112 ;  /* 0x0000007000707308 */ /* 0x000fe20000000800 */
[----:B-----5:R-:W-:Y:S01]  /*70d0*/  FMNMX.FTZ R125, R124, R125, !PT ;  /* 0x0000007d7c7d7209 */ /* 0x020fe20007810000 */
[----:B------:R-:W-:Y:S01]  /*70e0*/  FFMA.FTZ R124, R73, R3, -R10 ;  /* 0x00000003497c7223 */ /* 0x000fe2000001080a */
[----:B------:R-:W-:-:S05]  /*70f0*/  IMAD.U32 R10, RZ, RZ, UR39 ;  /* 0x00000027ff0a7e24 */ /* 0x000fca000f8e00ff */
[----:B------:R-:W-:Y:S01]  /*7100*/  MUFU.EX2 R113, R113 ;  /* 0x0000007100717308 */ /* 0x000fe20000000800 */
[----:B-1----:R-:W1:Y:S01]  /*7110*/  SHFL.BFLY PT, R128, R125, 0x1, 0x1f ;  /* 0x0c201f007d807f89 */ /* 0x002e6200000e0000 */
[----:B------:R-:W-:-:S06]  /*7120*/  @!P1 LEA R10, R10, UR36, 0x3 ;  /* 0x000000240a0a9c11 */ /* 0x000fcc000f8e18ff */
[----:B------:R-:W-:Y:S01]  /*7130*/  MUFU.EX2 R116, R116 ;  /* 0x0000007400747308 */ /* 0x000fe20000000800 */
[----:B------:R-:W-:-:S05]  /*7140*/  @!P1 VIADD R10, R10, 0x31c40 ;  /* 0x00031c400a0a9836 */ /* 0x000fca0000000000 */
[----:B------:R-:W-:Y:S02]  /*7150*/  @!P1 PRMT R10, RZ, 0x654, R10 ;  /* 0x00000654ff0a9816 */ /* 0x000fe4000000000a */
[----:B------:R-:W-:Y:S08]  /*7160*/  MUFU.EX2 R117, R117 ;  /* 0x0000007500757308 */ /* 0x000ff00000000800 */
[----:B------:R-:W-:Y:S01]  /*7170*/  MUFU.EX2 R104, R104 ;  /* 0x0000006800687308 */ /* 0x000fe20000000800 */
[----:B-1----:R-:W-:-:S05]  /*7180*/  FMNMX.FTZ R73, R125, R128, !PT ;  /* 0x000000807d497209 */ /* 0x002fca0007810000 */
[C---:B------:R-:W-:Y:S01]  /*7190*/  FADD.FTZ R8, -R73.reuse, R8 ;  /* 0x0000000849087221 */ /* 0x040fe20000010100 */
[-C--:B------:R-:W-:Y:S01]  /*71a0*/  FMUL.FTZ R128, R73, R3.reuse ;  /* 0x0000000349807220 */ /* 0x080fe20000410000 */
[----:B------:R-:W-:Y:S02]  /*71b0*/  MUFU.EX2 R105, R105 ;  /* 0x0000006900697308 */ /* 0x000fe40000000800 */
[-C--:B------:R-:W-:Y:S01]  /*71c0*/  FMUL.FTZ R8, R8, R3.reuse ;  /* 0x0000000308087220 */ /* 0x080fe20000410000 */
[-CC-:B---3--:R-:W-:Y:S01]  /*71d0*/  FFMA.FTZ R129, R138, R3.reuse, -R128.reuse ;  /* 0x000000038a817223 */ /* 0x188fe20000010880 */
[-CC-:B------:R-:W-:Y:S01]  /*71e0*/  FFMA.FTZ R132, R139, R3.reuse, -R128.reuse ;  /* 0x000000038b847223 */ /* 0x180fe20000010880 */
[-CC-:B------:R-:W-:Y:S01]  /*71f0*/  FFMA.FTZ R136, R142, R3.reuse, -R128.reuse ;  /* 0x000000038e887223 */ /* 0x180fe20000010880 */
[-CC-:B------:R-:W-:Y:S01]  /*7200*/  FFMA.FTZ R137, R143, R3.reuse, -R128.reuse ;  /* 0x000000038f897223 */ /* 0x180fe20000010880 */
[-CC-:B------:R-:W-:Y:S01]  /*7210*/  FFMA.FTZ R133, R130, R3.reuse, -R128.reuse ;  /* 0x0000000382857223 */ /* 0x180fe20000010880 */
[----:B------:R1:W-:Y:S01]  /*7220*/  MUFU.EX2 R125, R8 ;  /* 0x00000008007d7308 */ /* 0x0003e20000000800 */
[-CC-:B------:R-:W-:Y:S01]  /*7230*/  FFMA.FTZ R138, R131, R3.reuse, -R128.reuse ;  /* 0x00000003838a7223 */ /* 0x180fe20000010880 */
[-CC-:B------:R-:W-:Y:S01]  /*7240*/  FFMA.FTZ R131, R134, R3.reuse, -R128.reuse ;  /* 0x0000000386837223 */ /* 0x180fe20000010880 */
[-CC-:B------:R-:W-:Y:S01]  /*7250*/  FFMA.FTZ R134, R135, R3.reuse, -R128.reuse ;  /* 0x0000000387867223 */ /* 0x180fe20000010880 */
[-CC-:B------:R-:W-:Y:S01]  /*7260*/  FFMA.FTZ R130, R122, R3.reuse, -R128.reuse ;  /* 0x000000037a827223 */ /* 0x180fe20000010880 */
[-CC-:B------:R-:W-:Y:S01]  /*7270*/  FFMA.FTZ R122, R126, R3.reuse, -R128.reuse ;  /* 0x000000037e7a7223 */ /* 0x180fe20000010880 */
[-CC-:B------:R-:W-:Y:S01]  /*7280*/  FFMA.FTZ R126, R127, R3.reuse, -R128.reuse ;  /* 0x000000037f7e7223 */ /* 0x180fe20000010880 */
[----:B------:R-:W-:Y:S01]  /*7290*/  FFMA.FTZ R127, R115, R3, -R128 ;  /* 0x00000003737f7223 */ /* 0x000fe20000010880 */
[----:B------:R-:W3:Y:S01]  /*72a0*/  MUFU.EX2 R129, R129 ;  /* 0x0000008100817308 */ /* 0x000ee20000000800 */
[----:B-1----:R-:W-:-:S02]  /*72b0*/  VIADD R8, R140, 0x9 ;  /* 0x000000098c087836 */ /* 0x002fc40000000000 */
[-CC-:B------:R-:W-:Y:S01]  /*72c0*/  FFMA.FTZ R123, R123, R3.reuse, -R128.reuse ;  /* 0x000000037b7b7223 */ /* 0x180fe20000010880 */
[-CC-:B------:R-:W-:Y:S01]  /*72d0*/  FFMA.FTZ R115, R118, R3.reuse, -R128.reuse ;  /* 0x0000000376737223 */ /* 0x180fe20000010880 */
[-CC-:B------:R-:W-:Y:S01]  /*72e0*/  FFMA.FTZ R118, R119, R3.reuse, -R128.reuse ;  /* 0x0000000377767223 */ /* 0x180fe20000010880 */
[-CC-:B------:R-:W-:Y:S01]  /*72f0*/  FFMA.FTZ R119, R107, R3.reuse, -R128.reuse ;  /* 0x000000036b777223 */ /* 0x180fe20000010880 */
[----:B------:R-:W-:Y:S01]  /*7300*/  SEL R8, R8, 0x9, !P2 ;  /* 0x0000000908087807 */ /* 0x000fe20005000000 */
[-CC-:B------:R-:W-:Y:S01]  /*7310*/  FFMA.FTZ R107, R110, R3.reuse, -R128.reuse ;  /* 0x000000036e6b7223 */ /* 0x180fe20000010880 */
[----:B------:R-:W1:Y:S01]  /*7320*/  MUFU.EX2 R132, R132 ;  /* 0x0000008400847308 */ /* 0x000e620000000800 */
[-CC-:B------:R-:W-:Y:S01]  /*7330*/  FFMA.FTZ R103, R103, R3.reuse, -R128.reuse ;  /* 0x0000000367677223 */ /* 0x180fe20000010880 */
[-CC-:B------:R-:W-:Y:S01]  /*7340*/  FFMA.FTZ R114, R114, R3.reuse, -R128.reuse ;  /* 0x0000000372727223 */ /* 0x180fe20000010880 */
[-CC-:B------:R-:W-:Y:S01]  /*7350*/  FFMA.FTZ R106, R106, R3.reuse, -R128.reuse ;  /* 0x000000036a6a7223 */ /* 0x180fe20000010880 */
[----:B------:R-:W-:Y:S01]  /*7360*/  FFMA.FTZ R98, R98, R3, -R128 ;  /* 0x0000000362627223 */ /* 0x000fe20000010880 */
[----:B------:R-:W-:-:S02]  /*7370*/  WARPGROUP.DEPBAR.LE gsb0, 0x0 ;  /* 0x00008000000079c5 */ /* 0x000fc40000010000 */
[----:B------:R-:W-:Y:S01]  /*7380*/  WARPGROUP.ARRIVE ;  /* 0x00000000000079c5 */ /* 0x000fe20000000000 */
[----:B------:R-:W5:Y:S01]  /*7390*/  MUFU.EX2 R136, R136 ;  /* 0x0000008800887308 */ /* 0x000f620000000800 */
[-CC-:B------:R-:W-:Y:S01]  /*73a0*/  FFMA.FTZ R86, R86, R3.reuse, -R128.reuse ;  /* 0x0000000356567223 */ /* 0x180fe20000010880 */
[-CC-:B------:R-:W-:Y:S01]  /*73b0*/  FFMA.FTZ R87, R87, R3.reuse, -R128.reuse ;  /* 0x0000000357577223 */ /* 0x180fe20000010880 */
[-CC-:B------:R-:W-:Y:S01]  /*73c0*/  FFMA.FTZ R75, R75, R3.reuse, -R128.reuse ;  /* 0x000000034b4b7223 */ /* 0x180fe20000010880 */
[-CC-:B------:R-:W-:Y:S01]  /*73d0*/  FFMA.FTZ R78, R78, R3.reuse, -R128.reuse ;  /* 0x000000034e4e7223 */ /* 0x180fe20000010880 */
[----:B------:R-:W-:Y:S01]  /*73e0*/  HGMMA.64x96x16.F32 R24, gdesc[UR28].tnspB, R24, gsb0 ;  /* 0x416000001c1879f0 */ /* 0x000fe20008000818 */
[----:B------:R-:W-:Y:S01]  /*73f0*/  UIADD3 UR28, UR7, 0x780, URZ ;  /* 0x00000780071c7890 */ /* 0x000fe2000fffe03f */
[----:B------:R-:W-:Y:S01]  /*7400*/  FFMA.FTZ R79, R79, R3, -R128 ;  /* 0x000000034f4f7223 */ /* 0x000fe20000010880 */
[----:B------:R-:W-:Y:S01]  /*7410*/  UIADD3 UR30, UR6, 0x140, URZ ;  /* 0x00000140061e7890 */ /* 0x000fe2000fffe03f */
[----:B------:R-:W5:Y:S01]  /*7420*/  MUFU.EX2 R137, R137 ;  /* 0x0000008900897308 */ /* 0x000f620000000800 */
[----:B------:R-:W-:Y:S01]  /*7430*/  UMOV UR29, 0xc0000010 ;  /* 0xc0000010001d7882 */ /* 0x000fe20000000000 */
[----:B------:R-:W-:Y:S01]  /*7440*/  UMOV UR31, 0x80000020 ;  /* 0x80000020001f7882 */ /* 0x000fe20000000000 */
[C---:B------:R-:W-:Y:S01]  /*7450*/  ISETP.GT.AND P2, PT, R4.reuse, RZ, PT ;  /* 0x000000ff0400720c */ /* 0x040fe20003f44270 */
[----:B------:R-:W-:-:S04]  /*7460*/  VIADD R4, R4, 0xffffffff ;  /* 0xffffffff04047836 */ /* 0x000fc80000000000 */
[----:B------:R-:W5:Y:S08]  /*7470*/  MUFU.EX2 R133, R133 ;  /* 0x0000008500857308 */ /* 0x000f700000000800 */
        /* <DEDUP_REMOVED lines=10> */
[----:B------:R-:W5:Y:S01]  /*7520*/  MUFU.EX2 R118, R118 ;  /* 0x0000007600767308 */ /* 0x000f620000000800 */
[----:B------:R-:W-:-:S02]  /*7530*/  WARPGROUP.DEPBAR.LE gsb0, 0x0 ;  /* 0x00008000000079c5 */ /* 0x000fc40000010000 */
[----:B------:R-:W-:-:S05]  /*7540*/  WARPGROUP.ARRIVE ;  /* 0x00000000000079c5 */ /* 0x000fca0000000000 */
[----:B------:R-:W5:Y:S01]  /*7550*/  MUFU.EX2 R106, R106 ;  /* 0x0000006a006a7308 */ /* 0x000f620000000800 */
[----:B------:R-:W-:Y:S01]  /*7560*/  HGMMA.64x96x16.F32 R24, gdesc[UR28].tnspB, R24, gsb0 ;  /* 0x416000001c1879f0 */ /* 0x000fe20008000818 */
[----:B------:R-:W-:Y:S02]  /*7570*/  UIADD3 UR28, UR7, 0x900, URZ ;  /* 0x00000900071c7890 */ /* 0x000fe4000fffe03f */
[----:B------:R-:W-:Y:S01]  /*7580*/  UIADD3 UR30, UR6, 0x180, URZ ;  /* 0x00000180061e7890 */ /* 0x000fe2000fffe03f */
[----:B------:R-:W-:Y:S01]  /*7590*/  UMOV UR29, 0xc0000010 ;  /* 0xc0000010001d7882 */ /* 0x000fe20000000000 */
[----:B------:R-:W-:Y:S02]  /*75a0*/  UMOV UR31, 0x80000020 ;  /* 0x80000020001f7882 */ /* 0x000fe40000000000 */
[----:B------:R-:W5:Y:S08]  /*75b0*/  MUFU.EX2 R108, R108 ;  /* 0x0000006c006c7308 */ /* 0x000f700000000800 */
[----:B------:R-:W5:Y:S08]  /*75c0*/  MUFU.EX2 R119, R119 ;  /* 0x0000007700777308 */ /* 0x000f700000000800 */
[----:B------:R-:W5:Y:S08]  /*75d0*/  MUFU.EX2 R109, R109 ;  /* 0x0000006d006d7308 */ /* 0x000f700000000800 */
[----:B------:R-:W5:Y:S08]  /*75e0*/  MUFU.EX2 R107, R107 ;  /* 0x0000006b006b7308 */ /* 0x000f700000000800 */
        /* <DEDUP_REMOVED lines=38> */
[----:B------:R-:W-:Y:S03]  /*7850*/  HGMMA.64x96x16.F32 R24, gdesc[UR28].tnspB, R24, gsb0 ;  /* 0x416000001c1879f0 */ /* 0x000fe60008000818 */
[----:B------:R-:W-:Y:S02]  /*7860*/  WARPGROUP.DEPBAR.LE gsb0, 0x0 ;  /* 0x00008000000079c5 */ /* 0x000fe40000010000 */
[----:B------:R2:W-:Y:S06]  /*7870*/  BAR.ARV R8, 0x100 ;  /* 0x000400080000751d */ /* 0x0005ec0000002000 */
[----:B------:R-:W-:Y:S01]  /*7880*/  @!P1 SYNCS.ARRIVE.TRANS64.RED.A1T0 RZ, [R10+URZ], RZ ;  /* 0x000000ff0aff99a7 */ /* 0x000fe2000810043f */
[-C--:B0-----:R-:W-:Y:S01]  /*7890*/  FMUL.FTZ R24, R24, R5.reuse ;  /* 0x0000000518187220 */ /* 0x081fe20000410000 */
[----:B--2---:R-:W-:Y:S01]  /*78a0*/  IMAD.U32 R8, RZ, RZ, UR57 ;  /* 0x00000039ff087e24 */ /* 0x004fe2000f8e00ff */
[----:B------:R-:W-:Y:S01]  /*78b0*/  UMOV UR57, UR39 ;  /* 0x0000002700397c82 */ /* 0x000fe20008000000 */
[-C--:B------:R-:W-:Y:S01]  /*78c0*/  FMUL.FTZ R25, R25, R5.reuse ;  /* 0x0000000519197220 */ /* 0x080fe20000410000 */
[-C--:B------:R-:W-:Y:S01]  /*78d0*/  FMUL.FTZ R28, R28, R5.reuse ;  /* 0x000000051c1c7220 */ /* 0x080fe20000410000 */
[-C--:B------:R-:W-:Y:S01]  /*78e0*/  FMUL.FTZ R29, R29, R5.reuse ;  /* 0x000000051d1d7220 */ /* 0x080fe20000410000 */
[----:B------:R-:W-:Y:S01]  /*78f0*/  @!P1 LEA R8, R8, UR36, 0x3 ;  /* 0x0000002408089c11 */ /* 0x000fe2000f8e18ff */
[-C--:B------:R-:W-:Y:S01]  /*7900*/  FMUL.FTZ R32, R32, R5.reuse ;  /* 0x0000000520207220 */ /* 0x080fe20000410000 */
[-C--:B------:R-:W-:Y:S01]  /*7910*/  FMUL.FTZ R33, R33, R5.reuse ;  /* 0x0000000521217220 */ /* 0x080fe20000410000 */
[-C--:B------:R-:W-:Y:S01]  /*7920*/  FMUL.FTZ R36, R36, R5.reuse ;  /* 0x0000000524247220 */ /* 0x080fe20000410000 */
[----:B------:R-:W-:Y:S01]  /*7930*/  FMUL.FTZ R37, R37, R5 ;  /* 0x0000000525257220 */ /* 0x000fe20000410000 */
[----:B------:R-:W-:-:S02]  /*7940*/  @!P1 VIADD R8, R8, 0x31c60 ;  /* 0x00031c6008089836 */ /* 0x000fc40000000000 */
[-C--:B------:R-:W-:Y:S01]  /*7950*/  FMUL.FTZ R40, R40, R5.reuse ;  /* 0x0000000528287220 */ /* 0x080fe20000410000 */
[-C--:B------:R-:W-:Y:S01]  /*7960*/  FMUL.FTZ R41, R41, R5.reuse ;  /* 0x0000000529297220 */ /* 0x080fe20000410000 */
[-C--:B------:R-:W-:Y:S01]  /*7970*/  FMUL.FTZ R44, R44, R5.reuse ;  /* 0x000000052c2c7220 */ /* 0x080fe20000410000 */
[-C--:B------:R-:W-:Y:S01]  /*7980*/  FMUL.FTZ R45, R45, R5.reuse ;  /* 0x000000052d2d7220 */ /* 0x080fe20000410000 */
[----:B------:R-:W-:Y:S01]  /*7990*/  @!P1 PRMT R8, RZ, 0x654, R8 ;  /* 0x00000654ff089816 */ /* 0x000fe20000000008 */
[-C--:B------:R-:W-:Y:S01]  /*79a0*/  FMUL.FTZ R48, R48, R5.reuse ;  /* 0x0000000530307220 */ /* 0x080fe20000410000 */
[-C--:B------:R-:W-:Y:S01]  /*79b0*/  FMUL.FTZ R49, R49, R5.reuse ;  /* 0x0000000531317220 */ /* 0x080fe20000410000 */
[-C--:B------:R-:W-:Y:S01]  /*79c0*/  FMUL.FTZ R52, R52, R5.reuse ;  /* 0x0000000534347220 */ /* 0x080fe20000410000 */
[----:B------:R0:W-:Y:S01]  /*79d0*/  @!P1 SYNCS.ARRIVE.TRANS64.RED.A1T0 RZ, [R8+URZ], RZ ;  /* 0x000000ff08ff99a7 */ /* 0x0001e2000810043f */
[-C--:B------:R-:W-:Y:S01]  /*79e0*/  FMUL.FTZ R53, R53, R5.reuse ;  /* 0x0000000535357220 */ /* 0x080fe20000410000 */
[-C--:B------:R-:W-:Y:S01]  /*79f0*/  FMUL.FTZ R56, R56, R5.reuse ;  /* 0x0000000538387220 */ /* 0x080fe20000410000 */
[-C--:B------:R-:W-:Y:S01]  /*7a00*/  FMUL.FTZ R57, R57, R5.reuse ;  /* 0x0000000539397220 */ /* 0x080fe20000410000 */
[-C--:B------:R-:W-:Y:S01]  /*7a10*/  FMUL.FTZ R60, R60, R5.reuse ;  /* 0x000000053c3c7220 */ /* 0x080fe20000410000 */
[-C--:B------:R-:W-:Y:S01]  /*7a20*/  FMUL.FTZ R61, R61, R5.reuse ;  /* 0x000000053d3d7220 */ /* 0x080fe20000410000 */
[-C--:B------:R-:W-:Y:S01]  /*7a30*/  FMUL.FTZ R64, R64, R5.reuse ;  /* 0x0000000540407220 */ /* 0x080fe20000410000 */
[----:B------:R-:W-:Y:S01]  /*7a40*/  FMUL.FTZ R65, R65, R5 ;  /* 0x0000000541417220 */ /* 0x000fe20000410000 */
[----:B0-----:R-:W-:Y:S01]  /*7a50*/  FFMA.FTZ R8, R5, R7, R9 ;  /* 0x0000000705087223 */ /* 0x001fe20000010009 */
[----:B------:R-:W-:Y:S01]  /*7a60*/  FFMA.FTZ R7, R111, R3, -R128 ;  /* 0x000000036f077223 */ /* 0x000fe20000010880 */
[-C--:B------:R-:W-:Y:S01]  /*7a70*/  FMUL.FTZ R68, R68, R5.reuse ;  /* 0x0000000544447220 */ /* 0x080fe20000410000 */
[----:B------:R-:W-:Y:S01]  /*7a80*/  FMUL.FTZ R69, R69, R5 ;  /* 0x0000000545457220 */ /* 0x000fe20000410000 */
[C---:B----4-:R-:W-:Y:S01]  /*7a90*/  FADD.FTZ R111, R11.reuse, R8 ;  /* 0x000000080b6f7221 */ /* 0x050fe20000010000 */
[----:B------:R-:W-:Y:S01]  /*7aa0*/  F2FP.F16.F32.PACK_AB R8, R11, R9 ;  /* 0x000000090b08723e */ /* 0x000fe200000000ff */
[----:B---3--:R-:W-:Y:S01]  /*7ab0*/  FFMA.FTZ R9, R125, R6, R129 ;  /* 0x000000067d097223 */ /* 0x008fe20000010081 */
[-CC-:B------:R-:W-:Y:S01]  /*7ac0*/  FFMA.FTZ R6, R99, R3.reuse, -R128.reuse ;  /* 0x0000000363067223 */ /* 0x180fe20000010880 */
[----:B------:R-:W-:Y:S01]  /*7ad0*/  FADD.FTZ R10, R12, R111 ;  /* 0x0000006f0c0a7221 */ /* 0x000fe20000010000 */
[----:B------:R-:W-:Y:S01]  /*7ae0*/  FFMA.FTZ R99, R102, R3, -R128 ;  /* 0x0000000366637223 */ /* 0x000fe20000010880 */
[----:B------:R-:W0:Y:S01]  /*7af0*/  MUFU.EX2 R7, R7 ;  /* 0x0000000700077308 */ /* 0x000e220000000800 */
[----:B------:R-:W-:Y:S01]  /*7b00*/  FMUL.FTZ R26, R26, R125 ;  /* 0x0000007d1a1a7220 */ /* 0x000fe20000410000 */
[C---:B------:R-:W-:Y:S01]  /*7b10*/  FADD.FTZ R11, R13.reuse, R10 ;  /* 0x0000000a0d0b7221 */ /* 0x040fe20000010000 */
[----:B------:R-:W-:Y:S01]  /*7b20*/  F2FP.F16.F32.PACK_AB R10, R13, R12 ;  /* 0x0000000c0d0a723e */ /* 0x000fe200000000ff */
[C---:B-1----:R-:W-:Y:S01]  /*7b30*/  FADD.FTZ R13, R132.reuse, R9 ;  /* 0x00000009840d7221 */ /* 0x042fe20000010000 */
[----:B------:R-:W-:Y:S01]  /*7b40*/  F2FP.F16.F32.PACK_AB R9, R132, R129 ;  /* 0x000000818409723e */ /* 0x000fe200000000ff */
[-CC-:B------:R-:W-:Y:S01]  /*7b50*/  FFMA.FTZ R12, R91, R3.reuse, -R128.reuse ;  /* 0x000000035b0c7223 */ /* 0x180fe20000010880 */
[-CC-:B------:R-:W-:Y:S01]  /*7b60*/  FFMA.FTZ R91, R94, R3.reuse, -R128.reuse ;  /* 0x000000035e5b7223 */ /* 0x180fe20000010880 */
[----:B-----5:R-:W-:Y:S01]  /*7b70*/  FADD.FTZ R102, R136, R13 ;  /* 0x0000000d88667221 */ /* 0x020fe20000010000 */
[-CC-:B------:R-:W-:Y:S01]  /*7b80*/  FFMA.FTZ R13, R90, R3.reuse, -R128.reuse ;  /* 0x000000035a0d7223 */ /* 0x180fe20000010880 */
[----:B------:R-:W-:Y:S01]  /*7b90*/  FADD.FTZ R90, R14, R11 ;  /* 0x0000000b0e5a7221 */ /* 0x000fe20000010000 */
[----:B------:R-:W-:Y:S01]  /*7ba0*/  FFMA.FTZ R94, R83, R3, -R128 ;  /* 0x00000003535e7223 */ /* 0x000fe20000010880 */
[----:B------:R-:W-:Y:S01]  /*7bb0*/  FADD.FTZ R102, R137, R102 ;  /* 0x0000006689667221 */ /* 0x000fe20000010000 */
[----:B------:R-:W-:Y:S01]  /*7bc0*/  MUFU.EX2 R83, R13 ;  /* 0x0000000d00537308 */ /* 0x000fe20000000800 */
[----:B------:R-:W-:Y:S01]  /*7bd0*/  FADD.FTZ R111, R15, R90 ;  /* 0x0000005a0f6f7221 */ /* 0x000fe20000010000 */
[----:B------:R-:W-:Y:S01]  /*7be0*/  FMUL.FTZ R27, R27, R125 ;  /* 0x0000007d1b1b7220 */ /* 0x000fe20000410000 */
[----:B------:R-:W-:Y:S01]  /*7bf0*/  FADD.FTZ R11, R133, R102 ;  /* 0x00000066850b7221 */ /* 0x000fe20000010000 */
[-CC-:B------:R-:W-:Y:S01]  /*7c00*/  FFMA.FTZ R102, R95, R3.reuse, -R128.reuse ;  /* 0x000000035f667223 */ /* 0x180fe20000010880 */
[----:B------:R-:W-:Y:S01]  /*7c10*/  FADD.FTZ R110, R20, R111 ;  /* 0x0000006f146e7221 */ /* 0x000fe20000010000 */
[----:B------:R-:W-:Y:S01]  /*7c20*/  FFMA.FTZ R95, R82, R3, -R128 ;  /* 0x00000003525f7223 */ /* 0x000fe20000010880 */
[----:B------:R-:W-:Y:S01]  /*7c30*/  FADD.FTZ R90, R138, R11 ;  /* 0x0000000b8a5a7221 */ /* 0x000fe20000010000 */
[----:B------:R1:W-:Y:S01]  /*7c40*/  MUFU.EX2 R82, R103 ;  /* 0x0000006700527308 */ /* 0x0003e20000000800 */
[----:B------:R-:W-:Y:S01]  /*7c50*/  FADD.FTZ R111, R21, R110 ;  /* 0x0000006e156f7221 */ /* 0x000fe20000010000 */
[----:B------:R-:W-:Y:S01]  /*7c60*/  FMUL.FTZ R30, R30, R125 ;  /* 0x0000007d1e1e7220 */ /* 0x000fe20000410000 */
[----:B------:R-:W-:Y:S01]  /*7c70*/  FADD.FTZ R11, R131, R90 ;  /* 0x0000005a830b7221 */ /* 0x000fe20000010000 */
[----:B------:R-:W-:Y:S01]  /*7c80*/  FFMA.FTZ R90, R74, R3, -R128 ;  /* 0x000000034a5a7223 */ /* 0x000fe20000010880 */
[----:B------:R-:W-:Y:S01]  /*7c90*/  FADD.FTZ R110, R22, R111 ;  /* 0x0000006f166e7221 */ /* 0x000fe20000010000 */
[-C--:B------:R-:W-:Y:S01]  /*7ca0*/  FMUL.FTZ R31, R31, R125.reuse ;  /* 0x0000007d1f1f7220 */ /* 0x080fe20000410000 */
[----:B------:R-:W-:Y:S01]  /*7cb0*/  FADD.FTZ R129, R134, R11 ;  /* 0x0000000b86817221 */ /* 0x000fe20000010000 */
[----:B------:R-:W-:Y:S01]  /*7cc0*/  F2FP.F16.F32.PACK_AB R11, R137, R136 ;  /* 0x00000088890b723e */ /* 0x000fe200000000ff */
[----:B-1----:R-:W-:Y:S01]  /*7cd0*/  FADD.FTZ R103, R23, R110 ;  /* 0x0000006e17677221 */ /* 0x002fe20000010000 */
[----:B------:R1:W-:Y:S01]  /*7ce0*/  MUFU.EX2 R74, R12 ;  /* 0x0000000c004a7308 */ /* 0x0003e20000000800 */
[----:B------:R-:W-:Y:S01]  /*7cf0*/  FADD.FTZ R132, R130, R129 ;  /* 0x0000008182847221 */ /* 0x000fe20000010000 */
[-C--:B------:R-:W-:Y:S01]  /*7d00*/  FMUL.FTZ R34, R34, R125.reuse ;  /* 0x0000007d22227220 */ /* 0x080fe20000410000 */
[----:B------:R-:W-:Y:S01]  /*7d10*/  FADD.FTZ R110, R120, R103 ;  /* 0x00000067786e7221 */ /* 0x000fe20000010000 */
[----:B------:R2:W-:Y:S01]  /*7d20*/  STSM.16.M88.4 [R2+0x24300], R8 ;  /* 0x0243000802007844 */ /* 0x0005e20000000200 */
[----:B------:R-:W-:Y:S01]  /*7d30*/  FADD.FTZ R111, R123, R132 ;  /* 0x000000847b6f7221 */ /* 0x000fe20000010000 */
[-C--:B------:R-:W-:Y:S01]  /*7d40*/  FMUL.FTZ R35, R35, R125.reuse ;  /* 0x0000007d23237220 */ /* 0x080fe20000410000 */
[----:B------:R-:W-:Y:S01]  /*7d50*/  FADD.FTZ R13, R121, R110 ;  /* 0x0000006e790d7221 */ /* 0x000fe20000010000 */
[----:B------:R-:W3:Y:S01]  /*7d60*/  MUFU.EX2 R6, R6 ;  /* 0x0000000600067308 */ /* 0x000ee20000000800 */
[----:B------:R-:W-:Y:S01]  /*7d70*/  FADD.FTZ R111, R122, R111 ;  /* 0x0000006f7a6f7221 */ /* 0x000fe20000010000 */
[-C--:B------:R-:W-:Y:S01]  /*7d80*/  FMUL.FTZ R38, R38, R125.reuse ;  /* 0x0000007d26267220 */ /* 0x080fe20000410000 */
[----:B------:R-:W-:Y:S01]  /*7d90*/  FADD.FTZ R110, R112, R13 ;  /* 0x0000000d706e7221 */ /* 0x000fe20000010000 */
[----:B------:R-:W-:Y:S01]  /*7da0*/  F2FP.F16.F32.PACK_AB R112, R113, R112 ;  /* 0x000000707170723e */ /* 0x000fe200000000ff */
[----:B------:R-:W-:Y:S01]  /*7db0*/  FADD.FTZ R111, R126, R111 ;  /* 0x0000006f7e6f7221 */ /* 0x000fe20000010000 */
[-C--:B------:R-:W-:Y:S01]  /*7dc0*/  FMUL.FTZ R39, R39, R125.reuse ;  /* 0x0000007d27277220 */ /* 0x080fe20000410000 */
[----:B------:R-:W-:Y:S01]  /*7dd0*/  FADD.FTZ R13, R113, R110 ;  /* 0x0000006e710d7221 */ /* 0x000fe20000010000 */
[----:B------:R-:W4:Y:S01]  /*7de0*/  MUFU.EX2 R99, R99 ;  /* 0x0000006300637308 */ /* 0x000f220000000800 */
[----:B-1----:R-:W-:Y:S01]  /*7df0*/  FADD.FTZ R12, R114, R111 ;  /* 0x0000006f720c7221 */ /* 0x002fe20000010000 */
[----:B------:R-:W-:Y:S01]  /*7e00*/  F2FP.F16.F32.PACK_AB R113, R127, R114 ;  /* 0x000000727f71723e */ /* 0x000fe200000000ff */
[----:B------:R-:W-:Y:S01]  /*7e10*/  FMUL.FTZ R42, R42, R125 ;  /* 0x0000007d2a2a7220 */ /* 0x000fe20000410000 */
[----:B--2---:R-:W-:Y:S01]  /*7e20*/  F2FP.F16.F32.PACK_AB R8, R15, R14 ;  /* 0x0000000e0f08723e */ /* 0x004fe200000000ff */
[----:B------:R-:W-:Y:S01]  /*7e30*/  FADD.FTZ R14, R116, R13 ;  /* 0x0000000d740e7221 */ /* 0x000fe20000010000 */
[----:B------:R-:W-:Y:S01]  /*7e40*/  F2FP.F16.F32.PACK_AB R10, R21, R20 ;  /* 0x00000014150a723e */ /* 0x000fe200000000ff */
[----:B------:R-:W-:Y:S01]  /*7e50*/  FADD.FTZ R12, R127, R12 ;  /* 0x0000000c7f0c7221 */ /* 0x000fe20000010000 */
[----:B------:R-:W-:Y:S01]  /*7e60*/  F2FP.F16.F32.PACK_AB R9, R138, R133 ;  /* 0x000000858a09723e */ /* 0x000fe200000000ff */
[----:B------:R-:W-:Y:S01]  /*7e70*/  FADD.FTZ R21, R117, R14 ;  /* 0x0000000e75157221 */ /* 0x000fe20000010000 */
[----:B------:R-:W-:Y:S01]  /*7e80*/  F2FP.F16.F32.PACK_AB R11, R134, R131 ;  /* 0x00000083860b723e */ /* 0x000fe200000000ff */
[----:B------:R-:W-:Y:S01]  /*7e90*/  FADD.FTZ R15, R115, R12 ;  /* 0x0000000c730f7221 */ /* 0x000fe20000010000 */
[----:B------:R-:W-:Y:S01]  /*7ea0*/  F2FP.F16.F32.PACK_AB R12, R23, R22 ;  /* 0x00000016170c723e */ /* 0x000fe200000000ff */
[----:B------:R-:W-:Y:S01]  /*7eb0*/  FADD.FTZ R20, R104, R21 ;  /* 0x0000001568147221 */ /* 0x000fe20000010000 */
[----:B------:R-:W1:Y:S01]  /*7ec0*/  MUFU.EX2 R91, R91 ;  /* 0x0000005b005b7308 */ /* 0x000e620000000800 */
[----:B------:R-:W-:Y:S01]  /*7ed0*/  FADD.FTZ R15, R118, R15 ;  /* 0x0000000f760f7221 */ /* 0x000fe20000010000 */
[----:B------:R2:W-:Y:S01]  /*7ee0*/  STSM.16.M88.4 [R2+0x25b00], R8 ;  /* 0x025b000802007844 */ /* 0x0005e20000000200 */
[----:B------:R-:W-:Y:S01]  /*7ef0*/  FADD.FTZ R21, R105, R20 ;  /* 0x0000001469157221 */ /* 0x000fe20000010000 */
[----:B------:R-:W-:Y:S01]  /*7f00*/  F2FP.F16.F32.PACK_AB R13, R123, R130 ;  /* 0x000000827b0d723e */ /* 0x000fe200000000ff */
[----:B------:R-:W-:Y:S01]  /*7f10*/  FADD.FTZ R22, R106, R15 ;  /* 0x0000000f6a167221 */ /* 0x000fe20000010000 */
[----:B------:R-:W-:Y:S01]  /*7f20*/  F2FP.F16.F32.PACK_AB R14, R121, R120 ;  /* 0x00000078790e723e */ /* 0x000fe200000000ff */
[----:B------:R-:W-:Y:S01]  /*7f30*/  FADD.FTZ R20, R108, R21 ;  /* 0x000000156c147221 */ /* 0x000fe20000010000 */
[----:B------:R-:W5:Y:S01]  /*7f40*/  MUFU.EX2 R102, R102 ;  /* 0x0000006600667308 */ /* 0x000f620000000800 */
[----:B------:R-:W-:Y:S01]  /*7f50*/  FADD.FTZ R22, R119, R22 ;  /* 0x0000001677167221 */ /* 0x000fe20000010000 */
[----:B------:R-:W-:Y:S01]  /*7f60*/  F2FP.F16.F32.PACK_AB R15, R126, R122 ;  /* 0x0000007a7e0f723e */ /* 0x000fe200000000ff */
[----:B------:R-:W-:Y:S01]  /*7f70*/  FADD.FTZ R21, R109, R20 ;  /* 0x000000146d157221 */ /* 0x000fe20000010000 */
[----:B------:R-:W-:Y:S01]  /*7f80*/  F2FP.F16.F32.PACK_AB R104, R105, R104 ;  /* 0x000000686968723e */ /* 0x000fe200000000ff */
[----:B------:R-:W-:Y:S01]  /*7f90*/  FADD.FTZ R22, R107, R22 ;  /* 0x000000166b167221 */ /* 0x000fe20000010000 */
[C---:B0-----:R-:W-:Y:S01]  /*7fa0*/  F2FP.F16.F32.PACK_AB R107, R7.reuse, R107 ;  /* 0x0000006b076b723e */ /* 0x041fe200000000ff */
[----:B------:R-:W-:Y:S01]  /*7fb0*/  FADD.FTZ R20, R96, R21 ;  /* 0x0000001560147221 */ /* 0x000fe20000010000 */
[----:B------:R-:W-:Y:S01]  /*7fc0*/  MUFU.EX2 R95, R95 ;  /* 0x0000005f005f7308 */ /* 0x000fe20000000800 */
[----:B------:R-:W-:Y:S01]  /*7fd0*/  FADD.FTZ R23, R7, R22 ;  /* 0x0000001607177221 */ /* 0x000fe20000010000 */
[C---:B------:R-:W-:Y:S01]  /*7fe0*/  F2FP.F16.F32.PACK_AB R96, R97.reuse, R96 ;  /* 0x000000606160723e */ /* 0x040fe200000000ff */
[----:B------:R-:W-:Y:S01]  /*7ff0*/  FADD.FTZ R21, R97, R20 ;  /* 0x0000001461157221 */ /* 0x000fe20000010000 */
[----:B---3--:R-:W-:Y:S01]  /*8000*/  F2FP.F16.F32.PACK_AB R97, R6, R98 ;  /* 0x000000620661723e */ /* 0x008fe200000000ff */
[----:B------:R-:W-:Y:S01]  /*8010*/  FADD.FTZ R23, R98, R23 ;  /* 0x0000001762177221 */ /* 0x000fe20000010000 */
[----:B------:R0:W-:Y:S01]  /*8020*/  STSM.16.M88.4 [R2+0x27300], R12 ;  /* 0x0273000c02007844 */ /* 0x0001e20000000200 */
[----:B------:R-:W-:Y:S01]  /*8030*/  FADD.FTZ R22, R100, R21 ;  /* 0x0000001564167221 */ /* 0x000fe20000010000 */
[----:B------:R-:W3:Y:S01]  /*8040*/  MUFU.EX2 R94, R94 ;  /* 0x0000005e005e7308 */ /* 0x000ee20000000800 */
[----:B------:R-:W-:Y:S01]  /*8050*/  FADD.FTZ R20, R6, R23 ;  /* 0x0000001706147221 */ /* 0x000fe20000010000 */
[----:B------:R-:W-:Y:S01]  /*8060*/  F2FP.F16.F32.PACK_AB R114, R117, R116 ;  /* 0x000000747572723e */ /* 0x000fe200000000ff */
[----:B--2---:R-:W-:Y:S01]  /*8070*/  FADD.FTZ R9, R101, R22 ;  /* 0x0000001665097221 */ /* 0x004fe20000010000 */
[----:B------:R-:W-:Y:S01]  /*8080*/  F2FP.F16.F32.PACK_AB R115, R118, R115 ;  /* 0x000000737673723e */ /* 0x000fe200000000ff */
[----:B----4-:R-:W-:Y:S01]  /*8090*/  FADD.FTZ R21, R99, R20 ;  /* 0x0000001463157221 */ /* 0x010fe20000010000 */
[----:B------:R-:W-:Y:S01]  /*80a0*/  F2FP.F16.F32.PACK_AB R105, R119, R106 ;  /* 0x0000006a7769723e */ /* 0x000fe200000000ff */
[----:B------:R-:W-:Y:S01]  /*80b0*/  FADD.FTZ R10, R88, R9 ;  /* 0x00000009580a7221 */ /* 0x000fe20000010000 */
[----:B------:R-:W-:Y:S01]  /*80c0*/  F2FP.F16.F32.PACK_AB R106, R109, R108 ;  /* 0x0000006c6d6a723e */ /* 0x000fe200000000ff */
[C---:B------:R-:W-:Y:S01]  /*80d0*/  FADD.FTZ R8, R82.reuse, R21 ;  /* 0x0000001552087221 */ /* 0x040fe20000010000 */
[----:B------:R-:W-:Y:S01]  /*80e0*/  F2FP.F16.F32.PACK_AB R98, R101, R100 ;  /* 0x000000646562723e */ /* 0x000fe200000000ff */
[----:B------:R-:W-:Y:S01]  /*80f0*/  FADD.FTZ R9, R89, R10 ;  /* 0x0000000a59097221 */ /* 0x000fe20000010000 */
[----:B------:R-:W-:Y:S01]  /*8100*/  F2FP.F16.F32.PACK_AB R99, R82, R99 ;  /* 0x000000635263723e */ /* 0x000fe200000000ff */
[----:B------:R-:W-:Y:S01]  /*8110*/  FADD.FTZ R7, R83, R8 ;  /* 0x0000000853077221 */ /* 0x000fe20000010000 */
[----:B0-----:R0:W2:Y:S01]  /*8120*/  MUFU.EX2 R12, R90 ;  /* 0x0000005a000c7308 */ /* 0x0010a20000000800 */
[----:B------:R-:W-:Y:S01]  /*8130*/  FADD.FTZ R8, R92, R9 ;  /* 0x000000095c087221 */ /* 0x000fe20000010000 */
[----:B------:R-:W-:Y:S01]  /*8140*/  F2FP.F16.F32.PACK_AB R88, R89, R88 ;  /* 0x000000585958723e */ /* 0x000fe200000000ff */
[C---:B------:R-:W-:Y:S01]  /*8150*/  FADD.FTZ R6, R74.reuse, R7 ;  /* 0x000000074a067221 */ /* 0x040fe20000010000 */
[----:B------:R-:W-:Y:S01]  /*8160*/  F2FP.F16.F32.PACK_AB R89, R74, R83 ;  /* 0x000000534a59723e */ /* 0x000fe200000000ff */
[----:B------:R-:W-:Y:S01]  /*8170*/  FADD.FTZ R9, R93, R8 ;  /* 0x000000085d097221 */ /* 0x000fe20000010000 */
[----:B------:R-:W-:Y:S01]  /*8180*/  F2FP.F16.F32.PACK_AB R82, R85, R84 ;  /* 0x000000545552723e */ /* 0x000fe200000000ff */
[----:B-1----:R-:W-:Y:S01]  /*8190*/  FADD.FTZ R7, R91, R6 ;  /* 0x000000065b077221 */ /* 0x002fe20000010000 */
[----:B-----5:R-:W-:Y:S01]  /*81a0*/  F2FP.F16.F32.PACK_AB R91, R102, R91 ;  /* 0x0000005b665b723e */ /* 0x020fe200000000ff */
[----:B------:R-:W-:Y:S01]  /*81b0*/  FADD.FTZ R8, R80, R9 ;  /* 0x0000000950087221 */ /* 0x000fe20000010000 */
[----:B0-----:R-:W-:Y:S01]  /*81c0*/  F2FP.F16.F32.PACK_AB R90, R93, R92 ;  /* 0x0000005c5d5a723e */ /* 0x001fe200000000ff */
[----:B------:R-:W-:Y:S01]  /*81d0*/  FADD.FTZ R6, R102, R7 ;  /* 0x0000000766067221 */ /* 0x000fe20000010000 */
[C---:B------:R-:W-:Y:S01]  /*81e0*/  F2FP.F16.F32.PACK_AB R80, R81.reuse, R80 ;  /* 0x000000505150723e */ /* 0x040fe200000000ff */
[----:B------:R-:W-:Y:S01]  /*81f0*/  FADD.FTZ R9, R81, R8 ;  /* 0x0000000851097221 */ /* 0x000fe20000010000 */
[----:B---3--:R-:W-:Y:S01]  /*8200*/  F2FP.F16.F32.PACK_AB R81, R94, R95 ;  /* 0x0000005f5e51723e */ /* 0x008fe200000000ff */
[----:B------:R-:W-:Y:S01]  /*8210*/  FADD.FTZ R7, R95, R6 ;  /* 0x000000065f077221 */ /* 0x000fe20000010000 */
[----:B------:R-:W-:Y:S01]  /*8220*/  F2FP.F16.F32.PACK_AB R83, R87, R86 ;  /* 0x000000565753723e */ /* 0x000fe200000000ff */
[----:B------:R-:W-:Y:S01]  /*8230*/  FADD.FTZ R6, R84, R9 ;  /* 0x0000000954067221 */ /* 0x000fe20000010000 */
[----:B------:R-:W-:Y:S01]  /*8240*/  STSM.16.M88.4 [R2+0x28b00], R112 ;  /* 0x028b007002007844 */ /* 0x000fe20000000200 */
[----:B------:R-:W-:Y:S01]  /*8250*/  F2FP.F16.F32.PACK_AB R8, R124, R72 ;  /* 0x000000487c08723e */ /* 0x000fe200000000ff */
[----:B------:R-:W-:Y:S01]  /*8260*/  FADD.FTZ R7, R94, R7 ;  /* 0x000000075e077221 */ /* 0x000fe20000010000 */
[----:B------:R-:W-:Y:S01]  /*8270*/  FADD.FTZ R9, R85, R6 ;  /* 0x0000000655097221 */ /* 0x000fe20000010000 */
[----:B------:R-:W-:Y:S01]  /*8280*/  F2FP.F16.F32.PACK_AB R10, R77, R76 ;  /* 0x0000004c4d0a723e */ /* 0x000fe200000000ff */
[----:B------:R-:W-:Y:S01]  /*8290*/  STSM.16.M88.4 [R2+0x2a300], R104 ;  /* 0x02a3006802007844 */ /* 0x000fe20000000200 */
[----:B------:R-:W-:Y:S01]  /*82a0*/  F2FP.F16.F32.PACK_AB R11, R79, R78 ;  /* 0x0000004e4f0b723e */ /* 0x000fe200000000ff */
[----:B------:R-:W-:Y:S01]  /*82b0*/  FADD.FTZ R9, R72, R9 ;  /* 0x0000000948097221 */ /* 0x000fe20000010000 */
[----:B------:R-:W-:Y:S01]  /*82c0*/  FADD.FTZ R7, R86, R7 ;  /* 0x0000000756077221 */ /* 0x000fe20000010000 */
[----:B------:R-:W-:Y:S01]  /*82d0*/  STSM.16.M88.4 [R2+0x2bb00], R96 ;  /* 0x02bb006002007844 */ /* 0x000fe20000000200 */
[-C--:B------:R-:W-:Y:S01]  /*82e0*/  FMUL.FTZ R43, R43, R125.reuse ;  /* 0x0000007d2b2b7220 */ /* 0x080fe20000410000 */
[----:B------:R-:W-:Y:S01]  /*82f0*/  FADD.FTZ R13, R124, R9 ;  /* 0x000000097c0d7221 */ /* 0x000fe20000010000 */
[----:B--2---:R-:W-:Y:S01]  /*8300*/  F2FP.F16.F32.PACK_AB R9, R75, R12 ;  /* 0x0000000c4b09723e */ /* 0x004fe200000000ff */
[----:B------:R-:W-:Y:S01]  /*8310*/  STSM.16.M88.4 [R2+0x2d300], R88 ;  /* 0x02d3005802007844 */ /* 0x000fe20000000200 */
[----:B------:R-:W-:Y:S01]  /*8320*/  FADD.FTZ R7, R87, R7 ;  /* 0x0000000757077221 */ /* 0x000fe20000010000 */
[----:B------:R-:W-:Y:S01]  /*8330*/  FADD.FTZ R76, R76, R13 ;  /* 0x0000000d4c4c7221 */ /* 0x000fe20000010000 */
[-C--:B------:R-:W-:Y:S01]  /*8340*/  FMUL.FTZ R46, R46, R125.reuse ;  /* 0x0000007d2e2e7220 */ /* 0x080fe20000410000 */
[----:B------:R-:W-:Y:S01]  /*8350*/  STSM.16.M88.4 [R2+0x2eb00], R80 ;  /* 0x02eb005002007844 */ /* 0x000fe20000000200 */
[----:B------:R-:W-:Y:S01]  /*8360*/  FADD.FTZ R7, R12, R7 ;  /* 0x000000070c077221 */ /* 0x000fe20000010000 */
[-C--:B------:R-:W-:Y:S01]  /*8370*/  FMUL.FTZ R47, R47, R125.reuse ;  /* 0x0000007d2f2f7220 */ /* 0x080fe20000410000 */
[-C--:B------:R-:W-:Y:S01]  /*8380*/  FMUL.FTZ R50, R50, R125.reuse ;  /* 0x0000007d32327220 */ /* 0x080fe20000410000 */
[----:B------:R0:W-:Y:S01]  /*8390*/  STSM.16.M88.4 [R2+0x30300], R8 ;  /* 0x0303000802007844 */ /* 0x0001e20000000200 */
[----:B------:R-:W-:Y:S01]  /*83a0*/  FADD.FTZ R7, R75, R7 ;  /* 0x000000074b077221 */ /* 0x000fe20000010000 */
[-C--:B------:R-:W-:Y:S01]  /*83b0*/  FMUL.FTZ R51, R51, R125.reuse ;  /* 0x0000007d33337220 */ /* 0x080fe20000410000 */
[-C--:B------:R-:W-:Y:S01]  /*83c0*/  FMUL.FTZ R54, R54, R125.reuse ;  /* 0x0000007d36367220 */ /* 0x080fe20000410000 */
[----:B------:R-:W-:Y:S01]  /*83d0*/  @!PT LDS RZ, [RZ] ;  /* 0x00000000fffff984 */ /* 0x000fe20000000800 */
[----:B------:R-:W-:Y:S01]  /*83e0*/  @!PT LDS RZ, [RZ] ;  /* 0x00000000fffff984 */ /* 0x000fe20000000800 */
[----:B------:R-:W-:Y:S01]  /*83f0*/  @!PT LDS RZ, [RZ] ;  /* 0x00000000fffff984 */ /* 0x000fe20000000800 */
[----:B------:R-:W-:Y:S01]  /*8400*/  @!PT LDS RZ, [RZ] ;  /* 0x00000000fffff984 */ /* 0x000fe20000000800 */
[----:B------:R1:W-:Y:S06]  /*8410*/  MEMBAR.ALL.CTA ;  /* 0x0000000000007992 */ /* 0x0003ec0000008000 */
[----:B-1----:R-:W1:Y:S01]  /*8420*/  FENCE.VIEW.ASYNC.S ;  /* 0x00000000000073c6 */ /* 0x002e620000000000 */
[----:B------:R-:W-:Y:S01]  /*8430*/  FADD.FTZ R6, R78, R7 ;  /* 0x000000074e067221 */ /* 0x000fe20000010000 */
[----:B------:R-:W-:Y:S01]  /*8440*/  FADD.FTZ R7, R77, R76 ;  /* 0x0000004c4d077221 */ /* 0x000fe20000010000 */
[-C--:B------:R-:W-:Y:S01]  /*8450*/  FMUL.FTZ R55, R55, R125.reuse ;  /* 0x0000007d37377220 */ /* 0x080fe20000410000 */
[-C--:B------:R-:W-:Y:S01]  /*8460*/  FMUL.FTZ R58, R58, R125.reuse ;  /* 0x0000007d3a3a7220 */ /* 0x080fe20000410000 */
[----:B------:R-:W-:Y:S01]  /*8470*/  FADD.FTZ R6, R79, R6 ;  /* 0x000000064f067221 */ /* 0x000fe20000010000 */
[-C--:B------:R-:W-:Y:S01]  /*8480*/  FMUL.FTZ R59, R59, R125.reuse ;  /* 0x0000007d3b3b7220 */ /* 0x080fe20000410000 */
[-C--:B------:R-:W-:Y:S01]  /*8490*/  FMUL.FTZ R62, R62, R125.reuse ;  /* 0x0000007d3e3e7220 */ /* 0x080fe20000410000 */
[-C--:B------:R-:W-:Y:S01]  /*84a0*/  FMUL.FTZ R63, R63, R125.reuse ;  /* 0x0000007d3f3f7220 */ /* 0x080fe20000410000 */
[-C--:B------:R-:W-:Y:S01]  /*84b0*/  FMUL.FTZ R66, R66, R125.reuse ;  /* 0x0000007d42427220 */ /* 0x080fe20000410000 */
[-C--:B------:R-:W-:Y:S01]  /*84c0*/  FMUL.FTZ R67, R67, R125.reuse ;  /* 0x0000007d43437220 */ /* 0x080fe20000410000 */
[-C--:B------:R-:W-:Y:S01]  /*84d0*/  FMUL.FTZ R70, R70, R125.reuse ;  /* 0x0000007d46467220 */ /* 0x080fe20000410000 */
[----:B------:R-:W-:Y:S01]  /*84e0*/  FMUL.FTZ R71, R71, R125 ;  /* 0x0000007d47477220 */ /* 0x000fe20000410000 */
[----:B0-----:R-:W-:-:S02]  /*84f0*/  IMAD.MOV.U32 R9, RZ, RZ, R16 ;  /* 0x000000ffff097224 */ /* 0x001fc400078e0010 */
[----:B------:R-:W-:Y:S02]  /*8500*/  IMAD.MOV.U32 R8, RZ, RZ, R73 ;  /* 0x000000ffff087224 */ /* 0x000fe400078e0049 */
[----:B------:R-:W-:Y:S01]  /*8510*/  IMAD.MOV.U32 R5, RZ, RZ, R0 ;  /* 0x000000ffff057224 */ /* 0x000fe200078e0000 */
[----:B-1----:R-:W-:Y:S01]  /*8520*/  NOP ;  /* 0x0000000000007918 */ /* 0x002fe20000000000 */
[----:B------:R-:W-:Y:S05]  /*8530*/  @P2 BRA `(.L_x_142) ;  /* 0xffffffc8003c2947 */ /* 0x000fea000383ffff */
.L_x_133:
[----:B------:R-:W-:Y:S06]  /*8540*/  BAR.ARV 0x8, 0x1a0 ;  /* 0x0206800000007b1d */ /* 0x000fec0000002000 */
[----:B------:R-:W-:Y:S05]  /*8550*/  @!P0 BRA `(.L_x_143) ;  /* 0x0000000000048947 */ /* 0x000fea0003800000 */
[----:B------:R-:W-:Y:S01]  /*8560*/  BPT.TRAP 0x1 ;  /* 0x000000040000795c */ /* 0x000fe20000300000 */
.L_x_143:
[----:B------:R-:W-:Y:S01]  /*8570*/  ULEA UR9, UR39, UR36, 0x3 ;  /* 0x0000002427097291 */ /* 0x000fe2000f8e183f */
[----:B------:R-:W-:-:S08]  /*8580*/  SHF.L.U32 R4, R16, 0x1f, RZ ;  /* 0x0000001f10047819 */ /* 0x000fd000000006ff */
[----:B------:R1:W2:Y:S01]  /*8590*/  SYNCS.PHASECHK.TRANS64.TRYWAIT P2, [UR9+0x31c50], R4 ;  /* 0x031c5004ff0075a7 */ /* 0x0002a20008040149 */
[----:B------:R-:W-:Y:S05]  /*85a0*/  @!P0 BRA `(.L_x_144) ;  /* 0x0000000000048947 */ /* 0x000fea0003800000 */
[----:B------:R-:W-:Y:S01]  /*85b0*/  BPT.TRAP 0x1 ;  /* 0x000000040000795c */ /* 0x000fe20000300000 */
.L_x_144:
[----:B--2---:R-:W-:Y:S05]  /*85c0*/  @P2 BRA `(.L_x_145) ;  /* 0x0000000000082947 */ /* 0x004fea0003800000 */
[----:B------:R-:W2:Y:S02]  /*85d0*/  SYNCS.PHASECHK.TRANS64.TRYWAIT P0, [UR9+0x31c50], R4 ;  /* 0x031c5004ff0075a7 */ /* 0x000ea40008000149 */
[----:B--2---:R-:W-:Y:S05]  /*85e0*/  @!P0 BRA `(.L_x_146) ;  /* 0x0000006400e08947 */ /* 0x004fea0003800000 */
.L_x_145:
[----:B------:R-:W-:Y:S01]  /*85f0*/  UIADD3 UR36, UR36, 0x200, URZ ;  /* 0x0000020024247890 */ /* 0x000fe2000fffe03f */
[----:B------:R-:W-:Y:S01]  /*8600*/  WARPGROUP.ARRIVE ;  /* 0x00000000000079c5 */ /* 0x000fe20000000000 */
[----:B------:R-:W-:Y:S01]  /*8610*/  ULOP3.LUT UR37, UR37, 0x10000, URZ, 0xfc, !UPT ;  /* 0x0001000025257892 */ /* 0x000fe2000f8efc3f */
[----:B-12---:R-:W1:Y:S01]  /*8620*/  SHFL.BFLY PT, R4, R7, 0x2, 0x1f ;  /* 0x0c401f0007047f89 */ /* 0x006e6200000e0000 */
[----:B------:R-:W-:Y:S01]  /*8630*/  USHF.R.U32.HI UR36, URZ, 0x4, UR36 ;  /* 0x000000043f247899 */ /* 0x000fe20008011624 */
[----:B------:R-:W-:Y:S01]  /*8640*/  IMAD.MOV.U32 R20, RZ, RZ, -0x800000 ;  /* 0xff800000ff147424 */ /* 0x000fe200078e00ff */
[----:B------:R-:W-:Y:S01]  /*8650*/  UMOV UR5, 0xc0000010 ;  /* 0xc000001000057882 */ /* 0x000fe20000000000 */
[----:B------:R-:W-:Y:S01]  /*8660*/  UMOV UR7, 0x80000020 ;  /* 0x8000002000077882 */ /* 0x000fe20000000000 */
[----:B------:R-:W-:Y:S01]  /*8670*/  ULOP3.LUT UR36, UR36, 0x3fff, URZ, 0xc0, !UPT ;  /* 0x00003fff24247892 */ /* 0x000fe2000f8ec03f */
[----:B------:R-:W2:Y:S01]  /*8680*/  SHFL.BFLY PT, R5, R6, 0x2, 0x1f ;  /* 0x0c401f0006057f89 */ /* 0x000ea200000e0000 */
[----:B------:R-:W-:Y:S01]  /*8690*/  UMOV UR4, UR37 ;  /* 0x0000002500047c82 */ /* 0x000fe20008000000 */
[----:B------:R-:W-:Y:S01]  /*86a0*/  IMAD.MOV.U32 R21, RZ, RZ, -0x800000 ;  /* 0xff800000ff157424 */ /* 0x000fe200078e00ff */
[----:B------:R-:W-:Y:S01]  /*86b0*/  ULOP3.LUT UR8, UR36, 0x2400000, URZ, 0xfc, !UPT ;  /* 0x0240000024087892 */ /* 0x000fe2000f8efc3f */
[----:B------:R-:W-:-:S03]  /*86c0*/  VIADD R149, R149, 0x1 ;  /* 0x0000000195957836 */ /* 0x000fc60000000000 */
[----:B------:R-:W-:Y:S02]  /*86d0*/  UIMAD UR8, UR39, 0x6c0, UR8 ;  /* 0x000006c0270878a4 */ /* 0x000fe4000f8e0208 */
[----:B------:R-:W-:-:S04]  /*86e0*/  UIADD3 UR39, UR39, 0x1, URZ ;  /* 0x0000000127277890 */ /* 0x000fc8000fffe03f */
[----:B------:R-:W-:Y:S01]  /*86f0*/  UISETP.NE.AND UP0, UPT, UR39, 0x2, UPT ;  /* 0x000000022700788c */ /* 0x000fe2000bf05270 */
[----:B------:R-:W-:Y:S02]  /*8700*/  UMOV UR6, UR8 ;  /* 0x0000000800067c82 */ /* 0x000fe40008000000 */
[----:B------:R-:W-:Y:S01]  /*8710*/  HGMMA.64x96x16.F32 R24, gdesc[UR4].tnspB, R24, gsb0 ;  /* 0x41600000041879f0 */ /* 0x000fe20008000818 */
[----:B------:R-:W-:Y:S01]  /*8720*/  UIADD3 UR4, UR37, 0x180, URZ ;  /* 0x0000018025047890 */ /* 0x000fe2000fffe03f */
[----:B-1----:R-:W-:Y:S01]  /*8730*/  FADD.FTZ R4, R4, R7 ;  /* 0x0000000704047221 */ /* 0x002fe20000010000 */
[----:B------:R-:W-:Y:S01]  /*8740*/  UIADD3 UR6, UR8, 0x40, URZ ;  /* 0x0000004008067890 */ /* 0x000fe2000fffe03f */
[----:B------:R-:W-:Y:S01]  /*8750*/  UMOV UR5, 0xc0000010 ;  /* 0xc000001000057882 */ /* 0x000fe20000000000 */
[----:B------:R-:W-:Y:S01]  /*8760*/  UMOV UR7, 0x80000020 ;  /* 0x8000002000077882 */ /* 0x000fe20000000000 */
[----:B--2---:R-:W-:Y:S01]  /*8770*/  FADD.FTZ R8, R5, R6 ;  /* 0x0000000605087221 */ /* 0x004fe20000010000 */
[----:B------:R-:W-:Y:S01]  /*8780*/  USEL UR39, UR39, URZ, UP0 ;  /* 0x0000003f27277287 */ /* 0x000fe20008000000 */
[----:B------:R-:W1:Y:S04]  /*8790*/  SHFL.BFLY PT, R5, R4, 0x1, 0x1f ;  /* 0x0c201f0004057f89 */ /* 0x000e6800000e0000 */
[----:B------:R-:W0:Y:S01]  /*87a0*/  SHFL.BFLY PT, R9, R8, 0x1, 0x1f ;  /* 0x0c201f0008097f89 */ /* 0x000e2200000e0000 */
[----:B-1----:R-:W-:Y:S01]  /*87b0*/  FADD.FTZ R11, R4, R5 ;  /* 0x00000005040b7221 */ /* 0x002fe20000010000 */
[----:B------:R-:W-:-:S02]  /*87c0*/  IMAD.U32 R4, RZ, RZ, UR9 ;  /* 0x00000009ff047e24 */ /* 0x000fc4000f8e00ff */
[----:B------:R-:W-:Y:S02]  /*87d0*/  IMAD.MOV.U32 R5, RZ, RZ, RZ ;  /* 0x000000ffff057224 */ /* 0x000fe400078e00ff */
[----:B0-----:R-:W-:Y:S01]  /*87e0*/  FADD.FTZ R12, R8, R9 ;  /* 0x00000009080c7221 */ /* 0x001fe20000010000 */
[----:B------:R-:W-:Y:S01]  /*87f0*/  FSETP.NE.FTZ.AND P0, PT, R11, RZ, PT ;  /* 0x000000ff0b00720b */ /* 0x000fe20003f15000 */
[----:B------:R-:W-:-:S03]  /*8800*/  IMAD.MOV.U32 R9, RZ, RZ, RZ ;  /* 0x000000ffff097224 */ /* 0x000fc600078e00ff */
[----:B------:R-:W-:-:S09]  /*8810*/  FSETP.NE.FTZ.AND P2, PT, R12, RZ, PT ;  /* 0x000000ff0c00720b */ /* 0x000fd20003f55000 */
[C---:B------:R-:W-:Y:S01]  /*8820*/  @P0 FMUL.FTZ R7, R3.reuse, 0.69314718246459960938 ;  /* 0x3f31721803070820 */ /* 0x040fe20000410000 */
[----:B------:R-:W0:Y:S03]  /*8830*/  @P0 MUFU.LG2 R6, R11 ;  /* 0x0000000b00060308 */ /* 0x000e260000000c00 */
[----:B------:R-:W-:Y:S01]  /*8840*/  @P2 FMUL.FTZ R13, R3, 0.69314718246459960938 ;  /* 0x3f317218030d2820 */ /* 0x000fe20000410000 */
[----:B------:R-:W-:-:S04]  /*8850*/  @!P1 VIADD R3, R4, 0x31c60 ;  /* 0x00031c6004039836 */ /* 0x000fc80000000000 */
[----:B------:R-:W1:Y:S01]  /*8860*/  @P2 MUFU.LG2 R10, R12 ;  /* 0x0000000c000a2308 */ /* 0x000e620000000c00 */
[----:B------:R-:W-:-:S07]  /*8870*/  @!P1 PRMT R4, RZ, 0x654, R3 ;  /* 0x00000654ff049816 */ /* 0x000fce0000000003 */
[----:B------:R-:W2:Y:S01]  /*8880*/  @P0 MUFU.RCP R5, R11 ;  /* 0x0000000b00050308 */ /* 0x000ea20000001000 */
[----:B0-----:R-:W-:-:S04]  /*8890*/  @P0 FMUL.FTZ R6, R6, 0.69314718246459960938 ;  /* 0x3f31721806060820 */ /* 0x001fc80000410000 */
[----:B------:R-:W-:Y:S01]  /*88a0*/  @P0 FFMA.FTZ R21, R7, R0, R6 ;  /* 0x0000000007150223 */ /* 0x000fe20000010006 */
[----:B------:R-:W-:Y:S02]  /*88b0*/  PLOP3.LUT P0, PT, PT, PT, PT, 0x8, 0x0 ;  /* 0x000000000000781c */ /* 0x000fe40003f0e170 */
[----:B------:R-:W0:Y:S01]  /*88c0*/  @P2 MUFU.RCP R9, R12 ;  /* 0x0000000c00092308 */ /* 0x000e220000001000 */
[----:B-1----:R-:W-:-:S04]  /*88d0*/  @P2 FMUL.FTZ R10, R10, 0.69314718246459960938 ;  /* 0x3f3172180a0a2820 */ /* 0x002fc80000410000 */
[----:B------:R-:W-:Y:S01]  /*88e0*/  @P2 FFMA.FTZ R20, R13, R73, R10 ;  /* 0x000000490d142223 */ /* 0x000fe2000001000a */
        /* <DEDUP_REMOVED lines=52> */
[----:B------:R-:W-:-:S06]  /*8c30*/  USEL UR4, URZ, 0x1, UP0 ;  /* 0x000000013f047887 */ /* 0x000fcc0008000000 */
[----:B------:R-:W-:Y:S01]  /*8c40*/  LOP3.LUT R16, R16, UR4, RZ, 0x3c, !PT ;  /* 0x0000000410107c12 */ /* 0x000fe2000f8e3cff */
[----:B------:R-:W-:Y:S02]  /*8c50*/  WARPGROUP.DEPBAR.LE gsb0, 0x0 ;  /* 0x00008000000079c5 */ /* 0x000fe40000010000 */
[----:B------:R1:W-:Y:S01]  /*8c60*/  @!P1 SYNCS.ARRIVE.TRANS64.RED.A1T0 RZ, [R4+URZ], RZ ;  /* 0x000000ff04ff99a7 */ /* 0x0003e2000810043f */
        /* <DEDUP_REMOVED lines=20> */
[-C--:B0-----:R-:W-:Y:S01]  /*8db0*/  FMUL.FTZ R78, R34, R9.reuse ;  /* 0x00000009224e7220 */ /* 0x081fe20000410000 */
        /* <DEDUP_REMOVED lines=9> */
[-C--:B------:R-:W-:Y:S01]  /*8e50*/  FMUL.FTZ R80, R25, R5.reuse ;  /* 0x0000000519507220 */ /* 0x080fe20000410000 */
[-C--:B------:R-:W-:Y:S01]  /*8e60*/  FMUL.FTZ R81, R28, R5.reuse ;  /* 0x000000051c517220 */ /* 0x080fe20000410000 */
[-C--:B------:R-:W-:Y:S01]  /*8e70*/  FMUL.FTZ R6, R29, R5.reuse ;  /* 0x000000051d067220 */ /* 0x080fe20000410000 */
[----:B------:R-:W-:Y:S01]  /*8e80*/  FMUL.FTZ R14, R32, R5 ;  /* 0x00000005200e7220 */ /* 0x000fe20000410000 */
        /* <DEDUP_REMOVED lines=13> */
[----:B-1----:R-:W-:-:S07]  /*8f60*/  FMUL.FTZ R39, R71, R9 ;  /* 0x0000000947277220 */ /* 0x002fce0000410000 */
.L_x_126:
[----:B------:R-:W0:Y:S08]  /*8f70*/  S2UR UR4, SR_CgaCtaId ;  /* 0x00000000000479c3 */ /* 0x000e300000008800 */
[----:B------:R-:W-:Y:S06]  /*8f80*/  BAR.SYNC.DEFER_BLOCKING 0x5, 0x1a0 ;  /* 0x0146800000007b1d */ /* 0x000fec0000010000 */
[----:B------:R-:W-:Y:S01]  /*8f90*/  UMOV UR36, 0x400 ;  /* 0x0000040000247882 */ /* 0x000fe20000000000 */
[----:B------:R-:W-:Y:S01]  /*8fa0*/  BSSY B0, `(.L_x_147) ;  /* 0x0000166000007945 */ /* 0x000fe20003800000 */
[----:B0-----:R-:W-:-:S09]  /*8fb0*/  ULEA UR36, UR4, UR36, 0x18 ;  /* 0x0000002404247291 */ /* 0x001fd2000f8ec03f */
[----:B------:R-:W0:Y:S01]  /*8fc0*/  LDS.128 R28, [UR36+0x31cd0] ;  /* 0x031cd024ff1c7984 */ /* 0x000e220008000c00 */
[----:B------:R-:W-:Y:S06]  /*8fd0*/  BAR.ARV 0x4, 0x1a0 ;  /* 0x0106800000007b1d */ /* 0x000fec0000002000 */
[----:B------:R-:W-:Y:S05]  /*8fe0*/  @P0 BRA `(.L_x_148) ;  /* 0x0000000c00a40947 */ /* 0x000fea0003800000 */
[----:B------:R-:W1:Y:S08]  /*8ff0*/  S2UR UR6, SR_SWINHI ;  /* 0x00000000000679c3 */ /* 0x000e700000002f00 */
[----:B------:R-:W-:Y:S01]  /*9000*/  BAR.SYNC.DEFER_BLOCKING 0x1, 0x180 ;  /* 0x0046000000007b1d */ /* 0x000fe20000010000 */
[----:B------:R-:W-:Y:S02]  /*9010*/  F2FP.F16.F32.PACK_AB R7, R7, R8 ;  /* 0x000000080707723e */ /* 0x000fe400000000ff */
[----:B------:R-:W-:-:S02]  /*9020*/  F2FP.F16.F32.PACK_AB R6, R6, R81 ;  /* 0x000000510606723e */ /* 0x000fc400000000ff */
[----:B------:R-:W-:Y:S02]  /*9030*/  F2FP.F16.F32.PACK_AB R36, R45, R36 ;  /* 0x000000242d24723e */ /* 0x000fe400000000ff */
[----:B------:R-:W-:Y:S01]  /*9040*/  F2FP.F16.F32.PACK_AB R39, R39, R34 ;  /* 0x000000222727723e */ /* 0x000fe200000000ff */
[----:B------:R-:W-:Y:S01]  /*9050*/  UMOV UR4, UR36 ;  /* 0x0000002400047c82 */ /* 0x000fe20008000000 */
[----:B-1----:R-:W-:Y:S01]  /*9060*/  UMOV UR5, UR6 ;  /* 0x0000000600057c82 */ /* 0x002fe20008000000 */
[----:B------:R-:W-:Y:S02]  /*9070*/  IMAD.U32 R22, RZ, RZ, UR4 ;  /* 0x00000004ff167e24 */ /* 0x000fe4000f8e00ff */
[----:B------:R-:W-:Y:S01]  /*9080*/  IMAD.U32 R23, RZ, RZ, UR5 ;  /* 0x00000005ff177e24 */ /* 0x000fe2000f8e00ff */
[----:B------:R-:W-:Y:S01]  /*9090*/  ULDC.64 UR4, c[0x0][0xbe0] ;  /* 0x0002f80000047ab9 */ /* 0x000fe20000000a00 */
[----:B------:R-:W-:-:S03]  /*90a0*/  IMAD.WIDE R4, R154, 0x2, R22 ;  /* 0x000000029a047825 */ /* 0x000fc600078e0216 */
[C---:B------:R-:W-:Y:S02]  /*90b0*/  LOP3.LUT R25, R4.reuse, 0x180, RZ, 0xc0, !PT ;  /* 0x0000018004197812 */ /* 0x040fe400078ec0ff */
[C---:B------:R-:W-:Y:S02]  /*90c0*/  IADD3 R55, P4, R4.reuse, 0x20, RZ ;  /* 0x0000002004377810 */ /* 0x040fe40007f9e0ff */
[----:B------:R-:W-:Y:S02]  /*90d0*/  SHF.R.U64 R25, R25, 0x3, RZ ;  /* 0x0000000319197819 */ /* 0x000fe400000012ff */
[C---:B------:R-:W-:Y:S01]  /*90e0*/  IADD3 R59, P3, R4.reuse, 0x3000, RZ ;  /* 0x00003000043b7810 */ /* 0x040fe20007f7e0ff */
[--C-:B------:R-:W-:Y:S01]  /*90f0*/  IMAD.X R11, RZ, RZ, R5.reuse, P4 ;  /* 0x000000ffff0b7224 */ /* 0x100fe200020e0605 */
[C---:B------:R-:W-:Y:S02]  /*9100*/  IADD3 R63, P2, R4.reuse, 0x3020, RZ ;  /* 0x00003020043f7810 */ /* 0x040fe40007f5e0ff */
[C---:B------:R-:W-:Y:S01]  /*9110*/  IADD3 R67, P1, R4.reuse, 0x6000, RZ ;  /* 0x0000600004437810 */ /* 0x040fe20007f3e0ff */
[--C-:B------:R-:W-:Y:S01]  /*9120*/  IMAD.X R13, RZ, RZ, R5.reuse, P3 ;  /* 0x000000ffff0d7224 */ /* 0x100fe200018e0605 */
[----:B------:R-:W-:Y:S01]  /*9130*/  IADD3 R71, P0, R4, 0x6020, RZ ;  /* 0x0000602004477810 */ /* 0x000fe20007f1e0ff */
[--C-:B------:R-:W-:Y:S01]  /*9140*/  IMAD.X R9, RZ, RZ, R5.reuse, P2 ;  /* 0x000000ffff097224 */ /* 0x100fe200010e0605 */
[----:B------:R-:W-:Y:S01]  /*9150*/  LOP3.LUT R4, R25, R4, RZ, 0x3c, !PT ;  /* 0x0000000419047212 */ /* 0x000fe200078e3cff */
[--C-:B------:R-:W-:Y:S01]  /*9160*/  IMAD.X R25, RZ, RZ, R5.reuse, P1 ;  /* 0x000000ffff197224 */ /* 0x100fe200008e0605 */
[----:B------:R-:W-:Y:S01]  /*9170*/  LOP3.LUT R26, R67, 0x180, RZ, 0xc0, !PT ;  /* 0x00000180431a7812 */ /* 0x000fe200078ec0ff */
[----:B------:R-:W-:Y:S01]  /*9180*/  IMAD.X R27, RZ, RZ, R5, P0 ;  /* 0x000000ffff1b7224 */ /* 0x000fe200000e0605 */
[----:B0-----:R-:W-:-:S02]  /*9190*/  MOV R28, R4 ;  /* 0x00000004001c7202 */ /* 0x001fc40000000f00 */
[----:B------:R-:W-:Y:S02]  /*91a0*/  F2FP.F16.F32.PACK_AB R5, R24, R33 ;  /* 0x000000211805723e */ /* 0x000fe400000000ff */
[----:B------:R-:W-:Y:S02]  /*91b0*/  LOP3.LUT R24, R63, 0x180, RZ, 0xc0, !PT ;  /* 0x000001803f187812 */ /* 0x000fe400078ec0ff */
[----:B------:R-:W-:Y:S02]  /*91c0*/  LOP3.LUT R32, R71, 0x180, RZ, 0xc0, !PT ;  /* 0x0000018047207812 */ /* 0x000fe400078ec0ff */
[----:B------:R-:W-:Y:S02]  /*91d0*/  SHF.R.U64 R24, R24, 0x3, RZ ;  /* 0x0000000318187819 */ /* 0x000fe400000012ff */
[----:B------:R-:W-:Y:S02]  /*91e0*/  SHF.R.U64 R26, R26, 0x3, RZ ;  /* 0x000000031a1a7819 */ /* 0x000fe400000012ff */
[----:B------:R-:W-:-:S02]  /*91f0*/  SHF.R.U64 R32, R32, 0x3, RZ ;  /* 0x0000000320207819 */ /* 0x000fc400000012ff */
[----:B------:R-:W-:Y:S02]  /*9200*/  LOP3.LUT R8, R24, R63, RZ, 0x3c, !PT ;  /* 0x0000003f18087212 */ /* 0x000fe400078e3cff */
[----:B------:R-:W-:Y:S02]  /*9210*/  LOP3.LUT R24, R26, R67, RZ, 0x3c, !PT ;  /* 0x000000431a187212 */ /* 0x000fe400078e3cff */
[----:B------:R-:W-:Y:S02]  /*9220*/  LOP3.LUT R26, R32, R71, RZ, 0x3c, !PT ;  /* 0x00000047201a7212 */ /* 0x000fe400078e3cff */
[----:B------:R-:W0:Y:S01]  /*9230*/  LDC.64 R32, c[0x0][0xbd8] ;  /* 0x0002f600ff207b82 */ /* 0x000e220000000a00 */
[----:B------:R-:W-:Y:S02]  /*9240*/  LOP3.LUT R10, R55, 0x180, RZ, 0xc0, !PT ;  /* 0x00000180370a7812 */ /* 0x000fe400078ec0ff */
[----:B------:R-:W-:Y:S02]  /*9250*/  LOP3.LUT R12, R59, 0x180, RZ, 0xc0, !PT ;  /* 0x000001803b0c7812 */ /* 0x000fe400078ec0ff */
[----:B------:R-:W-:-:S02]  /*9260*/  SHF.R.U64 R10, R10, 0x3, RZ ;  /* 0x000000030a0a7819 */ /* 0x000fc400000012ff */
[----:B------:R-:W-:Y:S02]  /*9270*/  SHF.R.U64 R12, R12, 0x3, RZ ;  /* 0x000000030c0c7819 */ /* 0x000fe400000012ff */
[----:B------:R-:W-:Y:S02]  /*9280*/  LOP3.LUT R10, R10, R55, RZ, 0x3c, !PT ;  /* 0x000000370a0a7212 */ /* 0x000fe400078e3cff */
[----:B------:R-:W-:Y:S02]  /*9290*/  LOP3.LUT R12, R12, R59, RZ, 0x3c, !PT ;  /* 0x0000003b0c0c7212 */ /* 0x000fe400078e3cff */
[----:B------:R-:W-:Y:S02]  /*92a0*/  F2FP.F16.F32.PACK_AB R4, R80, R83 ;  /* 0x000000535004723e */ /* 0x000fe400000000ff */
[----:B------:R-:W-:Y:S02]  /*92b0*/  MOV R59, R10 ;  /* 0x0000000a003b7202 */ /* 0x000fe40000000f00 */
[----:B------:R-:W-:Y:S01]  /*92c0*/  MOV R55, R8 ;  /* 0x0000000800377202 */ /* 0x000fe20000000f00 */
[----:B------:R1:W-:Y:S01]  /*92d0*/  STSM.16.M88.4 [R28], R4 ;  /* 0x000000041c007844 */ /* 0x0003e20000000200 */
[----:B------:R-:W-:-:S02]  /*92e0*/  F2FP.F16.F32.PACK_AB R8, R75, R14 ;  /* 0x0000000e4b08723e */ /* 0x000fc400000000ff */
[----:B------:R-:W-:Y:S02]  /*92f0*/  F2FP.F16.F32.PACK_AB R9, R69, R78 ;  /* 0x0000004e4509723e */ /* 0x000fe400000000ff */
[----:B------:R-:W-:Y:S02]  /*9300*/  F2FP.F16.F32.PACK_AB R10, R77, R74 ;  /* 0x0000004a4d0a723e */ /* 0x000fe400000000ff */
[----:B------:R-:W-:Y:S02]  /*9310*/  F2FP.F16.F32.PACK_AB R11, R65, R68 ;  /* 0x00000044410b723e */ /* 0x000fe400000000ff */
[----:B------:R-:W-:Y:S02]  /*9320*/  MOV R58, R12 ;  /* 0x0000000c003a7202 */ /* 0x000fe40000000f00 */
[----:B------:R-:W-:Y:S01]  /*9330*/  F2FP.F16.F32.PACK_AB R14, R76, R15 ;  /* 0x0000000f4c0e723e */ /* 0x000fe200000000ff */
[----:B------:R2:W-:Y:S01]  /*9340*/  STSM.16.M88.4 [R59], R8 ;  /* 0x000000083b007844 */ /* 0x0005e20000000200 */
[----:B------:R-:W-:-:S02]  /*9350*/  F2FP.F16.F32.PACK_AB R12, R79, R72 ;  /* 0x000000484f0c723e */ /* 0x000fc400000000ff */
[----:B------:R-:W-:Y:S02]  /*9360*/  F2FP.F16.F32.PACK_AB R13, R61, R64 ;  /* 0x000000403d0d723e */ /* 0x000fe400000000ff */
[----:B------:R-:W-:Y:S02]  /*9370*/  F2FP.F16.F32.PACK_AB R15, R57, R60 ;  /* 0x0000003c390f723e */ /* 0x000fe400000000ff */
[----:B-1----:R-:W-:Y:S02]  /*9380*/  MOV R28, R26 ;  /* 0x0000001a001c7202 */ /* 0x002fe40000000f00 */
[----:B0-----:R-:W-:Y:S01]  /*9390*/  ISETP.NE.U32.AND P0, PT, R32, RZ, PT ;  /* 0x000000ff2000720c */ /* 0x001fe20003f05070 */
[----:B------:R-:W-:Y:S01]  /*93a0*/  STSM.16.M88.4 [R58], R12 ;  /* 0x0000000c3a007844 */ /* 0x000fe20000000200 */
[----:B------:R-:W-:Y:S02]  /*93b0*/  MOV R54, R24 ;  /* 0x0000001800367202 */ /* 0x000fe40000000f00 */
[----:B------:R-:W-:-:S02]  /*93c0*/  F2FP.F16.F32.PACK_AB R4, R73, R44 ;  /* 0x0000002c4904723e */ /* 0x000fc400000000ff */
[----:B------:R-:W-:Y:S01]  /*93d0*/  F2FP.F16.F32.PACK_AB R5, R53, R56 ;  /* 0x000000383505723e */ /* 0x000fe200000000ff */
[C---:B--2---:R-:W-:Y:S01]  /*93e0*/  IMAD.SHL.U32 R9, R145.reuse, 0x4, RZ ;  /* 0x0000000491097824 */ /* 0x044fe200078e00ff */
[----:B------:R-:W-:Y:S02]  /*93f0*/  F2FP.F16.F32.PACK_AB R6, R52, R41 ;  /* 0x000000293406723e */ /* 0x000fe400000000ff */
[----:B------:R-:W-:Y:S02]  /*9400*/  F2FP.F16.F32.PACK_AB R7, R50, R51 ;  /* 0x000000333207723e */ /* 0x000fe400000000ff */
[----:B------:R-:W-:Y:S02]  /*9410*/  F2FP.F16.F32.PACK_AB R26, R48, R37 ;  /* 0x00000025301a723e */ /* 0x000fe400000000ff */
[----:B------:R-:W-:Y:S01]  /*9420*/  SHF.L.U64.HI R10, R145, 0x2, R148 ;  /* 0x00000002910a7819 */ /* 0x000fe20000010294 */
[----:B------:R-:W-:Y:S01]  /*9430*/  STSM.16.M88.4 [R55], R4 ;  /* 0x0000000437007844 */ /* 0x000fe20000000200 */
[----:B------:R-:W-:-:S02]  /*9440*/  IADD3 R32, P1, R9, R32, RZ ;  /* 0x0000002009207210 */ /* 0x000fc40007f3e0ff */
[----:B------:R-:W-:Y:S01]  /*9450*/  F2FP.F16.F32.PACK_AB R24, R49, R40 ;  /* 0x000000283118723e */ /* 0x000fe200000000ff */
[----:B------:R-:W-:Y:S01]  /*9460*/  IMAD.MOV.U32 R40, RZ, RZ, RZ ;  /* 0x000000ffff287224 */ /* 0x000fe200078e00ff */
[----:B------:R-:W-:Y:S02]  /*9470*/  F2FP.F16.F32.PACK_AB R25, R46, R47 ;  /* 0x0000002f2e19723e */ /* 0x000fe400000000ff */
[----:B------:R-:W-:Y:S02]  /*9480*/  F2FP.F16.F32.PACK_AB R27, R42, R43 ;  /* 0x0000002b2a1b723e */ /* 0x000fe400000000ff */
[----:B------:R-:W-:Y:S02]  /*9490*/  F2FP.F16.F32.PACK_AB R37, R35, R38 ;  /* 0x000000262325723e */ /* 0x000fe400000000ff */
[----:B------:R-:W-:Y:S01]  /*94a0*/  F2FP.F16.F32.PACK_AB R38, R3, R0 ;  /* 0x000000000326723e */ /* 0x000fe200000000ff */
[----:B------:R-:W-:Y:S01]  /*94b0*/  STSM.16.M88.4 [R54], R24 ;  /* 0x0000001836007844 */ /* 0x000fe20000000200 */
[----:B------:R-:W-:Y:S01]  /*94c0*/  ISETP.NE.AND.EX P0, PT, R33, RZ, PT, P0 ;  /* 0x000000ff2100720c */ /* 0x000fe20003f05300 */
[----:B------:R-:W-:Y:S01]  /*94d0*/  IMAD.X R33, R10, 0x1, R33, P1 ;  /* 0x000000010a217824 */ /* 0x000fe200008e0621 */
[----:B------:R-:W-:Y:S01]  /*94e0*/  ISETP.NE.U32.AND P1, PT, RZ, UR4, PT ;  /* 0x00000004ff007c0c */ /* 0x000fe2000bf25070 */
[----:B------:R0:W-:Y:S01]  /*94f0*/  STSM.16.M88.4 [R28], R36 ;  /* 0x000000241c007844 */ /* 0x0001e20000000200 */
[----:B------:R-:W1:Y:S08]  /*9500*/  LDC R0, c[0x0][0xa88] ;  /* 0x0002a200ff007b82 */ /* 0x000e700000000800 */
[----:B------:R-:W-:Y:S01]  /*9510*/  BAR.SYNC.DEFER_BLOCKING 0x1, 0x180 ;  /* 0x0046000000007b1d */ /* 0x000fe20000010000 */
[----:B------:R-:W-:-:S13]  /*9520*/  ISETP.NE.AND.EX P1, PT, RZ, UR5, PT, P1 ;  /* 0x00000005ff007c0c */ /* 0x000fda000bf25310 */
[----:B------:R-:W-:-:S04]  /*9530*/  @P1 IADD3 R8, P2, R9, UR4, RZ ;  /* 0x0000000409081c10 */ /* 0x000fc8000ff5e0ff */
[----:B------:R-:W-:Y:S01]  /*9540*/  @P1 IADD3.X R9, R10, UR5, RZ, P2, !PT ;  /* 0x000000050a091c10 */ /* 0x000fe200097fe4ff */
[----:B------:R2:W5:Y:S01]  /*9550*/  @P0 LDG.E R40, desc[UR58][R32.64] ;  /* 0x0000003a20280981 */ /* 0x000562000c1e1900 */
[----:B------:R-:W-:Y:S01]  /*9560*/  IMAD R3, R18, 0x20, R17 ;  /* 0x0000002012037824 */ /* 0x000fe200078e0211 */
[----:B0-----:R-:W-:Y:S02]  /*9570*/  SHF.R.S32.HI R28, RZ, 0x1f, R146 ;  /* 0x0000001fff1c7819 */ /* 0x001fe40000011492 */
[----:B-1----:R2:W5:Y:S01]  /*9580*/  @P1 LDG.E R0, desc[UR58][R8.64] ;  /* 0x0000003a08001981 */ /* 0x002562000c1e1900 */
[----:B------:R-:W-:Y:S01]  /*9590*/  IMAD.WIDE R22, R3, 0x2, R22 ;  /* 0x0000000203167825 */ /* 0x000fe200078e0216 */
[----:B------:R-:W-:Y:S06]  /*95a0*/  @P1 BRA `(.L_x_149) ;  /* 0x0000000000101947 */ /* 0x000fec0003800000 */
[----:B------:R-:W-:Y:S05]  /*95b0*/  @!P0 BRA `(.L_x_149) ;  /* 0x00000000000c8947 */ /* 0x000fea0003800000 */
[----:B------:R-:W3:Y:S04]  /*95c0*/  LDG.E R3, desc[UR58][R32.64] ;  /* 0x0000003a20037981 */ /* 0x000ee8000c1e1900 */
[----:B-----5:R-:W3:Y:S02]  /*95d0*/  LDG.E R0, desc[UR58][R32.64+0x4] ;  /* 0x0000043a20007981 */ /* 0x020ee4000c1e1900 */
[----:B---3--:R-:W-:-:S07]  /*95e0*/  IMAD.IADD R0, R0, 0x1, -R3 ;  /* 0x0000000100007824 */ /* 0x008fce00078e0a03 */
.L_x_149:
[----:B------:R-:W-:Y:S01]  /*95f0*/  ULDC.64 UR4, c[0x0][0xb70] ;  /* 0x0002dc0000047ab9 */ /* 0x000fe20000000a00 */
[--C-:B-----5:R-:W-:Y:S01]  /*9600*/  SHF.R.S32.HI R41, RZ, 0x1f, R40.reuse ;  /* 0x0000001fff297819 */ /* 0x120fe20000011428 */
[----:B------:R-:W-:Y:S01]  /*9610*/  IMAD R3, R28, UR4, RZ ;  /* 0x000000041c037c24 */ /* 0x000fe2000f8e02ff */
[----:B------:R-:W-:Y:S01]  /*9620*/  IADD3 R7, P1, R22, 0x1800, RZ ;  /* 0x0000180016077810 */ /* 0x000fe20007f3e0ff */
[----:B--2---:R-:W-:Y:S01]  /*9630*/  IMAD R9, R147, 0xc0, R153 ;  /* 0x000000c093097824 */ /* 0x004fe200078e0299 */
[----:B------:R-:W-:Y:S01]  /*9640*/  SEL R148, R148, RZ, !P0 ;  /* 0x000000ff94947207 */ /* 0x000fe20004000000 */
[C---:B------:R-:W-:Y:S01]  /*9650*/  IMAD R3, R146.reuse, UR5, R3 ;  /* 0x0000000592037c24 */ /* 0x040fe2000f8e0203 */
[----:B------:R-:W-:Y:S01]  /*9660*/  LOP3.LUT R6, R7, 0x180, RZ, 0xc0, !PT ;  /* 0x0000018007067812 */ /* 0x000fe200078ec0ff */
[----:B------:R-:W-:Y:S01]  /*9670*/  IMAD.WIDE.U32 R4, R146, UR4, R40 ;  /* 0x0000000492047c25 */ /* 0x000fe2000f8e0028 */
[----:B------:R-:W-:Y:S01]  /*9680*/  SEL R145, R145, RZ, !P0 ;  /* 0x000000ff91917207 */ /* 0x000fe20004000000 */
[----:B------:R-:W-:Y:S01]  /*9690*/  ULDC.64 UR4, c[0x0][0xb78] ;  /* 0x0002de0000047ab9 */ /* 0x000fe20000000a00 */
[----:B------:R-:W-:Y:S01]  /*96a0*/  SHF.R.U64 R6, R6, 0x3, RZ ;  /* 0x0000000306067819 */ /* 0x000fe200000012ff */
[----:B------:R-:W-:Y:S01]  /*96b0*/  IMAD.IADD R5, R5, 0x1, R3 ;  /* 0x0000000105057824 */ /* 0x000fe200078e0203 */
[----:B------:R-:W-:Y:S01]  /*96c0*/  LOP3.LUT P0, RZ, R150, 0x3, RZ, 0xc0, !PT ;  /* 0x0000000396ff7812 */ /* 0x000fe2000780c0ff */
[----:B------:R-:W-:Y:S01]  /*96d0*/  IMAD R3, R148, UR4, RZ ;  /* 0x0000000494037c24 */ /* 0x000fe2000f8e02ff */
[----:B------:R-:W-:Y:S01]  /*96e0*/  LOP3.LUT R6, R6, R7, RZ, 0x3c, !PT ;  /* 0x0000000706067212 */ /* 0x000fe200078e3cff */
[C---:B------:R-:W-:Y:S01]  /*96f0*/  IMAD.WIDE.U32 R4, R145.reuse, UR4, R4 ;  /* 0x0000000491047c25 */ /* 0x040fe2000f8e0004 */
[C---:B------:R-:W-:Y:S01]  /*9700*/  IADD3 R25, P4, R22.reuse, 0x3000, RZ ;  /* 0x0000300016197810 */ /* 0x040fe20007f9e0ff */
[----:B------:R-:W-:Y:S01]  /*9710*/  ULDC.64 UR6, c[0x0][0xae0] ;  /* 0x0002b80000067ab9 */ /* 0x000fe20000000a00 */
[----:B------:R-:W-:Y:S01]  /*9720*/  IADD3 R13, P3, R22, 0x4800, RZ ;  /* 0x00004800160d7810 */ /* 0x000fe20007f7e0ff */
[----:B------:R-:W-:Y:S01]  /*9730*/  IMAD R7, R145, UR5, R3 ;  /* 0x0000000591077c24 */ /* 0x000fe2000f8e0203 */
[----:B------:R-:W-:Y:S01]  /*9740*/  SHF.R.S32.HI R3, RZ, 0x1f, R9 ;  /* 0x0000001fff037819 */ /* 0x000fe20000011409 */
[----:B------:R-:W-:Y:S01]  /*9750*/  ULDC.64 UR4, c[0x0][0xb40] ;  /* 0x0002d00000047ab9 */ /* 0x000fe20000000a00 */
[----:B------:R-:W-:-:S02]  /*9760*/  IADD3 R4, P5, R9, R4, RZ ;  /* 0x0000000409047210 */ /* 0x000fc40007fbe0ff */
[----:B------:R-:W-:Y:S02]  /*9770*/  IADD3 R37, P2, R22, 0x6000, RZ ;  /* 0x0000600016257810 */ /* 0x000fe40007f5e0ff */
[----:B------:R-:W-:Y:S01]  /*9780*/  IADD3.X R7, R3, R5, R7, P5, !PT ;  /* 0x0000000503077210 */ /* 0x000fe20002ffe407 */
[C---:B------:R-:W-:Y:S01]  /*9790*/  VIADD R3, R9.reuse, 0x8 ;  /* 0x0000000809037836 */ /* 0x040fe20000000000 */
[C---:B------:R-:W-:Y:S02]  /*97a0*/  LEA R44, P6, R4.reuse, UR4, 0x2 ;  /* 0x00000004042c7c11 */ /* 0x040fe4000f8c10ff */
[----:B------:R-:W-:Y:S02]  /*97b0*/  ISETP.GE.OR P5, PT, R9, R0, P0 ;  /* 0x000000000900720c */ /* 0x000fe400007a6670 */
[----:B------:R-:W-:Y:S01]  /*97c0*/  LEA.HI.X R45, R4, UR5, R7, 0x2, P6 ;  /* 0x00000005042d7c11 */ /* 0x000fe2000b0f1407 */
[----:B------:R-:W-:Y:S01]  /*97d0*/  IMAD.X R7, RZ, RZ, R23, P1 ;  /* 0x000000ffff077224 */ /* 0x000fe200008e0617 */
[----:B------:R-:W-:Y:S01]  /*97e0*/  IADD3 R4, P6, R22, 0x7800, RZ ;  /* 0x0000780016047810 */ /* 0x000fe20007fde0ff */
[----:B------:R-:W-:Y:S01]  /*97f0*/  ULDC.64 UR4, c[0x0][0xaa0] ;  /* 0x0002a80000047ab9 */ /* 0x000fe20000000a00 */
[----:B------:R-:W-:-:S02]  /*9800*/  LOP3.LUT R24, R25, 0x180, RZ, 0xc0, !PT ;  /* 0x0000018019187812 */ /* 0x000fc400078ec0ff */
[----:B------:R-:W-:Y:S01]  /*9810*/  LOP3.LUT R12, R13, 0x180, RZ, 0xc0, !PT ;  /* 0x000001800d0c7812 */ /* 0x000fe200078ec0ff */
[----:B------:R-:W-:Y:S01]  /*9820*/  IMAD.X R33, RZ, RZ, R23, P6 ;  /* 0x000000ffff217224 */ /* 0x000fe200030e0617 */
[----:B------:R-:W-:Y:S02]  /*9830*/  LOP3.LUT R36, R37, 0x180, RZ, 0xc0, !PT ;  /* 0x0000018025247812 */ /* 0x000fe400078ec0ff */
[----:B------:R-:W-:Y:S01]  /*9840*/  ISETP.GE.OR P0, PT, R3, R0, P0 ;  /* 0x000000000300720c */ /* 0x000fe20000706670 */
[----:B------:R-:W-:Y:S01]  /*9850*/  @!P5 STG.E desc[UR58][R44.64], R21 ;  /* 0x000000152c00d986 */ /* 0x000fe2000c10193a */
[----:B------:R-:W-:Y:S02]  /*9860*/  LOP3.LUT R3, R4, 0x180, RZ, 0xc0, !PT ;  /* 0x0000018004037812 */ /* 0x000fe400078ec0ff */
[----:B------:R-:W-:Y:S02]  /*9870*/  LOP3.LUT R5, R22, 0x180, RZ, 0xc0, !PT ;  /* 0x0000018016057812 */ /* 0x000fe400078ec0ff */
[----:B------:R-:W-:-:S02]  /*9880*/  SHF.R.U64 R24, R24, 0x3, RZ ;  /* 0x0000000318187819 */ /* 0x000fc400000012ff */
[----:B------:R-:W-:Y:S02]  /*9890*/  SHF.R.U64 R12, R12, 0x3, RZ ;  /* 0x000000030c0c7819 */ /* 0x000fe400000012ff */
[----:B------:R-:W-:Y:S02]  /*98a0*/  SHF.R.U64 R36, R36, 0x3, RZ ;  /* 0x0000000324247819 */ /* 0x000fe400000012ff */
[----:B------:R-:W-:Y:S01]  /*98b0*/  SHF.R.U64 R3, R3, 0x3, RZ ;  /* 0x0000000303037819 */ /* 0x000fe200000012ff */
[----:B------:R0:W-:Y:S01]  /*98c0*/  @!P0 STG.E desc[UR58][R44.64+0x20], R20 ;  /* 0x000020142c008986 */ /* 0x0001e2000c10193a */
[----:B------:R-:W-:Y:S02]  /*98d0*/  SHF.R.U64 R5, R5, 0x3, RZ ;  /* 0x0000000305057819 */ /* 0x000fe400000012ff */
[----:B------:R-:W-:Y:S01]  /*98e0*/  LOP3.LUT R24, R24, R25, RZ, 0x3c, !PT ;  /* 0x0000001918187212 */ /* 0x000fe200078e3cff */
[--C-:B------:R-:W-:Y:S01]  /*98f0*/  IMAD.X R25, RZ, RZ, R23.reuse, P4 ;  /* 0x000000ffff197224 */ /* 0x100fe200020e0617 */
[----:B------:R-:W-:Y:S01]  /*9900*/  LOP3.LUT R12, R12, R13, RZ, 0x3c, !PT ;  /* 0x0000000d0c0c7212 */ /* 0x000fe200078e3cff */
[--C-:B------:R-:W-:Y:S01]  /*9910*/  IMAD.X R13, RZ, RZ, R23.reuse, P3 ;  /* 0x000000ffff0d7224 */ /* 0x100fe200018e0617 */
[----:B------:R-:W-:Y:S01]  /*9920*/  LOP3.LUT R36, R36, R37, RZ, 0x3c, !PT ;  /* 0x0000002524247212 */ /* 0x000fe200078e3cff */
[----:B------:R-:W-:Y:S01]  /*9930*/  IMAD.X R37, RZ, RZ, R23, P2 ;  /* 0x000000ffff257224 */ /* 0x000fe200010e0617 */
[----:B------:R-:W-:Y:S01]  /*9940*/  LOP3.LUT R32, R3, R4, RZ, 0x3c, !PT ;  /* 0x0000000403207212 */ /* 0x000fe200078e3cff */
[----:B------:R-:W5:Y:S01]  /*9950*/  LD.E.128 R24, desc[UR58][R24.64] ;  /* 0x0000003a18187980 */ /* 0x000f62000c101d00 */
[----:B------:R-:W-:-:S03]  /*9960*/  LOP3.LUT R22, R5, R22, RZ, 0x3c, !PT ;  /* 0x0000001605167212 */ /* 0x000fc600078e3cff */
[----:B------:R-:W5:Y:S01]  /*9970*/  LD.E.128 R4, desc[UR58][R6.64] ;  /* 0x0000003a06047980 */ /* 0x000f62000c101d00 */
[----:B------:R-:W-:-:S03]  /*9980*/  SHF.R.S32.HI R43, RZ, 0x1f, R17 ;  /* 0x0000001fff2b7819 */ /* 0x000fc60000011411 */
[----:B------:R1:W5:Y:S01]  /*9990*/  LD.E.128 R8, desc[UR58][R22.64] ;  /* 0x0000003a16087980 */ /* 0x000362000c101d00 */
[----:B------:R-:W-:-:S03]  /*99a0*/  IMAD R3, R41, UR4, RZ ;  /* 0x0000000429037c24 */ /* 0x000fc6000f8e02ff */
[----:B------:R-:W5:Y:S01]  /*99b0*/  LD.E.128 R12, desc[UR58][R12.64] ;  /* 0x0000003a0c0c7980 */ /* 0x000f62000c101d00 */
[----:B------:R-:W-:-:S03]  /*99c0*/  IMAD.MOV.U32 R42, RZ, RZ, R17 ;  /* 0x000000ffff2a7224 */ /* 0x000fc600078e0011 */
[----:B------:R-:W5:Y:S04]  /*99d0*/  LD.E.128 R36, desc[UR58][R36.64] ;  /* 0x0000003a24247980 */ /* 0x000f68000c101d00 */
[----:B------:R-:W5:Y:S01]  /*99e0*/  LD.E.128 R32, desc[UR58][R32.64] ;  /* 0x0000003a20207980 */ /* 0x000f62000c101d00 */
[----:B------:R-:W-:Y:S01]  /*99f0*/  @!PT LDS RZ, [RZ] ;  /* 0x00000000fffff984 */ /* 0x000fe20000000800 */
[----:B------:R-:W-:Y:S01]  /*9a00*/  @!PT LDS RZ, [RZ] ;  /* 0x00000000fffff984 */ /* 0x000fe20000000800 */
[----:B------:R-:W-:Y:S01]  /*9a10*/  @!PT LDS RZ, [RZ] ;  /* 0x00000000fffff984 */ /* 0x000fe20000000800 */
[----:B------:R-:W-:Y:S01]  /*9a20*/  @!PT LDS RZ, [RZ] ;  /* 0x00000000fffff984 */ /* 0x000fe20000000800 */
[----:B------:R2:W-:Y:S06]  /*9a30*/  MEMBAR.ALL.CTA ;  /* 0x0000000000007992 */ /* 0x0005ec0000008000 */
[----:B--2---:R-:W2:Y:S01]  /*9a40*/  FENCE.VIEW.ASYNC.S ;  /* 0x00000000000073c6 */ /* 0x004ea20000000000 */
[----:B0-----:R-:W-:-:S04]  /*9a50*/  IMAD.WIDE.U32 R20, R40, UR4, R42 ;  /* 0x0000000428147c25 */ /* 0x001fc8000f8e002a */
[----:B------:R-:W-:Y:S02]  /*9a60*/  IMAD R3, R40, UR5, R3 ;  /* 0x0000000528037c24 */ /* 0x000fe4000f8e0203 */
[----:B------:R-:W-:Y:S01]  /*9a70*/  IMAD R19, R147, -0xc0, R0 ;  /* 0xffffff4093137824 */ /* 0x000fe200078e0200 */
[----:B------:R-:W-:Y:S01]  /*9a80*/  UIADD3 UR4, UR36, 0x31c20, URZ ;  /* 0x00031c2024047890 */ /* 0x000fe2000fffe03f */
[----:B------:R-:W-:Y:S02]  /*9a90*/  IMAD.IADD R21, R21, 0x1, R3 ;  /* 0x0000000115157824 */ /* 0x000fe400078e0203 */
[----:B------:R-:W-:Y:S01]  /*9aa0*/  IMAD R3, R28, UR6, RZ ;  /* 0x000000061c037c24 */ /* 0x000fe2000f8e02ff */
[C---:B------:R-:W-:Y:S01]  /*9ab0*/  ISETP.GE.AND P0, PT, R18.reuse, R19, PT ;  /* 0x000000131200720c */ /* 0x040fe20003f06270 */
[----:B------:R-:W-:Y:S01]  /*9ac0*/  VIADD R0, R18, 0x60 ;  /* 0x0000006012007836 */ /* 0x000fe20000000000 */
[----:B------:R-:W-:Y:S01]  /*9ad0*/  UPRMT UR4, URZ, 0x654, UR4 ;  /* 0x000006543f047896 */ /* 0x000fe20008000004 */
[----:B------:R-:W-:-:S02]  /*9ae0*/  IMAD R3, R146, UR7, R3 ;  /* 0x0000000792037c24 */ /* 0x000fc4000f8e0203 */
[----:B------:R-:W-:Y:S01]  /*9af0*/  IMAD.WIDE.U32 R20, R146, UR6, R20 ;  /* 0x0000000692147c25 */ /* 0x000fe2000f8e0014 */
[----:B------:R-:W-:Y:S01]  /*9b00*/  ULDC.64 UR6, c[0x0][0xae8] ;  /* 0x0002ba0000067ab9 */ /* 0x000fe20000000a00 */
[----:B------:R-:W-:Y:S02]  /*9b10*/  ISETP.GE.AND P3, PT, R0, R19, PT ;  /* 0x000000130000720c */ /* 0x000fe40003f66270 */
[----:B------:R-:W-:Y:S02]  /*9b20*/  IMAD.IADD R21, R21, 0x1, R3 ;  /* 0x0000000115157824 */ /* 0x000fe400078e0203 */
[----:B------:R-:W-:Y:S01]  /*9b30*/  IMAD R0, R148, UR6, RZ ;  /* 0x0000000694007c24 */ /* 0x000fe2000f8e02ff */
[----:B------:R-:W-:Y:S01]  /*9b40*/  SHF.R.S32.HI R19, RZ, 0x1f, R18 ;  /* 0x0000001fff137819 */ /* 0x000fe20000011412 */
[C---:B------:R-:W-:Y:S01]  /*9b50*/  IMAD.WIDE.U32 R40, R145.reuse, UR6, R20 ;  /* 0x0000000691287c25 */ /* 0x040fe2000f8e0014 */
[----:B--2---:R-:W-:Y:S01]  /*9b60*/  SYNCS.ARRIVE.TRANS64.RED.A1T0 RZ, [UR4], RZ ;  /* 0x000000ffffff79a7 */ /* 0x004fe20008100404 */
[----:B------:R-:W-:Y:S02]  /*9b70*/  BSSY B1, `(.L_x_150) ;  /* 0x0000018000017945 */ /* 0x000fe40003800000 */
[----:B------:R-:W-:-:S02]  /*9b80*/  IMAD R3, R145, UR7, R0 ;  /* 0x0000000791037c24 */ /* 0x000fc4000f8e0200 */
[----:B-1----:R-:W-:-:S04]  /*9b90*/  IMAD.WIDE R22, R147, 0xc0, R18 ;  /* 0x000000c093167825 */ /* 0x002fc800078e0212 */
[----:B------:R-:W-:Y:S01]  /*9ba0*/  IMAD.IADD R45, R41, 0x1, R3 ;  /* 0x00000001292d7824 */ /* 0x000fe200078e0203 */
[----:B------:R-:W-:Y:S06]  /*9bb0*/  @P0 BRA `(.L_x_151) ;  /* 0x00000000004c0947 */ /* 0x000fec0003800000 */
[----:B------:R-:W-:Y:S01]  /*9bc0*/  ULDC.64 UR6, c[0x0][0xad8] ;  /* 0x0002b60000067ab9 */ /* 0x000fe20000000a00 */
[C---:B------:R-:W-:Y:S01]  /*9bd0*/  VIADD R0, R17.reuse, 0x20 ;  /* 0x0000002011007836 */ /* 0x040fe20000000000 */
[----:B------:R-:W-:Y:S01]  /*9be0*/  ULDC UR4, c[0x0][0xa8c] ;  /* 0x0002a30000047ab9 */ /* 0x000fe20000000800 */
[C---:B------:R-:W-:Y:S01]  /*9bf0*/  VIADD R28, R17.reuse, 0x40 ;  /* 0x00000040111c7836 */ /* 0x040fe20000000000 */
[----:B------:R-:W-:Y:S01]  /*9c00*/  ISETP.GE.AND P0, PT, R17, UR4, PT ;  /* 0x0000000411007c0c */ /* 0x000fe2000bf06270 */
[----:B------:R-:W-:Y:S01]  /*9c10*/  IMAD R3, R23, UR6, RZ ;  /* 0x0000000617037c24 */ /* 0x000fe2000f8e02ff */
[----:B------:R-:W-:Y:S01]  /*9c20*/  ISETP.GE.AND P1, PT, R0, UR4, PT ;  /* 0x0000000400007c0c */ /* 0x000fe2000bf26270 */
[----:B------:R-:W-:Y:S01]  /*9c30*/  IMAD.MOV.U32 R20, RZ, RZ, R40 ;  /* 0x000000ffff147224 */ /* 0x000fe200078e0028 */
[----:B------:R-:W-:Y:S01]  /*9c40*/  ISETP.GE.AND P2, PT, R28, UR4, PT ;  /* 0x000000041c007c0c */ /* 0x000fe2000bf46270 */
[----:B------:R-:W-:Y:S02]  /*9c50*/  IMAD.MOV.U32 R21, RZ, RZ, R45 ;  /* 0x000000ffff157224 */ /* 0x000fe400078e002d */
[----:B------:R-:W-:-:S02]  /*9c60*/  IMAD R3, R22, UR7, R3 ;  /* 0x0000000716037c24 */ /* 0x000fc4000f8e0203 */
[----:B------:R-:W-:Y:S01]  /*9c70*/  IMAD.WIDE.U32 R20, R22, UR6, R20 ;  /* 0x0000000616147c25 */ /* 0x000fe2000f8e0014 */
[----:B------:R-:W-:-:S03]  /*9c80*/  ULDC.64 UR6, c[0x0][0xa80] ;  /* 0x0002a00000067ab9 */ /* 0x000fc60000000a00 */
[----:B------:R-:W-:Y:S01]  /*9c90*/  IMAD.IADD R3, R21, 0x1, R3 ;  /* 0x0000000115037824 */ /* 0x000fe200078e0203 */
[----:B------:R-:W-:-:S04]  /*9ca0*/  LEA R42, P4, R20, UR6, 0x1 ;  /* 0x00000006142a7c11 */ /* 0x000fc8000f8808ff */
[----:B------:R-:W-:-:S05]  /*9cb0*/  LEA.HI.X R43, R20, UR7, R3, 0x1, P4 ;  /* 0x00000007142b7c11 */ /* 0x000fca000a0f0c03 */
[----:B-----5:R0:W-:Y:S04]  /*9cc0*/  @!P0 STG.E.128 desc[UR58][R42.64], R8 ;  /* 0x000000082a008986 */ /* 0x0201e8000c101d3a */
[----:B------:R0:W-:Y:S04]  /*9cd0*/  @!P1 STG.E.128 desc[UR58][R42.64+0x40], R24 ;  /* 0x000040182a009986 */ /* 0x0001e8000c101d3a */
[----:B------:R0:W-:Y:S02]  /*9ce0*/  @!P2 STG.E.128 desc[UR58][R42.64+0x80], R36 ;  /* 0x000080242a00a986 */ /* 0x0001e4000c101d3a */
.L_x_151:
[----:B------:R-:W-:Y:S05]  /*9cf0*/  BSYNC B1 ;  /* 0x0000000000017941 */ /* 0x000fea0003800000 */
.L_x_150:
[----:B------:R-:W-:Y:S05]  /*9d00*/  @P3 BRA `(.L_x_152) ;  /* 0x00000008003c3947 */ /* 0x000fea0003800000 */
[----:B------:R-:W-:Y:S01]  /*9d10*/  IADD3 R3, P0, R22, 0x60, RZ ;  /* 0x0000006016037810 */ /* 0x000fe20007f1e0ff */
[----:B------:R-:W-:Y:S01]  /*9d20*/  ULDC.64 UR4, c[0x0][0xad8] ;  /* 0x0002b60000047ab9 */ /* 0x000fe20000000a00 */
[----:B0----5:R-:W-:Y:S01]  /*9d30*/  IMAD.MOV.U32 R8, RZ, RZ, R40 ;  /* 0x000000ffff087224 */ /* 0x021fe200078e0028 */
[----:B------:R-:W-:Y:S01]  /*9d40*/  ULDC.64 UR6, c[0x0][0xa80] ;  /* 0x0002a00000067ab9 */ /* 0x000fe20000000a00 */
[----:B------:R-:W-:Y:S02]  /*9d50*/  IMAD.MOV.U32 R9, RZ, RZ, R45 ;  /* 0x000000ffff097224 */ /* 0x000fe400078e002d */
[----:B------:R-:W-:Y:S02]  /*9d60*/  IMAD.X R22, RZ, RZ, R23, P0 ;  /* 0x000000ffff167224 */ /* 0x000fe400000e0617 */
[----:B------:R-:W-:Y:S02]  /*9d70*/  VIADD R0, R17, 0x20 ;  /* 0x0000002011007836 */ /* 0x000fe40000000000 */
[----:B------:R-:W-:-:S02]  /*9d80*/  IMAD R22, R22, UR4, RZ ;  /* 0x0000000416167c24 */ /* 0x000fc4000f8e02ff */
[----:B------:R-:W-:Y:S01]  /*9d90*/  IMAD.WIDE.U32 R8, R3, UR4, R8 ;  /* 0x0000000403087c25 */ /* 0x000fe2000f8e0008 */
[----:B------:R-:W-:Y:S02]  /*9da0*/  ULDC UR4, c[0x0][0xa8c] ;  /* 0x0002a30000047ab9 */ /* 0x000fe40000000800 */
[----:B------:R-:W-:Y:S01]  /*9db0*/  ISETP.GE.AND P1, PT, R17, UR4, PT ;  /* 0x0000000411007c0c */ /* 0x000fe2000bf26270 */
[----:B------:R-:W-:Y:S01]  /*9dc0*/  IMAD R3, R3, UR5, R22 ;  /* 0x0000000503037c24 */ /* 0x000fe2000f8e0216 */
[----:B------:R-:W-:Y:S01]  /*9dd0*/  ISETP.GE.AND P2, PT, R0, UR4, PT ;  /* 0x0000000400007c0c */ /* 0x000fe2000bf46270 */
[----:B------:R-:W-:Y:S01]  /*9de0*/  VIADD R0, R17, 0x40 ;  /* 0x0000004011007836 */ /* 0x000fe20000000000 */
[----:B------:R-:W-:Y:S01]  /*9df0*/  LEA R10, P0, R8, UR6, 0x1 ;  /* 0x00000006080a7c11 */ /* 0x000fe2000f8008ff */
[----:B------:R-:W-:-:S05]  /*9e00*/  IMAD.IADD R3, R9, 0x1, R3 ;  /* 0x0000000109037824 */ /* 0x000fca00078e0203 */
[----:B------:R-:W-:Y:S02]  /*9e10*/  LEA.HI.X R11, R8, UR7, R3, 0x1, P0 ;  /* 0x00000007080b7c11 */ /* 0x000fe400080f0c03 */
[----:B------:R-:W-:-:S03]  /*9e20*/  ISETP.GE.AND P0, PT, R0, UR4, PT ;  /* 0x0000000400007c0c */ /* 0x000fc6000bf06270 */
[----:B------:R3:W-:Y:S04]  /*9e30*/  @!P1 STG.E.128 desc[UR58][R10.64], R4 ;  /* 0x000000040a009986 */ /* 0x0007e8000c101d3a */
[----:B------:R3:W-:Y:S06]  /*9e40*/  @!P2 STG.E.128 desc[UR58][R10.64+0x40], R12 ;  /* 0x0000400c0a00a986 */ /* 0x0007ec000c101d3a */
[----:B------:R-:W-:Y:S05]  /*9e50*/  @P0 BRA `(.L_x_152) ;  /* 0x0000000400e80947 */ /* 0x000fea0003800000 */
[----:B------:R4:W-:Y:S01]  /*9e60*/  STG.E.128 desc[UR58][R10.64+0x80], R32 ;  /* 0x000080200a007986 */ /* 0x0009e2000c101d3a */
[----:B------:R-:W-:Y:S05]  /*9e70*/  BRA `(.L_x_152) ;  /* 0x0000000400e07947 */ /* 0x000fea0003800000 */
.L_x_148:
[----:B------:R-:W1:Y:S01]  /*9e80*/  LDC.64 R6, c[0x0][0xbd8] ;  /* 0x0002f600ff067b82 */ /* 0x000e620000000a00 */
[C---:B------:R-:W-:Y:S01]  /*9e90*/  IMAD.SHL.U32 R5, R145.reuse, 0x4, RZ ;  /* 0x0000000491057824 */ /* 0x040fe200078e00ff */
[----:B------:R-:W-:Y:S01]  /*9ea0*/  SHF.L.U64.HI R8, R145, 0x2, R148 ;  /* 0x0000000291087819 */ /* 0x000fe20000010294 */
[----:B------:R-:W-:Y:S01]  /*9eb0*/  ULDC.64 UR4, c[0x0][0xbe0] ;  /* 0x0002f80000047ab9 */ /* 0x000fe20000000a00 */
[----:B------:R-:W-:-:S04]  /*9ec0*/  IMAD.MOV.U32 R3, RZ, RZ, RZ ;  /* 0x000000ffff037224 */ /* 0x000fc800078e00ff */
[----:B------:R-:W2:Y:S01]  /*9ed0*/  LDC R0, c[0x0][0xa88] ;  /* 0x0002a200ff007b82 */ /* 0x000ea20000000800 */
[----:B-1----:R-:W-:Y:S02]  /*9ee0*/  ISETP.NE.U32.AND P0, PT, R6, RZ, PT ;  /* 0x000000ff0600720c */ /* 0x002fe40003f05070 */
[----:B------:R-:W-:Y:S02]  /*9ef0*/  IADD3 R6, P1, R5, R6, RZ ;  /* 0x0000000605067210 */ /* 0x000fe40007f3e0ff */
[----:B------:R-:W-:-:S03]  /*9f00*/  ISETP.NE.AND.EX P0, PT, R7, RZ, PT, P0 ;  /* 0x000000ff0700720c */ /* 0x000fc60003f05300 */
[----:B------:R-:W-:Y:S01]  /*9f10*/  IMAD.X R7, R8, 0x1, R7, P1 ;  /* 0x0000000108077824 */ /* 0x000fe200008e0607 */
[----:B------:R-:W-:-:S04]  /*9f20*/  ISETP.NE.U32.AND P1, PT, RZ, UR4, PT ;  /* 0x00000004ff007c0c */ /* 0x000fc8000bf25070 */
[----:B------:R-:W-:-:S05]  /*9f30*/  ISETP.NE.AND.EX P1, PT, RZ, UR5, PT, P1 ;  /* 0x00000005ff007c0c */ /* 0x000fca000bf25310 */
[----:B------:R1:W5:Y:S08]  /*9f40*/  @P0 LDG.E R3, desc[UR58][R6.64] ;  /* 0x0000003a06030981 */ /* 0x000370000c1e1900 */
[----:B------:R-:W-:-:S04]  /*9f50*/  @P1 IADD3 R4, P2, R5, UR4, RZ ;  /* 0x0000000405041c10 */ /* 0x000fc8000ff5e0ff */
[----:B------:R-:W-:-:S05]  /*9f60*/  @P1 IADD3.X R5, R8, UR5, RZ, P2, !PT ;  /* 0x0000000508051c10 */ /* 0x000fca00097fe4ff */
[----:B--2---:R1:W5:Y:S01]  /*9f70*/  @P1 LDG.E R0, desc[UR58][R4.64] ;  /* 0x0000003a04001981 */ /* 0x004362000c1e1900 */
[----:B------:R-:W-:Y:S01]  /*9f80*/  ISETP.GT.AND P2, PT, R155, 0xbf, PT ;  /* 0x000000bf9b00780c */ /* 0x000fe20003f44270 */
[----:B------:R-:W-:-:S12]  /*9f90*/  @P1 BRA `(.L_x_153) ;  /* 0x0000000000101947 */ /* 0x000fd80003800000 */
[----:B------:R-:W-:Y:S05]  /*9fa0*/  @!P0 BRA `(.L_x_153) ;  /* 0x00000000000c8947 */ /* 0x000fea0003800000 */
[----:B-1----:R-:W2:Y:S04]  /*9fb0*/  LDG.E R5, desc[UR58][R6.64] ;  /* 0x0000003a06057981 */ /* 0x002ea8000c1e1900 */
[----:B-----5:R-:W2:Y:S02]  /*9fc0*/  LDG.E R0, desc[UR58][R6.64+0x4] ;  /* 0x0000043a06007981 */ /* 0x020ea4000c1e1900 */
[----:B--2---:R-:W-:-:S07]  /*9fd0*/  IMAD.IADD R0, R0, 0x1, -R5 ;  /* 0x0000000100007824 */ /* 0x004fce00078e0a05 */
.L_x_153:
[----:B------:R-:W-:Y:S01]  /*9fe0*/  BSSY B1, `(.L_x_154) ;  /* 0x000001d000017945 */ /* 0x000fe20003800000 */
[----:B------:R-:W-:Y:S02]  /*9ff0*/  SHF.R.S32.HI R9, RZ, 0x1f, R146 ;  /* 0x0000001fff097819 */ /* 0x000fe40000011492 */
[----:B------:R-:W-:Y:S02]  /*a000*/  SHF.R.S32.HI R10, RZ, 0x1f, R17 ;  /* 0x0000001fff0a7819 */ /* 0x000fe40000011411 */
[----:B------:R-:W-:Y:S02]  /*a010*/  SEL R145, R145, RZ, !P0 ;  /* 0x000000ff91917207 */ /* 0x000fe40004000000 */
[----:B------:R-:W-:Y:S02]  /*a020*/  SEL R148, R148, RZ, !P0 ;  /* 0x000000ff94947207 */ /* 0x000fe40004000000 */
[----:B-----5:R-:W-:Y:S01]  /*a030*/  SHF.R.S32.HI R8, RZ, 0x1f, R3 ;  /* 0x0000001fff087819 */ /* 0x020fe20000011403 */
[----:B------:R-:W-:Y:S06]  /*a040*/  @P2 BRA `(.L_x_155) ;  /* 0x0000000000582947 */ /* 0x000fec0003800000 */
[----:B-1----:R-:W1:Y:S02]  /*a050*/  S2R R4, SR_TID.X ;  /* 0x0000000000047919 */ /* 0x002e640000002100 */
[----:B-1----:R-:W-:-:S04]  /*a060*/  IMAD R4, R147, 0xc0, R4 ;  /* 0x000000c093047824 */ /* 0x002fc800078e0204 */
[----:B------:R-:W-:-:S05]  /*a070*/  VIADD R5, R4, 0xffffff80 ;  /* 0xffffff8004057836 */ /* 0x000fca0000000000 */
[----:B------:R-:W-:-:S13]  /*a080*/  ISETP.GE.AND P0, PT, R5, R0, PT ;  /* 0x000000000500720c */ /* 0x000fda0003f06270 */
[----:B------:R-:W-:Y:S05]  /*a090*/  @P0 BRA `(.L_x_155) ;  /* 0x0000000000440947 */ /* 0x000fea0003800000 */
[----:B------:R-:W-:Y:S01]  /*a0a0*/  IADD3 R4, P0, R5, R3, RZ ;  /* 0x0000000305047210 */ /* 0x000fe20007f1e0ff */
[----:B------:R-:W-:Y:S02]  /*a0b0*/  ULDC.64 UR4, c[0x0][0xb70] ;  /* 0x0002dc0000047ab9 */ /* 0x000fe40000000a00 */
[----:B------:R-:W-:Y:S01]  /*a0c0*/  IMAD R7, R9, UR4, RZ ;  /* 0x0000000409077c24 */ /* 0x000fe2000f8e02ff */
[----:B------:R-:W-:-:S03]  /*a0d0*/  LEA.HI.X.SX32 R5, R5, R8, 0x1, P0 ;  /* 0x0000000805057211 */ /* 0x000fc600000f0eff */
[C---:B------:R-:W-:Y:S02]  /*a0e0*/  IMAD R7, R146.reuse, UR5, R7 ;  /* 0x0000000592077c24 */ /* 0x040fe4000f8e0207 */
[----:B------:R-:W-:Y:S01]  /*a0f0*/  IMAD.WIDE.U32 R4, R146, UR4, R4 ;  /* 0x0000000492047c25 */ /* 0x000fe2000f8e0004 */
[----:B------:R-:W-:-:S03]  /*a100*/  ULDC.64 UR4, c[0x0][0xb78] ;  /* 0x0002de0000047ab9 */ /* 0x000fc60000000a00 */
[----:B------:R-:W-:Y:S02]  /*a110*/  IMAD R6, R148, UR4, RZ ;  /* 0x0000000494067c24 */ /* 0x000fe4000f8e02ff */
[----:B------:R-:W-:Y:S02]  /*a120*/  IMAD.IADD R5, R5, 0x1, R7 ;  /* 0x0000000105057824 */ /* 0x000fe400078e0207 */
[C---:B------:R-:W-:Y:S02]  /*a130*/  IMAD R7, R145.reuse, UR5, R6 ;  /* 0x0000000591077c24 */ /* 0x040fe4000f8e0206 */
[----:B------:R-:W-:Y:S01]  /*a140*/  IMAD.WIDE.U32 R4, R145, UR4, R4 ;  /* 0x0000000491047c25 */ /* 0x000fe2000f8e0004 */
[----:B------:R-:W-:-:S03]  /*a150*/  ULDC.64 UR4, c[0x0][0xb40] ;  /* 0x0002d00000047ab9 */ /* 0x000fc60000000a00 */
[----:B------:R-:W-:Y:S01]  /*a160*/  IMAD.IADD R5, R5, 0x1, R7 ;  /* 0x0000000105057824 */ /* 0x000fe200078e0207 */
[----:B------:R-:W-:-:S04]  /*a170*/  LEA R6, P0, R4, UR4, 0x2 ;  /* 0x0000000404067c11 */ /* 0x000fc8000f8010ff */
[----:B------:R-:W-:Y:S01]  /*a180*/  LEA.HI.X R7, R4, UR5, R5, 0x2, P0 ;  /* 0x0000000504077c11 */ /* 0x000fe200080f1405 */
[----:B------:R-:W-:-:S05]  /*a190*/  IMAD.MOV.U32 R5, RZ, RZ, -0x800000 ;  /* 0xff800000ff057424 */ /* 0x000fca00078e00ff */
[----:B------:R2:W-:Y:S03]  /*a1a0*/  STG.E desc[UR58][R6.64], R5 ;  /* 0x0000000506007986 */ /* 0x0005e6000c10193a */
.L_x_155:
[----:B------:R-:W-:Y:S05]  /*a1b0*/  BSYNC B1 ;  /* 0x0000000000017941 */ /* 0x000fea0003800000 */
.L_x_154:
[----:B------:R-:W-:Y:S01]  /*a1c0*/  ULDC.64 UR4, c[0x0][0xaa0] ;  /* 0x0002a80000047ab9 */ /* 0x000fe20000000a00 */
[----:B-1----:R-:W-:Y:S01]  /*a1d0*/  IMAD.MOV.U32 R4, RZ, RZ, R17 ;  /* 0x000000ffff047224 */ /* 0x002fe200078e0011 */
[----:B------:R-:W-:Y:S01]  /*a1e0*/  BSSY B1, `(.L_x_156) ;  /* 0x000002b000017945 */ /* 0x000fe20003800000 */
[----:B--2---:R-:W-:Y:S02]  /*a1f0*/  IMAD.MOV.U32 R5, RZ, RZ, R10 ;  /* 0x000000ffff057224 */ /* 0x004fe400078e000a */
[----:B------:R-:W-:Y:S02]  /*a200*/  IMAD R6, R8, UR4, RZ ;  /* 0x0000000408067c24 */ /* 0x000fe4000f8e02ff */
[----:B------:R-:W-:-:S04]  /*a210*/  IMAD.WIDE.U32 R4, R3, UR4, R4 ;  /* 0x0000000403047c25 */ /* 0x000fc8000f8e0004 */
[----:B------:R-:W-:Y:S01]  /*a220*/  IMAD R3, R3, UR5, R6 ;  /* 0x0000000503037c24 */ /* 0x000fe2000f8e0206 */
[----:B------:R-:W-:Y:S01]  /*a230*/  ULDC.64 UR4, c[0x0][0xae0] ;  /* 0x0002b80000047ab9 */ /* 0x000fe20000000a00 */
[----:B------:R-:W-:Y:S02]  /*a240*/  IMAD.MOV.U32 R8, RZ, RZ, R18 ;  /* 0x000000ffff087224 */ /* 0x000fe400078e0012 */
[----:B------:R-:W-:Y:S02]  /*a250*/  IMAD.IADD R5, R5, 0x1, R3 ;  /* 0x0000000105057824 */ /* 0x000fe400078e0203 */
[----:B------:R-:W-:Y:S02]  /*a260*/  IMAD R3, R147, -0xc0, R0 ;  /* 0xffffff4093037824 */ /* 0x000fe400078e0200 */
[----:B------:R-:W-:Y:S01]  /*a270*/  IMAD R7, R9, UR4, RZ ;  /* 0x0000000409077c24 */ /* 0x000fe2000f8e02ff */
[----:B------:R-:W-:Y:S01]  /*a280*/  SHF.R.S32.HI R9, RZ, 0x1f, R18 ;  /* 0x0000001fff097819 */ /* 0x000fe20000011412 */
[C---:B------:R-:W-:Y:S01]  /*a290*/  VIADD R0, R18.reuse, 0x60 ;  /* 0x0000006012007836 */ /* 0x040fe20000000000 */
[----:B------:R-:W-:Y:S01]  /*a2a0*/  ISETP.GE.AND P0, PT, R18, R3, PT ;  /* 0x000000031200720c */ /* 0x000fe20003f06270 */
[----:B------:R-:W-:-:S02]  /*a2b0*/  IMAD R7, R146, UR5, R7 ;  /* 0x0000000592077c24 */ /* 0x000fc4000f8e0207 */
[----:B------:R-:W-:Y:S01]  /*a2c0*/  IMAD.WIDE.U32 R4, R146, UR4, R4 ;  /* 0x0000000492047c25 */ /* 0x000fe2000f8e0004 */
[----:B------:R-:W-:Y:S01]  /*a2d0*/  ULDC.64 UR4, c[0x0][0xae8] ;  /* 0x0002ba0000047ab9 */ /* 0x000fe20000000a00 */
[----:B------:R-:W-:Y:S02]  /*a2e0*/  ISETP.GE.AND P1, PT, R0, R3, PT ;  /* 0x000000030000720c */ /* 0x000fe40003f26270 */
[----:B------:R-:W-:Y:S02]  /*a2f0*/  IMAD.IADD R5, R5, 0x1, R7 ;  /* 0x0000000105057824 */ /* 0x000fe400078e0207 */
[----:B------:R-:W-:Y:S02]  /*a300*/  IMAD R0, R148, UR4, RZ ;  /* 0x0000000494007c24 */ /* 0x000fe4000f8e02ff */
[----:B------:R-:W-:-:S04]  /*a310*/  IMAD.WIDE.U32 R6, R145, UR4, R4 ;  /* 0x0000000491067c25 */ /* 0x000fc8000f8e0004 */
[----:B------:R-:W-:Y:S02]  /*a320*/  IMAD R3, R145, UR5, R0 ;  /* 0x0000000591037c24 */ /* 0x000fe4000f8e0200 */
[----:B------:R-:W-:-:S04]  /*a330*/  IMAD.WIDE R8, R147, 0xc0, R8 ;  /* 0x000000c093087825 */ /* 0x000fc800078e0208 */
        /* <DEDUP_REMOVED lines=18> */
[----:B------:R1:W-:Y:S04]  /*a460*/  @!P2 STG.E.128 desc[UR58][R12.64], RZ ;  /* 0x000000ff0c00a986 */ /* 0x0003e8000c101d3a */
[----:B------:R1:W-:Y:S04]  /*a470*/  @!P3 STG.E.128 desc[UR58][R12.64+0x40], RZ ;  /* 0x000040ff0c00b986 */ /* 0x0003e8000c101d3a */
[----:B------:R1:W-:Y:S02]  /*a480*/  @!P4 STG.E.128 desc[UR58][R12.64+0x80], RZ ;  /* 0x000080ff0c00c986 */ /* 0x0003e4000c101d3a */
.L_x_157:
[----:B------:R-:W-:Y:S05]  /*a490*/  BSYNC B1 ;  /* 0x0000000000017941 */ /* 0x000fea0003800000 */
.L_x_156:
[----:B------:R-:W-:Y:S05]  /*a4a0*/  @P1 BRA `(.L_x_152) ;  /* 0x0000000000541947 */ /* 0x000fea0003800000 */
[----:B------:R-:W-:Y:S01]  /*a4b0*/  IADD3 R3, P0, R8, 0x60, RZ ;  /* 0x0000006008037810 */ /* 0x000fe20007f1e0ff */
[C---:B------:R-:W-:Y:S01]  /*a4c0*/  VIADD R0, R17.reuse, 0x20 ;  /* 0x0000002011007836 */ /* 0x040fe20000000000 */
[----:B------:R-:W-:Y:S01]  /*a4d0*/  ULDC UR4, c[0x0][0xa8c] ;  /* 0x0002a30000047ab9 */ /* 0x000fe20000000800 */
[----:B------:R-:W-:Y:S01]  /*a4e0*/  ULDC.64 UR6, c[0x0][0xad8] ;  /* 0x0002b60000067ab9 */ /* 0x000fe20000000a00 */
[----:B------:R-:W-:Y:S01]  /*a4f0*/  IMAD.MOV.U32 R4, RZ, RZ, R6 ;  /* 0x000000ffff047224 */ /* 0x000fe200078e0006 */
[----:B------:R-:W-:Y:S01]  /*a500*/  ISETP.GE.AND P1, PT, R17, UR4, PT ;  /* 0x0000000411007c0c */ /* 0x000fe2000bf26270 */
[----:B------:R-:W-:Y:S01]  /*a510*/  IMAD.X R8, RZ, RZ, R9, P0 ;  /* 0x000000ffff087224 */ /* 0x000fe200000e0609 */
[----:B------:R-:W-:Y:S01]  /*a520*/  ISETP.GE.AND P2, PT, R0, UR4, PT ;  /* 0x0000000400007c0c */ /* 0x000fe2000bf46270 */
[----:B------:R-:W-:Y:S02]  /*a530*/  IMAD.MOV.U32 R5, RZ, RZ, R11 ;  /* 0x000000ffff057224 */ /* 0x000fe400078e000b */
[----:B------:R-:W-:-:S02]  /*a540*/  IMAD R8, R8, UR6, RZ ;  /* 0x0000000608087c24 */ /* 0x000fc4000f8e02ff */
[----:B------:R-:W-:Y:S02]  /*a550*/  VIADD R0, R17, 0x40 ;  /* 0x0000004011007836 */ /* 0x000fe40000000000 */
[----:B------:R-:W-:-:S03]  /*a560*/  IMAD.WIDE.U32 R4, R3, UR6, R4 ;  /* 0x0000000603047c25 */ /* 0x000fc6000f8e0004 */
[----:B------:R-:W-:Y:S01]  /*a570*/  ISETP.GE.AND P3, PT, R0, UR4, PT ;  /* 0x0000000400007c0c */ /* 0x000fe2000bf66270 */
[----:B------:R-:W-:Y:S01]  /*a580*/  IMAD R3, R3, UR7, R8 ;  /* 0x0000000703037c24 */ /* 0x000fe2000f8e0208 */
[----:B------:R-:W-:Y:S02]  /*a590*/  ULDC.64 UR6, c[0x0][0xa80] ;  /* 0x0002a00000067ab9 */ /* 0x000fe40000000a00 */
[----:B------:R-:W-:Y:S01]  /*a5a0*/  LEA R6, P0, R4, UR6, 0x1 ;  /* 0x0000000604067c11 */ /* 0x000fe2000f8008ff */
[----:B------:R-:W-:-:S05]  /*a5b0*/  IMAD.IADD R3, R5, 0x1, R3 ;  /* 0x0000000105037824 */ /* 0x000fca00078e0203 */
[----:B------:R-:W-:-:S05]  /*a5c0*/  LEA.HI.X R7, R4, UR7, R3, 0x1, P0 ;  /* 0x0000000704077c11 */ /* 0x000fca00080f0c03 */
[----:B------:R2:W-:Y:S04]  /*a5d0*/  @!P1 STG.E.128 desc[UR58][R6.64], RZ ;  /* 0x000000ff06009986 */ /* 0x0005e8000c101d3a */
[----:B------:R2:W-:Y:S04]  /*a5e0*/  @!P2 STG.E.128 desc[UR58][R6.64+0x40], RZ ;  /* 0x000040ff0600a986 */ /* 0x0005e8000c101d3a */
[----:B------:R2:W-:Y:S02]  /*a5f0*/  @!P3 STG.E.128 desc[UR58][R6.64+0x80], RZ ;  /* 0x000080ff0600b986 */ /* 0x0005e4000c101d3a */
.L_x_152:
[----:B------:R-:W-:Y:S05]  /*a600*/  BSYNC B0 ;  /* 0x0000000000007941 */ /* 0x000fea0003800000 */
.L_x_147:
[----:B------:R-:W-:Y:S02]  /*a610*/  ULDC UR4, c[0x0][0xc14] ;  /* 0x0003050000047ab9 */ /* 0x000fe40000000800 */
[----:B0-----:R-:W-:-:S13]  /*a620*/  ISETP.GE.AND P0, PT, R31, UR4, PT ;  /* 0x000000041f007c0c */ /* 0x001fda000bf06270 */
[----:B------:R-:W-:Y:S05]  /*a630*/  @!P0 BRA `(.L_x_158) ;  /* 0xffffff68001c8947 */ /* 0x000fea000383ffff */
[----:B------:R-:W-:Y:S05]  /*a640*/  EXIT ;  /* 0x000000000000794d */ /* 0x000fea0003800000 */
.L_x_123:
[----:B------:R-:W-:-:S08]  /*a650*/  NOP ;  /* 0x0000000000007918 */ /* 0x000fd00000000000 */
[----:B--2---:R-:W0:-:S00]  /*a660*/  USETMAXREG.DEALLOC.CTAPOOL 0x20 ;  /* 0x00000020000079c8 */ /* 0x004e0000080e0500 */
[----:B0-----:R-:W-:-:S06]  /*a670*/  LOP3.LUT R0, R0, 0x3, RZ, 0xc0, !PT ;  /* 0x0000000300007812 */ /* 0x001fcc00078ec0ff */
[----:B------:R-:W0:Y:S02]  /*a680*/  SHFL.IDX PT, R0, R0, RZ, 0x1f ;  /* 0x00001fff00007589 */ /* 0x000e2400000e0000 */
[----:B0-----:R-:W-:-:S13]  /*a690*/  ISETP.NE.AND P0, PT, R0, RZ, PT ;  /* 0x000000ff0000720c */ /* 0x001fda0003f05270 */
[----:B------:R-:W-:Y:S05]  /*a6a0*/  @P0 EXIT ;  /* 0x000000000000094d */ /* 0x000fea0003800000 */
[----:B------:R-:W0:Y:S01]  /*a6b0*/  S2R R2, SR_TID.X ;  /* 0x0000000000027919 */ /* 0x000e220000002100 */
[----:B------:R-:W-:Y:S01]  /*a6c0*/  LOP3.LUT R6, R6, 0xffffffdf, RZ, 0xc0, !PT ;  /* 0xffffffdf06067812 */ /* 0x000fe200078ec0ff */
[----:B------:R-:W-:Y:S01]  /*a6d0*/  ULDC UR5, c[0x0][0xc14] ;  /* 0x0003050000057ab9 */ /* 0x000fe20000000800 */
[----:B------:R-:W-:Y:S01]  /*a6e0*/  IMAD.MOV.U32 R0, RZ, RZ, RZ ;  /* 0x000000ffff007224 */ /* 0x000fe200078e00ff */
[----:B------:R-:W1:Y:S01]  /*a6f0*/  S2UR UR6, SR_CTAID.X ;  /* 0x00000000000679c3 */ /* 0x000e620000002500 */
[----:B------:R-:W-:Y:S01]  /*a700*/  ULDC UR4, c[0x0][0xc10] ;  /* 0x0003040000047ab9 */ /* 0x000fe20000000800 */
[----:B0-----:R-:W-:-:S04]  /*a710*/  LOP3.LUT R27, R2, 0x1f, RZ, 0xc0, !PT ;  /* 0x0000001f021b7812 */ /* 0x001fc800078ec0ff */
[----:B------:R-:W-:-:S13]  /*a720*/  ISETP.NE.AND P0, PT, R27, 0x1f, PT ;  /* 0x0000001f1b00780c */ /* 0x000fda0003f05270 */
[----:B------:R-:W-:Y:S02]  /*a730*/  @P0 LOP3.LUT R6, R6, 0x20, RZ, 0xfc, !PT ;  /* 0x0000002006060812 */ /* 0x000fe400078efcff */
[----:B------:R-:W-:-:S13]  /*a740*/  ISETP.GE.OR P0, PT, R27, UR5, !P0 ;  /* 0x000000051b007c0c */ /* 0x000fda000c706670 */
[----:B------:R-:W0:Y:S02]  /*a750*/  @!P0 LDC.64 R2, c[0x0][0xc58] ;  /* 0x00031600ff028b82 */ /* 0x000e240000000a00 */
[----:B0-----:R-:W-:-:S05]  /*a760*/  @!P0 IMAD.WIDE.U32 R2, R27, 0x4, R2 ;  /* 0x000000041b028825 */ /* 0x001fca00078e0002 */
[----:B------:R-:W2:Y:S01]  /*a770*/  @!P0 LDG.E R0, desc[UR58][R2.64] ;  /* 0x0000003a02008981 */ /* 0x000ea2000c1e1900 */
[C---:B------:R-:W-:Y:S01]  /*a780*/  ISETP.NE.AND P1, PT, R27.reuse, RZ, PT ;  /* 0x000000ff1b00720c */ /* 0x040fe20003f25270 */
[----:B------:R-:W-:Y:S01]  /*a790*/  IMAD.MOV.U32 R16, RZ, RZ, RZ ;  /* 0x000000ffff107224 */ /* 0x000fe200078e00ff */
[----:B------:R-:W-:Y:S02]  /*a7a0*/  ISETP.GE.U32.AND P0, PT, R27, 0x2, PT ;  /* 0x000000021b00780c */ /* 0x000fe40003f06070 */
[----:B------:R-:W-:-:S09]  /*a7b0*/  LOP3.LUT R6, R6, 0xfffffffe, RZ, 0xc0, !PT ;  /* 0xfffffffe06067812 */ /* 0x000fd200078ec0ff */
[----:B------:R-:W-:-:S04]  /*a7c0*/  @P1 LOP3.LUT R6, R6, 0x1, RZ, 0xfc, !PT ;  /* 0x0000000106061812 */ /* 0x000fc800078efcff */
[----:B------:R-:W-:-:S04]  /*a7d0*/  LOP3.LUT R6, R6, 0xffffffef, RZ, 0xc0, !PT ;  /* 0xffffffef06067812 */ /* 0x000fc800078ec0ff */
[----:B------:R-:W-:-:S04]  /*a7e0*/  @P0 LOP3.LUT R6, R6, 0x10, RZ, 0xfc, !PT ;  /* 0x0000001006060812 */ /* 0x000fc800078efcff */
[----:B------:R-:W-:Y:S01]  /*a7f0*/  LOP3.LUT R6, R6, 0xfffffff7, RZ, 0xc0, !PT ;  /* 0xfffffff706067812 */ /* 0x000fe200078ec0ff */
[----:B--2---:R-:W0:Y:S02]  /*a800*/  SHFL.UP PT, R4, R0, 0x1, RZ ;  /* 0x0420000000047989 */ /* 0x004e2400000e00ff */
[----:B0-----:R-:W-:-:S05]  /*a810*/  SEL R5, R4, RZ, P1 ;  /* 0x000000ff04057207 */ /* 0x001fca0000800000 */
[----:B------:R-:W-:-:S05]  /*a820*/  IMAD.IADD R5, R0, 0x1, R5 ;  /* 0x0000000100057824 */ /* 0x000fca00078e0205 */
[----:B------:R-:W0:Y:S02]  /*a830*/  SHFL.UP PT, R4, R5, 0x2, RZ ;  /* 0x0440000005047989 */ /* 0x000e2400000e00ff */
[----:B0-----:R-:W-:Y:S02]  /*a840*/  SEL R4, R4, RZ, P0 ;  /* 0x000000ff04047207 */ /* 0x001fe40000000000 */
[----:B------:R-:W-:-:S03]  /*a850*/  ISETP.GE.U32.AND P0, PT, R27, 0x4, PT ;  /* 0x000000041b00780c */ /* 0x000fc60003f06070 */
[----:B------:R-:W-:-:S05]  /*a860*/  IMAD.IADD R4, R5, 0x1, R4 ;  /* 0x0000000105047824 */ /* 0x000fca00078e0204 */
[----:B------:R-:W0:Y:S05]  /*a870*/  SHFL.UP PT, R7, R4, 0x4, RZ ;  /* 0x0480000004077989 */ /* 0x000e2a00000e00ff */
[----:B------:R-:W-:-:S04]  /*a880*/  @P0 LOP3.LUT R6, R6, 0x8, RZ, 0xfc, !PT ;  /* 0x0000000806060812 */ /* 0x000fc800078efcff */
[----:B------:R-:W-:Y:S02]  /*a890*/  LOP3.LUT R6, R6, 0xfffffffb, RZ, 0xc0, !PT ;  /* 0xfffffffb06067812 */ /* 0x000fe400078ec0ff */
[----:B0-----:R-:W-:Y:S02]  /*a8a0*/  SEL R7, R7, RZ, P0 ;  /* 0x000000ff07077207 */ /* 0x001fe40000000000 */
[----:B------:R-:W-:-:S03]  /*a8b0*/  ISETP.GE.U32.AND P0, PT, R27, 0x8, PT ;  /* 0x000000081b00780c */ /* 0x000fc60003f06070 */
[----:B------:R-:W-:Y:S02]  /*a8c0*/  IMAD.IADD R7, R4, 0x1, R7 ;  /* 0x0000000104077824 */ /* 0x000fe400078e0207 */
[----:B------:R-:W-:-:S03]  /*a8d0*/  IMAD.MOV.U32 R4, RZ, RZ, RZ ;  /* 0x000000ffff047224 */ /* 0x000fc600078e00ff */
[----:B------:R-:W0:Y:S05]  /*a8e0*/  SHFL.UP PT, R2, R7, 0x8, RZ ;  /* 0x0500000007027989 */ /* 0x000e2a00000e00ff */
[----:B------:R-:W-:-:S04]  /*a8f0*/  @P0 LOP3.LUT R6, R6, 0x4, RZ, 0xfc, !PT ;  /* 0x0000000406060812 */ /* 0x000fc800078efcff */
[----:B------:R-:W-:Y:S02]  /*a900*/  LOP3.LUT R6, R6, 0xfffffffd, RZ, 0xc0, !PT ;  /* 0xfffffffd06067812 */ /* 0x000fe400078ec0ff */
[----:B0-----:R-:W-:Y:S02]  /*a910*/  SEL R2, R2, RZ, P0 ;  /* 0x000000ff02027207 */ /* 0x001fe40000000000 */
[----:B------:R-:W-:-:S03]  /*a920*/  ISETP.GE.U32.AND P0, PT, R27, 0x10, PT ;  /* 0x000000101b00780c */ /* 0x000fc60003f06070 */
[----:B------:R-:W-:-:S05]  /*a930*/  IMAD.IADD R2, R7, 0x1, R2 ;  /* 0x0000000107027824 */ /* 0x000fca00078e0202 */
[----:B------:R-:W0:Y:S05]  /*a940*/  SHFL.UP PT, R3, R2, 0x10, RZ ;  /* 0x0600000002037989 */ /* 0x000e2a00000e00ff */
[----:B------:R-:W-:Y:S02]  /*a950*/  @P0 LOP3.LUT R6, R6, 0x2, RZ, 0xfc, !PT ;  /* 0x0000000206060812 */ /* 0x000fe400078efcff */
[----:B0-----:R-:W-:-:S05]  /*a960*/  SEL R3, R3, RZ, P0 ;  /* 0x000000ff03037207 */ /* 0x001fca0000000000 */
[----:B------:R-:W-:-:S05]  /*a970*/  IMAD.IADD R8, R2, 0x1, R3 ;  /* 0x0000000102087824 */ /* 0x000fca00078e0203 */
[----:B------:R-:W0:Y:S02]  /*a980*/  SHFL.IDX PT, R5, R8, 0x1f, 0x1f ;  /* 0x03e01f0008057f89 */ /* 0x000e2400000e0000 */
[----:B0-----:R-:W-:-:S04]  /*a990*/  IMAD R5, R5, UR4, RZ ;  /* 0x0000000405057c24 */ /* 0x001fc8000f8e02ff */
[----:B------:R-:W-:Y:S01]  /*a9a0*/  IMAD.MOV.U32 R2, RZ, RZ, R5 ;  /* 0x000000ffff027224 */ /* 0x000fe200078e0005 */
[----:B-1----:R-:W-:-:S13]  /*a9b0*/  ISETP.GT.AND P0, PT, R5, UR6, PT ;  /* 0x0000000605007c0c */ /* 0x002fda000bf04270 */
[----:B------:R-:W-:Y:S05]  /*a9c0*/  @P0 BRA `(.L_x_159) ;  /* 0x0000000000b00947 */ /* 0x000fea0003800000 */
[----:B------:R-:W-:Y:S01]  /*a9d0*/  IMAD.MOV.U32 R5, RZ, RZ, R2 ;  /* 0x000000ffff057224 */ /* 0x000fe200078e0002 */
[----:B------:R-:W-:Y:S01]  /*a9e0*/  ULDC UR5, c[0x0][0xc14] ;  /* 0x0003050000057ab9 */ /* 0x000fe20000000800 */
[----:B------:R-:W-:Y:S01]  /*a9f0*/  IMAD.MOV.U32 R4, RZ, RZ, RZ ;  /* 0x000000ffff047224 */ /* 0x000fe200078e00ff */
[----:B------:R-:W-:Y:S01]  /*aa00*/  ULDC UR7, c[0x0][0xc14] ;  /* 0x0003050000077ab9 */ /* 0x000fe20000000800 */
[----:B------:R-:W-:-:S05]  /*aa10*/  ULDC UR4, c[0x0][0xc10] ;  /* 0x0003040000047ab9 */ /* 0x000fca0000000800 */
.L_x_163:
[----:B------:R-:W-:Y:S02]  /*aa20*/  VIADD R4, R4, 0x1f ;  /* 0x0000001f04047836 */ /* 0x000fe40000000000 */
[----:B------:R-:W-:-:S03]  /*aa30*/  IMAD.U32 R19, RZ, RZ, UR7 ;  /* 0x00000007ff137e24 */ /* 0x000fc6000f8e00ff */
[----:B------:R-:W-:-:S13]  /*aa40*/  ISETP.GE.AND P0, PT, R4, UR5, PT ;  /* 0x0000000504007c0c */ /* 0x000fda000bf06270 */
[----:B------:R-:W-:Y:S05]  /*aa50*/  @P0 BRA `(.L_x_160) ;  /* 0x0000000400380947 */ /* 0x000fea0003800000 */
[C---:B------:R-:W-:Y:S01]  /*aa60*/  IMAD.IADD R7, R27.reuse, 0x1, R4 ;  /* 0x000000011b077824 */ /* 0x040fe200078e0204 */
[----:B------:R-:W-:Y:S01]  /*aa70*/  ISETP.NE.AND P1, PT, R27, 0x1f, PT ;  /* 0x0000001f1b00780c */ /* 0x000fe20003f25270 */
[----:B------:R-:W-:Y:S01]  /*aa80*/  BSSY B0, `(.L_x_161) ;  /* 0x0000007000007945 */ /* 0x000fe20003800000 */
[----:B------:R-:W-:Y:S02]  /*aa90*/  IMAD.MOV.U32 R0, RZ, RZ, RZ ;  /* 0x000000ffff007224 */ /* 0x000fe400078e00ff */
[----:B------:R-:W-:-:S13]  /*aaa0*/  ISETP.GE.OR P0, PT, R7, UR5, !P1 ;  /* 0x0000000507007c0c */ /* 0x000fda000cf06670 */
[----:B------:R-:W-:Y:S05]  /*aab0*/  @P0 BRA `(.L_x_162) ;  /* 0x00000000000c0947 */ /* 0x000fea0003800000 */
[----:B------:R-:W0:Y:S02]  /*aac0*/  LDC.64 R2, c[0x0][0xc58] ;  /* 0x00031600ff027b82 */ /* 0x000e240000000a00 */
[----:B0-----:R-:W-:-:S05]  /*aad0*/  IMAD.WIDE R2, R7, 0x4, R2 ;  /* 0x0000000407027825 */ /* 0x001fca00078e0202 */
[----:B------:R0:W5:Y:S02]  /*aae0*/  LDG.E R0, desc[UR58][R2.64] ;  /* 0x0000003a02007981 */ /* 0x000164000c1e1900 */
.L_x_162:
[----:B------:R-:W-:Y:S05]  /*aaf0*/  BSYNC B0 ;  /* 0x0000000000007941 */ /* 0x000fea0003800000 */
.L_x_161:
[----:B0----5:R-:W0:Y:S01]  /*ab00*/  SHFL.UP PT, R2, R0, 0x1, RZ ;  /* 0x0420000000027989 */ /* 0x021e2200000e00ff */
[C---:B------:R-:W-:Y:S02]  /*ab10*/  ISETP.NE.AND P0, PT, R27.reuse, RZ, PT ;  /* 0x000000ff1b00720c */ /* 0x040fe40003f05270 */
[C---:B------:R-:W-:Y:S02]  /*ab20*/  ISETP.GE.U32.AND P1, PT, R27.reuse, 0x2, PT ;  /* 0x000000021b00780c */ /* 0x040fe40003f26070 */
[----:B0-----:R-:W-:Y:S02]  /*ab30*/  SEL R3, R2, RZ, P0 ;  /* 0x000000ff02037207 */ /* 0x001fe40000000000 */
[----:B------:R-:W-:-:S03]  /*ab40*/  ISETP.GE.U32.AND P0, PT, R27, 0x4, PT ;  /* 0x000000041b00780c */ /* 0x000fc60003f06070 */
[----:B------:R-:W-:-:S05]  /*ab50*/  IMAD.IADD R3, R0, 0x1, R3 ;  /* 0x0000000100037824 */ /* 0x000fca00078e0203 */
[----:B------:R-:W0:Y:S02]  /*ab60*/  SHFL.UP PT, R2, R3, 0x2, RZ ;  /* 0x0440000003027989 */ /* 0x000e2400000e00ff */
        /* <DEDUP_REMOVED lines=8> */
[----:B0-----:R-:W-:-:S05]  /*abf0*/  SEL R8, R8, RZ, P1 ;  /* 0x000000ff08087207 */ /* 0x001fca0000800000 */
[----:B------:R-:W-:-:S05]  /*ac00*/  IMAD.IADD R8, R7, 0x1, R8 ;  /* 0x0000000107087824 */ /* 0x000fca00078e0208 */
[----:B------:R-:W0:Y:S02]  /*ac10*/  SHFL.UP PT, R9, R8, 0x10, RZ ;  /* 0x0600000008097989 */ /* 0x000e2400000e00ff */
[----:B0-----:R-:W-:-:S05]  /*ac20*/  SEL R9, R9, RZ, P0 ;  /* 0x000000ff09097207 */ /* 0x001fca0000000000 */
[----:B------:R-:W-:-:S05]  /*ac30*/  IMAD.IADD R8, R8, 0x1, R9 ;  /* 0x0000000108087824 */ /* 0x000fca00078e0209 */
[----:B------:R-:W0:Y:S02]  /*ac40*/  SHFL.IDX PT, R3, R8, 0x1f, 0x1f ;  /* 0x03e01f0008037f89 */ /* 0x000e2400000e0000 */
[----:B0-----:R-:W-:-:S04]  /*ac50*/  IMAD R2, R3, UR4, RZ ;  /* 0x0000000403027c24 */ /* 0x001fc8000f8e02ff */
[----:B------:R-:W-:-:S05]  /*ac60*/  IMAD.IADD R5, R2, 0x1, R5 ;  /* 0x0000000102057824 */ /* 0x000fca00078e0205 */
[----:B------:R-:W-:-:S13]  /*ac70*/  ISETP.GT.AND P0, PT, R5, UR6, PT ;  /* 0x0000000605007c0c */ /* 0x000fda000bf04270 */
[----:B------:R-:W-:Y:S05]  /*ac80*/  @!P0 BRA `(.L_x_163) ;  /* 0xfffffffc00648947 */ /* 0x000fea000383ffff */
.L_x_159:
[----:B------:R-:W-:-:S04]  /*ac90*/  IMAD.IADD R11, R5, 0x1, -R2 ;  /* 0x00000001050b7824 */ /* 0x000fc800078e0a02 */
[----:B------:R-:W-:-:S05]  /*aca0*/  IMAD R2, R8, UR4, R11 ;  /* 0x0000000408027c24 */ /* 0x000fca000f8e020b */
[----:B------:R-:W-:-:S13]  /*acb0*/  ISETP.GT.AND P0, PT, R2, UR6, PT ;  /* 0x0000000602007c0c */ /* 0x000fda000bf04270 */
[----:B------:R-:W-:-:S04]  /*acc0*/  VOTE.ANY R7, PT, !P0 ;  /* 0x0000000000077806 */ /* 0x000fc800040e0100 */
[----:B------:R-:W0:Y:S01]  /*acd0*/  POPC R19, R7 ;  /* 0x0000000700137309 */ /* 0x000e220000000000 */
[----:B------:R-:W-:Y:S01]  /*ace0*/  ISETP.NE.AND P0, PT, R7, RZ, PT ;  /* 0x000000ff0700720c */ /* 0x000fe20003f05270 */
[----:B0-----:R-:W0:Y:S02]  /*acf0*/  SHFL.IDX PT, R0, R0, R19, 0x1f ;  /* 0x00001f1300007589 */ /* 0x001e2400000e0000 */
[----:B0-----:R-:W-:-:S04]  /*ad00*/  IABS R5, R0 ;  /* 0x0000000000057213 */ /* 0x001fc80000000000 */
[----:B------:R-:W0:Y:S08]  /*ad10*/  I2F.RP R9, R5 ;  /* 0x0000000500097306 */ /* 0x000e300000209400 */
[----:B0-----:R-:W0:Y:S02]  /*ad20*/  MUFU.RCP R9, R9 ;  /* 0x0000000900097308 */ /* 0x001e240000001000 */
[----:B0-----:R-:W-:-:S06]  /*ad30*/  VIADD R2, R9, 0xffffffe ;  /* 0x0ffffffe09027836 */ /* 0x001fcc0000000000 */
[----:B------:R0:W1:Y:S01]  /*ad40*/  F2I.FTZ.U32.TRUNC.NTZ R3, R2 ;  /* 0x0000000200037305 */ /* 0x000062000021f000 */
[----:B------:R-:W-:Y:S05]  /*ad50*/  @!P0 BRA `(.L_x_164) ;  /* 0x0000000000088947 */ /* 0x000fea0003800000 */
[----:B------:R-:W-:-:S05]  /*ad60*/  VIADD R7, R19, 0xffffffff ;  /* 0xffffffff13077836 */ /* 0x000fca0000000000 */
[----:B------:R2:W3:Y:S02]  /*ad70*/  SHFL.IDX PT, R16, R8, R7, 0x1f ;  /* 0x00001f0708107589 */ /* 0x0004e400000e0000 */
.L_x_164:
[----:B---3--:R-:W-:Y:S01]  /*ad80*/  IMAD R16, R16, UR4, R11 ;  /* 0x0000000410107c24 */ /* 0x008fe2000f8e020b */
[----:B------:R-:W-:Y:S01]  /*ad90*/  IABS R10, R0 ;  /* 0x00000000000a7213 */ /* 0x000fe20000000000 */
[----:B01----:R-:W-:Y:S02]  /*ada0*/  IMAD.MOV R2, RZ, RZ, -R3 ;  /* 0x000000ffff027224 */ /* 0x003fe400078e0a03 */
[----:B------:R-:W-:Y:S01]  /*adb0*/  IMAD.IADD R19, R19, 0x1, R4 ;  /* 0x0000000113137824 */ /* 0x000fe200078e0204 */
[----:B------:R-:W-:Y:S01]  /*adc0*/  IADD3 R9, -R16, UR6, RZ ;  /* 0x0000000610097c10 */ /* 0x000fe2000fffe1ff */
[----:B--2---:R-:W-:Y:S02]  /*add0*/  IMAD R7, R2, R5, RZ ;  /* 0x0000000502077224 */ /* 0x004fe400078e02ff */
[----:B------:R-:W-:Y:S01]  /*ade0*/  IMAD.MOV.U32 R2, RZ, RZ, RZ ;  /* 0x000000ffff027224 */ /* 0x000fe200078e00ff */
[----:B------:R-:W-:Y:S01]  /*adf0*/  IABS R8, R9 ;  /* 0x0000000900087213 */ /* 0x000fe20000000000 */
[----:B------:R-:W-:-:S02]  /*ae00*/  IMAD.MOV R10, RZ, RZ, -R10 ;  /* 0x000000ffff0a7224 */ /* 0x000fc400078e0a0a */
[----:B------:R-:W-:-:S04]  /*ae10*/  IMAD.HI.U32 R2, R3, R7, R2 ;  /* 0x0000000703027227 */ /* 0x000fc800078e0002 */
[----:B------:R-:W-:Y:S02]  /*ae20*/  IMAD.MOV.U32 R3, RZ, RZ, R8 ;  /* 0x000000ffff037224 */ /* 0x000fe400078e0008 */
[----:B------:R-:W-:Y:S02]  /*ae30*/  IMAD.MOV.U32 R8, RZ, RZ, R10 ;  /* 0x000000ffff087224 */ /* 0x000fe400078e000a */
[----:B------:R-:W-:-:S04]  /*ae40*/  IMAD.HI.U32 R2, R2, R3, RZ ;  /* 0x0000000302027227 */ /* 0x000fc800078e00ff */
[----:B------:R-:W-:Y:S01]  /*ae50*/  IMAD R8, R2, R8, R3 ;  /* 0x0000000802087224 */ /* 0x000fe200078e0203 */
[----:B------:R-:W-:-:S04]  /*ae60*/  LOP3.LUT R3, R9, R0, RZ, 0x3c, !PT ;  /* 0x0000000009037212 */ /* 0x000fc800078e3cff */
[----:B------:R-:W-:-:S13]  /*ae70*/  ISETP.GT.U32.AND P0, PT, R5, R8, PT ;  /* 0x000000080500720c */ /* 0x000fda0003f04070 */
[----:B------:R-:W-:Y:S02]  /*ae80*/  @!P0 IMAD.IADD R8, R8, 0x1, -R5 ;  /* 0x0000000108088824 */ /* 0x000fe400078e0a05 */
[----:B------:R-:W-:-:S03]  /*ae90*/  @!P0 VIADD R2, R2, 0x1 ;  /* 0x0000000102028836 */ /* 0x000fc60000000000 */
[----:B------:R-:W-:-:S13]  /*aea0*/  ISETP.GE.U32.AND P0, PT, R8, R5, PT ;  /* 0x000000050800720c */ /* 0x000fda0003f06070 */
[----:B------:R-:W-:Y:S01]  /*aeb0*/  @P0 VIADD R2, R2, 0x1 ;  /* 0x0000000102020836 */ /* 0x000fe20000000000 */
[----:B------:R-:W-:-:S13]  /*aec0*/  ISETP.GE.AND P0, PT, R3, RZ, PT ;  /* 0x000000ff0300720c */ /* 0x000fda0003f06270 */
[----:B------:R-:W-:Y:S01]  /*aed0*/  @!P0 IMAD.MOV R2, RZ, RZ, -R2 ;  /* 0x000000ffff028224 */ /* 0x000fe200078e0a02 */
[----:B------:R-:W-:-:S13]  /*aee0*/  ISETP.NE.AND P0, PT, R0, RZ, PT ;  /* 0x000000ff0000720c */ /* 0x000fda0003f05270 */
[----:B------:R-:W-:-:S05]  /*aef0*/  @!P0 LOP3.LUT R2, RZ, R0, RZ, 0x33, !PT ;  /* 0x00000000ff028212 */ /* 0x000fca00078e33ff */
[--C-:B------:R-:W-:Y:S02]  /*af00*/  IMAD.MOV R17, RZ, RZ, -R2.reuse ;  /* 0x000000ffff117224 */ /* 0x100fe400078e0a02 */
[----:B------:R-:W-:Y:S02]  /*af10*/  IMAD.MOV.U32 R18, RZ, RZ, R2 ;  /* 0x000000ffff127224 */ /* 0x000fe400078e0002 */
[----:B------:R-:W-:Y:S01]  /*af20*/  IMAD R17, R0, R17, R9 ;  /* 0x0000001100117224 */ /* 0x000fe200078e0209 */
[----:B------:R-:W-:Y:S06]  /*af30*/  BRA `(.L_x_165) ;  /* 0x00000000000c7947 */ /* 0x000fec0003800000 */
.L_x_160:
[----:B------:R-:W-:Y:S02]  /*af40*/  IMAD.MOV.U32 R17, RZ, RZ, RZ ;  /* 0x000000ffff117224 */ /* 0x000fe400078e00ff */
[----:B------:R-:W-:Y:S02]  /*af50*/  IMAD.U32 R16, RZ, RZ, UR6 ;  /* 0x00000006ff107e24 */ /* 0x000fe4000f8e00ff */
[----:B------:R-:W-:-:S07]  /*af60*/  IMAD.MOV.U32 R18, RZ, RZ, RZ ;  /* 0x000000ffff127224 */ /* 0x000fce00078e00ff */
.L_x_165:
[----:B------:R-:W-:Y:S01]  /*af70*/  ISETP.NE.AND P0, PT, R27, RZ, PT ;  /* 0x000000ff1b00720c */ /* 0x000fe20003f05270 */
[----:B------:R0:W-:Y:S01]  /*af80*/  STL [R1+0xc], RZ ;  /* 0x00000cff01007387 */ /* 0x0001e20000100800 */
[----:B------:R-:W-:Y:S02]  /*af90*/  IMAD.MOV.U32 R24, RZ, RZ, 0x1 ;  /* 0x00000001ff187424 */ /* 0x000fe400078e00ff */
[----:B------:R-:W-:-:S09]  /*afa0*/  IMAD.MOV.U32 R22, RZ, RZ, RZ ;  /* 0x000000ffff167224 */ /* 0x000fd200078e00ff */
[----:B------:R-:W1:Y:S01]  /*afb0*/  @!P0 S2R R3, SR_CgaCtaId ;  /* 0x0000000000038919 */ /* 0x000e620000008800 */
[----:B------:R-:W-:-:S04]  /*afc0*/  @!P0 MOV R0, 0x400 ;  /* 0x0000040000008802 */ /* 0x000fc80000000f00 */
[----:B-1----:R-:W-:-:S05]  /*afd0*/  @!P0 LEA R0, R3, R0, 0x18 ;  /* 0x0000000003008211 */ /* 0x002fca00078ec0ff */
[----:B------:R0:W-:Y:S01]  /*afe0*/  @!P0 STS.128 [R0+0x31cd0], R16 ;  /* 0x031cd01000008388 */ /* 0x0001e20000000c00 */
[----:B------:R-:W-:Y:S06]  /*aff0*/  BAR.ARV 0x5, 0x1a0 ;  /* 0x0146800000007b1d */ /* 0x000fec0000002000 */
[----:B------:R-:W-:-:S13]  /*b000*/  ISETP.GE.AND P0, PT, R19, UR5, PT ;  /* 0x0000000513007c0c */ /* 0x000fda000bf06270 */
[----:B------:R-:W-:Y:S05]  /*b010*/  @P0 BRA `(.L_x_166) ;  /* 0x0000003800100947 */ /* 0x000fea0003800000 */
[----:B------:R1:W-:Y:S01]  /*b020*/  STL [R1+0xc], RZ ;  /* 0x00000cff01007387 */ /* 0x0003e20000100800 */
[----:B------:R-:W-:Y:S01]  /*b030*/  IMAD.MOV.U32 R24, RZ, RZ, 0x1 ;  /* 0x00000001ff187424 */ /* 0x000fe200078e00ff */
[----:B------:R-:W-:Y:S01]  /*b040*/  ULDC UR36, c[0x0][0xc] ;  /* 0x0000030000247ab9 */ /* 0x000fe20000000800 */
[----:B------:R-:W-:Y:S01]  /*b050*/  IMAD.MOV.U32 R22, RZ, RZ, RZ ;  /* 0x000000ffff167224 */ /* 0x000fe200078e00ff */
[----:B------:R-:W-:-:S06]  /*b060*/  ULDC.64 UR38, c[0x0][0x198] ;  /* 0x0000660000267ab9 */ /* 0x000fcc0000000a00 */
.L_x_231:
[----:B--2---:R-:W2:Y:S02]  /*b070*/  LDC.64 R28, c[0x0][0xc60] ;  /* 0x00031800ff1c7b82 */ /* 0x004ea40000000a00 */
[----:B--2---:R-:W-:-:S06]  /*b080*/  IMAD.WIDE R28, R19, 0x4, R28 ;  /* 0x00000004131c7825 */ /* 0x004fcc00078e021c */
[----:B------:R-:W2:Y:S01]  /*b090*/  LDG.E R28, desc[UR58][R28.64] ;  /* 0x0000003a1c1c7981 */ /* 0x000ea2000c1e1900 */
[----:B------:R-:W-:Y:S05]  /*b0a0*/  YIELD ;  /* 0x0000000000007946 */ /* 0x000fea0003800000 */
[----:B------:R-:W-:Y:S01]  /*b0b0*/  ULDC.64 UR4, c[0x0][0xa28] ;  /* 0x00028a0000047ab9 */ /* 0x000fe20000000a00 */
[----:B------:R-:W-:Y:S01]  /*b0c0*/  IMAD.MOV.U32 R23, RZ, RZ, RZ ;  /* 0x000000ffff177224 */ /* 0x000fe200078e00ff */
[----:B------:R-:W-:-:S04]  /*b0d0*/  ISETP.NE.U32.AND P0, PT, RZ, UR4, PT ;  /* 0x00000004ff007c0c */ /* 0x000fc8000bf05070 */
[----:B------:R-:W-:Y:S01]  /*b0e0*/  ISETP.NE.AND.EX P0, PT, RZ, UR5, PT, P0 ;  /* 0x00000005ff007c0c */ /* 0x000fe2000bf05300 */
[----:B0-----:R-:W-:Y:S01]  /*b0f0*/  IMAD.MOV.U32 R0, RZ, RZ, RZ ;  /* 0x000000ffff007224 */ /* 0x001fe200078e00ff */
[----:B--2---:R-:W-:-:S11]  /*b100*/  SHF.R.S32.HI R5, RZ, 0x1f, R28 ;  /* 0x0000001fff057819 */ /* 0x004fd6000001141c */
[----:B------:R-:W-:-:S04]  /*b110*/  @P0 LEA R2, P1, R28, UR4, 0x2 ;  /* 0x000000041c020c11 */ /* 0x000fc8000f8210ff */
[----:B------:R-:W-:Y:S01]  /*b120*/  @P0 LEA.HI.X R3, R28, UR5, R5, 0x2, P1 ;  /* 0x000000051c030c11 */ /* 0x000fe200088f1405 */
[----:B------:R-:W-:-:S04]  /*b130*/  ULDC.64 UR4, c[0x0][0xa00] ;  /* 0x0002800000047ab9 */ /* 0x000fc80000000a00 */
[----:B------:R0:W5:Y:S01]  /*b140*/  @P0 LDG.E R23, desc[UR58][R2.64] ;  /* 0x0000003a02170981 */ /* 0x000162000c1e1900 */
[----:B------:R-:W-:-:S04]  /*b150*/  ISETP.NE.U32.AND P0, PT, RZ, UR4, PT ;  /* 0x00000004ff007c0c */ /* 0x000fc8000bf05070 */
[----:B------:R-:W-:-:S13]  /*b160*/  ISETP.NE.AND.EX P0, PT, RZ, UR5, PT, P0 ;  /* 0x00000005ff007c0c */ /* 0x000fda000bf05300 */
[----:B0-----:R-:W-:-:S04]  /*b170*/  @P0 LEA R2, P1, R28, UR4, 0x2 ;  /* 0x000000041c020c11 */ /* 0x001fc8000f8210ff */
[----:B------:R-:W-:Y:S01]  /*b180*/  @P0 LEA.HI.X R3, R28, UR5, R5, 0x2, P1 ;  /* 0x000000051c030c11 */ /* 0x000fe200088f1405 */
[----:B------:R-:W-:-:S04]  /*b190*/  ULDC.64 UR4, c[0x0][0xa20] ;  /* 0x0002880000047ab9 */ /* 0x000fc80000000a00 */
[----:B------:R-:W2:Y:S01]  /*b1a0*/  @P0 LDG.E R0, desc[UR58][R2.64] ;  /* 0x0000003a02000981 */ /* 0x000ea2000c1e1900 */
[----:B------:R-:W-:Y:S01]  /*b1b0*/  ISETP.NE.U32.AND P0, PT, RZ, UR4, PT ;  /* 0x00000004ff007c0c */ /* 0x000fe2000bf05070 */
[----:B------:R-:W-:-:S03]  /*b1c0*/  IMAD.SHL.U32 R6, R28, 0x4, RZ ;  /* 0x000000041c067824 */ /* 0x000fc600078e00ff */
[----:B------:R-:W-:-:S13]  /*b1d0*/  ISETP.NE.AND.EX P0, PT, RZ, UR5, PT, P0 ;  /* 0x00000005ff007c0c */ /* 0x000fda000bf05300 */
[----:B------:R-:W-:Y:S01]  /*b1e0*/  @P0 IADD3 R4, P1, R6, UR4, RZ ;  /* 0x0000000406040c10 */ /* 0x000fe2000ff3e0ff */
[----:B--2---:R0:W-:Y:S04]  /*b1f0*/  STL [R1+0x10], R0 ;  /* 0x0000100001007387 */ /* 0x0041e80000100800 */
[----:B------:R2:W-:Y:S01]  /*b200*/  STL [R1], R6 ;  /* 0x0000000601007387 */ /* 0x0005e20000100800 */
[----:B0-----:R-:W-:-:S04]  /*b210*/  SHF.L.U64.HI R0, R28, 0x2, R5 ;  /* 0x000000021c007819 */ /* 0x001fc80000010205 */
[----:B------:R-:W-:Y:S01]  /*b220*/  @P0 IADD3.X R5, R0, UR5, RZ, P1, !PT ;  /* 0x0000000500050c10 */ /* 0x000fe20008ffe4ff */
[----:B------:R-:W-:Y:S01]  /*b230*/  ULDC.64 UR4, c[0x0][0xa08] ;  /* 0x0002820000047ab9 */ /* 0x000fe20000000a00 */
[----:B------:R0:W-:Y:S01]  /*b240*/  STL [R1+0x4], R0 ;  /* 0x0000040001007387 */ /* 0x0001e20000100800 */
[----:B------:R-:W-:Y:S01]  /*b250*/  IADD3 R2, P1, R6, UR4, RZ ;  /* 0x0000000406027c10 */ /* 0x000fe2000ff3e0ff */
[----:B--2---:R-:W-:-:S03]  /*b260*/  IMAD.MOV.U32 R6, RZ, RZ, RZ ;  /* 0x000000ffff067224 */ /* 0x004fc600078e00ff */
[----:B------:R-:W-:Y:S02]  /*b270*/  IADD3.X R3, R0, UR5, RZ, P1, !PT ;  /* 0x0000000500037c10 */ /* 0x000fe40008ffe4ff */
[----:B------:R-:W-:-:S04]  /*b280*/  ISETP.NE.U32.AND P1, PT, RZ, UR4, PT ;  /* 0x00000004ff007c0c */ /* 0x000fc8000bf25070 */
[----:B------:R-:W-:Y:S01]  /*b290*/  ISETP.NE.AND.EX P1, PT, RZ, UR5, PT, P1 ;  /* 0x00000005ff007c0c */ /* 0x000fe2000bf25310 */
[----:B------:R-:W-:Y:S02]  /*b2a0*/  ULDC.64 UR4, c[0x0][0x3f8] ;  /* 0x0000fe0000047ab9 */ /* 0x000fe40000000a00 */
[----:B------:R-:W-:-:S03]  /*b2b0*/  UISETP.NE.U32.AND UP0, UPT, UR4, URZ, UPT ;  /* 0x0000003f0400728c */ /* 0x000fc6000bf05070 */
[----:B------:R-:W-:Y:S01]  /*b2c0*/  ULDC UR4, c[0x0][0x404] ;  /* 0x0001010000047ab9 */ /* 0x000fe20000000800 */
[----:B------:R-:W-:-:S03]  /*b2d0*/  UISETP.NE.AND.EX UP0, UPT, UR5, URZ, UPT, UP0 ;  /* 0x0000003f0500728c */ /* 0x000fc6000bf05300 */
[----:B------:R-:W-:Y:S01]  /*b2e0*/  ULDC UR5, c[0x0][0x2e0] ;  /* 0x0000b80000057ab9 */ /* 0x000fe20000000800 */
[----:B------:R-:W-:Y:S02]  /*b2f0*/  USEL UR4, UR4, 0x1, UP0 ;  /* 0x0000000104047887 */ /* 0x000fe40008000000 */
[----:B------:R2:W5:Y:S02]  /*b300*/  @P1 LDG.E R6, desc[UR58][R2.64] ;  /* 0x0000003a02061981 */ /* 0x000564000c1e1900 */
[----:B------:R-:W-:-:S06]  /*b310*/  UIMAD UR4, UR4, UR5, URZ ;  /* 0x00000005040472a4 */ /* 0x000fcc000f8e023f */
[----:B0-----:R-:W-:-:S06]  /*b320*/  IMAD.U32 R0, RZ, RZ, UR4 ;  /* 0x00000004ff007e24 */ /* 0x001fcc000f8e00ff */
[----:B------:R2:W5:Y:S01]  /*b330*/  @P0 LDG.E R0, desc[UR58][R4.64] ;  /* 0x0000003a04000981 */ /* 0x000562000c1e1900 */
[----:B------:R-:W-:Y:S05]  /*b340*/  @P0 BRA `(.L_x_167) ;  /* 0x0000000000100947 */ /* 0x000fea0003800000 */
[----:B------:R-:W-:Y:S05]  /*b350*/  @!P1 BRA `(.L_x_167) ;  /* 0x00000000000c9947 */ /* 0x000fea0003800000 */
[----:B--2---:R-:W2:Y:S04]  /*b360*/  LDG.E R5, desc[UR58][R2.64] ;  /* 0x0000003a02057981 */ /* 0x004ea8000c1e1900 */
[----:B-----5:R-:W2:Y:S02]  /*b370*/  LDG.E R0, desc[UR58][R2.64+0x4] ;  /* 0x0000043a02007981 */ /* 0x020ea4000c1e1900 */
[----:B--2---:R-:W-:-:S07]  /*b380*/  IMAD.IADD R0, R0, 0x1, -R5 ;  /* 0x0000000100007824 */ /* 0x004fce00078e0a05 */
.L_x_167:
[--C-:B--2--5:R-:W-:Y:S01]  /*b390*/  IMAD.IADD R2, R0, 0x1, -R23.reuse ;  /* 0x0000000100027824 */ /* 0x124fe200078e0a17 */
[----:B------:R-:W-:Y:S01]  /*b3a0*/  BSSY B6, `(.L_x_168) ;  /* 0x00002b4000067945 */ /* 0x000fe20003800000 */
[----:B------:R-:W-:Y:S02]  /*b3b0*/  IMAD.IADD R23, R6, 0x1, R23 ;  /* 0x0000000106177824 */ /* 0x000fe400078e0217 */
[C---:B------:R-:W-:Y:S01]  /*b3c0*/  VIADD R0, R2.reuse, 0x8f ;  /* 0x0000008f02007836 */ /* 0x040fe20000000000 */
[----:B------:R0:W-:Y:S01]  /*b3d0*/  STL [R1+0x8], R2 ;  /* 0x0000080201007387 */ /* 0x0001e20000100800 */
[----:B------:R-:W-:Y:S02]  /*b3e0*/  ISETP.GT.AND P0, PT, R2, RZ, PT ;  /* 0x000000ff0200720c */ /* 0x000fe40003f04270 */
[----:B------:R-:W-:-:S05]  /*b3f0*/  IMAD.HI R0, R0, 0x38e38e39, RZ ;  /* 0x38e38e3900007827 */ /* 0x000fca00078e02ff */
[----:B------:R-:W-:-:S04]  /*b400*/  SHF.R.U32.HI R29, RZ, 0x1f, R0 ;  /* 0x0000001fff1d7819 */ /* 0x000fc80000011600 */
[----:B------:R-:W-:Y:S02]  /*b410*/  LEA.HI.SX32 R29, R0, R29, 0x1b ;  /* 0x0000001d001d7211 */ /* 0x000fe400078fdaff */
[----:B0-----:R-:W-:Y:S05]  /*b420*/  @P0 BRA `(.L_x_169) ;  /* 0x00000000003c0947 */ /* 0x001fea0003800000 */
[----:B------:R-:W-:-:S13]  /*b430*/  ISETP.NE.AND P1, PT, R27, RZ, PT ;  /* 0x000000ff1b00720c */ /* 0x000fda0003f25270 */
[----:B------:R-:W-:Y:S05]  /*b440*/  @P1 BRA `(.L_x_170) ;  /* 0x0000002800a41947 */ /* 0x000fea0003800000 */
[----:B------:R-:W0:Y:S01]  /*b450*/  S2R R7, SR_LANEID ;  /* 0x0000000000077919 */ /* 0x000e220000000000 */
[----:B------:R-:W-:Y:S01]  /*b460*/  VOTEU.ANY UR4, UPT, PT ;  /* 0x0000000000047886 */ /* 0x000fe200038e0100 */
[----:B------:R-:W2:Y:S01]  /*b470*/  LDC.64 R2, c[0x0][0xc38] ;  /* 0x00030e00ff027b82 */ /* 0x000ea20000000a00 */
[----:B------:R-:W0:Y:S08]  /*b480*/  FLO.U32 R0, UR4 ;  /* 0x0000000400007d00 */ /* 0x000e3000080e0000 */
[----:B------:R-:W2:Y:S01]  /*b490*/  POPC R5, UR4 ;  /* 0x0000000400057d09 */ /* 0x000ea20008000000 */
[----:B0-----:R-:W-:-:S13]  /*b4a0*/  ISETP.EQ.U32.AND P0, PT, R0, R7, PT ;  /* 0x000000070000720c */ /* 0x001fda0003f02070 */
[----:B--2---:R-:W2:Y:S01]  /*b4b0*/  @P0 ATOMG.E.ADD.STRONG.GPU PT, R3, desc[UR58][R2.64], R5 ;  /* 0x00000005020309a8 */ /* 0x004ea200081ee1fa */
[----:B------:R-:W0:Y:S02]  /*b4c0*/  S2R R4, SR_LTMASK ;  /* 0x0000000000047919 */ /* 0x000e240000003900 */
[----:B0-----:R-:W-:-:S04]  /*b4d0*/  LOP3.LUT R4, R4, UR4, RZ, 0xc0, !PT ;  /* 0x0000000404047c12 */ /* 0x001fc8000f8ec0ff */
[----:B------:R-:W0:Y:S01]  /*b4e0*/  POPC R7, R4 ;  /* 0x0000000400077309 */ /* 0x000e220000000000 */
[----:B--2---:R-:W0:Y:S02]  /*b4f0*/  SHFL.IDX PT, R0, R3, R0, 0x1f ;  /* 0x00001f0003007589 */ /* 0x004e2400000e0000 */
[----:B0-----:R-:W-:Y:S01]  /*b500*/  IADD3 R16, R0, UR36, R7 ;  /* 0x0000002400107c10 */ /* 0x001fe2000fffe007 */
[----:B------:R-:W-:Y:S06]  /*b510*/  BRA `(.L_x_170) ;  /* 0x0000002800707947 */ /* 0x000fec0003800000 */
.L_x_169:
[----:B------:R-:W0:Y:S01]  /*b520*/  S2R R3, SR_CgaCtaId ;  /* 0x0000000000037919 */ /* 0x000e220000008800 */
[----:B------:R-:W-:-:S04]  /*b530*/  MOV R26, 0x400 ;  /* 0x00000400001a7802 */ /* 0x000fc80000000f00 */
[----:B0-----:R-:W-:-:S05]  /*b540*/  LEA R26, R3, R26, 0x18 ;  /* 0x0000001a031a7211 */ /* 0x001fca00078ec0ff */
[----:B------:R-:W-:-:S05]  /*b550*/  VIADD R0, R26, 0x16a00 ;  /* 0x00016a001a007836 */ /* 0x000fca0000000000 */
[----:B------:R-:W-:-:S13]  /*b560*/  LOP3.LUT P0, RZ, R0, 0x1bf, RZ, 0xc0, !PT ;  /* 0x000001bf00ff7812 */ /* 0x000fda000780c0ff */
[----:B------:R-:W-:Y:S05]  /*b570*/  @!P0 BRA `(.L_x_171) ;  /* 0x0000000000408947 */ /* 0x000fea0003800000 */
[----:B------:R-:W-:Y:S01]  /*b580*/  MOV R2, 0x0 ;  /* 0x0000000000027802 */ /* 0x000fe20000000f00 */
[----:B------:R-:W-:Y:S01]  /*b590*/  ULDC.64 UR6, c[0x4][0xa8] ;  /* 0x01002a0000067ab9 */ /* 0x000fe20000000a00 */
[----:B------:R-:W-:Y:S01]  /*b5a0*/  ULDC.64 UR8, c[0x4][0xb0] ;  /* 0x01002c0000087ab9 */ /* 0x000fe20000000a00 */
[----:B------:R-:W-:Y:S01]  /*b5b0*/  ULDC.64 UR4, c[0x4][0x8] ;  /* 0x0100020000047ab9 */ /* 0x000fe20000000a00 */
[----:B------:R-:W-:Y:S02]  /*b5c0*/  IMAD.U32 R4, RZ, RZ, UR6 ;  /* 0x00000006ff047e24 */ /* 0x000fe4000f8e00ff */
[----:B------:R-:W0:Y:S01]  /*b5d0*/  LDC.64 R2, c[0x4][R2] ;  /* 0x0100000002027b82 */ /* 0x000e220000000a00 */
        /* <DEDUP_REMOVED lines=9> */
[----:B01----:R-:W-:Y:S05]  /*b670*/  CALL.ABS.NOINC R2 ;  /* 0x0000000002007343 */ /* 0x003fea0003c00000 */
.L_x_171:
        /* <DEDUP_REMOVED lines=16> */
[----:B0-----:R-:W-:-:S07]  /*b780*/  IMAD.MOV.U32 R13, RZ, RZ, RZ ;  /* 0x000000ffff0d7224 */ /* 0x001fce00078e00ff */
[----:B------:R-:W-:-:S07]  /*b790*/  LEPC R20, `(.L_x_173) ;  /* 0x000000001014794e */ /* 0x000fce0000000000 */
[----:B-12---:R-:W-:Y:S05]  /*b7a0*/  CALL.ABS.NOINC R2 ;  /* 0x0000000002007343 */ /* 0x006fea0003c00000 */
.L_x_173:
        /* <DEDUP_REMOVED lines=15> */
[----:B0-----:R-:W-:Y:S05]  /*b8a0*/  CALL.ABS.NOINC R2 ;  /* 0x0000000002007343 */ /* 0x001fea0003c00000 */
.L_x_172:
[----:B------:R-:W2:Y:S01]  /*b8b0*/  LDL.LU R2, [R1] ;  /* 0x0000000001027983 */ /* 0x000ea20000300800 */
[----:B------:R-:W-:Y:S01]  /*b8c0*/  ULDC.64 UR4, c[0x0][0x9f8] ;  /* 0x00027e0000047ab9 */ /* 0x000fe20000000a00 */
[----:B------:R-:W0:Y:S02]  /*b8d0*/  LDC R0, c[0x0][0x428] ;  /* 0x00010a00ff007b82 */ /* 0x000e240000000800 */
[----:B------:R-:W3:Y:S04]  /*b8e0*/  LDL.LU R21, [R1+0x4] ;  /* 0x0000040001157983 */ /* 0x000ee80000300800 */
[----:B------:R-:W4:Y:S01]  /*b8f0*/  LDL.LU R20, [R1+0x10] ;  /* 0x0000100001147983 */ /* 0x000f220000300800 */
[----:B------:R-:W-:Y:S01]  /*b900*/  ISETP.NE.U32.AND P0, PT, RZ, UR4, PT ;  /* 0x00000004ff007c0c */ /* 0x000fe2000bf05070 */
[----:B------:R-:W-:-:S03]  /*b910*/  IMAD.MOV.U32 R6, RZ, RZ, R28 ;  /* 0x000000ffff067224 */ /* 0x000fc600078e001c */
[----:B------:R-:W-:Y:S02]  /*b920*/  ISETP.NE.AND.EX P0, PT, RZ, UR5, PT, P0 ;  /* 0x00000005ff007c0c */ /* 0x000fe4000bf05300 */
[----:B------:R-:W-:-:S13]  /*b930*/  ISETP.NE.AND P6, PT, R27, RZ, PT ;  /* 0x000000ff1b00720c */ /* 0x000fda0003fc5270 */
[----:B------:R-:W-:-:S05]  /*b940*/  VOTEU.ALL UP1, P6 ;  /* 0x00000000003f7886 */ /* 0x000fca0003020000 */
[----:B------:R-:W-:-:S04]  /*b950*/  @!UP1 UIADD3 UR8, UP0, UR38, 0x270, URZ ;  /* 0x0000027026089890 */ /* 0x000fc8000ff1e03f */
[----:B------:R-:W-:-:S03]  /*b960*/  @!UP1 UIADD3.X UR9, URZ, UR39, URZ, UP0, !UPT ;  /* 0x000000273f099290 */ /* 0x000fc600087fe43f */
[----:B------:R-:W-:Y:S01]  /*b970*/  VOTEU.ALL UP0, P6 ;  /* 0x00000000003f7886 */ /* 0x000fe20003000000 */
[----:B--2---:R-:W-:-:S04]  /*b980*/  @P0 IADD3 R2, P1, R2, UR4, RZ ;  /* 0x0000000402020c10 */ /* 0x004fc8000ff3e0ff */
[----:B---3--:R-:W-:Y:S01]  /*b990*/  @P0 IADD3.X R3, R21, UR5, RZ, P1, !PT ;  /* 0x0000000515030c10 */ /* 0x008fe20008ffe4ff */
[----:B------:R-:W-:-:S04]  /*b9a0*/  ULDC.64 UR4, c[0x0][0xa00] ;  /* 0x0002800000047ab9 */ /* 0x000fc80000000a00 */
[----:B------:R2:W5:Y:S01]  /*b9b0*/  @P0 LDG.E R6, desc[UR58][R2.64] ;  /* 0x0000003a02060981 */ /* 0x000562000c1e1900 */
[----:B0-----:R-:W-:Y:S01]  /*b9c0*/  ISETP.NE.AND P0, PT, R0, 0x1, PT ;  /* 0x000000010000780c */ /* 0x001fe20003f05270 */
[----:B------:R-:W-:Y:S01]  /*b9d0*/  IMAD.MOV.U32 R0, RZ, RZ, R18 ;  /* 0x000000ffff007224 */ /* 0x000fe200078e0012 */
[----:B------:R-:W-:Y:S01]  /*b9e0*/  PLOP3.LUT P1, PT, P6, PT, PT, 0x8, 0x0 ;  /* 0x000000000000781c */ /* 0x000fe2000372e170 */
[----:B----4-:R-:W-:-:S10]  /*b9f0*/  IMAD R17, R17, 0xc0, R20 ;  /* 0x000000c011117824 */ /* 0x010fd400078e0214 */
[----:B------:R-:W0:Y:S08]  /*ba00*/  @P0 LDC R5, c[0x0][0x42c] ;  /* 0x00010b00ff050b82 */ /* 0x000e300000000800 */
[----:B------:R-:W3:Y:S01]  /*ba10*/  @P0 LDC R7, c[0x0][0x430] ;  /* 0x00010c00ff070b82 */ /* 0x000ee20000000800 */
[----:B0-----:R-:W-:-:S05]  /*ba20*/  @P0 IMAD.HI.U32 R4, R18, R5, RZ ;  /* 0x0000000512040227 */ /* 0x001fca00078e00ff */
[----:B---3--:R-:W-:Y:S02]  /*ba30*/  @P0 SHF.R.U32.HI R0, RZ, R7, R4 ;  /* 0x00000007ff000219 */ /* 0x008fe40000011604 */
[----:B------:R-:W-:-:S04]  /*ba40*/  ISETP.NE.U32.AND P0, PT, RZ, UR4, PT ;  /* 0x00000004ff007c0c */ /* 0x000fc8000bf05070 */
[----:B------:R-:W-:-:S04]  /*ba50*/  ISETP.NE.AND.EX P0, PT, RZ, UR5, PT, P0 ;  /* 0x00000005ff007c0c */ /* 0x000fc8000bf05300 */
[----:B--2---:R-:W-:-:S09]  /*ba60*/  SEL R9, R28, RZ, !P0 ;  /* 0x000000ff1c097207 */ /* 0x004fd20004000000 */
.L_x_174:
        /* <DEDUP_REMOVED lines=9> */
[----:B0-----:R-:W-:Y:S05]  /*bb00*/  @P1 BRA.U.ANY `(.L_x_174) ;  /* 0xfffffffd00d81947 */ /* 0x001fea000393ffff */
[----:B------:R-:W-:Y:S01]  /*bb10*/  ISETP.NE.AND P2, PT, R27, RZ, PT ;  /* 0x000000ff1b00720c */ /* 0x000fe20003f45270 */
[----:B------:R-:W-:-:S03]  /*bb20*/  UMOV UR4, 0x20 ;  /* 0x0000002000047882 */ /* 0x000fc60000000000 */
[----:B------:R-:W-:-:S09]  /*bb30*/  PLOP3.LUT P1, PT, P2, PT, PT, 0x8, 0x0 ;  /* 0x000000000000781c */ /* 0x000fd2000172e170 */
[----:B------:R-:W-:-:S05]  /*bb40*/  VOTEU.ALL UP0, P2 ;  /* 0x00000000003f7886 */ /* 0x000fca0001000000 */
.L_x_175:
        /* <DEDUP_REMOVED lines=13> */
.L_x_176:
        /* <DEDUP_REMOVED lines=9> */
[----:B------:R-:W0:Y:S01]  /*bcb0*/  LDC.64 R2, c[0x0][0x3f8] ;  /* 0x0000fe00ff027b82 */ /* 0x000e220000000a00 */
[----:B------:R-:W-:Y:S02]  /*bcc0*/  ULDC.64 UR4, c[0x0][0xa08] ;  /* 0x0002820000047ab9 */ /* 0x000fe40000000a00 */
[----:B0-----:R-:W-:Y:S01]  /*bcd0*/  LOP3.LUT P0, RZ, R2, UR4, RZ, 0xfc, !PT ;  /* 0x0000000402ff7c12 */ /* 0x001fe2000f80fcff */
[----:B------:R-:W-:-:S03]  /*bce0*/  UMOV UR4, 0xffffffff ;  /* 0xffffffff00047882 */ /* 0x000fc60000000000 */
[----:B------:R-:W-:-:S04]  /*bcf0*/  LOP3.LUT P0, RZ, R3, UR5, RZ, 0xfc, P0 ;  /* 0x0000000503ff7c12 */ /* 0x000fc8000800fcff */
[----:B-----5:R-:W-:Y:S01]  /*bd00*/  SEL R7, R6, RZ, !P0 ;  /* 0x000000ff06077207 */ /* 0x020fe20004000000 */
[----:B------:R-:W-:Y:S08]  /*bd10*/  BRA.DIV UR4, `(.L_x_177) ;  /* 0x00000032042c7947 */ /* 0x000ff0000b800000 */
.L_x_247:
[----:B------:R-:W-:Y:S01]  /*bd20*/  UMOV UR4, 0xffffffff ;  /* 0xffffffff00047882 */ /* 0x000fe20000000000 */
[----:B------:R-:W-:Y:S01]  /*bd30*/  SHF.R.S32.HI R8, RZ, 0x1f, R6 ;  /* 0x0000001fff087819 */ /* 0x000fe20000011406 */
[----:B------:R-:W-:Y:S01]  /*bd40*/  VIADD R10, R29, 0xffffffff ;  /* 0xffffffff1d0a7836 */ /* 0x000fe20000000000 */
[----:B------:R-:W-:Y:S06]  /*bd50*/  BRA.DIV UR4, `(.L_x_178) ;  /* 0x0000003204507947 */ /* 0x000fec000b800000 */
[----:B------:R-:W-:-:S13]  /*bd60*/  ELECT P6, URZ, PT ;  /* 0x00000000003f782f */ /* 0x000fda00038c0000 */
.L_x_250:
[----:B------:R-:W-:Y:S05]  /*bd70*/  @!P6 BRA `(.L_x_179) ;  /* 0x0000000000fce947 */ /* 0x000fea0003800000 */
[----:B------:R-:W-:Y:S01]  /*bd80*/  ISETP.NE.U32.AND P0, PT, R2, RZ, PT ;  /* 0x000000ff0200720c */ /* 0x000fe20003f05070 */
[----:B------:R-:W-:-:S03]  /*bd90*/  IMAD.MOV.U32 R25, RZ, RZ, R10 ;  /* 0x000000ffff197224 */ /* 0x000fc600078e000a */
[----:B------:R-:W-:-:S13]  /*bda0*/  ISETP.NE.AND.EX P0, PT, R3, RZ, PT, P0 ;  /* 0x000000ff0300720c */ /* 0x000fda0003f05300 */
[----:B------:R-:W-:Y:S05]  /*bdb0*/  @!P0 BRA `(.L_x_180) ;  /* 0x0000000000488947 */ /* 0x000fea0003800000 */
[----:B------:R-:W0:Y:S01]  /*bdc0*/  LDC R25, c[0x0][0x41c] ;  /* 0x00010700ff197b82 */ /* 0x000e220000000800 */
[----:B------:R-:W-:Y:S01]  /*bdd0*/  IMAD.MOV.U32 R7, RZ, RZ, R10 ;  /* 0x000000ffff077224 */ /* 0x000fe200078e000a */
[----:B------:R-:W-:Y:S02]  /*bde0*/  ULDC.64 UR4, c[0x0][0x408] ;  /* 0x0001020000047ab9 */ /* 0x000fe40000000a00 */
[----:B------:R-:W-:-:S04]  /*bdf0*/  IMAD R11, R8, UR4, RZ ;  /* 0x00000004080b7c24 */ /* 0x000fc8000f8e02ff */
[----:B------:R-:W-:Y:S01]  /*be00*/  IMAD R11, R6, UR5, R11 ;  /* 0x00000005060b7c24 */ /* 0x000fe2000f8e020b */
[----:B0-----:R-:W-:-:S13]  /*be10*/  ISETP.NE.AND P0, PT, R25, 0x1, PT ;  /* 0x000000011900780c */ /* 0x001fda0003f05270 */
[----:B------:R-:W0:Y:S02]  /*be20*/  @P0 LDC.64 R4, c[0x0][0x420] ;  /* 0x00010800ff040b82 */ /* 0x000e240000000a00 */
[----:B0-----:R-:W-:-:S05]  /*be30*/  @P0 IMAD.HI.U32 R4, R10, R4, RZ ;  /* 0x000000040a040227 */ /* 0x001fca00078e00ff */
[----:B------:R-:W-:-:S04]  /*be40*/  @P0 SHF.R.U32.HI R7, RZ, R5, R4 ;  /* 0x00000005ff070219 */ /* 0x000fc80000011604 */
[--C-:B------:R-:W-:Y:S01]  /*be50*/  SHF.R.S32.HI R5, RZ, 0x1f, R7.reuse ;  /* 0x0000001fff057819 */ /* 0x100fe20000011407 */
[----:B------:R-:W-:-:S04]  /*be60*/  IMAD.MOV.U32 R4, RZ, RZ, R7 ;  /* 0x000000ffff047224 */ /* 0x000fc800078e0007 */
[----:B------:R-:W-:-:S04]  /*be70*/  IMAD.WIDE.U32 R4, R6, UR4, R4 ;  /* 0x0000000406047c25 */ /* 0x000fc8000f8e0004 */
[----:B------:R-:W-:Y:S01]  /*be80*/  IMAD.IADD R5, R5, 0x1, R11 ;  /* 0x0000000105057824 */ /* 0x000fe200078e020b */
[----:B------:R-:W-:-:S04]  /*be90*/  LEA R12, P0, R4, R2, 0x2 ;  /* 0x00000002040c7211 */ /* 0x000fc800078010ff */
[----:B------:R-:W-:Y:S01]  /*bea0*/  LEA.HI.X R13, R4, R3, R5, 0x2, P0 ;  /* 0x00000003040d7211 */ /* 0x000fe200000f1405 */
[----:B------:R-:W-:-:S04]  /*beb0*/  IMAD.MOV R4, RZ, RZ, -R7 ;  /* 0x000000ffff047224 */ /* 0x000fc800078e0a07 */
[----:B------:R0:W5:Y:S01]  /*bec0*/  LDG.E R7, desc[UR58][R12.64] ;  /* 0x0000003a0c077981 */ /* 0x000162000c1e1900 */
[----:B------:R-:W-:-:S07]  /*bed0*/  IMAD R25, R25, R4, R10 ;  /* 0x0000000419197224 */ /* 0x000fce00078e020a */
.L_x_180:
[----:B------:R-:W-:Y:S01]  /*bee0*/  IMAD R5, R22, 0x8, R26 ;  /* 0x0000000816057824 */ /* 0x000fe200078e021a */
[----:B------:R-:W-:-:S04]  /*bef0*/  SHF.L.U32 R4, R24, 0x1f, RZ ;  /* 0x0000001f18047819 */ /* 0x000fc800000006ff */
[----:B------:R-:W2:Y:S02]  /*bf00*/  SYNCS.PHASECHK.TRANS64.TRYWAIT P0, [R5+URZ+0x31c40], R4 ;  /* 0x031c4004050075a7 */ /* 0x000ea4000800017f */
[----:B--2---:R-:W-:Y:S05]  /*bf10*/  @!P0 BRA `(.L_x_181) ;  /* 0x0000003000008947 */ /* 0x004fea0003800000 */
.L_x_251:
[----:B------:R-:W3:Y:S02]  /*bf20*/  S2R R11, SR_TID.X ;  /* 0x00000000000b7919 */ /* 0x000ee40000002100 */
[----:B---3--:R-:W-:-:S04]  /*bf30*/  LOP3.LUT R11, R11, 0x7f, RZ, 0xc0, !PT ;  /* 0x0000007f0b0b7812 */ /* 0x008fc800078ec0ff */
[----:B------:R-:W-:-:S13]  /*bf40*/  ISETP.NE.AND P0, PT, R11, RZ, PT ;  /* 0x000000ff0b00720c */ /* 0x000fda0003f05270 */
[----:B------:R-:W-:Y:S05]  /*bf50*/  @P0 BRA `(.L_x_182) ;  /* 0x0000000000140947 */ /* 0x000fea0003800000 */
[----:B------:R-:W-:Y:S01]  /*bf60*/  ISETP.NE.AND P1, PT, R27, RZ, PT ;  /* 0x000000ff1b00720c */ /* 0x000fe20003f25270 */
[----:B--2---:R-:W-:-:S04]  /*bf70*/  IMAD.MOV.U32 R4, RZ, RZ, 0x6c00 ;  /* 0x00006c00ff047424 */ /* 0x004fc800078e00ff */
[----:B------:R3:W-:Y:S08]  /*bf80*/  SYNCS.ARRIVE.TRANS64 RZ, [R5+URZ+0x31c30], R4 ;  /* 0x031c300405ff79a7 */ /* 0x0007f0000800003f */
[----:B------:R-:W-:Y:S05]  /*bf90*/  @!P1 BRA `(.L_x_182) ;  /* 0x0000000000049947 */ /* 0x000fea0003800000 */
[----:B------:R-:W-:Y:S01]  /*bfa0*/  BPT.TRAP 0x1 ;  /* 0x000000040000795c */ /* 0x000fe20000300000 */
.L_x_182:
[----:B--23--:R-:W-:Y:S01]  /*bfb0*/  IMAD R4, R22, 0x6c00, R26 ;  /* 0x00006c0016047824 */ /* 0x00cfe200078e021a */
[----:B------:R-:W-:Y:S01]  /*bfc0*/  R2UR UR11, R25 ;  /* 0x00000000190b72ca */ /* 0x000fe200000e0000 */
[----:B------:R-:W-:Y:S01]  /*bfd0*/  UIADD3 UR4, UP0, UR38, 0x370, URZ ;  /* 0x0000037026047890 */ /* 0x000fe2000ff1e03f */
[----:B------:R-:W-:Y:S01]  /*bfe0*/  R2UR UR5, R23 ;  /* 0x00000000170572ca */ /* 0x000fe200000e0000 */
[----:B------:R-:W-:Y:S01]  /*bff0*/  UMOV UR10, URZ ;  /* 0x0000003f000a7c82 */ /* 0x000fe20008000000 */
[----:B------:R-:W-:Y:S01]  /*c000*/  R2UR UR9, R5 ;  /* 0x00000000050972ca */ /* 0x000fe200000e0000 */
[----:B------:R-:W-:Y:S01]  /*c010*/  UMOV UR6, 0x0 ;  /* 0x0000000000067882 */ /* 0x000fe20000000000 */
[----:B------:R-:W-:Y:S01]  /*c020*/  R2UR UR8, R4 ;  /* 0x00000000040872ca */ /* 0x000fe200000e0000 */
[----:B------:R-:W-:Y:S01]  /*c030*/  UMOV UR7, 0x14f00000 ;  /* 0x14f0000000077882 */ /* 0x000fe20000000000 */
[----:B------:R-:W-:Y:S01]  /*c040*/  R2UR UR12, R0 ;  /* 0x00000000000c72ca */ /* 0x000fe200000e0000 */
[----:B------:R-:W-:Y:S01]  /*c050*/  UMOV UR16, 0x20 ;  /* 0x0000002000107882 */ /* 0x000fe20000000000 */
[----:B-----5:R-:W-:-:S05]  /*c060*/  R2UR UR13, R7 ;  /* 0x00000000070d72ca */ /* 0x020fca00000e0000 */
[----:B------:R-:W-:Y:S02]  /*c070*/  UIMAD UR11, UR11, 0x90, UR5 ;  /* 0x000000900b0b78a4 */ /* 0x000fe4000f8e0205 */
[----:B------:R-:W-:Y:S02]  /*c080*/  UIADD3 UR9, UR9, 0x31c30, URZ ;  /* 0x00031c3009097890 */ /* 0x000fe4000fffe03f */
[----:B------:R-:W-:Y:S02]  /*c090*/  UIADD3 UR14, UR8, 0x16a00, URZ ;  /* 0x00016a00080e7890 */ /* 0x000fe4000fffe03f */
[----:B------:R-:W-:Y:S02]  /*c0a0*/  UIADD3.X UR5, URZ, UR39, URZ, UP0, !UPT ;  /* 0x000000273f057290 */ /* 0x000fe400087fe43f */
        /* <DEDUP_REMOVED lines=12> */
.L_x_179:
[----:B------:R-:W2:Y:S01]  /*c170*/  LDL.LU R11, [R1+0xc] ;  /* 0x00000c00010b7983 */ /* 0x000ea20000300800 */
[----:B------:R-:W-:Y:S05]  /*c180*/  WARPSYNC.ALL ;  /* 0x0000000000007948 */ /* 0x000fea0003800000 */
        /* <DEDUP_REMOVED lines=15> */
[----:B------:R-:W-:Y:S01]  /*c280*/  BAR.SYNC.DEFER_BLOCKING 0x8, 0x1a0 ;  /* 0x0206800000007b1d */ /* 0x000fe20000010000 */
[----:B------:R-:W-:Y:S01]  /*c290*/  UIADD3 UR9, UR24, 0x31c00, URZ ;  /* 0x00031c0018097890 */ /* 0x000fe2000fffe03f */
[----:B------:R-:W-:Y:S01]  /*c2a0*/  @P0 R2UR UR19, R17 ;  /* 0x00000000111302ca */ /* 0x000fe200000e0000 */
[----:B------:R-:W-:-:S03]  /*c2b0*/  UIADD3 UR16, UR24, 0x10a00, URZ ;  /* 0x00010a0018107890 */ /* 0x000fc6000fffe03f */
[----:B------:R-:W-:Y:S01]  /*c2c0*/  UMOV UR15, 0x12f00000 ;  /* 0x12f00000000f7882 */ /* 0x000fe20000000000 */
[----:B------:R-:W-:Y:S01]  /*c2d0*/  UMOV UR18, 0x20 ;  /* 0x0000002000127882 */ /* 0x000fe20000000000 */
[----:B------:R-:W-:Y:S01]  /*c2e0*/  UMOV UR17, UR9 ;  /* 0x0000000900117c82 */ /* 0x000fe20008000000 */
[----:B------:R-:W-:Y:S01]  /*c2f0*/  UMOV UR22, 0x0 ;  /* 0x0000000000167882 */ /* 0x000fe20000000000 */
[----:B------:R-:W-:Y:S01]  /*c300*/  UMOV UR23, 0x12f00000 ;  /* 0x12f0000000177882 */ /* 0x000fe20000000000 */
[----:B------:R-:W-:Y:S01]  /*c310*/  BSSY B0, `(.L_x_183) ;  /* 0x0000012000007945 */ /* 0x000fe20003800000 */
[----:B------:R3:W-:Y:S01]  /*c320*/  @P0 SYNCS.ARRIVE.TRANS64 RZ, [R26+URZ+0x31c00], R5 ;  /* 0x031c00051aff09a7 */ /* 0x0007e2000800003f */
[----:B------:R4:W-:Y:S02]  /*c330*/  UTMALDG.4D [UR8], [UR4], desc[UR6] ;  /* 0x00000608040075b4 */ /* 0x0009e40008019000 */
[----:B------:R0:W-:Y:S01]  /*c340*/  UTMALDG.4D [UR16], [UR4], desc[UR14] ;  /* 0x00000e10040075b4 */ /* 0x0001e20008019000 */
[----:B----4-:R-:W-:Y:S01]  /*c350*/  @P0 R2UR UR13, R9 ;  /* 0x00000000090d02ca */ /* 0x010fe200000e0000 */
[----:B------:R-:W-:Y:S01]  /*c360*/  UIADD3 UR8, UR24, 0x13a00, URZ ;  /* 0x00013a0018087890 */ /* 0x000fe2000fffe03f */
[----:B------:R-:W-:Y:S01]  /*c370*/  @P0 R2UR UR12, R18 ;  /* 0x00000000120c02ca */ /* 0x000fe200000e0000 */
[----:B------:R-:W-:Y:S01]  /*c380*/  UMOV UR10, 0x40 ;  /* 0x00000040000a7882 */ /* 0x000fe20000000000 */
[----:B------:R-:W-:-:S13]  /*c390*/  @P0 R2UR UR11, R17 ;  /* 0x00000000110b02ca */ /* 0x000fda00000e0000 */
[----:B------:R0:W-:Y:S01]  /*c3a0*/  UTMALDG.4D [UR8], [UR4], desc[UR22] ;  /* 0x00001608040075b4 */ /* 0x0001e20008019000 */
[----:B--2---:R-:W-:-:S05]  /*c3b0*/  VIADD R11, R11, 0x1 ;  /* 0x000000010b0b7836 */ /* 0x004fca0000000000 */
[----:B------:R-:W-:Y:S01]  /*c3c0*/  LEA.HI R4, R11, R11, RZ, 0x1 ;  /* 0x0000000b0b047211 */ /* 0x000fe200078f08ff */
[----:B------:R0:W-:Y:S03]  /*c3d0*/  STL [R1+0xc], R11 ;  /* 0x00000c0b01007387 */ /* 0x0001e60000100800 */
[----:B------:R-:W-:-:S05]  /*c3e0*/  LOP3.LUT R4, R4, 0xfffffffe, RZ, 0xc0, !PT ;  /* 0xfffffffe04047812 */ /* 0x000fca00078ec0ff */
[----:B------:R-:W-:-:S05]  /*c3f0*/  IMAD.IADD R4, R11, 0x1, -R4 ;  /* 0x000000010b047824 */ /* 0x000fca00078e0a04 */
[----:B---3--:R-:W-:-:S04]  /*c400*/  SHF.L.U32 R5, R4, 0x1f, RZ ;  /* 0x0000001f04057819 */ /* 0x008fc800000006ff */
[----:B------:R-:W2:Y:S02]  /*c410*/  SYNCS.PHASECHK.TRANS64.TRYWAIT P0, [R26+URZ+0x31c20], R5 ;  /* 0x031c20051a0075a7 */ /* 0x000ea4000800017f */
[----:B0-2---:R-:W-:Y:S05]  /*c420*/  @!P0 BRA `(.L_x_184) ;  /* 0x0000002800d08947 */ /* 0x005fea0003800000 */
.L_x_252:
[----:B------:R-:W-:Y:S05]  /*c430*/  BSYNC B0 ;  /* 0x0000000000007941 */ /* 0x000fea0003800000 */
.L_x_183:
[----:B------:R-:W2:Y:S01]  /*c440*/  LDL.LU R4, [R1+0x8] ;  /* 0x0000080001047983 */ /* 0x000ea20000300800 */
[----:B------:R-:W-:Y:S01]  /*c450*/  BSSY B0, `(.L_x_185) ;  /* 0x0000167000007945 */ /* 0x000fe20003800000 */
[----:B--2---:R-:W-:-:S13]  /*c460*/  ISETP.GE.AND P0, PT, R4, 0x91, PT ;  /* 0x000000910400780c */ /* 0x004fda0003f06270 */
[----:B------:R-:W-:Y:S05]  /*c470*/  @!P0 BRA `(.L_x_186) ;  /* 0x0000001400908947 */ /* 0x000fea0003800000 */
[----:B------:R-:W-:Y:S01]  /*c480*/  IMAD.MOV R11, RZ, RZ, -R29 ;  /* 0x000000ffff0b7224 */ /* 0x000fe200078e0a1d */
[----:B------:R-:W-:Y:S01]  /*c490*/  BSSY B1, `(.L_x_187) ;  /* 0x000007a000017945 */ /* 0x000fe20003800000 */
[----:B------:R-:W-:Y:S02]  /*c4a0*/  IMAD.MOV.U32 R4, RZ, RZ, 0x1 ;  /* 0x00000001ff047424 */ /* 0x000fe400078e00ff */
[----:B------:R-:W-:-:S03]  /*c4b0*/  VIADD R9, R29, 0xfffffffe ;  /* 0xfffffffe1d097836 */ /* 0x000fc60000000000 */
[----:B------:R-:W-:-:S05]  /*c4c0*/  VIADDMNMX R11, R11, R4, 0xffffffff, !PT ;  /* 0xffffffff0b0b7446 */ /* 0x000fca0007800104 */
[----:B------:R-:W-:-:S05]  /*c4d0*/  IMAD.IADD R4, R29, 0x1, R11 ;  /* 0x000000011d047824 */ /* 0x000fca00078e020b */
[----:B------:R-:W-:-:S04]  /*c4e0*/  LOP3.LUT R4, R4, 0x1, RZ, 0xc0, !PT ;  /* 0x0000000104047812 */ /* 0x000fc800078ec0ff */
[----:B------:R-:W-:-:S13]  /*c4f0*/  ISETP.NE.U32.AND P0, PT, R4, 0x1, PT ;  /* 0x000000010400780c */ /* 0x000fda0003f05070 */
[----:B------:R-:W-:Y:S05]  /*c500*/  @P0 BRA `(.L_x_188) ;  /* 0x0000000400c80947 */ /* 0x000fea0003800000 */
[----:B------:R-:W-:Y:S01]  /*c510*/  VIADD R12, R22, 0x1 ;  /* 0x00000001160c7836 */ /* 0x000fe20000000000 */
[----:B------:R-:W-:Y:S04]  /*c520*/  BSSY B2, `(.L_x_189) ;  /* 0x000006d000027945 */ /* 0x000fe80003800000 */
[----:B------:R-:W-:-:S04]  /*c530*/  ISETP.NE.AND P0, PT, R12, 0x2, PT ;  /* 0x000000020c00780c */ /* 0x000fc80003f05270 */
[----:B------:R-:W-:Y:S02]  /*c540*/  SEL R13, RZ, 0x1, P0 ;  /* 0x00000001ff0d7807 */ /* 0x000fe40000000000 */
[----:B------:R-:W-:Y:S02]  /*c550*/  SEL R12, R12, RZ, P0 ;  /* 0x000000ff0c0c7207 */ /* 0x000fe40000000000 */
[----:B------:R-:W-:Y:S01]  /*c560*/  LOP3.LUT R13, R24, R13, RZ, 0x3c, !PT ;  /* 0x0000000d180d7212 */ /* 0x000fe200078e3cff */
[----:B------:R-:W-:Y:S06]  /*c570*/  @!P6 BRA `(.L_x_190) ;  /* 0x00000004009ce947 */ /* 0x000fec0003800000 */
[----:B------:R-:W-:Y:S01]  /*c580*/  ISETP.NE.U32.AND P0, PT, R2, RZ, PT ;  /* 0x000000ff0200720c */ /* 0x000fe20003f05070 */
[----:B------:R-:W-:-:S03]  /*c590*/  IMAD.MOV.U32 R4, RZ, RZ, R7 ;  /* 0x000000ffff047224 */ /* 0x000fc600078e0007 */
[----:B------:R-:W-:-:S13]  /*c5a0*/  ISETP.NE.AND.EX P0, PT, R3, RZ, PT, P0 ;  /* 0x000000ff0300720c */ /* 0x000fda0003f05300 */
[----:B------:R-:W-:Y:S05]  /*c5b0*/  @!P0 BRA `(.L_x_191) ;  /* 0x0000000000488947 */ /* 0x000fea0003800000 */
[----:B------:R-:W2:Y:S01]  /*c5c0*/  LDC R17, c[0x0][0x41c] ;  /* 0x00010700ff117b82 */ /* 0x000ea20000000800 */
[----:B------:R-:W-:Y:S01]  /*c5d0*/  IMAD.MOV.U32 R14, RZ, RZ, R9 ;  /* 0x000000ffff0e7224 */ /* 0x000fe200078e0009 */
[----:B------:R-:W-:Y:S02]  /*c5e0*/  ULDC.64 UR4, c[0x0][0x408] ;  /* 0x0001020000047ab9 */ /* 0x000fe40000000a00 */
[----:B------:R-:W-:-:S04]  /*c5f0*/  IMAD R15, R8, UR4, RZ ;  /* 0x00000004080f7c24 */ /* 0x000fc8000f8e02ff */
[----:B------:R-:W-:Y:S01]  /*c600*/  IMAD R15, R6, UR5, R15 ;  /* 0x00000005060f7c24 */ /* 0x000fe2000f8e020f */
[----:B--2---:R-:W-:-:S13]  /*c610*/  ISETP.NE.AND P0, PT, R17, 0x1, PT ;  /* 0x000000011100780c */ /* 0x004fda0003f05270 */
[----:B0-----:R-:W0:Y:S02]  /*c620*/  @P0 LDC.64 R4, c[0x0][0x420] ;  /* 0x00010800ff040b82 */ /* 0x001e240000000a00 */
        /* <DEDUP_REMOVED lines=9> */
[----:B------:R-:W-:Y:S02]  /*c6c0*/  IMAD R9, R17, R4, R9 ;  /* 0x0000000411097224 */ /* 0x000fe400078e0209 */
[----:B------:R2:W5:Y:S05]  /*c6d0*/  LDG.E R4, desc[UR58][R2.64] ;  /* 0x0000003a02047981 */ /* 0x00056a000c1e1900 */
.L_x_191:
[----:B--2---:R-:W-:Y:S01]  /*c6e0*/  IMAD R3, R12, 0x8, R26 ;  /* 0x000000080c037824 */ /* 0x004fe200078e021a */
[----:B------:R-:W-:-:S04]  /*c6f0*/  SHF.L.U32 R2, R13, 0x1f, RZ ;  /* 0x0000001f0d027819 */ /* 0x000fc800000006ff */
[----:B------:R-:W2:Y:S02]  /*c700*/  SYNCS.PHASECHK.TRANS64.TRYWAIT P0, [R3+URZ+0x31c40], R2 ;  /* 0x031c4002030075a7 */ /* 0x000ea4000800017f */
[----:B--2---:R-:W-:Y:S05]  /*c710*/  @!P0 BRA `(.L_x_192) ;  /* 0x0000002800288947 */ /* 0x004fea0003800000 */
.L_x_253:
[----:B0-----:R-:W0:Y:S02]  /*c720*/  S2R R5, SR_TID.X ;  /* 0x0000000000057919 */ /* 0x001e240000002100 */
[----:B0-----:R-:W-:-:S04]  /*c730*/  LOP3.LUT R5, R5, 0x7f, RZ, 0xc0, !PT ;  /* 0x0000007f05057812 */ /* 0x001fc800078ec0ff */
[----:B------:R-:W-:-:S13]  /*c740*/  ISETP.NE.AND P1, PT, R5, RZ, PT ;  /* 0x000000ff0500720c */ /* 0x000fda0003f25270 */
[----:B------:R-:W-:Y:S05]  /*c750*/  @P1 BRA `(.L_x_193) ;  /* 0x0000000000141947 */ /* 0x000fea0003800000 */
[----:B------:R-:W-:Y:S01]  /*c760*/  ISETP.NE.AND P0, PT, R27, RZ, PT ;  /* 0x000000ff1b00720c */ /* 0x000fe20003f05270 */
[----:B--2---:R-:W-:-:S04]  /*c770*/  IMAD.MOV.U32 R2, RZ, RZ, 0x6c00 ;  /* 0x00006c00ff027424 */ /* 0x004fc800078e00ff */
[----:B------:R0:W-:Y:S08]  /*c780*/  SYNCS.ARRIVE.TRANS64 RZ, [R3+URZ+0x31c30], R2 ;  /* 0x031c300203ff79a7 */ /* 0x0001f0000800003f */
[----:B------:R-:W-:Y:S05]  /*c790*/  @!P0 BRA `(.L_x_193) ;  /* 0x0000000000048947 */ /* 0x000fea0003800000 */
[----:B------:R-:W-:Y:S01]  /*c7a0*/  BPT.TRAP 0x1 ;  /* 0x000000040000795c */ /* 0x000fe20000300000 */
.L_x_193:
[----:B0-2---:R-:W-:Y:S01]  /*c7b0*/  IMAD R2, R12, 0x6c00, R26 ;  /* 0x00006c000c027824 */ /* 0x005fe200078e021a */
        /* <DEDUP_REMOVED lines=10> */
[----:B-----5:R-:W-:Y:S01]  /*c860*/  R2UR UR13, R4 ;  /* 0x00000000040d72ca */ /* 0x020fe200000e0000 */
[----:B------:R-:W-:Y:S01]  /*c870*/  VIADD R3, R26, 0x31c00 ;  /* 0x00031c001a037836 */ /* 0x000fe20000000000 */
[----:B------:R-:W-:Y:S01]  /*c880*/  UMOV UR17, 0x40 ;  /* 0x0000004000117882 */ /* 0x000fe20000000000 */
[----:B------:R-:W-:-:S02]  /*c890*/  SHF.L.U32 R5, R24, 0x1f, RZ ;  /* 0x0000001f18057819 */ /* 0x000fc400000006ff */
[----:B------:R-:W-:Y:S01]  /*c8a0*/  UIMAD UR11, UR11, 0x90, UR5 ;  /* 0x000000900b0b78a4 */ /* 0x000fe2000f8e0205 */
[----:B------:R-:W-:Y:S01]  /*c8b0*/  IMAD R2, R22, 0x8, R3 ;  /* 0x0000000816027824 */ /* 0x000fe200078e0203 */
[----:B------:R-:W-:Y:S02]  /*c8c0*/  UIADD3 UR9, UR9, 0x31c30, URZ ;  /* 0x00031c3009097890 */ /* 0x000fe4000fffe03f */
[----:B------:R-:W-:Y:S02]  /*c8d0*/  UIADD3 UR8, UR14, 0x16a00, URZ ;  /* 0x00016a000e087890 */ /* 0x000fe4000fffe03f */
[----:B------:R-:W-:Y:S02]  /*c8e0*/  UIADD3.X UR5, URZ, UR39, URZ, UP0, !UPT ;  /* 0x000000273f057290 */ /* 0x000fe400087fe43f */
[----:B------:R-:W-:Y:S02]  /*c8f0*/  UIADD3 UR15, UR14, 0x18e00, URZ ;  /* 0x00018e000e0f7890 */ /* 0x000fe4000fffe03f */
[----:B------:R-:W-:-:S05]  /*c900*/  UIADD3 UR14, UR14, 0x1b200, URZ ;  /* 0x0001b2000e0e7890 */ /* 0x000fca000fffe03f */
[----:B------:R0:W-:Y:S02]  /*c910*/  UTMALDG.4D [UR8], [UR4], desc[UR6] ;  /* 0x00000608040075b4 */ /* 0x0001e40008019000 */
[----:B0-----:R-:W-:Y:S01]  /*c920*/  UMOV UR8, UR15 ;  /* 0x0000000f00087c82 */ /* 0x001fe20008000000 */
[----:B------:R-:W-:Y:S02]  /*c930*/  UMOV UR10, UR16 ;  /* 0x00000010000a7c82 */ /* 0x000fe40008000000 */
[----:B------:R0:W-:Y:S02]  /*c940*/  UTMALDG.4D [UR8], [UR4], desc[UR6] ;  /* 0x00000608040075b4 */ /* 0x0001e40008019000 */
[----:B0-----:R-:W-:Y:S01]  /*c950*/  UMOV UR8, UR14 ;  /* 0x0000000e00087c82 */ /* 0x001fe20008000000 */
[----:B------:R-:W-:Y:S02]  /*c960*/  UMOV UR10, UR17 ;  /* 0x00000011000a7c82 */ /* 0x000fe40008000000 */
[----:B------:R0:W-:Y:S01]  /*c970*/  UTMALDG.4D [UR8], [UR4], desc[UR6] ;  /* 0x00000608040075b4 */ /* 0x0001e20008019000 */
[----:B------:R-:W2:Y:S02]  /*c980*/  SYNCS.PHASECHK.TRANS64.TRYWAIT P0, [R2+URZ+0x60], R5 ;  /* 0x00006005020075a7 */ /* 0x000ea4000800017f */
[----:B0-2---:R-:W-:Y:S05]  /*c990*/  @!P0 BRA `(.L_x_194) ;  /* 0x00000024009c8947 */ /* 0x005fea0003800000 */
.L_x_254:
[----:B------:R-:W-:Y:S05]  /*c9a0*/  @P1 BRA `(.L_x_195) ;  /* 0x0000000000181947 */ /* 0x000fea0003800000 */
[----:B------:R-:W-:Y:S01]  /*c9b0*/  ISETP.NE.AND P0, PT, R27, RZ, PT ;  /* 0x000000ff1b00720c */ /* 0x000fe20003f05270 */
[----:B0-----:R-:W-:Y:S02]  /*c9c0*/  IMAD R2, R22, 0x8, R26 ;  /* 0x0000000816027824 */ /* 0x001fe400078e021a */
[----:B------:R-:W-:-:S04]  /*c9d0*/  IMAD.MOV.U32 R3, RZ, RZ, 0x6c00 ;  /* 0x00006c00ff037424 */ /* 0x000fc800078e00ff */
[----:B------:R2:W-:Y:S06]  /*c9e0*/  SYNCS.ARRIVE.TRANS64 RZ, [R2+URZ+0x31c50], R3 ;  /* 0x031c500302ff79a7 */ /* 0x0005ec000800003f */
[----:B------:R-:W-:Y:S05]  /*c9f0*/  @!P0 BRA `(.L_x_195) ;  /* 0x0000000000048947 */ /* 0x000fea0003800000 */
[----:B------:R-:W-:Y:S01]  /*ca00*/  BPT.TRAP 0x1 ;  /* 0x000000040000795c */ /* 0x000fe20000300000 */
.L_x_195:
[C-C-:B0-2---:R-:W-:Y:S01]  /*ca10*/  IMAD R2, R22.reuse, 0x8, R26.reuse ;  /* 0x0000000816027824 */ /* 0x145fe200078e021a */
[----:B------:R-:W-:Y:S01]  /*ca20*/  R2UR UR11, R25 ;  /* 0x00000000190b72ca */ /* 0x000fe200000e0000 */
[----:B------:R-:W-:Y:S01]  /*ca30*/  IMAD R3, R22, 0x6c00, R26 ;  /* 0x00006c0016037824 */ /* 0x000fe200078e021a */
        /* <DEDUP_REMOVED lines=10> */
[----:B------:R-:W-:-:S02]  /*cae0*/  IMAD.MOV.U32 R7, RZ, RZ, R4 ;  /* 0x000000ffff077224 */ /* 0x000fc400078e0004 */
[----:B------:R-:W-:Y:S01]  /*caf0*/  IMAD.MOV.U32 R25, RZ, RZ, R9 ;  /* 0x000000ffff197224 */ /* 0x000fe200078e0009 */
[----:B------:R-:W-:Y:S02]  /*cb00*/  UIMAD UR11, UR11, 0x90, UR5 ;  /* 0x000000900b0b78a4 */ /* 0x000fe4000f8e0205 */
[----:B------:R-:W-:Y:S02]  /*cb10*/  UIADD3 UR9, UR9, 0x31c50, URZ ;  /* 0x00031c5009097890 */ /* 0x000fe4000fffe03f */
[----:B------:R-:W-:Y:S02]  /*cb20*/  UIADD3 UR8, UR15, 0x200, URZ ;  /* 0x000002000f087890 */ /* 0x000fe4000fffe03f */
[----:B------:R-:W-:Y:S02]  /*cb30*/  UIADD3.X UR5, URZ, UR39, URZ, UP0, !UPT ;  /* 0x000000273f057290 */ /* 0x000fe400087fe43f */
[----:B------:R-:W-:Y:S02]  /*cb40*/  UIADD3 UR14, UR15, 0x2600, URZ ;  /* 0x000026000f0e7890 */ /* 0x000fe4000fffe03f */
[----:B------:R-:W-:-:S05]  /*cb50*/  UIADD3 UR15, UR15, 0x4a00, URZ ;  /* 0x00004a000f0f7890 */ /* 0x000fca000fffe03f */
[----:B------:R0:W-:Y:S02]  /*cb60*/  UTMALDG.4D [UR8], [UR4], desc[UR6] ;  /* 0x00000608040075b4 */ /* 0x0001e40008019000 */
[----:B0-----:R-:W-:Y:S01]  /*cb70*/  UMOV UR8, UR14 ;  /* 0x0000000e00087c82 */ /* 0x001fe20008000000 */
[----:B------:R-:W-:Y:S01]  /*cb80*/  UMOV UR10, UR16 ;  /* 0x00000010000a7c82 */ /* 0x000fe20008000000 */
[----:B------:R-:W-:Y:S01]  /*cb90*/  UMOV UR14, 0x40 ;  /* 0x00000040000e7882 */ /* 0x000fe20000000000 */
[----:B------:R0:W-:Y:S02]  /*cba0*/  UTMALDG.4D [UR8], [UR4], desc[UR6] ;  /* 0x00000608040075b4 */ /* 0x0001e40008019000 */
[----:B0-----:R-:W-:Y:S01]  /*cbb0*/  UMOV UR8, UR15 ;  /* 0x0000000f00087c82 */ /* 0x001fe20008000000 */
[----:B------:R-:W-:Y:S02]  /*cbc0*/  UMOV UR10, UR14 ;  /* 0x0000000e000a7c82 */ /* 0x000fe40008000000 */
[----:B------:R2:W-:Y:S02]  /*cbd0*/  UTMALDG.4D [UR8], [UR4], desc[UR6] ;  /* 0x00000608040075b4 */ /* 0x0005e40008019000 */
[----:B--2---:R-:W-:Y:S01]  /*cbe0*/  NOP ;  /* 0x0000000000007918 */ /* 0x004fe20000000000 */
.L_x_190:
[----:B------:R-:W-:Y:S05]  /*cbf0*/  BSYNC B2 ;  /* 0x0000000000027941 */ /* 0x000fea0003800000 */
.L_x_189:
[----:B------:R-:W-:Y:S02]  /*cc00*/  VIADD R9, R29, 0xfffffffd ;  /* 0xfffffffd1d097836 */ /* 0x000fe40000000000 */
[----:B------:R-:W-:Y:S02]  /*cc10*/  IMAD.MOV.U32 R22, RZ, RZ, R12 ;  /* 0x000000ffff167224 */ /* 0x000fe400078e000c */
[----:B------:R-:W-:-:S07]  /*cc20*/  IMAD.MOV.U32 R24, RZ, RZ, R13 ;  /* 0x000000ffff187224 */ /* 0x000fce00078e000d */
.L_x_188:
[----:B------:R-:W-:Y:S05]  /*cc30*/  BSYNC B1 ;  /* 0x0000000000017941 */ /* 0x000fea0003800000 */
.L_x_187:
[----:B------:R-:W-:-:S05]  /*cc40*/  IMAD.MOV R11, RZ, RZ, -R11 ;  /* 0x000000ffff0b7224 */ /* 0x000fca00078e0a0b */
[----:B------:R-:W-:-:S13]  /*cc50*/  ISETP.NE.AND P0, PT, R10, R11, PT ;  /* 0x0000000b0a00720c */ /* 0x000fda0003f05270 */
[----:B------:R-:W-:Y:S05]  /*cc60*/  @!P0 BRA `(.L_x_186) ;  /* 0x0000000c00948947 */ /* 0x000fea0003800000 */
[----:B------:R-:W-:-:S07]  /*cc70*/  IMAD.MOV.U32 R4, RZ, RZ, R7 ;  /* 0x000000ffff047224 */ /* 0x000fce00078e0007 */
.L_x_210:
[----:B------:R-:W-:Y:S01]  /*cc80*/  VIADD R10, R22, 0x1 ;  /* 0x00000001160a7836 */ /* 0x000fe20000000000 */
[----:B------:R-:W-:Y:S05]  /*cc90*/  YIELD ;  /* 0x0000000000007946 */ /* 0x000fea0003800000 */
[----:B------:R-:W-:Y:S01]  /*cca0*/  ISETP.NE.AND P0, PT, R10, 0x2, PT ;  /* 0x000000020a00780c */ /* 0x000fe20003f05270 */
[----:B------:R-:W-:Y:S03]  /*ccb0*/  BSSY B1, `(.L_x_196) ;  /* 0x000006c000017945 */ /* 0x000fe60003800000 */
[----:B------:R-:W-:-:S02]  /*ccc0*/  SEL R11, RZ, 0x1, P0 ;  /* 0x00000001ff0b7807 */ /* 0x000fc40000000000 */
[----:B------:R-:W-:Y:S02]  /*ccd0*/  SEL R10, R10, RZ, P0 ;  /* 0x000000ff0a0a7207 */ /* 0x000fe40000000000 */
[----:B------:R-:W-:Y:S01]  /*cce0*/  LOP3.LUT R11, R24, R11, RZ, 0x3c, !PT ;  /* 0x0000000b180b7212 */ /* 0x000fe200078e3cff */
[----:B------:R-:W-:Y:S06]  /*ccf0*/  @!P6 BRA `(.L_x_197) ;  /* 0x00000004009ce947 */ /* 0x000fec0003800000 */
[----:B------:R-:W-:Y:S01]  /*cd00*/  ULDC.64 UR4, c[0x0][0x3f8] ;  /* 0x0000fe0000047ab9 */ /* 0x000fe20000000a00 */
[----:B------:R-:W-:Y:S01]  /*cd10*/  IMAD.MOV.U32 R12, RZ, RZ, R9 ;  /* 0x000000ffff0c7224 */ /* 0x000fe200078e0009 */
[----:B------:R-:W-:-:S04]  /*cd20*/  ISETP.NE.U32.AND P0, PT, RZ, UR4, PT ;  /* 0x00000004ff007c0c */ /* 0x000fc8000bf05070 */
[----:B------:R-:W-:-:S13]  /*cd30*/  ISETP.NE.AND.EX P0, PT, RZ, UR5, PT, P0 ;  /* 0x00000005ff007c0c */ /* 0x000fda000bf05300 */
[----:B------:R-:W-:Y:S05]  /*cd40*/  @!P0 BRA `(.L_x_198) ;  /* 0x0000000000488947 */ /* 0x000fea0003800000 */
[----:B------:R-:W2:Y:S01]  /*cd50*/  LDC R12, c[0x0][0x41c] ;  /* 0x00010700ff0c7b82 */ /* 0x000ea20000000800 */
[----:B------:R-:W-:Y:S01]  /*cd60*/  IMAD.MOV.U32 R13, RZ, RZ, R9 ;  /* 0x000000ffff0d7224 */ /* 0x000fe200078e0009 */
[----:B------:R-:W-:Y:S02]  /*cd70*/  ULDC.64 UR6, c[0x0][0x408] ;  /* 0x0001020000067ab9 */ /* 0x000fe40000000a00 */
[----:B0-----:R-:W-:-:S04]  /*cd80*/  IMAD R5, R8, UR6, RZ ;  /* 0x0000000608057c24 */ /* 0x001fc8000f8e02ff */
[----:B------:R-:W-:Y:S01]  /*cd90*/  IMAD R5, R6, UR7, R5 ;  /* 0x0000000706057c24 */ /* 0x000fe2000f8e0205 */
[----:B--2---:R-:W-:-:S13]  /*cda0*/  ISETP.NE.AND P0, PT, R12, 0x1, PT ;  /* 0x000000010c00780c */ /* 0x004fda0003f05270 */
[----:B------:R-:W0:Y:S02]  /*cdb0*/  @P0 LDC.64 R2, c[0x0][0x420] ;  /* 0x00010800ff020b82 */ /* 0x000e240000000a00 */
[----:B0-----:R-:W-:-:S05]  /*cdc0*/  @P0 IMAD.HI.U32 R2, R9, R2, RZ ;  /* 0x0000000209020227 */ /* 0x001fca00078e00ff */
[----:B------:R-:W-:-:S04]  /*cdd0*/  @P0 SHF.R.U32.HI R13, RZ, R3, R2 ;  /* 0x00000003ff0d0219 */ /* 0x000fc80000011602 */
[--C-:B------:R-:W-:Y:S01]  /*cde0*/  SHF.R.S32.HI R3, RZ, 0x1f, R13.reuse ;  /* 0x0000001fff037819 */ /* 0x100fe2000001140d */
[----:B------:R-:W-:-:S04]  /*cdf0*/  IMAD.MOV.U32 R2, RZ, RZ, R13 ;  /* 0x000000ffff027224 */ /* 0x000fc800078e000d */
[----:B------:R-:W-:-:S04]  /*ce00*/  IMAD.WIDE.U32 R2, R6, UR6, R2 ;  /* 0x0000000606027c25 */ /* 0x000fc8000f8e0002 */
[----:B------:R-:W-:Y:S01]  /*ce10*/  IMAD.IADD R3, R5, 0x1, R3 ;  /* 0x0000000105037824 */ /* 0x000fe200078e0203 */
[----:B------:R-:W-:-:S04]  /*ce20*/  LEA R4, P0, R2, UR4, 0x2 ;  /* 0x0000000402047c11 */ /* 0x000fc8000f8010ff */
[----:B------:R-:W-:-:S05]  /*ce30*/  LEA.HI.X R5, R2, UR5, R3, 0x2, P0 ;  /* 0x0000000502057c11 */ /* 0x000fca00080f1403 */
[----:B------:R2:W5:Y:S01]  /*ce40*/  LDG.E R4, desc[UR58][R4.64] ;  /* 0x0000003a04047981 */ /* 0x000562000c1e1900 */
[----:B------:R-:W-:-:S04]  /*ce50*/  IMAD.MOV R2, RZ, RZ, -R13 ;  /* 0x000000ffff027224 */ /* 0x000fc800078e0a0d */
[----:B------:R-:W-:-:S07]  /*ce60*/  IMAD R12, R12, R2, R9 ;  /* 0x000000020c0c7224 */ /* 0x000fce00078e0209 */
.L_x_198:
[----:B------:R-:W-:Y:S01]  /*ce70*/  IMAD R3, R10, 0x8, R26 ;  /* 0x000000080a037824 */ /* 0x000fe200078e021a */
[----:B------:R-:W-:-:S04]  /*ce80*/  SHF.L.U32 R2, R11, 0x1f, RZ ;  /* 0x0000001f0b027819 */ /* 0x000fc800000006ff */
[----:B------:R-:W3:Y:S02]  /*ce90*/  SYNCS.PHASECHK.TRANS64.TRYWAIT P0, [R3+URZ+0x31c40], R2 ;  /* 0x031c4002030075a7 */ /* 0x000ee4000800017f */
[----:B---3--:R-:W-:Y:S05]  /*cea0*/  @!P0 BRA `(.L_x_199) ;  /* 0x00000020006c8947 */ /* 0x008fea0003800000 */
.L_x_255:
[----:B0-2---:R-:W0:Y:S02]  /*ceb0*/  S2R R5, SR_TID.X ;  /* 0x0000000000057919 */ /* 0x005e240000002100 */
[----:B0-----:R-:W-:-:S04]  /*cec0*/  LOP3.LUT R5, R5, 0x7f, RZ, 0xc0, !PT ;  /* 0x0000007f05057812 */ /* 0x001fc800078ec0ff */
[----:B------:R-:W-:-:S13]  /*ced0*/  ISETP.NE.AND P0, PT, R5, RZ, PT ;  /* 0x000000ff0500720c */ /* 0x000fda0003f05270 */
[----:B------:R-:W-:Y:S05]  /*cee0*/  @P0 BRA `(.L_x_200) ;  /* 0x0000000000140947 */ /* 0x000fea0003800000 */
[----:B------:R-:W-:Y:S01]  /*cef0*/  ISETP.NE.AND P1, PT, R27, RZ, PT ;  /* 0x000000ff1b00720c */ /* 0x000fe20003f25270 */
[----:B---3--:R-:W-:-:S04]  /*cf00*/  IMAD.MOV.U32 R2, RZ, RZ, 0x6c00 ;  /* 0x00006c00ff027424 */ /* 0x008fc800078e00ff */
[----:B------:R0:W-:Y:S08]  /*cf10*/  SYNCS.ARRIVE.TRANS64 RZ, [R3+URZ+0x31c30], R2 ;  /* 0x031c300203ff79a7 */ /* 0x0001f0000800003f */
[----:B------:R-:W-:Y:S05]  /*cf20*/  @!P1 BRA `(.L_x_200) ;  /* 0x0000000000049947 */ /* 0x000fea0003800000 */
[----:B------:R-:W-:Y:S01]  /*cf30*/  BPT.TRAP 0x1 ;  /* 0x000000040000795c */ /* 0x000fe20000300000 */
.L_x_200:
[----:B0--3--:R-:W-:Y:S01]  /*cf40*/  IMAD R2, R10, 0x6c00, R26 ;  /* 0x00006c000a027824 */ /* 0x009fe200078e021a */
        /* <DEDUP_REMOVED lines=30> */
.L_x_256:
[----:B------:R-:W-:Y:S05]  /*d130*/  @P0 BRA `(.L_x_202) ;  /* 0x0000000000140947 */ /* 0x000fea0003800000 */
[----:B------:R-:W-:Y:S01]  /*d140*/  ISETP.NE.AND P1, PT, R27, RZ, PT ;  /* 0x000000ff1b00720c */ /* 0x000fe20003f25270 */
[----:B------:R-:W-:-:S04]  /*d150*/  IMAD.MOV.U32 R2, RZ, RZ, 0x6c00 ;  /* 0x00006c00ff027424 */ /* 0x000fc800078e00ff */
[----:B------:R2:W-:Y:S08]  /*d160*/  SYNCS.ARRIVE.TRANS64 RZ, [R3+URZ+0x50], R2 ;  /* 0x0000500203ff79a7 */ /* 0x0005f0000800003f */
[----:B------:R-:W-:Y:S05]  /*d170*/  @!P1 BRA `(.L_x_202) ;  /* 0x0000000000049947 */ /* 0x000fea0003800000 */
[----:B------:R-:W-:Y:S01]  /*d180*/  BPT.TRAP 0x1 ;  /* 0x000000040000795c */ /* 0x000fe20000300000 */
.L_x_202:
        /* <DEDUP_REMOVED lines=11> */
[----:B------:R-:W-:Y:S01]  /*d240*/  R2UR UR12, R0 ;  /* 0x00000000000c72ca */ /* 0x000fe200000e0000 */
[----:B------:R-:W-:-:S02]  /*d250*/  IMAD.MOV.U32 R25, RZ, RZ, R12 ;  /* 0x000000ffff197224 */ /* 0x000fc400078e000c */
[----:B------:R-:W-:Y:S02]  /*d260*/  IMAD.MOV.U32 R7, RZ, RZ, R4 ;  /* 0x000000ffff077224 */ /* 0x000fe400078e0004 */
[----:B------:R-:W-:Y:S02]  /*d270*/  UIMAD UR11, UR11, 0x90, UR5 ;  /* 0x000000900b0b78a4 */ /* 0x000fe4000f8e0205 */
[----:B------:R-:W-:Y:S02]  /*d280*/  UIADD3 UR9, UR9, 0x50, URZ ;  /* 0x0000005009097890 */ /* 0x000fe4000fffe03f */
[----:B------:R-:W-:Y:S02]  /*d290*/  UIADD3 UR14, UR8, 0x200, URZ ;  /* 0x00000200080e7890 */ /* 0x000fe4000fffe03f */
[----:B------:R-:W-:Y:S02]  /*d2a0*/  UIADD3.X UR5, URZ, UR39, URZ, UP0, !UPT ;  /* 0x000000273f057290 */ /* 0x000fe400087fe43f */
[----:B------:R-:W-:-:S02]  /*d2b0*/  UIADD3 UR15, UR8, 0x2600, URZ ;  /* 0x00002600080f7890 */ /* 0x000fc4000fffe03f */
        /* <DEDUP_REMOVED lines=11> */
.L_x_197:
[----:B------:R-:W-:Y:S05]  /*d370*/  BSYNC B1 ;  /* 0x0000000000017941 */ /* 0x000fea0003800000 */
.L_x_196:
[----:B------:R-:W-:Y:S01]  /*d380*/  VIADD R22, R10, 0x1 ;  /* 0x000000010a167836 */ /* 0x000fe20000000000 */
[----:B------:R-:W-:Y:S04]  /*d390*/  BSSY B1, `(.L_x_203) ;  /* 0x000006e000017945 */ /* 0x000fe80003800000 */
[----:B------:R-:W-:-:S04]  /*d3a0*/  ISETP.NE.AND P0, PT, R22, 0x2, PT ;  /* 0x000000021600780c */ /* 0x000fc80003f05270 */
[----:B0-----:R-:W-:Y:S02]  /*d3b0*/  SEL R24, RZ, 0x1, P0 ;  /* 0x00000001ff187807 */ /* 0x001fe40000000000 */
[----:B------:R-:W-:Y:S02]  /*d3c0*/  SEL R22, R22, RZ, P0 ;  /* 0x000000ff16167207 */ /* 0x000fe40000000000 */
[----:B------:R-:W-:Y:S01]  /*d3d0*/  LOP3.LUT R24, R11, R24, RZ, 0x3c, !PT ;  /* 0x000000180b187212 */ /* 0x000fe200078e3cff */
[----:B------:R-:W-:Y:S06]  /*d3e0*/  @!P6 BRA `(.L_x_204) ;  /* 0x0000000400a0e947 */ /* 0x000fec0003800000 */
[----:B------:R-:W-:Y:S01]  /*d3f0*/  ULDC.64 UR4, c[0x0][0x3f8] ;  /* 0x0000fe0000047ab9 */ /* 0x000fe20000000a00 */
[----:B------:R-:W-:Y:S01]  /*d400*/  VIADD R13, R9, 0xffffffff ;  /* 0xffffffff090d7836 */ /* 0x000fe20000000000 */
[----:B------:R-:W-:-:S04]  /*d410*/  ISETP.NE.U32.AND P0, PT, RZ, UR4, PT ;  /* 0x00000004ff007c0c */ /* 0x000fc8000bf05070 */
[----:B------:R-:W-:-:S13]  /*d420*/  ISETP.NE.AND.EX P0, PT, RZ, UR5, PT, P0 ;  /* 0x00000005ff007c0c */ /* 0x000fda000bf05300 */
[----:B------:R-:W-:Y:S05]  /*d430*/  @!P0 BRA `(.L_x_205) ;  /* 0x0000000000488947 */ /* 0x000fea0003800000 */
[----:B------:R-:W0:Y:S01]  /*d440*/  LDC R12, c[0x0][0x41c] ;  /* 0x00010700ff0c7b82 */ /* 0x000e220000000800 */
[----:B------:R-:W-:Y:S01]  /*d450*/  IMAD.MOV.U32 R15, RZ, RZ, R13 ;  /* 0x000000ffff0f7224 */ /* 0x000fe200078e000d */
[----:B------:R-:W-:Y:S02]  /*d460*/  ULDC.64 UR6, c[0x0][0x408] ;  /* 0x0001020000067ab9 */ /* 0x000fe40000000a00 */
[----:B------:R-:W-:-:S04]  /*d470*/  IMAD R5, R8, UR6, RZ ;  /* 0x0000000608057c24 */ /* 0x000fc8000f8e02ff */
[----:B------:R-:W-:Y:S01]  /*d480*/  IMAD R5, R6, UR7, R5 ;  /* 0x0000000706057c24 */ /* 0x000fe2000f8e0205 */
[----:B0-----:R-:W-:-:S13]  /*d490*/  ISETP.NE.AND P0, PT, R12, 0x1, PT ;  /* 0x000000010c00780c */ /* 0x001fda0003f05270 */
[----:B--2---:R-:W0:Y:S02]  /*d4a0*/  @P0 LDC.64 R2, c[0x0][0x420] ;  /* 0x00010800ff020b82 */ /* 0x004e240000000a00 */
        /* <DEDUP_REMOVED lines=11> */
.L_x_205:
[----:B--2---:R-:W-:Y:S01]  /*d560*/  IMAD R2, R22, 0x8, R26 ;  /* 0x0000000816027824 */ /* 0x004fe200078e021a */
[----:B------:R-:W-:-:S04]  /*d570*/  SHF.L.U32 R3, R24, 0x1f, RZ ;  /* 0x0000001f18037819 */ /* 0x000fc800000006ff */
[----:B------:R-:W2:Y:S02]  /*d580*/  SYNCS.PHASECHK.TRANS64.TRYWAIT P0, [R2+URZ+0x31c40], R3 ;  /* 0x031c4003020075a7 */ /* 0x000ea4000800017f */
[----:B--2---:R-:W-:Y:S05]  /*d590*/  @!P0 BRA `(.L_x_206) ;  /* 0x0000001800d88947 */ /* 0x004fea0003800000 */
.L_x_257:
        /* <DEDUP_REMOVED lines=9> */
.L_x_207:
[----:B0-2---:R-:W-:Y:S01]  /*d630*/  IMAD R2, R22, 0x6c00, R26 ;  /* 0x00006c0016027824 */ /* 0x005fe200078e021a */
[----:B------:R-:W-:Y:S01]  /*d640*/  R2UR UR11, R13 ;  /* 0x000000000d0b72ca */ /* 0x000fe200000e0000 */
[----:B------:R-:W-:Y:S01]  /*d650*/  VIADD R3, R26, 0x31c00 ;  /* 0x00031c001a037836 */ /* 0x000fe20000000000 */
[----:B------:R-:W-:Y:S01]  /*d660*/  R2UR UR5, R23 ;  /* 0x00000000170572ca */ /* 0x000fe200000e0000 */
[----:B------:R-:W-:Y:S01]  /*d670*/  UIADD3 UR4, UP0, UR38, 0x370, URZ ;  /* 0x0000037026047890 */ /* 0x000fe2000ff1e03f */
[----:B------:R-:W-:Y:S01]  /*d680*/  R2UR UR8, R2 ;  /* 0x00000000020872ca */ /* 0x000fe200000e0000 */
[--C-:B------:R-:W-:Y:S01]  /*d690*/  IMAD R2, R22, 0x8, R3.reuse ;  /* 0x0000000816027824 */ /* 0x100fe200078e0203 */
[----:B------:R-:W-:Y:S01]  /*d6a0*/  R2UR UR12, R0 ;  /* 0x00000000000c72ca */ /* 0x000fe200000e0000 */
[----:B------:R-:W-:Y:S01]  /*d6b0*/  UMOV UR10, URZ ;  /* 0x0000003f000a7c82 */ /* 0x000fe20008000000 */
[----:B-----5:R-:W-:Y:S01]  /*d6c0*/  R2UR UR13, R4 ;  /* 0x00000000040d72ca */ /* 0x020fe200000e0000 */
[----:B------:R-:W-:Y:S01]  /*d6d0*/  UMOV UR6, 0x0 ;  /* 0x0000000000067882 */ /* 0x000fe20000000000 */
[----:B------:R-:W-:Y:S01]  /*d6e0*/  R2UR UR9, R2 ;  /* 0x00000000020972ca */ /* 0x000fe200000e0000 */
[----:B------:R-:W-:Y:S01]  /*d6f0*/  UMOV UR7, 0x14f00000 ;  /* 0x14f0000000077882 */ /* 0x000fe20000000000 */
[----:B------:R-:W-:Y:S01]  /*d700*/  UMOV UR17, 0x20 ;  /* 0x0000002000117882 */ /* 0x000fe20000000000 */
[----:B------:R-:W-:Y:S01]  /*d710*/  UMOV UR18, 0x40 ;  /* 0x0000004000127882 */ /* 0x000fe20000000000 */
[----:B------:R-:W-:Y:S01]  /*d720*/  SHF.L.U32 R11, R11, 0x1f, RZ ;  /* 0x0000001f0b0b7819 */ /* 0x000fe200000006ff */
[----:B------:R-:W-:Y:S01]  /*d730*/  UIMAD UR11, UR11, 0x90, UR5 ;  /* 0x000000900b0b78a4 */ /* 0x000fe2000f8e0205 */
[----:B------:R-:W-:Y:S01]  /*d740*/  IMAD R2, R10, 0x8, R3 ;  /* 0x000000080a027824 */ /* 0x000fe200078e0203 */
[----:B------:R-:W-:-:S02]  /*d750*/  UIADD3 UR14, UR8, 0x16a00, URZ ;  /* 0x00016a00080e7890 */ /* 0x000fc4000fffe03f */
[----:B------:R-:W-:Y:S02]  /*d760*/  UIADD3.X UR5, URZ, UR39, URZ, UP0, !UPT ;  /* 0x000000273f057290 */ /* 0x000fe400087fe43f */
[----:B------:R-:W-:Y:S02]  /*d770*/  UIADD3 UR15, UR8, 0x18e00, URZ ;  /* 0x00018e00080f7890 */ /* 0x000fe4000fffe03f */
[----:B------:R-:W-:Y:S02]  /*d780*/  UIADD3 UR9, UR9, 0x30, URZ ;  /* 0x0000003009097890 */ /* 0x000fe4000fffe03f */
[----:B------:R-:W-:-:S03]  /*d790*/  UIADD3 UR16, UR8, 0x1b200, URZ ;  /* 0x0001b20008107890 */ /* 0x000fc6000fffe03f */
[----:B------:R-:W-:-:S04]  /*d7a0*/  UMOV UR8, UR14 ;  /* 0x0000000e00087c82 */ /* 0x000fc80008000000 */
        /* <DEDUP_REMOVED lines=9> */
.L_x_258:
[----:B------:R-:W-:Y:S05]  /*d840*/  @P0 BRA `(.L_x_209) ;  /* 0x0000000000140947 */ /* 0x000fea0003800000 */
[----:B------:R-:W-:Y:S01]  /*d850*/  ISETP.NE.AND P1, PT, R27, RZ, PT ;  /* 0x000000ff1b00720c */ /* 0x000fe20003f25270 */
[----:B------:R-:W-:-:S04]  /*d860*/  IMAD.MOV.U32 R3, RZ, RZ, 0x6c00 ;  /* 0x00006c00ff037424 */ /* 0x000fc800078e00ff */
[----:B------:R2:W-:Y:S08]  /*d870*/  SYNCS.ARRIVE.TRANS64 RZ, [R2+URZ+0x50], R3 ;  /* 0x0000500302ff79a7 */ /* 0x0005f0000800003f */
[----:B------:R-:W-:Y:S05]  /*d880*/  @!P1 BRA `(.L_x_209) ;  /* 0x0000000000049947 */ /* 0x000fea0003800000 */
[----:B------:R-:W-:Y:S01]  /*d890*/  BPT.TRAP 0x1 ;  /* 0x000000040000795c */ /* 0x000fe20000300000 */
.L_x_209:
        /* <DEDUP_REMOVED lines=29> */
.L_x_204:
[----:B------:R-:W-:Y:S05]  /*da70*/  BSYNC B1 ;  /* 0x0000000000017941 */ /* 0x000fea0003800000 */
.L_x_203:
[C---:B------:R-:W-:Y:S01]  /*da80*/  ISETP.GT.AND P0, PT, R9.reuse, 0x1, PT ;  /* 0x000000010900780c */ /* 0x040fe20003f04270 */
[----:B0-2---:R-:W-:-:S04]  /*da90*/  VIADD R2, R9, 0xfffffffe ;  /* 0xfffffffe09027836 */ /* 0x005fc80000000000 */
[----:B------:R-:W-:-:S08]  /*daa0*/  IMAD.MOV.U32 R9, RZ, RZ, R2 ;  /* 0x000000ffff097224 */ /* 0x000fd000078e0002 */
[----:B------:R-:W-:Y:S05]  /*dab0*/  @P0 BRA `(.L_x_210) ;  /* 0xfffffff000700947 */ /* 0x000fea000383ffff */
.L_x_186:
[----:B------:R-:W-:Y:S05]  /*dac0*/  BSYNC B0 ;  /* 0x0000000000007941 */ /* 0x000fea0003800000 */
.L_x_185:
[----:B------:R-:W-:Y:S01]  /*dad0*/  ISETP.NE.AND P0, PT, R27, RZ, PT ;  /* 0x000000ff1b00720c */ /* 0x000fe20003f05270 */
[----:B------:R-:W-:-:S12]  /*dae0*/  BSSY B0, `(.L_x_211) ;  /* 0x000000e000007945 */ /* 0x000fd80003800000 */
[----:B------:R-:W-:Y:S05]  /*daf0*/  @P0 BRA `(.L_x_212) ;  /* 0x0000000000300947 */ /* 0x000fea0003800000 */
[----:B------:R-:W2:Y:S01]  /*db00*/  S2R R9, SR_LANEID ;  /* 0x0000000000097919 */ /* 0x000ea20000000000 */
[----:B------:R-:W-:Y:S01]  /*db10*/  VOTEU.ANY UR4, UPT, PT ;  /* 0x0000000000047886 */ /* 0x000fe200038e0100 */
[----:B------:R-:W3:Y:S01]  /*db20*/  LDC.64 R2, c[0x0][0xc38] ;  /* 0x00030e00ff027b82 */ /* 0x000ee20000000a00 */
[----:B------:R-:W2:Y:S08]  /*db30*/  FLO.U32 R4, UR4 ;  /* 0x0000000400047d00 */ /* 0x000eb000080e0000 */
[----:B0-----:R-:W3:Y:S01]  /*db40*/  POPC R5, UR4 ;  /* 0x0000000400057d09 */ /* 0x001ee20008000000 */
[----:B--2---:R-:W-:-:S13]  /*db50*/  ISETP.EQ.U32.AND P0, PT, R4, R9, PT ;  /* 0x000000090400720c */ /* 0x004fda0003f02070 */
[----:B---3--:R-:W2:Y:S01]  /*db60*/  @P0 ATOMG.E.ADD.STRONG.GPU PT, R3, desc[UR58][R2.64], R5 ;  /* 0x00000005020309a8 */ /* 0x008ea200081ee1fa */
[----:B------:R-:W0:Y:S02]  /*db70*/  S2R R6, SR_LTMASK ;  /* 0x0000000000067919 */ /* 0x000e240000003900 */
[----:B0-----:R-:W-:-:S04]  /*db80*/  LOP3.LUT R6, R6, UR4, RZ, 0xc0, !PT ;  /* 0x0000000406067c12 */ /* 0x001fc8000f8ec0ff */
[----:B------:R-:W0:Y:S01]  /*db90*/  POPC R9, R6 ;  /* 0x0000000600097309 */ /* 0x000e220000000000 */
[----:B--2---:R-:W0:Y:S02]  /*dba0*/  SHFL.IDX PT, R4, R3, R4, 0x1f ;  /* 0x00001f0403047589 */ /* 0x004e2400000e0000 */
[----:B0-----:R-:W-:-:S07]  /*dbb0*/  IADD3 R16, R4, UR36, R9 ;  /* 0x0000002404107c10 */ /* 0x001fce000fffe009 */
.L_x_212:
[----:B------:R-:W-:Y:S05]  /*dbc0*/  BSYNC B0 ;  /* 0x0000000000007941 */ /* 0x000fea0003800000 */
.L_x_211:
[----:B------:R-:W-:Y:S04]  /*dbd0*/  BSSY B0, `(.L_x_213) ;  /* 0x000002b000007945 */ /* 0x000fe80003800000 */
[----:B------:R-:W-:Y:S05]  /*dbe0*/  @!P6 BRA `(.L_x_214) ;  /* 0x0000000000a4e947 */ /* 0x000fea0003800000 */
[----:B------:R-:W-:Y:S01]  /*dbf0*/  IMAD R3, R22, 0x8, R26 ;  /* 0x0000000816037824 */ /* 0x000fe200078e021a */
[----:B------:R-:W-:-:S04]  /*dc00*/  SHF.L.U32 R2, R24, 0x1f, RZ ;  /* 0x0000001f18027819 */ /* 0x000fc800000006ff */
[----:B------:R-:W2:Y:S02]  /*dc10*/  SYNCS.PHASECHK.TRANS64.TRYWAIT P0, [R3+URZ+0x31c60], R2 ;  /* 0x031c6002030075a7 */ /* 0x000ea4000800017f */
[----:B--2---:R-:W-:Y:S05]  /*dc20*/  @!P0 BRA `(.L_x_215) ;  /* 0x00000014005c8947 */ /* 0x004fea0003800000 */
.L_x_259:
        /* <DEDUP_REMOVED lines=9> */
.L_x_216:
[----:B0-----:R-:W-:Y:S01]  /*dcc0*/  IMAD R26, R22, 0x6c00, R26 ;  /* 0x00006c00161a7824 */ /* 0x001fe200078e021a */
        /* <DEDUP_REMOVED lines=10> */
[----:B------:R-:W-:-:S05]  /*dd70*/  R2UR UR13, R7 ;  /* 0x00000000070d72ca */ /* 0x000fca00000e0000 */
        /* <DEDUP_REMOVED lines=9> */
[----:B0-----:R-:W-:Y:S01]  /*de10*/  UMOV UR8, UR15 ;  /* 0x0000000f00087c82 */ /* 0x001fe20008000000 */
[----:B------:R-:W-:Y:S02]  /*de20*/  UMOV UR10, UR17 ;  /* 0x00000011000a7c82 */ /* 0x000fe40008000000 */
[----:B------:R0:W-:Y:S02]  /*de30*/  UTMALDG.4D [UR8], [UR4], desc[UR6] ;  /* 0x00000608040075b4 */ /* 0x0001e40008019000 */
[----:B0-----:R-:W-:Y:S01]  /*de40*/  UMOV UR8, UR16 ;  /* 0x0000001000087c82 */ /* 0x001fe20008000000 */
[----:B------:R-:W-:-:S02]  /*de50*/  UMOV UR10, UR14 ;  /* 0x0000000e000a7c82 */ /* 0x000fc40008000000 */
[----:B------:R4:W-:Y:S02]  /*de60*/  UTMALDG.4D [UR8], [UR4], desc[UR6] ;  /* 0x00000608040075b4 */ /* 0x0009e40008019000 */
[----:B----4-:R-:W-:Y:S01]  /*de70*/  NOP ;  /* 0x0000000000007918 */ /* 0x010fe20000000000 */
.L_x_214:
[----:B------:R-:W-:Y:S05]  /*de80*/  BSYNC B0 ;  /* 0x0000000000007941 */ /* 0x000fea0003800000 */
.L_x_213:
[----:B------:R-:W-:-:S05]  /*de90*/  VIADD R22, R22, 0x1 ;  /* 0x0000000116167836 */ /* 0x000fca0000000000 */
[----:B------:R-:W-:-:S04]  /*dea0*/  ISETP.NE.AND P0, PT, R22, 0x2, PT ;  /* 0x000000021600780c */ /* 0x000fc80003f05270 */
[----:B--23--:R-:W-:Y:S02]  /*deb0*/  SEL R3, RZ, 0x1, P0 ;  /* 0x00000001ff037807 */ /* 0x00cfe40000000000 */
[----:B------:R-:W-:Y:S02]  /*dec0*/  SEL R22, R22, RZ, P0 ;  /* 0x000000ff16167207 */ /* 0x000fe40000000000 */
[----:B------:R-:W-:-:S07]  /*ded0*/  LOP3.LUT R24, R24, R3, RZ, 0x3c, !PT ;  /* 0x0000000318187212 */ /* 0x000fce00078e3cff */
.L_x_170:
[----:B------:R-:W-:Y:S05]  /*dee0*/  BSYNC B6 ;  /* 0x0000000000067941 */ /* 0x000fea0003800000 */
.L_x_168:
[----:B------:R-:W-:-:S03]  /*def0*/  UMOV UR4, 0xffffffff ;  /* 0xffffffff00047882 */ /* 0x000fc60000000000 */
[----:B------:R-:W-:Y:S05]  /*df00*/  BRA.DIV UR4, `(.L_x_217) ;  /* 0x0000001204b87947 */ /* 0x000fea000b800000 */
[----:B0-----:R0:W2:Y:S04]  /*df10*/  SHFL.IDX PT, R5, R16, RZ, 0x1f ;  /* 0x00001fff10057589 */ /* 0x0010a800000e0000 */
[----:B------:R0:W3:Y:S02]  /*df20*/  SHFL.IDX PT, R4, R16, 0x1, 0x1f ;  /* 0x00201f0010047f89 */ /* 0x0000e400000e0000 */
.L_x_263:
[----:B------:R-:W-:Y:S01]  /*df30*/  ULDC UR4, c[0x0][0xc14] ;  /* 0x0003050000047ab9 */ /* 0x000fe20000000800 */
[C---:B------:R-:W-:Y:S01]  /*df40*/  IMAD.IADD R7, R27.reuse, 0x1, R19 ;  /* 0x000000011b077824 */ /* 0x040fe200078e0213 */
[----:B------:R-:W-:Y:S01]  /*df50*/  ISETP.NE.AND P0, PT, R27, 0x1f, PT ;  /* 0x0000001f1b00780c */ /* 0x000fe20003f05270 */
[----:B------:R-:W-:Y:S01]  /*df60*/  IMAD.U32 R0, RZ, RZ, UR4 ;  /* 0x00000004ff007e24 */ /* 0x000fe2000f8e00ff */
[----:B------:R-:W-:Y:S01]  /*df70*/  BSSY B0, `(.L_x_218) ;  /* 0x0000007000007945 */ /* 0x000fe20003800000 */
[----:B------:R-:W-:-:S03]  /*df80*/  IMAD.MOV.U32 R2, RZ, RZ, RZ ;  /* 0x000000ffff027224 */ /* 0x000fc600078e00ff */
[----:B------:R-:W-:-:S13]  /*df90*/  ISETP.GE.OR P0, PT, R7, R0, !P0 ;  /* 0x000000000700720c */ /* 0x000fda0004706670 */
[----:B------:R-:W-:Y:S05]  /*dfa0*/  @P0 BRA `(.L_x_219) ;  /* 0x00000000000c0947 */ /* 0x000fea0003800000 */
[----:B------:R-:W4:Y:S02]  /*dfb0*/  LDC.64 R2, c[0x0][0xc58] ;  /* 0x00031600ff027b82 */ /* 0x000f240000000a00 */
[----:B----4-:R-:W-:-:S06]  /*dfc0*/  IMAD.WIDE R2, R7, 0x4, R2 ;  /* 0x0000000407027825 */ /* 0x010fcc00078e0202 */
[----:B------:R4:W5:Y:S02]  /*dfd0*/  LDG.E R2, desc[UR58][R2.64] ;  /* 0x0000003a02027981 */ /* 0x000964000c1e1900 */
.L_x_219:
[----:B------:R-:W-:Y:S05]  /*dfe0*/  BSYNC B0 ;  /* 0x0000000000007941 */ /* 0x000fea0003800000 */
.L_x_218:
[----:B------:R-:W-:-:S03]  /*dff0*/  UMOV UR4, 0xffffffff ;  /* 0xffffffff00047882 */ /* 0x000fc60000000000 */
[----:B------:R-:W-:Y:S05]  /*e000*/  BRA.DIV UR4, `(.L_x_220) ;  /* 0x0000001204c47947 */ /* 0x000fea000b800000 */
[----:B-----5:R-:W0:Y:S01]  /*e010*/  SHFL.UP PT, R14, R2, 0x1, RZ ;  /* 0x04200000020e7989 */ /* 0x020e2200000e00ff */
        /* <DEDUP_REMOVED lines=8> */
[----:B----4-:R-:W-:-:S05]  /*e0a0*/  IMAD.IADD R3, R13, 0x1, R14 ;  /* 0x000000010d037824 */ /* 0x010fca00078e020e */
        /* <DEDUP_REMOVED lines=10> */
[----:B------:R0:W4:Y:S02]  /*e150*/  SHFL.IDX PT, R14, R8, 0x1f, 0x1f ;  /* 0x03e01f00080e7f89 */ /* 0x00012400000e0000 */
.L_x_271:
[----:B------:R-:W-:Y:S02]  /*e160*/  ULDC UR4, c[0x0][0xc10] ;  /* 0x0003040000047ab9 */ /* 0x000fe40000000800 */
[----:B------:R-:W-:-:S04]  /*e170*/  IMAD.U32 R7, RZ, RZ, UR4 ;  /* 0x00000004ff077e24 */ /* 0x000fc8000f8e00ff */
[----:B----4-:R-:W-:-:S04]  /*e180*/  IMAD R3, R14, R7, RZ ;  /* 0x000000070e037224 */ /* 0x010fc800078e02ff */
[----:B---3--:R-:W-:-:S05]  /*e190*/  IMAD.IADD R4, R4, 0x1, R3 ;  /* 0x0000000104047824 */ /* 0x008fca00078e0203 */
[----:B--2---:R-:W-:-:S13]  /*e1a0*/  ISETP.GT.AND P0, PT, R4, R5, PT ;  /* 0x000000050400720c */ /* 0x004fda0003f04270 */
[----:B------:R-:W-:Y:S05]  /*e1b0*/  @P0 BRA `(.L_x_221) ;  /* 0x0000000000ac0947 */ /* 0x000fea0003800000 */
[----:B------:R-:W2:Y:S02]  /*e1c0*/  LDC R0, c[0x0][0xc14] ;  /* 0x00030500ff007b82 */ /* 0x000ea40000000800 */
.L_x_226:
[----:B------:R-:W-:-:S05]  /*e1d0*/  VIADD R19, R19, 0x1f ;  /* 0x0000001f13137836 */ /* 0x000fca0000000000 */
[----:B--2---:R-:W-:-:S13]  /*e1e0*/  ISETP.GE.AND P0, PT, R19, R0, PT ;  /* 0x000000001300720c */ /* 0x004fda0003f06270 */
[----:B------:R-:W-:Y:S05]  /*e1f0*/  @P0 BRA `(.L_x_222) ;  /* 0x0000000400540947 */ /* 0x000fea0003800000 */
[C---:B------:R-:W-:Y:S01]  /*e200*/  IMAD.IADD R7, R27.reuse, 0x1, R19 ;  /* 0x000000011b077824 */ /* 0x040fe200078e0213 */
[----:B------:R-:W-:Y:S01]  /*e210*/  ISETP.NE.AND P1, PT, R27, 0x1f, PT ;  /* 0x0000001f1b00780c */ /* 0x000fe20003f25270 */
[----:B------:R-:W-:Y:S01]  /*e220*/  BSSY B0, `(.L_x_223) ;  /* 0x0000007000007945 */ /* 0x000fe20003800000 */
[----:B------:R-:W-:Y:S02]  /*e230*/  IMAD.MOV.U32 R2, RZ, RZ, RZ ;  /* 0x000000ffff027224 */ /* 0x000fe400078e00ff */
[----:B------:R-:W-:-:S13]  /*e240*/  ISETP.GE.OR P0, PT, R7, R0, !P1 ;  /* 0x000000000700720c */ /* 0x000fda0004f06670 */
[----:B------:R-:W-:Y:S05]  /*e250*/  @P0 BRA `(.L_x_224) ;  /* 0x00000000000c0947 */ /* 0x000fea0003800000 */
[----:B------:R-:W2:Y:S02]  /*e260*/  LDC.64 R2, c[0x0][0xc58] ;  /* 0x00031600ff027b82 */ /* 0x000ea40000000a00 */
[----:B--2---:R-:W-:-:S06]  /*e270*/  IMAD.WIDE R2, R7, 0x4, R2 ;  /* 0x0000000407027825 */ /* 0x004fcc00078e0202 */
[----:B------:R2:W5:Y:S02]  /*e280*/  LDG.E R2, desc[UR58][R2.64] ;  /* 0x0000003a02027981 */ /* 0x000564000c1e1900 */
.L_x_224:
[----:B------:R-:W-:Y:S05]  /*e290*/  BSYNC B0 ;  /* 0x0000000000007941 */ /* 0x000fea0003800000 */
.L_x_223:
[----:B------:R-:W-:-:S03]  /*e2a0*/  UMOV UR4, 0xffffffff ;  /* 0xffffffff00047882 */ /* 0x000fc60000000000 */
[----:B------:R-:W-:Y:S05]  /*e2b0*/  BRA.DIV UR4, `(.L_x_225) ;  /* 0x0000001204e87947 */ /* 0x000fea000b800000 */
[----:B-----5:R-:W3:Y:S01]  /*e2c0*/  SHFL.UP PT, R14, R2, 0x1, RZ ;  /* 0x04200000020e7989 */ /* 0x020ee200000e00ff */
[C---:B------:R-:W-:Y:S02]  /*e2d0*/  ISETP.NE.AND P0, PT, R27.reuse, RZ, PT ;  /* 0x000000ff1b00720c */ /* 0x040fe40003f05270 */
[C---:B------:R-:W-:Y:S02]  /*e2e0*/  ISETP.GE.U32.AND P1, PT, R27.reuse, 0x2, PT ;  /* 0x000000021b00780c */ /* 0x040fe40003f26070 */
[----:B---3--:R-:W-:Y:S02]  /*e2f0*/  SEL R13, R14, RZ, P0 ;  /* 0x000000ff0e0d7207 */ /* 0x008fe40000000000 */
[----:B------:R-:W-:-:S03]  /*e300*/  ISETP.GE.U32.AND P0, PT, R27, 0x4, PT ;  /* 0x000000041b00780c */ /* 0x000fc60003f06070 */
[----:B------:R-:W-:-:S05]  /*e310*/  IMAD.IADD R13, R2, 0x1, R13 ;  /* 0x00000001020d7824 */ /* 0x000fca00078e020d */
[----:B------:R-:W3:Y:S02]  /*e320*/  SHFL.UP PT, R14, R13, 0x2, RZ ;  /* 0x044000000d0e7989 */ /* 0x000ee400000e00ff */
[----:B---3--:R-:W-:Y:S02]  /*e330*/  SEL R14, R14, RZ, P1 ;  /* 0x000000ff0e0e7207 */ /* 0x008fe40000800000 */
[----:B------:R-:W-:-:S03]  /*e340*/  ISETP.GE.U32.AND P1, PT, R27, 0x8, PT ;  /* 0x000000081b00780c */ /* 0x000fc60003f26070 */
[----:B--2---:R-:W-:-:S05]  /*e350*/  IMAD.IADD R3, R13, 0x1, R14 ;  /* 0x000000010d037824 */ /* 0x004fca00078e020e */
[----:B------:R-:W2:Y:S02]  /*e360*/  SHFL.UP PT, R14, R3, 0x4, RZ ;  /* 0x04800000030e7989 */ /* 0x000ea400000e00ff */
[----:B--2---:R-:W-:Y:S02]  /*e370*/  SEL R6, R14, RZ, P0 ;  /* 0x000000ff0e067207 */ /* 0x004fe40000000000 */
[----:B------:R-:W-:-:S03]  /*e380*/  ISETP.GE.U32.AND P0, PT, R27, 0x10, PT ;  /* 0x000000101b00780c */ /* 0x000fc60003f06070 */
[----:B------:R-:W-:-:S05]  /*e390*/  IMAD.IADD R6, R3, 0x1, R6 ;  /* 0x0000000103067824 */ /* 0x000fca00078e0206 */
[----:B------:R-:W2:Y:S02]  /*e3a0*/  SHFL.UP PT, R14, R6, 0x8, RZ ;  /* 0x05000000060e7989 */ /* 0x000ea400000e00ff */
[----:B--2---:R-:W-:-:S05]  /*e3b0*/  SEL R7, R14, RZ, P1 ;  /* 0x000000ff0e077207 */ /* 0x004fca0000800000 */
[----:B------:R-:W-:-:S05]  /*e3c0*/  IMAD.IADD R7, R6, 0x1, R7 ;  /* 0x0000000106077824 */ /* 0x000fca00078e0207 */
[----:B------:R-:W0:Y:S02]  /*e3d0*/  SHFL.UP PT, R14, R7, 0x10, RZ ;  /* 0x06000000070e7989 */ /* 0x000e2400000e00ff */
[----:B0-----:R-:W-:-:S05]  /*e3e0*/  SEL R8, R14, RZ, P0 ;  /* 0x000000ff0e087207 */ /* 0x001fca0000000000 */
[----:B------:R-:W-:-:S05]  /*e3f0*/  IMAD.IADD R8, R7, 0x1, R8 ;  /* 0x0000000107087824 */ /* 0x000fca00078e0208 */
[----:B------:R0:W2:Y:S02]  /*e400*/  SHFL.IDX PT, R14, R8, 0x1f, 0x1f ;  /* 0x03e01f00080e7f89 */ /* 0x0000a400000e0000 */
.L_x_279:
[----:B------:R-:W-:Y:S02]  /*e410*/  ULDC UR4, c[0x0][0xc10] ;  /* 0x0003040000047ab9 */ /* 0x000fe40000000800 */
[----:B------:R-:W-:-:S04]  /*e420*/  IMAD.U32 R7, RZ, RZ, UR4 ;  /* 0x00000004ff077e24 */ /* 0x000fc8000f8e00ff */
[----:B--2---:R-:W-:-:S04]  /*e430*/  IMAD R3, R14, R7, RZ ;  /* 0x000000070e037224 */ /* 0x004fc800078e02ff */
[----:B------:R-:W-:-:S05]  /*e440*/  IMAD.IADD R4, R3, 0x1, R4 ;  /* 0x0000000103047824 */ /* 0x000fca00078e0204 */
[----:B------:R-:W-:-:S13]  /*e450*/  ISETP.GT.AND P0, PT, R4, R5, PT ;  /* 0x000000050400720c */ /* 0x000fda0003f04270 */
[----:B------:R-:W-:Y:S05]  /*e460*/  @!P0 BRA `(.L_x_226) ;  /* 0xfffffffc00588947 */ /* 0x000fea000383ffff */
.L_x_221:
[----:B------:R-:W-:Y:S01]  /*e470*/  IMAD.IADD R16, R4, 0x1, -R3 ;  /* 0x0000000104107824 */ /* 0x000fe200078e0a03 */
[----:B------:R-:W-:-:S03]  /*e480*/  UMOV UR4, 0xffffffff ;  /* 0xffffffff00047882 */ /* 0x000fc60000000000 */
[----:B------:R-:W-:-:S05]  /*e490*/  IMAD R4, R8, R7, R16 ;  /* 0x0000000708047224 */ /* 0x000fca00078e0210 */
[----:B------:R-:W-:Y:S01]  /*e4a0*/  ISETP.GT.AND P6, PT, R4, R5, PT ;  /* 0x000000050400720c */ /* 0x000fe20003fc4270 */
[----:B------:R-:W-:-:S12]  /*e4b0*/  BRA.DIV UR4, `(.L_x_227) ;  /* 0x0000001604387947 */ /* 0x000fd8000b800000 */
[----:B------:R-:W-:-:S04]  /*e4c0*/  VOTE.ANY R3, PT, !P6 ;  /* 0x0000000000037806 */ /* 0x000fc800070e0100 */
[----:B------:R-:W2:Y:S02]  /*e4d0*/  POPC R4, R3 ;  /* 0x0000000300047309 */ /* 0x000ea40000000000 */
[----:B--2---:R2:W3:Y:S02]  /*e4e0*/  SHFL.IDX PT, R17, R2, R4, 0x1f ;  /* 0x00001f0402117589 */ /* 0x0044e400000e0000 */
.L_x_283:
[----:B------:R-:W-:Y:S01]  /*e4f0*/  ISETP.NE.AND P0, PT, R3, RZ, PT ;  /* 0x000000ff0300720c */ /* 0x000fe20003f05270 */
[----:B------:R-:W-:-:S12]  /*e500*/  IMAD.MOV.U32 R14, RZ, RZ, RZ ;  /* 0x000000ffff0e7224 */ /* 0x000fd800078e00ff */
[----:B------:R-:W-:Y:S05]  /*e510*/  @!P0 BRA `(.L_x_228) ;  /* 0x0000000000108947 */ /* 0x000fea0003800000 */
[----:B------:R-:W-:Y:S01]  /*e520*/  UMOV UR4, 0xffffffff ;  /* 0xffffffff00047882 */ /* 0x000fe20000000000 */
[----:B------:R-:W-:Y:S02]  /*e530*/  VIADD R12, R4, 0xffffffff ;  /* 0xffffffff040c7836 */ /* 0x000fe40000000000 */
[----:B------:R-:W-:Y:S05]  /*e540*/  BRA.DIV UR4, `(.L_x_229) ;  /* 0x00000016045c7947 */ /* 0x000fea000b800000 */
[----:B------:R4:W0:Y:S02]  /*e550*/  SHFL.IDX PT, R14, R8, R12, 0x1f ;  /* 0x00001f0c080e7589 */ /* 0x00082400000e0000 */
.L_x_228:
[----:B---3--:R-:W-:Y:S01]  /*e560*/  IABS R6, R17 ;  /* 0x0000001100067213 */ /* 0x008fe20000000000 */
[----:B0-----:R-:W-:Y:S02]  /*e570*/  IMAD R16, R14, R7, R16 ;  /* 0x000000070e107224 */ /* 0x001fe400078e0210 */
[----:B------:R-:W-:Y:S01]  /*e580*/  IMAD.IADD R19, R4, 0x1, R19 ;  /* 0x0000000104137824 */ /* 0x000fe200078e0213 */
[----:B----4-:R-:W0:Y:S01]  /*e590*/  I2F.RP R8, R6 ;  /* 0x0000000600087306 */ /* 0x010e220000209400 */
[----:B------:R-:W-:Y:S01]  /*e5a0*/  IMAD.IADD R10, R5, 0x1, -R16 ;  /* 0x00000001050a7824 */ /* 0x000fe200078e0a10 */
[----:B------:R-:W-:-:S05]  /*e5b0*/  IABS R5, R17 ;  /* 0x0000001100057213 */ /* 0x000fca0000000000 */
[----:B------:R-:W-:Y:S01]  /*e5c0*/  IMAD.MOV R5, RZ, RZ, -R5 ;  /* 0x000000ffff057224 */ /* 0x000fe200078e0a05 */
[----:B0-----:R-:W2:Y:S02]  /*e5d0*/  MUFU.RCP R8, R8 ;  /* 0x0000000800087308 */ /* 0x001ea40000001000 */
[----:B--2---:R-:W-:-:S06]  /*e5e0*/  VIADD R2, R8, 0xffffffe ;  /* 0x0ffffffe08027836 */ /* 0x004fcc0000000000 */
[----:B------:R0:W2:Y:S02]  /*e5f0*/  F2I.FTZ.U32.TRUNC.NTZ R3, R2 ;  /* 0x0000000200037305 */ /* 0x0000a4000021f000 */
[----:B0-----:R-:W-:Y:S02]  /*e600*/  IMAD.MOV.U32 R2, RZ, RZ, RZ ;  /* 0x000000ffff027224 */ /* 0x001fe400078e00ff */
[----:B--2---:R-:W-:-:S04]  /*e610*/  IMAD.MOV R7, RZ, RZ, -R3 ;  /* 0x000000ffff077224 */ /* 0x004fc800078e0a03 */
[----:B------:R-:W-:-:S04]  /*e620*/  IMAD R7, R7, R6, RZ ;  /* 0x0000000607077224 */ /* 0x000fc800078e02ff */
[----:B------:R-:W-:Y:S01]  /*e630*/  IMAD.HI.U32 R3, R3, R7, R2 ;  /* 0x0000000703037227 */ /* 0x000fe200078e0002 */
[----:B------:R-:W-:-:S05]  /*e640*/  IABS R2, R10 ;  /* 0x0000000a00027213 */ /* 0x000fca0000000000 */
        /* <DEDUP_REMOVED lines=16> */
.L_x_222:
[----:B------:R-:W-:Y:S01]  /*e750*/  UMOV UR4, URZ ;  /* 0x0000003f00047c82 */ /* 0x000fe20008000000 */
[----:B------:R-:W-:Y:S01]  /*e760*/  UMOV UR5, URZ ;  /* 0x0000003f00057c82 */ /* 0x000fe20008000000 */
[----:B------:R-:W-:Y:S01]  /*e770*/  ULDC UR6, c[0x0][0xc14] ;  /* 0x0003050000067ab9 */ /* 0x000fe20000000800 */
[----:B------:R-:W-:Y:S02]  /*e780*/  IMAD.MOV.U32 R16, RZ, RZ, R5 ;  /* 0x000000ffff107224 */ /* 0x000fe400078e0005 */
[----:B------:R-:W-:Y:S02]  /*e790*/  IMAD.U32 R17, RZ, RZ, UR4 ;  /* 0x00000004ff117e24 */ /* 0x000fe4000f8e00ff */
[----:B------:R-:W-:Y:S02]  /*e7a0*/  IMAD.U32 R18, RZ, RZ, UR5 ;  /* 0x00000005ff127e24 */ /* 0x000fe4000f8e00ff */
[----:B------:R-:W-:-:S07]  /*e7b0*/  IMAD.U32 R19, RZ, RZ, UR6 ;  /* 0x00000006ff137e24 */ /* 0x000fce000f8e00ff */
.L_x_230:
[----:B------:R-:W-:Y:S01]  /*e7c0*/  ISETP.NE.AND P0, PT, R27, RZ, PT ;  /* 0x000000ff1b00720c */ /* 0x000fe20003f05270 */
[----:B------:R-:W-:Y:S05]  /*e7d0*/  WARPSYNC.ALL ;  /* 0x0000000000007948 */ /* 0x000fea0003800000 */
[----:B------:R-:W-:Y:S07]  /*e7e0*/  BAR.SYNC.DEFER_BLOCKING 0x4, 0x1a0 ;  /* 0x0106800000007b1d */ /* 0x000fee0000010000 */
[----:B------:R-:W-:Y:S01]  /*e7f0*/  @!P0 MOV R2, 0x400 ;  /* 0x0000040000028802 */ /* 0x000fe20000000f00 */
[----:B------:R-:W2:Y:S03]  /*e800*/  @!P0 S2R R3, SR_CgaCtaId ;  /* 0x0000000000038919 */ /* 0x000ea60000008800 */
[----:B--2---:R-:W-:-:S05]  /*e810*/  @!P0 LEA R2, R3, R2, 0x18 ;  /* 0x0000000203028211 */ /* 0x004fca00078ec0ff */
[----:B------:R2:W-:Y:S01]  /*e820*/  @!P0 STS.128 [R2+0x31cd0], R16 ;  /* 0x031cd01002008388 */ /* 0x0005e20000000c00 */
[----:B------:R-:W-:Y:S06]  /*e830*/  BAR.ARV 0x5, 0x1a0 ;  /* 0x0146800000007b1d */ /* 0x000fec0000002000 */
[----:B------:R-:W-:-:S13]  /*e840*/  ISETP.GE.AND P0, PT, R19, R0, PT ;  /* 0x000000001300720c */ /* 0x000fda0003f06270 */
[----:B------:R-:W-:Y:S05]  /*e850*/  @!P0 BRA `(.L_x_231) ;  /* 0xffffffc800048947 */ /* 0x000fea000383ffff */
.L_x_166:
[----:B0-----:R-:W3:Y:S01]  /*e860*/  LDL.LU R0, [R1+0xc] ;  /* 0x00000c0001007983 */ /* 0x001ee20000300800 */
[----:B------:R-:W-:Y:S01]  /*e870*/  BSSY B0, `(.L_x_232) ;  /* 0x000000b000007945 */ /* 0x000fe20003800000 */
[----:B------:R-:W0:Y:S01]  /*e880*/  S2R R5, SR_CgaCtaId ;  /* 0x0000000000057919 */ /* 0x000e220000008800 */
[----:B---3--:R-:W-:-:S05]  /*e890*/  VIADD R0, R0, 0x1 ;  /* 0x0000000100007836 */ /* 0x008fca0000000000 */
[----:B--2---:R-:W-:-:S04]  /*e8a0*/  LEA.HI R2, R0, R0, RZ, 0x1 ;  /* 0x0000000000027211 */ /* 0x004fc800078f08ff */
[----:B------:R-:W-:Y:S02]  /*e8b0*/  LOP3.LUT R3, R2, 0xfffffffe, RZ, 0xc0, !PT ;  /* 0xfffffffe02037812 */ /* 0x000fe400078ec0ff */
[----:B------:R-:W-:-:S03]  /*e8c0*/  MOV R2, 0x400 ;  /* 0x0000040000027802 */ /* 0x000fc60000000f00 */
[----:B------:R-:W-:Y:S01]  /*e8d0*/  IMAD.IADD R0, R0, 0x1, -R3 ;  /* 0x0000000100007824 */ /* 0x000fe200078e0a03 */
[----:B0-----:R-:W-:-:S04]  /*e8e0*/  LEA R9, R5, R2, 0x18 ;  /* 0x0000000205097211 */ /* 0x001fc800078ec0ff */
[----:B------:R-:W-:-:S04]  /*e8f0*/  SHF.L.U32 R0, R0, 0x1f, RZ ;  /* 0x0000001f00007819 */ /* 0x000fc800000006ff */
[----:B------:R-:W0:Y:S02]  /*e900*/  SYNCS.PHASECHK.TRANS64.TRYWAIT P0, [R9+URZ+0x31c20], R0 ;  /* 0x031c2000090075a7 */ /* 0x000e24000800017f */
[----:B0-----:R-:W-:Y:S05]  /*e910*/  @!P0 BRA `(.L_x_233) ;  /* 0x00000010008c8947 */ /* 0x001fea0003800000 */
.L_x_286:
[----:B------:R-:W-:Y:S05]  /*e920*/  BSYNC B0 ;  /* 0x0000000000007941 */ /* 0x000fea0003800000 */
.L_x_232:
[----:B------:R-:W-:-:S03]  /*e930*/  UMOV UR4, 0xffffffff ;  /* 0xffffffff00047882 */ /* 0x000fc60000000000 */
[----:B------:R-:W-:Y:S05]  /*e940*/  BRA.DIV UR4, `(.L_x_234) ;  /* 0x0000001204947947 */ /* 0x000fea000b800000 */
[----:B0-----:R-:W0:Y:S02]  /*e950*/  S2R R0, SR_TID.X ;  /* 0x0000000000007919 */ /* 0x001e240000002100 */
[----:B0-----:R-:W-:-:S04]  /*e960*/  SHF.R.U32.HI R0, RZ, 0x5, R0 ;  /* 0x00000005ff007819 */ /* 0x001fc80000011600 */
[----:B------:R-:W-:-:S05]  /*e970*/  LOP3.LUT R0, R0, 0x3, RZ, 0xc0, !PT ;  /* 0x0000000300007812 */ /* 0x000fca00078ec0ff */
[----:B------:R0:W2:Y:S02]  /*e980*/  SHFL.IDX PT, R14, R0, RZ, 0x1f ;  /* 0x00001fff000e7589 */ /* 0x0000a400000e0000 */
.L_x_289:
[----:B--2---:R-:W-:Y:S01]  /*e990*/  ISETP.NE.AND P0, PT, R14, RZ, PT ;  /* 0x000000ff0e00720c */ /* 0x004fe20003f05270 */
[----:B------:R-:W-:-:S12]  /*e9a0*/  BSSY B0, `(.L_x_235) ;  /* 0x0000024000007945 */ /* 0x000fd80003800000 */
[----:B------:R-:W-:Y:S05]  /*e9b0*/  @P0 BRA `(.L_x_236) ;  /* 0x0000000000880947 */ /* 0x000fea0003800000 */
[----:B------:R-:W-:-:S03]  /*e9c0*/  UMOV UR4, 0xffffffff ;  /* 0xffffffff00047882 */ /* 0x000fc60000000000 */
[----:B------:R-:W-:Y:S05]  /*e9d0*/  BRA.DIV UR4, `(.L_x_237) ;  /* 0x0000001204a47947 */ /* 0x000fea000b800000 */
[----:B------:R-:W-:-:S13]  /*e9e0*/  ELECT P6, URZ, PT ;  /* 0x00000000003f782f */ /* 0x000fda00038c0000 */
.L_x_292:
[----:B------:R-:W-:Y:S05]  /*e9f0*/  @!P6 BRA `(.L_x_236) ;  /* 0x000000000078e947 */ /* 0x000fea0003800000 */
[----:B0-----:R-:W2:Y:S02]  /*ea00*/  LDL.LU R0, [R1+0x14] ;  /* 0x0000140001007983 */ /* 0x001ea40000300800 */
[----:B--2---:R-:W-:-:S04]  /*ea10*/  LOP3.LUT R0, R0, 0x2, RZ, 0xfc, !PT ;  /* 0x0000000200007812 */ /* 0x004fc800078efcff */
[----:B------:R-:W-:-:S13]  /*ea20*/  ISETP.NE.AND P2, PT, R0, 0x3, PT ;  /* 0x000000030000780c */ /* 0x000fda0003f45270 */
[----:B------:R-:W-:Y:S05]  /*ea30*/  @!P2 BRA `(.L_x_238) ;  /* 0x000000000004a947 */ /* 0x000fea0003800000 */
[----:B------:R-:W-:Y:S01]  /*ea40*/  BPT.TRAP 0x1 ;  /* 0x000000040000795c */ /* 0x000fe20000300000 */
.L_x_238:
[----:B------:R-:W-:Y:S01]  /*ea50*/  VIADD R3, R9, 0x31c40 ;  /* 0x00031c4009037836 */ /* 0x000fe20000000000 */
[----:B------:R-:W-:Y:S01]  /*ea60*/  SHF.L.U32 R2, R24, 0x1f, RZ ;  /* 0x0000001f18027819 */ /* 0x000fe200000006ff */
[C---:B------:R-:W-:Y:S02]  /*ea70*/  VIADD R0, R22.reuse, 0x1 ;  /* 0x0000000116007836 */ /* 0x040fe40000000000 */
[----:B------:R-:W-:-:S03]  /*ea80*/  IMAD R7, R22, 0x8, R3 ;  /* 0x0000000816077824 */ /* 0x000fc600078e0203 */
[C---:B------:R-:W-:Y:S01]  /*ea90*/  ISETP.NE.AND P1, PT, R0.reuse, 0x2, PT ;  /* 0x000000020000780c */ /* 0x040fe20003f25270 */
[----:B------:R-:W0:Y:S03]  /*eaa0*/  SYNCS.PHASECHK.TRANS64.TRYWAIT P0, [R7+URZ], R2 ;  /* 0x00000002070075a7 */ /* 0x000e26000800017f */
[----:B------:R-:W-:Y:S02]  /*eab0*/  SEL R5, RZ, 0x1, P1 ;  /* 0x00000001ff057807 */ /* 0x000fe40000800000 */
[----:B------:R-:W-:Y:S02]  /*eac0*/  SEL R4, R0, RZ, P1 ;  /* 0x000000ff00047207 */ /* 0x000fe40000800000 */
[----:B------:R-:W-:-:S03]  /*ead0*/  LOP3.LUT R0, R24, R5, RZ, 0x3c, !PT ;  /* 0x0000000518007212 */ /* 0x000fc600078e3cff */
[----:B------:R-:W-:Y:S01]  /*eae0*/  IMAD R3, R4, 0x8, R3 ;  /* 0x0000000804037824 */ /* 0x000fe200078e0203 */
[----:B------:R-:W-:Y:S01]  /*eaf0*/  SHF.L.U32 R0, R0, 0x1f, RZ ;  /* 0x0000001f00007819 */ /* 0x000fe200000006ff */
[----:B0-----:R-:W-:Y:S06]  /*eb00*/  @!P0 BRA `(.L_x_239) ;  /* 0x0000001000788947 */ /* 0x001fec0003800000 */
.L_x_293:
[----:B------:R-:W2:Y:S02]  /*eb10*/  SYNCS.PHASECHK.TRANS64.TRYWAIT P0, [R3+URZ], R0 ;  /* 0x00000000030075a7 */ /* 0x000ea4000800017f */
[----:B--2---:R-:W-:Y:S05]  /*eb20*/  @!P0 BRA `(.L_x_240) ;  /* 0x0000001000848947 */ /* 0x004fea0003800000 */
.L_x_294:
[----:B------:R-:W-:Y:S05]  /*eb30*/  @!P2 BRA `(.L_x_241) ;  /* 0x000000000004a947 */ /* 0x000fea0003800000 */
[----:B------:R-:W-:Y:S01]  /*eb40*/  BPT.TRAP 0x1 ;  /* 0x000000040000795c */ /* 0x000fe20000300000 */
.L_x_241:
[----:B--2---:R-:W-:-:S04]  /*eb50*/  VIADD R3, R9, 0x31c60 ;  /* 0x00031c6009037836 */ /* 0x004fc80000000000 */
[----:B------:R-:W-:-:S04]  /*eb60*/  IMAD R5, R22, 0x8, R3 ;  /* 0x0000000816057824 */ /* 0x000fc800078e0203 */
[----:B------:R-:W2:Y:S02]  /*eb70*/  SYNCS.PHASECHK.TRANS64.TRYWAIT P0, [R5+URZ], R2 ;  /* 0x00000002050075a7 */ /* 0x000ea4000800017f */
[----:B--2---:R-:W-:Y:S05]  /*eb80*/  @!P0 BRA `(.L_x_242) ;  /* 0x0000001000808947 */ /* 0x004fea0003800000 */
.L_x_295:
[----:B------:R-:W-:-:S07]  /*eb90*/  IMAD R3, R4, 0x8, R3 ;  /* 0x0000000804037824 */ /* 0x000fce00078e0203 */
.L_x_243:
[----:B---3--:R3:W4:Y:S02]  /*eba0*/  SYNCS.PHASECHK.TRANS64.TRYWAIT P0, [R3+URZ], R0 ;  /* 0x00000000030075a7 */ /* 0x008724000800017f */
[----:B----4-:R-:W-:Y:S05]  /*ebb0*/  @!P0 NANOSLEEP.SYNCS 0x989680 ;  /* 0x009896800000895d */ /* 0x010fea0003900000 */
[----:B------:R-:W4:Y:S02]  /*ebc0*/  @!P0 SYNCS.PHASECHK.TRANS64 P0, [R3+URZ], R0 ;  /* 0x00000000030085a7 */ /* 0x000f24000800007f */
[----:B----4-:R-:W-:Y:S05]  /*ebd0*/  @!P0 BRA `(.L_x_243) ;  /* 0xfffffffc00f08947 */ /* 0x010fea000383ffff */
.L_x_236:
[----:B------:R-:W-:Y:S05]  /*ebe0*/  BSYNC B0 ;  /* 0x0000000000007941 */ /* 0x000fea0003800000 */
.L_x_235:
[----:B------:R-:W-:Y:S05]  /*ebf0*/  EXIT ;  /* 0x000000000000794d */ /* 0x000fea0003800000 */
.L_x_128:
[----:B0-----:R-:W-:-:S04]  /*ec00*/  IMAD.U32 R3, RZ, RZ, UR36 ;  /* 0x00000024ff037e24 */ /* 0x001fc8000f8e00ff */
[----:B------:R0:W1:Y:S03]  /*ec10*/  SYNCS.PHASECHK.TRANS64.TRYWAIT P1, [R3+URZ+0x31c00], R0 ;  /* 0x031c0000030075a7 */ /* 0x000066000802017f */
[----:B-1----:R-:W-:Y:S05]  /*ec20*/  @!P1 NANOSLEEP.SYNCS 0x989680 ;  /* 0x009896800000995d */ /* 0x002fea0003900000 */
[----:B------:R-:W1:Y:S02]  /*ec30*/  @!P1 SYNCS.PHASECHK.TRANS64 P1, [R3+URZ+0x31c00], R0 ;  /* 0x031c0000030095a7 */ /* 0x000e64000802007f */
[----:B-1----:R-:W-:Y:S05]  /*ec40*/  @!P1 BRA `(.L_x_128) ;  /* 0xfffffffc00ec9947 */ /* 0x002fea000383ffff */
[----:B------:R-:W-:Y:S05]  /*ec50*/  BRA `(.L_x_244) ;  /* 0xffffff2800447947 */ /* 0x000fea000383ffff */
.L_x_132:
[----:B-1----:R1:W2:Y:S02]  /*ec60*/  SYNCS.PHASECHK.TRANS64.TRYWAIT P2, [R4+URZ+0x31c30], R3 ;  /* 0x031c3003040075a7 */ /* 0x0022a4000804017f */
[----:B--2---:R-:W-:Y:S05]  /*ec70*/  @!P2 NANOSLEEP.SYNCS 0x989680 ;  /* 0x009896800000a95d */ /* 0x004fea0003900000 */
[----:B------:R-:W2:Y:S02]  /*ec80*/  @!P2 SYNCS.PHASECHK.TRANS64 P2, [R4+URZ+0x31c30], R3 ;  /* 0x031c30030400a5a7 */ /* 0x000ea4000804007f */
[----:B--2---:R-:W-:Y:S05]  /*ec90*/  @!P2 BRA `(.L_x_132) ;  /* 0xfffffffc00f0a947 */ /* 0x004fea000383ffff */
[----:B------:R-:W-:Y:S05]  /*eca0*/  BRA `(.L_x_131) ;  /* 0xffffff2800687947 */ /* 0x000fea000383ffff */
.L_x_137:
[----:B--2---:R-:W-:-:S04]  /*ecb0*/  IMAD.U32 R3, RZ, RZ, UR6 ;  /* 0x00000006ff037e24 */ /* 0x004fc8000f8e00ff */
[----:B------:R2:W3:Y:S03]  /*ecc0*/  SYNCS.PHASECHK.TRANS64.TRYWAIT P2, [R3+URZ+0x31c30], R0 ;  /* 0x031c3000030075a7 */ /* 0x0004e6000804017f */
[----:B---3--:R-:W-:Y:S05]  /*ecd0*/  @!P2 NANOSLEEP.SYNCS 0x989680 ;  /* 0x009896800000a95d */ /* 0x008fea0003900000 */
[----:B------:R-:W3:Y:S02]  /*ece0*/  @!P2 SYNCS.PHASECHK.TRANS64 P2, [R3+URZ+0x31c30], R0 ;  /* 0x031c30000300a5a7 */ /* 0x000ee4000804007f */
[----:B---3--:R-:W-:Y:S05]  /*ecf0*/  @!P2 BRA `(.L_x_137) ;  /* 0xfffffffc00eca947 */ /* 0x008fea000383ffff */
[----:B------:R-:W-:Y:S05]  /*ed00*/  BRA `(.L_x_134) ;  /* 0xffffff60008c7947 */ /* 0x000fea000383ffff */
.L_x_141:
[----:B-1----:R-:W-:-:S04]  /*ed10*/  IMAD.U32 R3, RZ, RZ, UR6 ;  /* 0x00000006ff037e24 */ /* 0x002fc8000f8e00ff */
[----:B------:R1:W2:Y:S03]  /*ed20*/  SYNCS.PHASECHK.TRANS64.TRYWAIT P2, [R3+URZ+0x31c50], R0 ;  /* 0x031c5000030075a7 */ /* 0x0002a6000804017f */
[----:B--2---:R-:W-:Y:S05]  /*ed30*/  @!P2 NANOSLEEP.SYNCS 0x989680 ;  /* 0x009896800000a95d */ /* 0x004fea0003900000 */
[----:B------:R-:W2:Y:S02]  /*ed40*/  @!P2 SYNCS.PHASECHK.TRANS64 P2, [R3+URZ+0x31c50], R0 ;  /* 0x031c50000300a5a7 */ /* 0x000ea4000804007f */
[----:B--2---:R-:W-:Y:S05]  /*ed50*/  @!P2 BRA `(.L_x_141) ;  /* 0xfffffffc00eca947 */ /* 0x004fea000383ffff */
[----:B------:R-:W-:Y:S05]  /*ed60*/  BRA `(.L_x_138) ;  /* 0xffffff7800307947 */ /* 0x000fea000383ffff */
.L_x_146:
[----:B--2---:R-:W-:-:S04]  /*ed70*/  IMAD.U32 R5, RZ, RZ, UR9 ;  /* 0x00000009ff057e24 */ /* 0x004fc8000f8e00ff */
[----:B------:R2:W3:Y:S03]  /*ed80*/  SYNCS.PHASECHK.TRANS64.TRYWAIT P0, [R5+URZ+0x31c50], R4 ;  /* 0x031c5004050075a7 */ /* 0x0004e6000800017f */
[----:B---3--:R-:W-:Y:S05]  /*ed90*/  @!P0 NANOSLEEP.SYNCS 0x989680 ;  /* 0x009896800000895d */ /* 0x008fea0003900000 */
[----:B------:R-:W3:Y:S02]  /*eda0*/  @!P0 SYNCS.PHASECHK.TRANS64 P0, [R5+URZ+0x31c50], R4 ;  /* 0x031c5004050085a7 */ /* 0x000ee4000800007f */
[----:B---3--:R-:W-:Y:S05]  /*edb0*/  @!P0 BRA `(.L_x_146) ;  /* 0xfffffffc00ec8947 */ /* 0x008fea000383ffff */
[----:B------:R-:W-:Y:S05]  /*edc0*/  BRA `(.L_x_145) ;  /* 0xffffff9800087947 */ /* 0x000fea000383ffff */
.L_x_177:
[----:B------:R-:W0:Y:S01]  /*edd0*/  S2R R4, SR_TID.X ;  /* 0x0000000000047919 */ /* 0x000e220000002100 */
[----:B------:R-:W-:Y:S01]  /*ede0*/  BSSY B0, `(.L_x_245) ;  /* 0x000000a000007945 */ /* 0x000fe20003800000 */
[----:B------:R-:W-:Y:S02]  /*edf0*/  IMAD.MOV.U32 R12, RZ, RZ, RZ ;  /* 0x000000ffff0c7224 */ /* 0x000fe400078e00ff */
[----:B------:R-:W-:Y:S02]  /*ee00*/  IMAD.MOV.U32 R11, RZ, RZ, 0x1f ;  /* 0x0000001fff0b7424 */ /* 0x000fe400078e00ff */
[----:B------:R-:W-:Y:S01]  /*ee10*/  IMAD.MOV.U32 R15, RZ, RZ, -0x1 ;  /* 0xffffffffff0f7424 */ /* 0x000fe200078e00ff */
[----:B0-----:R-:W-:-:S04]  /*ee20*/  SHF.R.U32.HI R4, RZ, 0x5, R4 ;  /* 0x00000005ff047819 */ /* 0x001fc80000011604 */
[----:B------:R-:W-:-:S05]  /*ee30*/  LOP3.LUT R4, R4, 0x3, RZ, 0xc0, !PT ;  /* 0x0000000304047812 */ /* 0x000fca00078ec0ff */
[----:B------:R-:W-:-:S07]  /*ee40*/  IMAD.MOV.U32 R13, RZ, RZ, R4 ;  /* 0x000000ffff0d7224 */ /* 0x000fce00078e0004 */
[----:B-1----:R-:W-:Y:S05]  /*ee50*/  WARPSYNC.COLLECTIVE R15, `(.L_x_246) ;  /* 0x000000000f087348 */ /* 0x002fea0003c00000 */
[----:B------:R0:W2:Y:S02]  /*ee60*/  SHFL.IDX P6, R14, R13, R12, R11 ;  /* 0x0000000c0d0e7389 */ /* 0x0000a400000c000b */
[----:B012---:R-:W-:Y:S01]  /*ee70*/  ENDCOLLECTIVE ;  /* 0x000000000000791b */ /* 0x007fe20003800000 */
.L_x_246:
[----:B------:R-:W-:Y:S05]  /*ee80*/  BSYNC B0 ;  /* 0x0000000000007941 */ /* 0x000fea0003800000 */
.L_x_245:
[----:B------:R-:W-:Y:S05]  /*ee90*/  BRA `(.L_x_247) ;  /* 0xffffffcc00a07947 */ /* 0x000fea000383ffff */
.L_x_178:
[----:B------:R-:W-:Y:S01]  /*eea0*/  BSSY B0, `(.L_x_248) ;  /* 0x0000006000007945 */ /* 0x000fe20003800000 */
[----:B------:R-:W-:-:S07]  /*eeb0*/  IMAD.MOV.U32 R15, RZ, RZ, -0x1 ;  /* 0xffffffffff0f7424 */ /* 0x000fce00078e00ff */
[----:B-1----:R-:W-:Y:S05]  /*eec0*/  WARPSYNC.COLLECTIVE R15, `(.L_x_249) ;  /* 0x000000000f0c7348 */ /* 0x002fea0003c00000 */
[----:B------:R-:W-:Y:S02]  /*eed0*/  ELECT P6, UR62, PT ;  /* 0x00000000003e782f */ /* 0x000fe400038c0000 */
[----:B------:R-:W-:Y:S01]  /*eee0*/  MOV R14, UR62 ;  /* 0x0000003e000e7c02 */ /* 0x000fe20008000f00 */
[----:B-1----:R-:W-:Y:S10]  /*eef0*/  ENDCOLLECTIVE ;  /* 0x000000000000791b */ /* 0x002ff40003800000 */
.L_x_249:
[----:B------:R-:W-:Y:S05]  /*ef00*/  BSYNC B0 ;  /* 0x0000000000007941 */ /* 0x000fea0003800000 */
.L_x_248:
[----:B------:R-:W-:Y:S05]  /*ef10*/  BRA `(.L_x_250) ;  /* 0xffffffcc00947947 */ /* 0x000fea000383ffff */
.L_x_181:
[----:B--2---:R2:W3:Y:S02]  /*ef20*/  SYNCS.PHASECHK.TRANS64.TRYWAIT P0, [R5+URZ+0x31c40], R4 ;  /* 0x031c4004050075a7 */ /* 0x0044e4000800017f */
[----:B---3--:R-:W-:Y:S05]  /*ef30*/  @!P0 NANOSLEEP.SYNCS 0x989680 ;  /* 0x009896800000895d */ /* 0x008fea0003900000 */
[----:B------:R-:W3:Y:S02]  /*ef40*/  @!P0 SYNCS.PHASECHK.TRANS64 P0, [R5+URZ+0x31c40], R4 ;  /* 0x031c4004050085a7 */ /* 0x000ee4000800007f */
[----:B---3--:R-:W-:Y:S05]  /*ef50*/  @!P0 BRA `(.L_x_181) ;  /* 0xfffffffc00f08947 */ /* 0x008fea000383ffff */
[----:B------:R-:W-:Y:S05]  /*ef60*/  BRA `(.L_x_251) ;  /* 0xffffffcc00ec7947 */ /* 0x000fea000383ffff */
.L_x_184:
[----:B0-----:R0:W2:Y:S02]  /*ef70*/  SYNCS.PHASECHK.TRANS64.TRYWAIT P0, [R26+URZ+0x31c20], R5 ;  /* 0x031c20051a0075a7 */ /* 0x0010a4000800017f */
[----:B--2---:R-:W-:Y:S05]  /*ef80*/  @!P0 NANOSLEEP.SYNCS 0x989680 ;  /* 0x009896800000895d */ /* 0x004fea0003900000 */
[----:B------:R-:W2:Y:S02]  /*ef90*/  @!P0 SYNCS.PHASECHK.TRANS64 P0, [R26+URZ+0x31c20], R5 ;  /* 0x031c20051a0085a7 */ /* 0x000ea4000800007f */
[----:B--2---:R-:W-:Y:S05]  /*efa0*/  @!P0 BRA `(.L_x_184) ;  /* 0xfffffffc00f08947 */ /* 0x004fea000383ffff */
[----:B------:R-:W-:Y:S05]  /*efb0*/  BRA `(.L_x_252) ;  /* 0xffffffd4001c7947 */ /* 0x000fea000383ffff */
.L_x_192:
[----:B--2---:R2:W3:Y:S02]  /*efc0*/  SYNCS.PHASECHK.TRANS64.TRYWAIT P0, [R3+URZ+0x31c40], R2 ;  /* 0x031c4002030075a7 */ /* 0x0044e4000800017f */
[----:B---3--:R-:W-:Y:S05]  /*efd0*/  @!P0 NANOSLEEP.SYNCS 0x989680 ;  /* 0x009896800000895d */ /* 0x008fea0003900000 */
[----:B------:R-:W3:Y:S02]  /*efe0*/  @!P0 SYNCS.PHASECHK.TRANS64 P0, [R3+URZ+0x31c40], R2 ;  /* 0x031c4002030085a7 */ /* 0x000ee4000800007f */
[----:B---3--:R-:W-:Y:S05]  /*eff0*/  @!P0 BRA `(.L_x_192) ;  /* 0xfffffffc00f08947 */ /* 0x008fea000383ffff */
[----:B------:R-:W-:Y:S05]  /*f000*/  BRA `(.L_x_253) ;  /* 0xffffffd400c47947 */ /* 0x000fea000383ffff */
.L_x_194:
[----:B0-----:R0:W2:Y:S02]  /*f010*/  SYNCS.PHASECHK.TRANS64.TRYWAIT P0, [R2+URZ+0x60], R5 ;  /* 0x00006005020075a7 */ /* 0x0010a4000800017f */
[----:B--2---:R-:W-:Y:S05]  /*f020*/  @!P0 NANOSLEEP.SYNCS 0x989680 ;  /* 0x009896800000895d */ /* 0x004fea0003900000 */
[----:B------:R-:W2:Y:S02]  /*f030*/  @!P0 SYNCS.PHASECHK.TRANS64 P0, [R2+URZ+0x60], R5 ;  /* 0x00006005020085a7 */ /* 0x000ea4000800007f */
[----:B--2---:R-:W-:Y:S05]  /*f040*/  @!P0 BRA `(.L_x_194) ;  /* 0xfffffffc00f08947 */ /* 0x004fea000383ffff */
[----:B------:R-:W-:Y:S05]  /*f050*/  BRA `(.L_x_254) ;  /* 0xffffffd800507947 */ /* 0x000fea000383ffff */
.L_x_199:
[----:B---3--:R3:W4:Y:S02]  /*f060*/  SYNCS.PHASECHK.TRANS64.TRYWAIT P0, [R3+URZ+0x31c40], R2 ;  /* 0x031c4002030075a7 */ /* 0x008724000800017f */
[----:B----4-:R-:W-:Y:S05]  /*f070*/  @!P0 NANOSLEEP.SYNCS 0x989680 ;  /* 0x009896800000895d */ /* 0x010fea0003900000 */
[----:B------:R-:W4:Y:S02]  /*f080*/  @!P0 SYNCS.PHASECHK.TRANS64 P0, [R3+URZ+0x31c40], R2 ;  /* 0x031c4002030085a7 */ /* 0x000f24000800007f */
[----:B----4-:R-:W-:Y:S05]  /*f090*/  @!P0 BRA `(.L_x_199) ;  /* 0xfffffffc00f08947 */ /* 0x010fea000383ffff */
[----:B------:R-:W-:Y:S05]  /*f0a0*/  BRA `(.L_x_255) ;  /* 0xffffffdc00807947 */ /* 0x000fea000383ffff */
.L_x_201:
[----:B0-----:R0:W2:Y:S02]  /*f0b0*/  SYNCS.PHASECHK.TRANS64.TRYWAIT P1, [R3+URZ+0x60], R24 ;  /* 0x00006018030075a7 */ /* 0x0010a4000802017f */
[----:B--2---:R-:W-:Y:S05]  /*f0c0*/  @!P1 NANOSLEEP.SYNCS 0x989680 ;  /* 0x009896800000995d */ /* 0x004fea0003900000 */
[----:B------:R-:W2:Y:S02]  /*f0d0*/  @!P1 SYNCS.PHASECHK.TRANS64 P1, [R3+URZ+0x60], R24 ;  /* 0x00006018030095a7 */ /* 0x000ea4000802007f */
[----:B--2---:R-:W-:Y:S05]  /*f0e0*/  @!P1 BRA `(.L_x_201) ;  /* 0xfffffffc00f09947 */ /* 0x004fea000383ffff */
[----:B------:R-:W-:Y:S05]  /*f0f0*/  BRA `(.L_x_256) ;  /* 0xffffffe0000c7947 */ /* 0x000fea000383ffff */
.L_x_206:
[----:B--2---:R2:W3:Y:S02]  /*f100*/  SYNCS.PHASECHK.TRANS64.TRYWAIT P0, [R2+URZ+0x31c40], R3 ;  /* 0x031c4003020075a7 */ /* 0x0044e4000800017f */
[----:B---3--:R-:W-:Y:S05]  /*f110*/  @!P0 NANOSLEEP.SYNCS 0x989680 ;  /* 0x009896800000895d */ /* 0x008fea0003900000 */
[----:B------:R-:W3:Y:S02]  /*f120*/  @!P0 SYNCS.PHASECHK.TRANS64 P0, [R2+URZ+0x31c40], R3 ;  /* 0x031c4003020085a7 */ /* 0x000ee4000800007f */
[----:B---3--:R-:W-:Y:S05]  /*f130*/  @!P0 BRA `(.L_x_206) ;  /* 0xfffffffc00f08947 */ /* 0x008fea000383ffff */
[----:B------:R-:W-:Y:S05]  /*f140*/  BRA `(.L_x_257) ;  /* 0xffffffe400147947 */ /* 0x000fea000383ffff */
.L_x_208:
[----:B0-----:R0:W2:Y:S02]  /*f150*/  SYNCS.PHASECHK.TRANS64.TRYWAIT P1, [R2+URZ+0x60], R11 ;  /* 0x0000600b020075a7 */ /* 0x0010a4000802017f */
[----:B--2---:R-:W-:Y:S05]  /*f160*/  @!P1 NANOSLEEP.SYNCS 0x989680 ;  /* 0x009896800000995d */ /* 0x004fea0003900000 */
[----:B------:R-:W2:Y:S02]  /*f170*/  @!P1 SYNCS.PHASECHK.TRANS64 P1, [R2+URZ+0x60], R11 ;  /* 0x0000600b020095a7 */ /* 0x000ea4000802007f */
[----:B--2---:R-:W-:Y:S05]  /*f180*/  @!P1 BRA `(.L_x_208) ;  /* 0xfffffffc00f09947 */ /* 0x004fea000383ffff */
[----:B------:R-:W-:Y:S05]  /*f190*/  BRA `(.L_x_258) ;  /* 0xffffffe400a87947 */ /* 0x000fea000383ffff */
.L_x_215:
[----:B--2---:R2:W3:Y:S02]  /*f1a0*/  SYNCS.PHASECHK.TRANS64.TRYWAIT P0, [R3+URZ+0x31c60], R2 ;  /* 0x031c6002030075a7 */ /* 0x0044e4000800017f */
[----:B---3--:R-:W-:Y:S05]  /*f1b0*/  @!P0 NANOSLEEP.SYNCS 0x989680 ;  /* 0x009896800000895d */ /* 0x008fea0003900000 */
[----:B------:R-:W3:Y:S02]  /*f1c0*/  @!P0 SYNCS.PHASECHK.TRANS64 P0, [R3+URZ+0x31c60], R2 ;  /* 0x031c6002030085a7 */ /* 0x000ee4000800007f */
[----:B---3--:R-:W-:Y:S05]  /*f1d0*/  @!P0 BRA `(.L_x_215) ;  /* 0xfffffffc00f08947 */ /* 0x008fea000383ffff */
[----:B------:R-:W-:Y:S05]  /*f1e0*/  BRA `(.L_x_259) ;  /* 0xffffffe800907947 */ /* 0x000fea000383ffff */
.L_x_217:
[----:B------:R-:W-:Y:S01]  /*f1f0*/  BSSY B0, `(.L_x_260) ;  /* 0x0000008000007945 */ /* 0x000fe20003800000 */
[----:B------:R-:W-:Y:S02]  /*f200*/  IMAD.MOV.U32 R13, RZ, RZ, R16 ;  /* 0x000000ffff0d7224 */ /* 0x000fe400078e0010 */
[----:B------:R-:W-:Y:S02]  /*f210*/  IMAD.MOV.U32 R12, RZ, RZ, RZ ;  /* 0x000000ffff0c7224 */ /* 0x000fe400078e00ff */
[----:B------:R-:W-:Y:S02]  /*f220*/  IMAD.MOV.U32 R11, RZ, RZ, 0x1f ;  /* 0x0000001fff0b7424 */ /* 0x000fe400078e00ff */
[----:B------:R-:W-:-:S07]  /*f230*/  IMAD.MOV.U32 R15, RZ, RZ, -0x1 ;  /* 0xffffffffff0f7424 */ /* 0x000fce00078e00ff */
[----:B01----:R-:W-:Y:S05]  /*f240*/  WARPSYNC.COLLECTIVE R15, `(.L_x_261) ;  /* 0x000000000f087348 */ /* 0x003fea0003c00000 */
[----:B------:R2:W3:Y:S02]  /*f250*/  SHFL.IDX P6, R14, R13, R12, R11 ;  /* 0x0000000c0d0e7389 */ /* 0x0004e400000c000b */
[----:B0123--:R-:W-:Y:S01]  /*f260*/  ENDCOLLECTIVE ;  /* 0x000000000000791b */ /* 0x00ffe20003800000 */
.L_x_261:
[----:B------:R-:W-:Y:S05]  /*f270*/  BSYNC B0 ;  /* 0x0000000000007941 */ /* 0x000fea0003800000 */
.L_x_260:
[----:B------:R-:W-:Y:S02]  /*f280*/  IMAD.MOV.U32 R13, RZ, RZ, R16 ;  /* 0x000000ffff0d7224 */ /* 0x000fe400078e0010 */
[----:B------:R-:W-:Y:S02]  /*f290*/  IMAD.MOV.U32 R12, RZ, RZ, 0x1 ;  /* 0x00000001ff0c7424 */ /* 0x000fe400078e00ff */
[----:B------:R-:W-:Y:S02]  /*f2a0*/  IMAD.MOV.U32 R11, RZ, RZ, 0x1f ;  /* 0x0000001fff0b7424 */ /* 0x000fe400078e00ff */
[----:B------:R-:W-:Y:S02]  /*f2b0*/  IMAD.MOV.U32 R15, RZ, RZ, -0x1 ;  /* 0xffffffffff0f7424 */ /* 0x000fe400078e00ff */
[----:B------:R-:W-:-:S07]  /*f2c0*/  IMAD.MOV.U32 R5, RZ, RZ, R14 ;  /* 0x000000ffff057224 */ /* 0x000fce00078e000e */
[----:B------:R-:W-:Y:S05]  /*f2d0*/  WARPSYNC.COLLECTIVE R15, `(.L_x_262) ;  /* 0x000000000f087348 */ /* 0x000fea0003c00000 */
[----:B------:R0:W1:Y:S02]  /*f2e0*/  SHFL.IDX P6, R14, R13, R12, R11 ;  /* 0x0000000c0d0e7389 */ /* 0x00006400000c000b */
[----:B01----:R-:W-:Y:S01]  /*f2f0*/  ENDCOLLECTIVE ;  /* 0x000000000000791b */ /* 0x003fe20003800000 */
.L_x_262:
[----:B------:R-:W-:Y:S01]  /*f300*/  IMAD.MOV.U32 R4, RZ, RZ, R14 ;  /* 0x000000ffff047224 */ /* 0x000fe200078e000e */
[----:B------:R-:W-:Y:S06]  /*f310*/  BRA `(.L_x_263) ;  /* 0xffffffec00047947 */ /* 0x000fec000383ffff */
.L_x_220:
[----:B------:R-:W-:Y:S01]  /*f320*/  BSSY B0, `(.L_x_264) ;  /* 0x0000008000007945 */ /* 0x000fe20003800000 */
[----:B-----5:R-:W-:Y:S02]  /*f330*/  IMAD.MOV.U32 R13, RZ, RZ, R2 ;  /* 0x000000ffff0d7224 */ /* 0x020fe400078e0002 */
[----:B------:R-:W-:Y:S02]  /*f340*/  IMAD.MOV.U32 R12, RZ, RZ, 0x1 ;  /* 0x00000001ff0c7424 */ /* 0x000fe400078e00ff */
[----:B------:R-:W-:Y:S02]  /*f350*/  IMAD.MOV.U32 R11, RZ, RZ, RZ ;  /* 0x000000ffff0b7224 */ /* 0x000fe400078e00ff */
[----:B------:R-:W-:-:S07]  /*f360*/  IMAD.MOV.U32 R15, RZ, RZ, -0x1 ;  /* 0xffffffffff0f7424 */ /* 0x000fce00078e00ff */
[----:B01234-:R-:W-:Y:S05]  /*f370*/  WARPSYNC.COLLECTIVE R15, `(.L_x_265) ;  /* 0x000000000f087348 */ /* 0x01ffea0003c00000 */
[----:B------:R0:W0:Y:S02]  /*f380*/  SHFL.UP P6, R14, R13, R12, R11 ;  /* 0x0400000c0d0e7389 */ /* 0x00002400000c000b */
[----:B01234-:R-:W-:Y:S01]  /*f390*/  ENDCOLLECTIVE ;  /* 0x000000000000791b */ /* 0x01ffe20003800000 */
.L_x_265:
[----:B------:R-:W-:Y:S05]  /*f3a0*/  BSYNC B0 ;  /* 0x0000000000007941 */ /* 0x000fea0003800000 */
.L_x_264:
[C---:B------:R-:W-:Y:S01]  /*f3b0*/  ISETP.NE.AND P0, PT, R27.reuse, RZ, PT ;  /* 0x000000ff1b00720c */ /* 0x040fe20003f05270 */
[----:B------:R-:W-:Y:S02]  /*f3c0*/  IMAD.MOV.U32 R12, RZ, RZ, 0x2 ;  /* 0x00000002ff0c7424 */ /* 0x000fe400078e00ff */
[----:B------:R-:W-:Y:S01]  /*f3d0*/  IMAD.MOV.U32 R11, RZ, RZ, RZ ;  /* 0x000000ffff0b7224 */ /* 0x000fe200078e00ff */
[----:B------:R-:W-:Y:S01]  /*f3e0*/  SEL R13, R14, RZ, P0 ;  /* 0x000000ff0e0d7207 */ /* 0x000fe20000000000 */
[----:B------:R-:W-:Y:S01]  /*f3f0*/  IMAD.MOV.U32 R15, RZ, RZ, -0x1 ;  /* 0xffffffffff0f7424 */ /* 0x000fe200078e00ff */
[----:B------:R-:W-:-:S03]  /*f400*/  ISETP.GE.U32.AND P0, PT, R27, 0x2, PT ;  /* 0x000000021b00780c */ /* 0x000fc60003f06070 */
[----:B------:R-:W-:-:S10]  /*f410*/  IMAD.IADD R13, R2, 0x1, R13 ;  /* 0x00000001020d7824 */ /* 0x000fd400078e020d */
[----:B------:R-:W-:Y:S05]  /*f420*/  WARPSYNC.COLLECTIVE R15, `(.L_x_266) ;  /* 0x000000000f087348 */ /* 0x000fea0003c00000 */
[----:B------:R0:W1:Y:S02]  /*f430*/  SHFL.UP P6, R14, R13, R12, R11 ;  /* 0x0400000c0d0e7389 */ /* 0x00006400000c000b */
[----:B01----:R-:W-:Y:S01]  /*f440*/  ENDCOLLECTIVE ;  /* 0x000000000000791b */ /* 0x003fe20003800000 */
.L_x_266:
[----:B------:R-:W-:Y:S01]  /*f450*/  IMAD.MOV.U32 R12, RZ, RZ, 0x4 ;  /* 0x00000004ff0c7424 */ /* 0x000fe200078e00ff */
[----:B------:R-:W-:Y:S02]  /*f460*/  SEL R14, R14, RZ, P0 ;  /* 0x000000ff0e0e7207 */ /* 0x000fe40000000000 */
[----:B------:R-:W-:-:S03]  /*f470*/  ISETP.GE.U32.AND P0, PT, R27, 0x4, PT ;  /* 0x000000041b00780c */ /* 0x000fc60003f06070 */
[----:B------:R-:W-:-:S04]  /*f480*/  IMAD.IADD R3, R13, 0x1, R14 ;  /* 0x000000010d037824 */ /* 0x000fc800078e020e */
[----:B------:R-:W-:-:S07]  /*f490*/  IMAD.MOV.U32 R13, RZ, RZ, R3 ;  /* 0x000000ffff0d7224 */ /* 0x000fce00078e0003 */
[----:B------:R-:W-:Y:S05]  /*f4a0*/  WARPSYNC.COLLECTIVE R15, `(.L_x_267) ;  /* 0x000000000f087348 */ /* 0x000fea0003c00000 */
[----:B------:R0:W1:Y:S02]  /*f4b0*/  SHFL.UP P6, R14, R13, R12, R11 ;  /* 0x0400000c0d0e7389 */ /* 0x00006400000c000b */
[----:B01----:R-:W-:Y:S01]  /*f4c0*/  ENDCOLLECTIVE ;  /* 0x000000000000791b */ /* 0x003fe20003800000 */
.L_x_267:
        /* <DEDUP_REMOVED lines=8> */
.L_x_268:
        /* <DEDUP_REMOVED lines=8> */
.L_x_269:
[----:B------:R-:W-:Y:S02]  /*f5d0*/  IMAD.MOV.U32 R12, RZ, RZ, 0x1f ;  /* 0x0000001fff0c7424 */ /* 0x000fe400078e00ff */
[----:B------:R-:W-:Y:S01]  /*f5e0*/  IMAD.MOV.U32 R11, RZ, RZ, 0x1f ;  /* 0x0000001fff0b7424 */ /* 0x000fe200078e00ff */
[----:B------:R-:W-:-:S05]  /*f5f0*/  SEL R8, R14, RZ, P0 ;  /* 0x000000ff0e087207 */ /* 0x000fca0000000000 */
[----:B------:R-:W-:-:S04]  /*f600*/  IMAD.IADD R8, R7, 0x1, R8 ;  /* 0x0000000107087824 */ /* 0x000fc800078e0208 */
[----:B------:R-:W-:-:S07]  /*f610*/  IMAD.MOV.U32 R13, RZ, RZ, R8 ;  /* 0x000000ffff0d7224 */ /* 0x000fce00078e0008 */
[----:B------:R-:W-:Y:S05]  /*f620*/  WARPSYNC.COLLECTIVE R15, `(.L_x_270) ;  /* 0x000000000f087348 */ /* 0x000fea0003c00000 */
[----:B------:R0:W1:Y:S02]  /*f630*/  SHFL.IDX P6, R14, R13, R12, R11 ;  /* 0x0000000c0d0e7389 */ /* 0x00006400000c000b */
[----:B01----:R-:W-:Y:S01]  /*f640*/  ENDCOLLECTIVE ;  /* 0x000000000000791b */ /* 0x003fe20003800000 */
.L_x_270:
[----:B------:R-:W-:Y:S05]  /*f650*/  BRA `(.L_x_271) ;  /* 0xffffffe800c07947 */ /* 0x000fea000383ffff */
.L_x_225:
[----:B------:R-:W-:Y:S01]  /*f660*/  BSSY B0, `(.L_x_272) ;  /* 0x0000008000007945 */ /* 0x000fe20003800000 */
[----:B-----5:R-:W-:Y:S02]  /*f670*/  IMAD.MOV.U32 R13, RZ, RZ, R2 ;  /* 0x000000ffff0d7224 */ /* 0x020fe400078e0002 */
[----:B------:R-:W-:Y:S02]  /*f680*/  IMAD.MOV.U32 R12, RZ, RZ, 0x1 ;  /* 0x00000001ff0c7424 */ /* 0x000fe400078e00ff */
[----:B------:R-:W-:Y:S02]  /*f690*/  IMAD.MOV.U32 R11, RZ, RZ, RZ ;  /* 0x000000ffff0b7224 */ /* 0x000fe400078e00ff */
[----:B------:R-:W-:-:S07]  /*f6a0*/  IMAD.MOV.U32 R15, RZ, RZ, -0x1 ;  /* 0xffffffffff0f7424 */ /* 0x000fce00078e00ff */
[----:B012---:R-:W-:Y:S05]  /*f6b0*/  WARPSYNC.COLLECTIVE R15, `(.L_x_273) ;  /* 0x000000000f087348 */ /* 0x007fea0003c00000 */
[----:B------:R3:W4:Y:S02]  /*f6c0*/  SHFL.UP P6, R14, R13, R12, R11 ;  /* 0x0400000c0d0e7389 */ /* 0x00072400000c000b */
[----:B01234-:R-:W-:Y:S01]  /*f6d0*/  ENDCOLLECTIVE ;  /* 0x000000000000791b */ /* 0x01ffe20003800000 */
.L_x_273:
[----:B------:R-:W-:Y:S05]  /*f6e0*/  BSYNC B0 ;  /* 0x0000000000007941 */ /* 0x000fea0003800000 */
.L_x_272:
        /* <DEDUP_REMOVED lines=10> */
.L_x_274:
        /* <DEDUP_REMOVED lines=8> */
.L_x_275:
        /* <DEDUP_REMOVED lines=8> */
.L_x_276:
        /* <DEDUP_REMOVED lines=8> */
.L_x_277:
        /* <DEDUP_REMOVED lines=8> */
.L_x_278:
[----:B------:R-:W-:Y:S05]  /*f990*/  BRA `(.L_x_279) ;  /* 0xffffffe8009c7947 */ /* 0x000fea000383ffff */
.L_x_227:
[----:B------:R-:W-:Y:S01]  /*f9a0*/  BSSY B0, `(.L_x_280) ;  /* 0x0000006000007945 */ /* 0x000fe20003800000 */
[----:B------:R-:W-:Y:S01]  /*f9b0*/  PLOP3.LUT P6, PT, P6, PT, PT, 0x8, 0x0 ;  /* 0x000000000000781c */ /* 0x000fe200037ce170 */
[----:B------:R-:W-:-:S12]  /*f9c0*/  IMAD.MOV.U32 R15, RZ, RZ, -0x1 ;  /* 0xffffffffff0f7424 */ /* 0x000fd800078e00ff */
[----:B01----:R-:W-:Y:S05]  /*f9d0*/  WARPSYNC.COLLECTIVE R15, `(.L_x_281) ;  /* 0x000000000f087348 */ /* 0x003fea0003c00000 */
[----:B------:R-:W-:Y:S01]  /*f9e0*/  VOTE.ANY R14, PT, P6 ;  /* 0x00000000000e7806 */ /* 0x000fe200030e0100 */
[----:B01----:R-:W-:Y:S06]  /*f9f0*/  ENDCOLLECTIVE ;  /* 0x000000000000791b */ /* 0x003fec0003800000 */
.L_x_281:
[----:B------:R-:W-:Y:S05]  /*fa00*/  BSYNC B0 ;  /* 0x0000000000007941 */ /* 0x000fea0003800000 */
.L_x_280:
[----:B------:R-:W-:Y:S02]  /*fa10*/  IMAD.MOV.U32 R3, RZ, RZ, R14 ;  /* 0x000000ffff037224 */ /* 0x000fe400078e000e */
[----:B------:R-:W-:Y:S02]  /*fa20*/  IMAD.MOV.U32 R13, RZ, RZ, R2 ;  /* 0x000000ffff0d7224 */ /* 0x000fe400078e0002 */
[----:B------:R-:W0:Y:S01]  /*fa30*/  POPC R4, R3 ;  /* 0x0000000300047309 */ /* 0x000e220000000000 */
[----:B------:R-:W-:Y:S02]  /*fa40*/  IMAD.MOV.U32 R11, RZ, RZ, 0x1f ;  /* 0x0000001fff0b7424 */ /* 0x000fe400078e00ff */
[----:B------:R-:W-:Y:S02]  /*fa50*/  IMAD.MOV.U32 R15, RZ, RZ, -0x1 ;  /* 0xffffffffff0f7424 */ /* 0x000fe400078e00ff */
[----:B0-----:R-:W-:-:S07]  /*fa60*/  IMAD.MOV.U32 R12, RZ, RZ, R4 ;  /* 0x000000ffff0c7224 */ /* 0x001fce00078e0004 */
[----:B------:R-:W-:Y:S05]  /*fa70*/  WARPSYNC.COLLECTIVE R15, `(.L_x_282) ;  /* 0x000000000f087348 */ /* 0x000fea0003c00000 */
[----:B------:R0:W1:Y:S02]  /*fa80*/  SHFL.IDX P6, R14, R13, R12, R11 ;  /* 0x0000000c0d0e7389 */ /* 0x00006400000c000b */
[----:B01----:R-:W-:Y:S01]  /*fa90*/  ENDCOLLECTIVE ;  /* 0x000000000000791b */ /* 0x003fe20003800000 */
.L_x_282:
[----:B------:R-:W-:Y:S01]  /*faa0*/  IMAD.MOV.U32 R17, RZ, RZ, R14 ;  /* 0x000000ffff117224 */ /* 0x000fe200078e000e */
[----:B------:R-:W-:Y:S06]  /*fab0*/  BRA `(.L_x_283) ;  /* 0xffffffe8008c7947 */ /* 0x000fec000383ffff */
.L_x_229:
[----:B------:R-:W-:Y:S01]  /*fac0*/  BSSY B0, `(.L_x_284) ;  /* 0x0000007000007945 */ /* 0x000fe20003800000 */
[----:B------:R-:W-:Y:S02]  /*fad0*/  IMAD.MOV.U32 R13, RZ, RZ, R8 ;  /* 0x000000ffff0d7224 */ /* 0x000fe400078e0008 */
[----:B------:R-:W-:Y:S02]  /*fae0*/  IMAD.MOV.U32 R11, RZ, RZ, 0x1f ;  /* 0x0000001fff0b7424 */ /* 0x000fe400078e00ff */
[----:B------:R-:W-:-:S07]  /*faf0*/  IMAD.MOV.U32 R15, RZ, RZ, -0x1 ;  /* 0xffffffffff0f7424 */ /* 0x000fce00078e00ff */
[----:B0123--:R-:W-:Y:S05]  /*fb00*/  WARPSYNC.COLLECTIVE R15, `(.L_x_285) ;  /* 0x000000000f087348 */ /* 0x00ffea0003c00000 */
[----:B------:R4:W0:Y:S02]  /*fb10*/  SHFL.IDX P6, R14, R13, R12, R11 ;  /* 0x0000000c0d0e7389 */ /* 0x00082400000c000b */
[----:B01234-:R-:W-:Y:S01]  /*fb20*/  ENDCOLLECTIVE ;  /* 0x000000000000791b */ /* 0x01ffe20003800000 */
.L_x_285:
[----:B------:R-:W-:Y:S05]  /*fb30*/  BSYNC B0 ;  /* 0x0000000000007941 */ /* 0x000fea0003800000 */
.L_x_284:
[----:B------:R-:W-:Y:S05]  /*fb40*/  BRA `(.L_x_228) ;  /* 0xffffffe800847947 */ /* 0x000fea000383ffff */
.L_x_233:
[----:B0-----:R0:W2:Y:S02]  /*fb50*/  SYNCS.PHASECHK.TRANS64.TRYWAIT P0, [R9+URZ+0x31c20], R0 ;  /* 0x031c2000090075a7 */ /* 0x0010a4000800017f */
[----:B--2---:R-:W-:Y:S05]  /*fb60*/  @!P0 NANOSLEEP.SYNCS 0x989680 ;  /* 0x009896800000895d */ /* 0x004fea0003900000 */
[----:B------:R-:W2:Y:S02]  /*fb70*/  @!P0 SYNCS.PHASECHK.TRANS64 P0, [R9+URZ+0x31c20], R0 ;  /* 0x031c2000090085a7 */ /* 0x000ea4000800007f */
[----:B--2---:R-:W-:Y:S05]  /*fb80*/  @!P0 BRA `(.L_x_233) ;  /* 0xfffffffc00f08947 */ /* 0x004fea000383ffff */
[----:B------:R-:W-:Y:S05]  /*fb90*/  BRA `(.L_x_286) ;  /* 0xffffffec00607947 */ /* 0x000fea000383ffff */
.L_x_234:
        /* <DEDUP_REMOVED lines=8> */
[----:B01----:R-:W-:Y:S05]  /*fc20*/  WARPSYNC.COLLECTIVE R15, `(.L_x_288) ;  /* 0x000000000f087348 */ /* 0x003fea0003c00000 */
[----:B------:R2:W3:Y:S02]  /*fc30*/  SHFL.IDX P6, R14, R13, R12, R11 ;  /* 0x0000000c0d0e7389 */ /* 0x0004e400000c000b */
[----:B0123--:R-:W-:Y:S01]  /*fc40*/  ENDCOLLECTIVE ;  /* 0x000000000000791b */ /* 0x00ffe20003800000 */
.L_x_288:
[----:B------:R-:W-:Y:S05]  /*fc50*/  BSYNC B0 ;  /* 0x0000000000007941 */ /* 0x000fea0003800000 */
.L_x_287:
[----:B------:R-:W-:Y:S05]  /*fc60*/  BRA `(.L_x_289) ;  /* 0xffffffec00487947 */ /* 0x000fea000383ffff */
.L_x_237:
[----:B------:R-:W-:Y:S01]  /*fc70*/  BSSY B1, `(.L_x_290) ;  /* 0x0000006000017945 */ /* 0x000fe20003800000 */
[----:B------:R-:W-:-:S07]  /*fc80*/  IMAD.MOV.U32 R15, RZ, RZ, -0x1 ;  /* 0xffffffffff0f7424 */ /* 0x000fce00078e00ff */
[----:B01----:R-:W-:Y:S05]  /*fc90*/  WARPSYNC.COLLECTIVE R15, `(.L_x_291) ;  /* 0x000000000f0c7348 */ /* 0x003fea0003c00000 */
[----:B------:R-:W-:Y:S02]  /*fca0*/  ELECT P6, UR62, PT ;  /* 0x00000000003e782f */ /* 0x000fe400038c0000 */
[----:B------:R-:W-:Y:S01]  /*fcb0*/  MOV R14, UR62 ;  /* 0x0000003e000e7c02 */ /* 0x000fe20008000f00 */
[----:B01----:R-:W-:Y:S10]  /*fcc0*/  ENDCOLLECTIVE ;  /* 0x000000000000791b */ /* 0x003ff40003800000 */
.L_x_291:
[----:B------:R-:W-:Y:S05]  /*fcd0*/  BSYNC B1 ;  /* 0x0000000000017941 */ /* 0x000fea0003800000 */
.L_x_290:
[----:B------:R-:W-:Y:S05]  /*fce0*/  BRA `(.L_x_292) ;  /* 0xffffffec00407947 */ /* 0x000fea000383ffff */
.L_x_239:
[----:B0-----:R0:W2:Y:S02]  /*fcf0*/  SYNCS.PHASECHK.TRANS64.TRYWAIT P0, [R7+URZ], R2 ;  /* 0x00000002070075a7 */ /* 0x0010a4000800017f */
[----:B--2---:R-:W-:Y:S05]  /*fd00*/  @!P0 NANOSLEEP.SYNCS 0x989680 ;  /* 0x009896800000895d */ /* 0x004fea0003900000 */
[----:B------:R-:W2:Y:S02]  /*fd10*/  @!P0 SYNCS.PHASECHK.TRANS64 P0, [R7+URZ], R2 ;  /* 0x00000002070085a7 */ /* 0x000ea4000800007f */
[----:B--2---:R-:W-:Y:S05]  /*fd20*/  @!P0 BRA `(.L_x_239) ;  /* 0xfffffffc00f08947 */ /* 0x004fea000383ffff */
[----:B------:R-:W-:Y:S05]  /*fd30*/  BRA `(.L_x_293) ;  /* 0xffffffec00747947 */ /* 0x000fea000383ffff */
.L_x_240:
[----:B--2---:R2:W3:Y:S02]  /*fd40*/  SYNCS.PHASECHK.TRANS64.TRYWAIT P0, [R3+URZ], R0 ;  /* 0x00000000030075a7 */ /* 0x0044e4000800017f */
[----:B---3--:R-:W-:Y:S05]  /*fd50*/  @!P0 NANOSLEEP.SYNCS 0x989680 ;  /* 0x009896800000895d */ /* 0x008fea0003900000 */
[----:B------:R-:W3:Y:S02]  /*fd60*/  @!P0 SYNCS.PHASECHK.TRANS64 P0, [R3+URZ], R0 ;  /* 0x00000000030085a7 */ /* 0x000ee4000800007f */
[----:B---3--:R-:W-:Y:S05]  /*fd70*/  @!P0 BRA `(.L_x_240) ;  /* 0xfffffffc00f08947 */ /* 0x008fea000383ffff */
[----:B------:R-:W-:Y:S05]  /*fd80*/  BRA `(.L_x_294) ;  /* 0xffffffec00687947 */ /* 0x000fea000383ffff */
.L_x_242:
[----:B--2---:R2:W3:Y:S02]  /*fd90*/  SYNCS.PHASECHK.TRANS64.TRYWAIT P0, [R5+URZ], R2 ;  /* 0x00000002050075a7 */ /* 0x0044e4000800017f */
[----:B---3--:R-:W-:Y:S05]  /*fda0*/  @!P0 NANOSLEEP.SYNCS 0x989680 ;  /* 0x009896800000895d */ /* 0x008fea0003900000 */
[----:B------:R-:W3:Y:S02]  /*fdb0*/  @!P0 SYNCS.PHASECHK.TRANS64 P0, [R5+URZ], R2 ;  /* 0x00000002050085a7 */ /* 0x000ee4000800007f */
[----:B---3--:R-:W-:Y:S05]  /*fdc0*/  @!P0 BRA `(.L_x_242) ;  /* 0xfffffffc00f08947 */ /* 0x008fea000383ffff */
[----:B------:R-:W-:Y:S05]  /*fdd0*/  BRA `(.L_x_295) ;  /* 0xffffffec006c7947 */ /* 0x000fea000383ffff */
.L_x_296:
        /* <DEDUP_REMOVED lines=10> */
.L_x_2208:


//--------------------- .text._ZN7cutlass13device_kernelIN5flash11enable_sm90INS1_16FlashAttnFwdSm90INS1_25CollectiveMainloopFwdSm90ILi2EN4cute5tupleIJNS5_1CILi1EEES8_S8_EEENS6_IJNS7_ILi192EEENS7_ILi144EEENS7_ILi96EEEEEELi96ENS_6half_tEfNS_4arch4Sm90ELb0ELb0ELb0ELb1ELb0ELb1ELb0ELb0ELb1ELb0ELb0ELb0EEENS1_21CollectiveEpilogueFwdINS6_IJSA_SC_SB_EEES9_SE_SG_Li384ELb1ELb0ELb0ELb0EEENS1_36VarlenDynamicPersistentTileSchedulerILi192ELi144ELi384ELi32ELb0ELb0ELb1ELb0ELb1ELb1EEEEEEEEEvNT_6ParamsE --------------------------
	.section	.text._ZN7cutlass13device_kernelIN5flash11enable_sm90INS1_16FlashAttnFwdSm90INS1_25CollectiveMainloopFwdSm90ILi2EN4cute5tupleIJNS5_1CILi1EEES8_S8_EEENS6_IJNS7_ILi192EEENS7_ILi144EEENS7_ILi96EEEEEELi96ENS_6half_tEfNS_4arch4Sm90ELb0ELb0ELb0ELb1ELb0ELb1ELb0ELb0ELb1ELb0ELb0ELb0EEENS1_21CollectiveEpilogueFwdINS6_IJSA_SC_SB_EEES9_SE_SG_Li384ELb1ELb0ELb0ELb0EEENS1_36VarlenDynamicPersistentTileSchedulerILi192ELi144ELi384ELi32ELb0ELb0ELb1ELb0ELb1ELb1EEEEEEEEEvNT_6ParamsE,"ax",@progbits
	.align	128
.text._ZN7cutlass13device_kernelIN5flash11enable_sm90INS1_16FlashAttnFwdSm90INS1_25CollectiveMainloopFwdSm90ILi2EN4cute5tupleIJNS5_1CILi1EEES8_S8_EEENS6_IJNS7_ILi192EEENS7_ILi144EEENS7_ILi96EEEEEELi96ENS_6half_tEfNS_4arch4Sm90ELb0ELb0ELb0ELb1ELb0ELb1ELb0ELb0ELb1ELb0ELb0ELb0EEENS1_21CollectiveEpilogueFwdINS6_IJSA_SC_SB_EEES9_SE_SG_Li384ELb1ELb0ELb0ELb0EEENS1_36VarlenDynamicPersistentTileSchedulerILi192ELi144ELi384ELi32ELb0ELb0ELb1ELb0ELb1ELb1EEEEEEEEEvNT_6ParamsE:
        .type           _ZN7cutlass13device_kernelIN5flash11enable_sm90INS1_16FlashAttnFwdSm90INS1_25CollectiveMainloopFwdSm90ILi2EN4cute5tupleIJNS5_1CILi1EEES8_S8_EEENS6_IJNS7_ILi192EEENS7_ILi144EEENS7_ILi96EEEEEELi96ENS_6half_tEfNS_4arch4Sm90ELb0ELb0ELb0ELb1ELb0ELb1ELb0ELb0ELb1ELb0ELb0ELb0EEENS1_21CollectiveEpilogueFwdINS6_IJSA_SC_SB_EEES9_SE_SG_Li384ELb1ELb0ELb0ELb0EEENS1_36VarlenDynamicPersistentTileSchedulerILi192ELi144ELi384ELi32ELb0ELb0ELb1ELb0ELb1ELb1EEEEEEEEEvNT_6ParamsE,@function
        .size           _ZN7cutlass13device_kernelIN5flash11enable_sm90INS1_16FlashAttnFwdSm90INS1_25CollectiveMainloopFwdSm90ILi2EN4cute5tupleIJNS5_1CILi1EEES8_S8_EEENS6_IJNS7_ILi192EEENS7_ILi144EEENS7_ILi96EEEEEELi96ENS_6half_tEfNS_4arch4Sm90ELb0ELb0ELb0ELb1ELb0ELb1ELb0ELb0ELb1ELb0ELb0ELb0EEENS1_21CollectiveEpilogueFwdINS6_IJSA_SC_SB_EEES9_SE_SG_Li384ELb1ELb0ELb0ELb0EEENS1_36VarlenDynamicPersistentTileSchedulerILi192ELi144ELi384ELi32ELb0ELb0ELb1ELb0ELb1ELb1EEEEEEEEEvNT_6ParamsE,(.L_x_2209 - _ZN7cutlass13device_kernelIN5flash11enable_sm90INS1_16FlashAttnFwdSm90INS1_25CollectiveMainloopFwdSm90ILi2EN4cute5tupleIJNS5_1CILi1EEES8_S8_EEENS6_IJNS7_ILi192EEENS7_ILi144EEENS7_ILi96EEEEEELi96ENS_6half_tEfNS_4arch4Sm90ELb0ELb0ELb0ELb1ELb0ELb1ELb0ELb0ELb1ELb0ELb0ELb0EEENS1_21CollectiveEpilogueFwdINS6_IJSA_SC_SB_EEES9_SE_SG_Li384ELb1ELb0ELb0ELb0EEENS1_36VarlenDynamicPersistentTileSchedulerILi192ELi144ELi384ELi32ELb0ELb0ELb1ELb0ELb1ELb1EEEEEEEEEvNT_6ParamsE)
        .other          _ZN7cutlass13device_kernelIN5flash11enable_sm90INS1_16FlashAttnFwdSm90INS1_25CollectiveMainloopFwdSm90ILi2EN4cute5tupleIJNS5_1CILi1EEES8_S8_EEENS6_IJNS7_ILi192EEENS7_ILi144EEENS7_ILi96EEEEEELi96ENS_6half_tEfNS_4arch4Sm90ELb0ELb0ELb0ELb1ELb0ELb1ELb0ELb0ELb1ELb0ELb0ELb0EEENS1_21CollectiveEpilogueFwdINS6_IJSA_SC_SB_EEES9_SE_SG_Li384ELb1ELb0ELb0ELb0EEENS1_36VarlenDynamicPersistentTileSchedulerILi192ELi144ELi384ELi32ELb0ELb0ELb1ELb0ELb1ELb1EEEEEEEEEvNT_6ParamsE,@"STO_CUDA_ENTRY STV_DEFAULT"
_ZN7cutlass13device_kernelIN5flash11enable_sm90INS1_16FlashAttnFwdSm90INS1_25CollectiveMainloopFwdSm90ILi2EN4cute5tupleIJNS5_1CILi1EEES8_S8_EEENS6_IJNS7_ILi192EEENS7_ILi144EEENS7_ILi96EEEEEELi96ENS_6half_tEfNS_4arch4Sm90ELb0ELb0ELb0ELb1ELb0ELb1ELb0ELb0ELb1ELb0ELb0ELb0EEENS1_21CollectiveEpilogueFwdINS6_IJSA_SC_SB_EEES9_SE_SG_Li384ELb1ELb0ELb0ELb0EEENS1_36VarlenDynamicPersistentTileSchedulerILi192ELi144ELi384ELi32ELb0ELb0ELb1ELb0ELb1ELb1EEEEEEEEEvNT_6ParamsE:
[----:B------:R-:W0:Y:S02]  /*0000*/  LDC R1, c[0x0][0x28] ;  /* 0x00000a00ff017b82 */ /* 0x000e240000000800 */
[----:B0-----:R-:W-:Y:S01]  /*0010*/  VIADD R1, R1, 0xffffff48 ;  /* 0xffffff4801017836 */ /* 0x001fe20000000000 */
[----:B------:R-:W0:Y:S01]  /*0020*/  S2R R3, SR_TID.X ;  /* 0x0000000000037919 */ /* 0x000e220000002100 */
[----:B------:R-:W-:Y:S01]  /*0030*/  ELECT P0, URZ, PT ;  /* 0x00000000003f782f */ /* 0x000fe20003800000 */
[----:B------:R-:W-:Y:S01]  /*0040*/  BSSY B0, `(.L_x_297) ;  /* 0x0000017000007945 */ /* 0x000fe20003800000 */
[--C-:B0-----:R-:W-:Y:S02]  /*0050*/  SHF.R.U32.HI R0, RZ, 0x5, R3.reuse ;  /* 0x00000005ff007819 */ /* 0x101fe40000011603 */
[----:B------:R-:W-:-:S03]  /*0060*/  SHF.R.U32.HI R3, RZ, 0x7, R3 ;  /* 0x00000007ff037819 */ /* 0x000fc60000011603 */
[----:B------:R-:W0:Y:S02]  /*0070*/  SHFL.IDX PT, R2, R0, RZ, 0x1f ;  /* 0x00001fff00027589 */ /* 0x000e2400000e0000 */
[----:B0-----:R-:W-:-:S13]  /*0080*/  ISETP.EQ.AND P0, PT, R2, RZ, P0 ;  /* 0x000000ff0200720c */ /* 0x001fda0000702270 */
[----:B------:R-:W-:Y:S05]  /*0090*/  @!P0 BRA `(.L_x_298) ;  /* 0x0000000000448947 */ /* 0x000fea0003800000 */
[----:B------:R-:W-:Y:S02]  /*00a0*/  ULDC.64 UR4, c[0x0][0x198] ;  /* 0x0000660000047ab9 */ /* 0x000fe40000000a00 */
[----:B------:R-:W-:Y:S02]  /*00b0*/  UIADD3 UR6, UP0, UR4, 0x270, URZ ;  /* 0x0000027004067890 */ /* 0x000fe4000ff1e03f */
[----:B------:R-:W-:Y:S02]  /*00c0*/  UIADD3 UR8, UP1, UR4, 0x370, URZ ;  /* 0x0000037004087890 */ /* 0x000fe4000ff3e03f */
[----:B------:R-:W-:Y:S02]  /*00d0*/  UIADD3 UR10, UP2, UR4, 0x470, URZ ;  /* 0x00000470040a7890 */ /* 0x000fe4000ff5e03f */
[----:B------:R-:W-:Y:S02]  /*00e0*/  UIADD3 UR12, UP3, UR4, 0x570, URZ ;  /* 0x00000570040c7890 */ /* 0x000fe4000ff7e03f */
[----:B------:R-:W-:-:S02]  /*00f0*/  UIADD3 UR4, UP4, UR4, 0x670, URZ ;  /* 0x0000067004047890 */ /* 0x000fc4000ff9e03f */
[----:B------:R-:W-:Y:S02]  /*0100*/  UIADD3.X UR7, URZ, UR5, URZ, UP0, !UPT ;  /* 0x000000053f077290 */ /* 0x000fe400087fe43f */
[----:B------:R-:W-:Y:S02]  /*0110*/  UIADD3.X UR9, URZ, UR5, URZ, UP1, !UPT ;  /* 0x000000053f097290 */ /* 0x000fe40008ffe43f */
[----:B------:R-:W-:Y:S02]  /*0120*/  UIADD3.X UR11, URZ, UR5, URZ, UP2, !UPT ;  /* 0x000000053f0b7290 */ /* 0x000fe400097fe43f */
[----:B------:R-:W-:Y:S02]  /*0130*/  UIADD3.X UR13, URZ, UR5, URZ, UP3, !UPT ;  /* 0x000000053f0d7290 */ /* 0x000fe40009ffe43f */
[----:B------:R-:W-:Y:S01]  /*0140*/  UIADD3.X UR5, URZ, UR5, URZ, UP4, !UPT ;  /* 0x000000053f057290 */ /* 0x000fe2000a7fe43f */
[----:B------:R0:W-:Y:S02]  /*0150*/  UTMACCTL.PF [UR6] ;  /* 0x00000000060079b9 */ /* 0x0001e40008040000 */
[----:B------:R0:W-:Y:S02]  /*0160*/  UTMACCTL.PF [UR8] ;  /* 0x00000000080079b9 */ /* 0x0001e40008040000 */
[----:B------:R0:W-:Y:S02]  /*0170*/  UTMACCTL.PF [UR10] ;  /* 0x000000000a0079b9 */ /* 0x0001e40008040000 */
[----:B------:R0:W-:Y:S02]  /*0180*/  UTMACCTL.PF [UR12] ;  /* 0x000000000c0079b9 */ /* 0x0001e40008040000 */
[----:B------:R0:W-:Y:S02]  /*0190*/  UTMACCTL.PF [UR4] ;  /* 0x00000000040079b9 */ /* 0x0001e40008040000 */
[----:B0-----:R-:W-:Y:S01]  /*01a0*/  NOP ;  /* 0x0000000000007918 */ /* 0x001fe20000000000 */
.L_x_298:
[----:B------:R-:W-:Y:S05]  /*01b0*/  BSYNC B0 ;  /* 0x0000000000007941 */ /* 0x000fea0003800000 */
.L_x_297:
[----:B------:R-:W-:Y:S01]  /*01c0*/  VOTEU.ANY UP0, P0 ;  /* 0x00000000003f7886 */ /* 0x000fe20000000100 */
[----:B------:R-:W0:Y:S01]  /*01d0*/  SHFL.IDX PT, R3, R3, RZ, 0x1f ;  /* 0x00001fff03037589 */ /* 0x000e2200000e0000 */
[----:B------:R-:W-:Y:S01]  /*01e0*/  UMOV UR4, 0x1 ;  /* 0x0000000100047882 */ /* 0x000fe20000000000 */
[----:B------:R-:W-:Y:S01]  /*01f0*/  UMOV UR7, 0x180 ;  /* 0x0000018000077882 */ /* 0x000fe20000000000 */
[----:B------:R-:W-:Y:S01]  /*0200*/  VOTEU.ANY UP1, P0 ;  /* 0x00000000003f7886 */ /* 0x000fe20000020100 */
[----:B------:R-:W1:Y:S01]  /*0210*/  @UP0 S2UR UR8, SR_CgaCtaId ;  /* 0x00000000000809c3 */ /* 0x000e620000008800 */
[----:B------:R-:W2:Y:S01]  /*0220*/  SHFL.IDX PT, R2, R0, RZ, 0x1f ;  /* 0x00001fff00027589 */ /* 0x000ea200000e0000 */
[----:B------:R-:W-:Y:S01]  /*0230*/  @UP0 UMOV UR6, 0x400 ;  /* 0x0000040000060882 */ /* 0x000fe20000000000 */
[----:B------:R-:W-:-:S04]  /*0240*/  @UP0 UIADD3 UR4, -UR4, 0x100000, URZ ;  /* 0x0010000004040890 */ /* 0x000fc8000fffe13f */
[----:B------:R-:W-:Y:S02]  /*0250*/  @UP0 USHF.L.U32 UR5, UR4, 0xb, URZ ;  /* 0x0000000b04050899 */ /* 0x000fe4000800063f */
[----:B------:R-:W-:Y:S01]  /*0260*/  @UP0 USHF.L.U32 UR4, UR4, 0x1, URZ ;  /* 0x0000000104040899 */ /* 0x000fe2000800063f */
[----:B------:R-:W-:Y:S01]  /*0270*/  VOTEU.ANY UP2, P0 ;  /* 0x00000000003f7886 */ /* 0x000fe20000040100 */
[----:B0-----:R-:W-:Y:S01]  /*0280*/  R2UR UR9, R3 ;  /* 0x00000000030972ca */ /* 0x001fe200000e0000 */
[----:B-1----:R-:W-:Y:S01]  /*0290*/  @UP0 ULEA UR8, UR8, UR6, 0x18 ;  /* 0x0000000608080291 */ /* 0x002fe2000f8ec03f */
[----:B--2---:R-:W-:Y:S01]  /*02a0*/  ISETP.NE.AND P1, PT, R2, RZ, PT ;  /* 0x000000ff0200720c */ /* 0x004fe20003f25270 */
[----:B------:R-:W-:-:S04]  /*02b0*/  @UP0 UIADD3 UR6, -UR7, 0x100000, URZ ;  /* 0x0010000007060890 */ /* 0x000fc8000fffe13f */
[----:B------:R-:W-:Y:S02]  /*02c0*/  @UP0 USHF.L.U32 UR7, UR6, 0xb, URZ ;  /* 0x0000000b06070899 */ /* 0x000fe4000800063f */
[----:B------:R-:W-:-:S04]  /*02d0*/  @UP0 USHF.L.U32 UR6, UR6, 0x1, URZ ;  /* 0x0000000106060899 */ /* 0x000fc8000800063f */
[----:B------:R-:W-:Y:S01]  /*02e0*/  UISETP.NE.AND UP0, UPT, UR9, URZ, UPT ;  /* 0x0000003f0900728c */ /* 0x000fe2000bf05270 */
[----:B------:R-:W0:Y:S02]  /*02f0*/  FENCE.VIEW.ASYNC.S ;  /* 0x00000000000073c6 */ /* 0x000e240000000000 */
[----:B0-----:R0:W1:Y:S05]  /*0300*/  @UP1 SYNCS.EXCH.64 URZ, [UR8+0x31c00], UR4 ;  /* 0x031c0004083f15b2 */ /* 0x00106a0008000100 */
[----:B------:R0:W2:Y:S01]  /*0310*/  @UP2 SYNCS.EXCH.64 URZ, [UR8+0x31c20], UR6 ;  /* 0x031c2006083f25b2 */ /* 0x0000a20008000100 */
[----:B------:R-:W-:Y:S05]  /*0320*/  @P1 BRA `(.L_x_299) ;  /* 0x0000000000481947 */ /* 0x000fea0003800000 */
[----:B0-----:R-:W0:Y:S01]  /*0330*/  S2UR UR5, SR_CgaCtaId ;  /* 0x00000000000579c3 */ /* 0x001e220000008800 */
        /* <DEDUP_REMOVED lines=15> */
[----:B------:R3:W0:Y:S02]  /*0430*/  SYNCS.EXCH.64 URZ, [UR8+0x31c48], UR4 ;  /* 0x031c4804083f75b2 */ /* 0x0006240008000100 */
[----:B---3--:R-:W-:Y:S01]  /*0440*/  NOP ;  /* 0x0000000000007918 */ /* 0x008fe20000000000 */
.L_x_299:
[----:B------:R-:W3:Y:S01]  /*0450*/  SHFL.IDX PT, R2, R0, RZ, 0x1f ;  /* 0x00001fff00027589 */ /* 0x000ee200000e0000 */
[----:B------:R-:W-:Y:S01]  /*0460*/  NOP ;  /* 0x0000000000007918 */ /* 0x000fe20000000000 */
[----:B---3--:R-:W-:-:S13]  /*0470*/  ISETP.NE.AND P0, PT, R2, RZ, PT ;  /* 0x000000ff0200720c */ /* 0x008fda0003f05270 */
        /* <DEDUP_REMOVED lines=17> */
[----:B------:R3:W0:Y:S02]  /*0590*/  SYNCS.EXCH.64 URZ, [UR8+0x31c68], UR6 ;  /* 0x031c6806083f75b2 */ /* 0x0006240008000100 */
[----:B---3--:R-:W-:Y:S01]  /*05a0*/  NOP ;  /* 0x0000000000007918 */ /* 0x008fe20000000000 */
.L_x_300:
[----:B------:R-:W3:Y:S01]  /*05b0*/  SHFL.IDX PT, R2, R0, RZ, 0x1f ;  /* 0x00001fff00027589 */ /* 0x000ee200000e0000 */
[----:B------:R-:W-:Y:S01]  /*05c0*/  NOP ;  /* 0x0000000000007918 */ /* 0x000fe20000000000 */
[----:B---3--:R-:W-:-:S13]  /*05d0*/  ISETP.NE.AND P0, PT, R2, RZ, PT ;  /* 0x000000ff0200720c */ /* 0x008fda0003f05270 */
        /* <DEDUP_REMOVED lines=13> */
[----:B------:R3:W0:Y:S02]  /*06b0*/  SYNCS.EXCH.64 URZ, [UR6+0x31c88], UR4 ;  /* 0x031c8804063f75b2 */ /* 0x0006240008000100 */
[----:B---3--:R-:W-:Y:S01]  /*06c0*/  NOP ;  /* 0x0000000000007918 */ /* 0x008fe20000000000 */
.L_x_301:
        /* <DEDUP_REMOVED lines=22> */
.L_x_302:
        /* <DEDUP_REMOVED lines=22> */
.L_x_303:
[----:B0-----:R-:W-:Y:S01]  /*0990*/  UMOV UR4, 0x1 ;  /* 0x0000000100047882 */ /* 0x001fe20000000000 */
[----:B------:R-:W-:Y:S01]  /*09a0*/  PLOP3.LUT P0, PT, PT, PT, UP0, 0x80, 0x0 ;  /* 0x000000000000781c */ /* 0x000fe20003f0f008 */
[----:B------:R-:W-:Y:S01]  /*09b0*/  USEL UR4, UR4, 0x2, !UP0 ;  /* 0x0000000204047887 */ /* 0x000fe2000c000000 */
[----:B------:R-:W-:Y:S01]  /*09c0*/  NOP ;  /* 0x0000000000007918 */ /* 0x000fe20000000000 */
[----:B------:R-:W-:Y:S01]  /*09d0*/  ULDC.64 UR60, c[0x0][0x208] ;  /* 0x00008200003c7ab9 */ /* 0x000fe20000000a00 */
[----:B------:R-:W-:Y:S03]  /*09e0*/  BSSY B7, `(.L_x_304) ;  /* 0x0001a38000077945 */ /* 0x000fe60003800000 */
[----:B------:R-:W-:-:S05]  /*09f0*/  IMAD.U32 R2, RZ, RZ, UR4 ;  /* 0x00000004ff027e24 */ /* 0x000fca000f8e00ff */
[----:B------:R0:W-:Y:S01]  /*0a00*/  STL [R1+0x98], R2 ;  /* 0x0000980201007387 */ /* 0x0001e20000100800 */
[----:B-12-4-:R-:W-:Y:S06]  /*0a10*/  BAR.SYNC.DEFER_BLOCKING 0x0 ;  /* 0x0000000000007b1d */ /* 0x016fec0000010000 */
[----:B------:R-:W-:Y:S05]  /*0a20*/  @!P0 BRA `(.L_x_305) ;  /* 0x0000014c00c08947 */ /* 0x000fea0003800000 */
.L_x_306:
[----:B------:R-:W-:-:S08]  /*0a30*/  NOP ;  /* 0x0000000000007918 */ /* 0x000fd00000000000 */
[----:B------:R-:W1:Y:S02]  /*0a40*/  USETMAXREG.TRY_ALLOC.CTAPOOL UP0, 0xa0 ;  /* 0x000000a0000079c8 */ /* 0x000e640008000600 */
[----:B-1----:R-:W-:-:S13]  /*0a50*/  PLOP3.LUT P0, PT, PT, PT, UP0, 0x80, 0x0 ;  /* 0x000000000000781c */ /* 0x002fda0003f0f008 */
[----:B------:R-:W-:Y:S05]  /*0a60*/  @!P0 BRA `(.L_x_306) ;  /* 0xfffffffc00f08947 */ /* 0x000fea000383ffff */
[----:B------:R-:W2:Y:S01]  /*0a70*/  LDL.LU R0, [R1+0x44] ;  /* 0x0000440001007983 */ /* 0x000ea20000300800 */
[----:B0-----:R-:W0:Y:S01]  /*0a80*/  S2R R2, SR_TID.X ;  /* 0x0000000000027919 */ /* 0x001e220000002100 */
[----:B------:R-:W1:Y:S01]  /*0a90*/  S2UR UR5, SR_CgaCtaId ;  /* 0x00000000000579c3 */ /* 0x000e620000008800 */
[----:B------:R-:W-:Y:S01]  /*0aa0*/  UMOV UR4, 0x400 ;  /* 0x0000040000047882 */ /* 0x000fe20000000000 */
[----:B0-----:R-:W-:-:S06]  /*0ab0*/  SHF.R.U32.HI R2, RZ, 0x7, R2 ;  /* 0x00000007ff027819 */ /* 0x001fcc0000011602 */
[----:B------:R-:W-:Y:S06]  /*0ac0*/  BAR.ARV 0x8, 0x1a0 ;  /* 0x0206800000007b1d */ /* 0x000fec0000002000 */
[----:B------:R-:W-:-:S13]  /*0ad0*/  ISETP.NE.AND P0, PT, R2, 0x1, PT ;  /* 0x000000010200780c */ /* 0x000fda0003f05270 */
[----:B------:R-:W-:Y:S08]  /*0ae0*/  @!P0 BAR.ARV 0x9, 0x100 ;  /* 0x0244000000008b1d */ /* 0x000ff00000002000 */
[----:B------:R-:W-:Y:S01]  /*0af0*/  BAR.SYNC.DEFER_BLOCKING 0x5, 0x1a0 ;  /* 0x0146800000007b1d */ /* 0x000fe20000010000 */
[----:B-1----:R-:W-:-:S06]  /*0b00*/  ULEA UR4, UR5, UR4, 0x18 ;  /* 0x0000000405047291 */ /* 0x002fcc000f8ec03f */
[----:B------:R-:W-:Y:S01]  /*0b10*/  IMAD.U32 R18, RZ, RZ, UR4 ;  /* 0x00000004ff127e24 */ /* 0x000fe2000f8e00ff */
[----:B------:R-:W-:-:S04]  /*0b20*/  ULDC UR4, c[0x0][0xc14] ;  /* 0x0003050000047ab9 */ /* 0x000fc80000000800 */
[----:B------:R-:W0:Y:S01]  /*0b30*/  LDS.128 R104, [R18+0x31cd0] ;  /* 0x031cd00012687984 */ /* 0x000e220000000c00 */
[----:B------:R-:W-:Y:S06]  /*0b40*/  BAR.ARV 0x4, 0x1a0 ;  /* 0x0106800000007b1d */ /* 0x000fec0000002000 */
[----:B--2---:R-:W-:-:S04]  /*0b50*/  LOP3.LUT R0, R0, 0xffffffef, RZ, 0xc0, !PT ;  /* 0xffffffef00007812 */ /* 0x004fc800078ec0ff */
[----:B------:R-:W-:-:S05]  /*0b60*/  @P0 LOP3.LUT R0, R0, 0x10, RZ, 0xfc, !PT ;  /* 0x0000001000000812 */ /* 0x000fca00078efcff */
[----:B------:R4:W-:Y:S01]  /*0b70*/  STL [R1+0x44], R0 ;  /* 0x0000440001007387 */ /* 0x0009e20000100800 */
[----:B0-----:R-:W-:-:S13]  /*0b80*/  ISETP.GE.AND P0, PT, R107, UR4, PT ;  /* 0x000000046b007c0c */ /* 0x001fda000bf06270 */
[----:B----4-:R-:W-:Y:S05]  /*0b90*/  @P0 BRA `(.L_x_307) ;  /* 0x000001a000700947 */ /* 0x010fea0003800000 */
[----:B------:R-:W2:Y:S01]  /*0ba0*/  LDL R2, [R1+0x98] ;  /* 0x0000980001027983 */ /* 0x000ea20000100800 */
[----:B------:R-:W-:Y:S01]  /*0bb0*/  IMAD.MOV.U32 R15, RZ, RZ, -0x2 ;  /* 0xfffffffeff0f7424 */ /* 0x000fe200078e00ff */
[----:B------:R-:W-:Y:S02]  /*0bc0*/  R2UR UR4, R18 ;  /* 0x00000000120472ca */ /* 0x000fe400000e0000 */
[----:B------:R-:W-:Y:S01]  /*0bd0*/  CS2R R148, SRZ ;  /* 0x0000000000947805 */ /* 0x000fe2000001ff00 */
[----:B------:R-:W0:Y:S10]  /*0be0*/  S2R R0, SR_TID.X ;  /* 0x0000000000007919 */ /* 0x000e340000002100 */
[----:B------:R-:W-:Y:S01]  /*0bf0*/  UIADD3 UR4, UR4, 0xda00, URZ ;  /* 0x0000da0004047890 */ /* 0x000fe2000fffe03f */
[----:B0-----:R-:W-:-:S05]  /*0c00*/  VIADD R20, R0, 0xffffff80 ;  /* 0xffffff8000147836 */ /* 0x001fca0000000000 */
[-C--:B------:R-:W-:Y:S02]  /*0c10*/  LEA.HI R14, R20, R20.reuse, RZ, 0x1 ;  /* 0x00000014140e7211 */ /* 0x080fe400078f08ff */
[----:B------:R-:W-:Y:S02]  /*0c20*/  SHF.R.S32.HI R0, RZ, 0x1f, R20 ;  /* 0x0000001fff007819 */ /* 0x000fe40000011414 */
[----:B------:R-:W-:Y:S02]  /*0c30*/  SHF.R.S32.HI R145, RZ, 0x1, R14 ;  /* 0x00000001ff917819 */ /* 0x000fe4000001140e */
[----:B------:R-:W-:Y:S02]  /*0c40*/  LEA.HI R3, R0, R20, RZ, 0x4 ;  /* 0x0000001400037211 */ /* 0x000fe400078f20ff */
[----:B------:R-:W-:Y:S02]  /*0c50*/  LEA.HI R6, R14, R145, RZ, 0x1 ;  /* 0x000000910e067211 */ /* 0x000fe400078f08ff */
[----:B------:R-:W-:-:S02]  /*0c60*/  SHF.R.S32.HI R4, RZ, 0x4, R3 ;  /* 0x00000004ff047819 */ /* 0x000fc40000011403 */
[----:B------:R-:W-:Y:S02]  /*0c70*/  LOP3.LUT R8, R6, 0x7fffffe, RZ, 0xc0, !PT ;  /* 0x07fffffe06087812 */ /* 0x000fe400078ec0ff */
[C---:B------:R-:W-:Y:S02]  /*0c80*/  LEA.HI R5, R3.reuse, R4, RZ, 0x1 ;  /* 0x0000000403057211 */ /* 0x040fe400078f08ff */
[----:B------:R-:W-:Y:S01]  /*0c90*/  LOP3.LUT R3, R3, 0xfffffff0, RZ, 0xc0, !PT ;  /* 0xfffffff003037812 */ /* 0x000fe200078ec0ff */
[----:B------:R-:W-:Y:S01]  /*0ca0*/  IMAD.IADD R7, R145, 0x1, -R8 ;  /* 0x0000000191077824 */ /* 0x000fe200078e0a08 */
[----:B------:R-:W-:Y:S02]  /*0cb0*/  LOP3.LUT R5, R5, 0x1ffffffe, RZ, 0xc0, !PT ;  /* 0x1ffffffe05057812 */ /* 0x000fe400078ec0ff */
[----:B------:R-:W-:Y:S01]  /*0cc0*/  LOP3.LUT R14, R14, 0xfffffffe, RZ, 0xc0, !PT ;  /* 0xfffffffe0e0e7812 */ /* 0x000fe200078ec0ff */
[----:B------:R-:W-:Y:S02]  /*0cd0*/  IMAD.IADD R3, R20, 0x1, -R3 ;  /* 0x0000000114037824 */ /* 0x000fe400078e0a03 */
[----:B------:R-:W-:-:S02]  /*0ce0*/  IMAD.IADD R5, R4, 0x1, -R5 ;  /* 0x0000000104057824 */ /* 0x000fc400078e0a05 */
[----:B------:R-:W-:Y:S01]  /*0cf0*/  IMAD R13, R4, 0x8, R7 ;  /* 0x00000008040d7824 */ /* 0x000fe200078e0207 */
[----:B------:R-:W-:Y:S01]  /*0d00*/  SHF.R.S32.HI R4, RZ, 0x1f, R3 ;  /* 0x0000001fff047819 */ /* 0x000fe20000011403 */
[----:B------:R-:W-:Y:S01]  /*0d10*/  IMAD.SHL.U32 R5, R5, 0x8, RZ ;  /* 0x0000000805057824 */ /* 0x000fe200078e00ff */
[----:B------:R-:W-:Y:S01]  /*0d20*/  LEA.HI R7, R0, R20, RZ, 0x5 ;  /* 0x0000001400077211 */ /* 0x000fe200078f28ff */
[----:B------:R-:W-:-:S03]  /*0d30*/  IMAD.IADD R14, R20, 0x1, -R14 ;  /* 0x00000001140e7824 */ /* 0x000fc600078e0a0e */
[----:B------:R-:W-:Y:S01]  /*0d40*/  SHF.R.S32.HI R8, RZ, 0x5, R7 ;  /* 0x00000005ff087819 */ /* 0x000fe20000011407 */
[----:B------:R-:W-:-:S04]  /*0d50*/  IMAD.SHL.U32 R146, R14, 0x8, RZ ;  /* 0x000000080e927824 */ /* 0x000fc800078e00ff */
[----:B------:R-:W-:Y:S01]  /*0d60*/  IMAD R16, R8, 0x10, R3 ;  /* 0x0000001008107824 */ /* 0x000fe200078e0203 */
[----:B--2---:R-:W-:Y:S02]  /*0d70*/  R2UR UR5, R2 ;  /* 0x00000000020572ca */ /* 0x004fe400000e0000 */
[CC--:B------:R-:W-:Y:S02]  /*0d80*/  LEA.HI R2, R0.reuse, R20.reuse, RZ, 0x7 ;  /* 0x0000001400027211 */ /* 0x0c0fe400078f38ff */
[----:B------:R-:W-:Y:S02]  /*0d90*/  LEA.HI R0, R0, R20, RZ, 0x2 ;  /* 0x0000001400007211 */ /* 0x000fe400078f10ff */
[----:B------:R-:W-:Y:S02]  /*0da0*/  LOP3.LUT R6, R2, 0xffffff80, RZ, 0xc0, !PT ;  /* 0xffffff8002067812 */ /* 0x000fe400078ec0ff */
[----:B------:R-:W-:-:S03]  /*0db0*/  SHF.R.S32.HI R22, RZ, 0x2, R0 ;  /* 0x00000002ff167819 */ /* 0x000fc60000011400 */
[----:B------:R-:W-:Y:S01]  /*0dc0*/  IMAD.IADD R19, R20, 0x1, -R6 ;  /* 0x0000000114137824 */ /* 0x000fe200078e0a06 */
[CC--:B------:R-:W-:Y:S01]  /*0dd0*/  LEA.HI R6, R4.reuse, R3.reuse, RZ, 0x3 ;  /* 0x0000000304067211 */ /* 0x0c0fe200078f18ff */
[----:B------:R-:W-:Y:S01]  /*0de0*/  ULOP3.LUT UR5, UR5, 0x1, URZ, 0xfc, !UPT ;  /* 0x0000000105057892 */ /* 0x000fe2000f8efc3f */
[----:B------:R-:W-:Y:S02]  /*0df0*/  LEA.HI R4, R4, R3, RZ, 0x2 ;  /* 0x0000000304047211 */ /* 0x000fe400078f10ff */
[----:B------:R-:W-:Y:S01]  /*0e00*/  SHF.R.S32.HI R9, RZ, 0x1f, R19 ;  /* 0x0000001fff097819 */ /* 0x000fe20000011413 */
[----:B------:R-:W-:Y:S01]  /*0e10*/  IMAD.SHL.U32 R7, R6, 0x10, RZ ;  /* 0x0000001006077824 */ /* 0x000fe200078e00ff */
[----:B------:R-:W-:Y:S02]  /*0e20*/  LOP3.LUT R6, R4, 0x7fffffc, RZ, 0xc0, !PT ;  /* 0x07fffffc04067812 */ /* 0x000fe400078ec0ff */
[----:B------:R-:W-:Y:S02]  /*0e30*/  LEA.HI R10, R9, R19, RZ, 0x2 ;  /* 0x00000013090a7211 */ /* 0x000fe400078f10ff */
[----:B------:R-:W-:Y:S01]  /*0e40*/  SHF.R.S32.HI R4, RZ, 0x2, R4 ;  /* 0x00000002ff047819 */ /* 0x000fe20000011404 */
[----:B------:R-:W-:Y:S01]  /*0e50*/  IMAD.IADD R6, R3, 0x1, -R6 ;  /* 0x0000000103067824 */ /* 0x000fe200078e0a06 */
[----:B------:R-:W-:-:S02]  /*0e60*/  SHF.R.S32.HI R11, RZ, 0x2, R10 ;  /* 0x00000002ff0b7819 */ /* 0x000fc4000001140a */
[----:B------:R-:W-:Y:S01]  /*0e70*/  SHF.R.S32.HI R12, RZ, 0x1f, R10 ;  /* 0x0000001fff0c7819 */ /* 0x000fe2000001140a */
[----:B------:R-:W-:Y:S01]  /*0e80*/  IMAD.SHL.U32 R4, R4, 0x40, RZ ;  /* 0x0000004004047824 */ /* 0x000fe200078e00ff */
[----:B------:R-:W-:Y:S02]  /*0e90*/  LOP3.LUT R10, R10, 0x7ffffffc, RZ, 0xc0, !PT ;  /* 0x7ffffffc0a0a7812 */ /* 0x000fe400078ec0ff */
[----:B------:R-:W-:Y:S02]  /*0ea0*/  LOP3.LUT R7, R7, 0x7fffff80, RZ, 0xc0, !PT ;  /* 0x7fffff8007077812 */ /* 0x000fe400078ec0ff */
[----:B------:R-:W-:Y:S01]  /*0eb0*/  LOP3.LUT R4, R4, 0x40, RZ, 0xc0, !PT ;  /* 0x0000004004047812 */ /* 0x000fe200078ec0ff */
[----:B------:R-:W-:Y:S01]  /*0ec0*/  IMAD.IADD R10, R19, 0x1, -R10 ;  /* 0x00000001130a7824 */ /* 0x000fe200078e0a0a */
[----:B------:R-:W-:Y:S01]  /*0ed0*/  LEA.HI R12, R12, R11, RZ, 0x3 ;  /* 0x0000000b0c0c7211 */ /* 0x000fe200078f18ff */
[----:B------:R-:W-:Y:S01]  /*0ee0*/  IMAD R7, R8, 0x100, R7 ;  /* 0x0000010008077824 */ /* 0x000fe200078e0207 */
[----:B------:R-:W-:Y:S01]  /*0ef0*/  LEA.HI R9, R9, R19, RZ, 0x5 ;  /* 0x0000001309097211 */ /* 0x000fe200078f28ff */
[----:B------:R-:W-:Y:S01]  /*0f00*/  IMAD R3, R10, R15, 0x90 ;  /* 0x000000900a037424 */ /* 0x000fe200078e020f */
[----:B------:R-:W-:Y:S01]  /*0f10*/  SHF.R.S32.HI R15, RZ, 0x7, R2 ;  /* 0x00000007ff0f7819 */ /* 0x000fe20000011402 */
[----:B------:R-:W-:Y:S01]  /*0f20*/  IMAD R7, R6, 0x10, R7 ;  /* 0x0000001006077824 */ /* 0x000fe200078e0207 */
[----:B------:R-:W-:Y:S01]  /*0f30*/  LOP3.LUT R12, R12, 0xfffffff8, RZ, 0xc0, !PT ;  /* 0xfffffff80c0c7812 */ /* 0x000fe200078ec0ff */
[----:B------:R-:W-:Y:S01]  /*0f40*/  VIADD R10, R146, 0x10 ;  /* 0x00000010920a7836 */ /* 0x000fe20000000000 */
[----:B------:R0:W-:Y:S01]  /*0f50*/  STL [R1+0x88], R3 ;  /* 0x0000880301007387 */ /* 0x0001e20000100800 */
[----:B------:R-:W-:Y:S01]  /*0f60*/  IMAD.HI R2, R15, 0x55555556, RZ ;  /* 0x555555560f027827 */ /* 0x000fe200078e02ff */
[----:B------:R-:W-:-:S02]  /*0f70*/  IADD3 R12, R11, -R12, RZ ;  /* 0x8000000c0b0c7210 */ /* 0x000fc40007ffe0ff */
[----:B------:R-:W-:Y:S01]  /*0f80*/  SHF.R.S32.HI R9, RZ, 0x5, R9 ;  /* 0x00000005ff097819 */ /* 0x000fe20000011409 */
[----:B------:R-:W-:Y:S01]  /*0f90*/  IMAD.SHL.U32 R11, R13, 0x20, RZ ;  /* 0x000000200d0b7824 */ /* 0x000fe200078e00ff */
[----:B------:R-:W-:Y:S01]  /*0fa0*/  LEA.HI R2, R2, R2, RZ, 0x1 ;  /* 0x0000000202027211 */ /* 0x000fe200078f08ff */
[----:B------:R-:W-:Y:S02]  /*0fb0*/  IMAD.MOV.U32 R19, RZ, RZ, RZ ;  /* 0x000000ffff137224 */ /* 0x000fe400078e00ff */
[----:B------:R-:W-:Y:S02]  /*0fc0*/  IMAD R9, R9, 0x10, R12 ;  /* 0x0000001009097824 */ /* 0x000fe400078e020c */
[--C-:B0-----:R-:W-:Y:S01]  /*0fd0*/  IMAD.U32 R3, R16, 0x20, R5.reuse ;  /* 0x0000002010037824 */ /* 0x101fe200078e0005 */
[----:B------:R-:W-:Y:S01]  /*0fe0*/  LOP3.LUT R5, R4, 0x8, R5, 0xf8, !PT ;  /* 0x0000000804057812 */ /* 0x000fe200078ef805 */
[----:B------:R-:W-:Y:S01]  /*0ff0*/  VIADD R16, R146, 0x20 ;  /* 0x0000002092107836 */ /* 0x000fe20000000000 */
[----:B------:R-:W-:Y:S01]  /*1000*/  SHF.R.U32.HI R4, RZ, 0x3, R4 ;  /* 0x00000003ff047819 */ /* 0x000fe20000011604 */
[----:B------:R-:W-:Y:S01]  /*1010*/  IMAD R2, R2, -0x3, R15 ;  /* 0xfffffffd02027824 */ /* 0x000fe200078e020f */
[----:B------:R0:W-:Y:S02]  /*1020*/  STL [R1+0x90], R3 ;  /* 0x0000900301007387 */ /* 0x0001e40000100800 */
[----:B------:R-:W-:Y:S01]  /*1030*/  LOP3.LUT R4, R5, R4, RZ, 0x3c, !PT ;  /* 0x0000000405047212 */ /* 0x000fe200078e3cff */
[----:B------:R-:W-:Y:S01]  /*1040*/  IMAD R2, R2, 0x40, R9 ;  /* 0x0000004002027824 */ /* 0x000fe200078e0209 */
[----:B------:R-:W-:Y:S01]  /*1050*/  STL [R1+0x60], R22 ;  /* 0x0000601601007387 */ /* 0x000fe20000100800 */
[----:B------:R-:W-:-:S02]  /*1060*/  SHF.R.S32.HI R5, RZ, 0x1f, R10 ;  /* 0x0000001fff057819 */ /* 0x000fc4000001140a */
[----:B------:R-:W-:Y:S01]  /*1070*/  SHF.R.S32.HI R8, RZ, 0x1f, R16 ;  /* 0x0000001fff087819 */ /* 0x000fe20000011410 */
[----:B------:R-:W-:Y:S01]  /*1080*/  STL [R1+0x28], R10 ;  /* 0x0000280a01007387 */ /* 0x000fe20000100800 */
[----:B------:R-:W-:Y:S01]  /*1090*/  IMAD.IADD R7, R4, 0x1, R7 ;  /* 0x0000000104077824 */ /* 0x000fe200078e0207 */
[----:B0-----:R-:W-:Y:S02]  /*10a0*/  SHF.R.S32.HI R3, RZ, 0x1f, R0 ;  /* 0x0000001fff037819 */ /* 0x001fe40000011400 */
[----:B------:R-:W-:Y:S01]  /*10b0*/  STL [R1+0x2c], R16 ;  /* 0x00002c1001007387 */ /* 0x000fe20000100800 */
[----:B------:R-:W-:Y:S01]  /*10c0*/  LOP3.LUT R0, R0, 0x1ffffffc, RZ, 0xc0, !PT ;  /* 0x1ffffffc00007812 */ /* 0x000fe200078ec0ff */
[----:B------:R-:W-:Y:S01]  /*10d0*/  IMAD R144, R7, 0x2, R18 ;  /* 0x0000000207907824 */ /* 0x000fe200078e0212 */
[----:B------:R-:W-:Y:S02]  /*10e0*/  LEA.HI R3, R3, R22, RZ, 0x2 ;  /* 0x0000001603037211 */ /* 0x000fe400078f10ff */
[----:B------:R-:W-:-:S02]  /*10f0*/  IADD3 R0, R20, -R0, RZ ;  /* 0x8000000014007210 */ /* 0x000fc40007ffe0ff */
[----:B------:R-:W-:Y:S02]  /*1100*/  LOP3.LUT R3, R3, 0xfffffffc, RZ, 0xc0, !PT ;  /* 0xfffffffc03037812 */ /* 0x000fe400078ec0ff */
[----:B------:R-:W-:Y:S01]  /*1110*/  SHF.R.S32.HI R4, RZ, 0x1f, R145 ;  /* 0x0000001fff047819 */ /* 0x000fe20000011491 */
[----:B------:R-:W-:Y:S02]  /*1120*/  IMAD.SHL.U32 R4, R0, 0x8, RZ ;  /* 0x0000000800047824 */ /* 0x000fe400078e00ff */
[----:B------:R-:W-:-:S04]  /*1130*/  IMAD.IADD R6, R22, 0x1, -R3 ;  /* 0x0000000116067824 */ /* 0x000fc800078e0a03 */
[----:B------:R-:W-:Y:S01]  /*1140*/  IMAD.SHL.U32 R3, R6, 0x40, RZ ;  /* 0x0000004006037824 */ /* 0x000fe200078e00ff */
[----:B------:R0:W-:Y:S04]  /*1150*/  STL [R1+0x78], R6 ;  /* 0x0000780601007387 */ /* 0x0001e80000100800 */
[----:B------:R-:W-:Y:S01]  /*1160*/  LOP3.LUT R13, R3, 0xc0, RZ, 0xc0, !PT ;  /* 0x000000c0030d7812 */ /* 0x000fe200078ec0ff */
[----:B------:R-:W-:Y:S03]  /*1170*/  STL [R1+0x38], R11 ;  /* 0x0000380b01007387 */ /* 0x000fe60000100800 */
[----:B------:R-:W-:Y:S01]  /*1180*/  SHF.R.U32.HI R12, RZ, 0x3, R13 ;  /* 0x00000003ff0c7819 */ /* 0x000fe2000001160d */
[----:B------:R-:W-:Y:S01]  /*1190*/  STL [R1+0x30], R13 ;  /* 0x0000300d01007387 */ /* 0x000fe20000100800 */
[----:B0-----:R-:W-:-:S02]  /*11a0*/  LEA.HI R6, R5, R10, RZ, 0x3 ;  /* 0x0000000a05067211 */ /* 0x001fc400078f18ff */
[----:B------:R-:W-:Y:S01]  /*11b0*/  LEA.HI R5, R5, R10, RZ, 0x5 ;  /* 0x0000000a05057211 */ /* 0x000fe200078f28ff */
[----:B------:R-:W-:Y:S01]  /*11c0*/  STL [R1+0x34], R12 ;  /* 0x0000340c01007387 */ /* 0x000fe20000100800 */
[CC--:B------:R-:W-:Y:S02]  /*11d0*/  LEA.HI R10, R8.reuse, R16.reuse, RZ, 0x5 ;  /* 0x00000010080a7211 */ /* 0x0c0fe400078f28ff */
[----:B------:R-:W-:Y:S01]  /*11e0*/  LEA.HI R8, R8, R16, RZ, 0x3 ;  /* 0x0000001008087211 */ /* 0x000fe200078f18ff */
[----:B------:R0:W-:Y:S01]  /*11f0*/  STL [R1+0x8c], R2 ;  /* 0x00008c0201007387 */ /* 0x0001e20000100800 */
[----:B------:R-:W-:Y:S01]  /*1200*/  SHF.R.S32.HI R10, RZ, 0x5, R10 ;  /* 0x00000005ff0a7819 */ /* 0x000fe2000001140a */
[----:B------:R-:W-:Y:S01]  /*1210*/  IMAD.SHL.U32 R16, R14, 0x4, RZ ;  /* 0x000000040e107824 */ /* 0x000fe200078e00ff */
[C---:B------:R-:W-:Y:S01]  /*1220*/  LOP3.LUT R8, R13.reuse, 0x18, R8, 0xf8, !PT ;  /* 0x000000180d087812 */ /* 0x040fe200078ef808 */
[----:B------:R-:W-:Y:S01]  /*1230*/  STL [R1+0x70], RZ ;  /* 0x000070ff01007387 */ /* 0x000fe20000100800 */
[----:B------:R-:W-:Y:S01]  /*1240*/  SHF.R.S32.HI R5, RZ, 0x5, R5 ;  /* 0x00000005ff057819 */ /* 0x000fe20000011405 */
[----:B------:R-:W-:Y:S01]  /*1250*/  IMAD R10, R10, 0x1800, R11 ;  /* 0x000018000a0a7824 */ /* 0x000fe200078e020b */
[----:B------:R-:W-:Y:S01]  /*1260*/  LOP3.LUT R3, R8, R12, RZ, 0x3c, !PT ;  /* 0x0000000c08037212 */ /* 0x000fe200078e3cff */
[----:B------:R-:W-:Y:S01]  /*1270*/  STL [R1+0x3c], RZ ;  /* 0x00003cff01007387 */ /* 0x000fe20000100800 */
[----:B------:R-:W-:Y:S01]  /*1280*/  LOP3.LUT R6, R13, 0x18, R6, 0xf8, !PT ;  /* 0x000000180d067812 */ /* 0x000fe200078ef806 */
[----:B0-----:R-:W-:-:S02]  /*1290*/  IMAD.U32 R2, RZ, RZ, UR5 ;  /* 0x00000005ff027e24 */ /* 0x001fc4000f8e00ff */
[----:B------:R-:W-:Y:S01]  /*12a0*/  IMAD.IADD R10, R10, 0x1, R3 ;  /* 0x000000010a0a7824 */ /* 0x000fe200078e0203 */
[-C--:B------:R-:W-:Y:S01]  /*12b0*/  LOP3.LUT R6, R6, R12.reuse, RZ, 0x3c, !PT ;  /* 0x0000000c06067212 */ /* 0x080fe200078e3cff */
[----:B------:R-:W-:Y:S01]  /*12c0*/  IMAD R5, R5, 0x1800, R11 ;  /* 0x0000180005057824 */ /* 0x000fe200078e020b */
[----:B------:R0:W-:Y:S01]  /*12d0*/  STL [R1+0x40], R2 ;  /* 0x0000400201007387 */ /* 0x0001e20000100800 */
[----:B------:R-:W-:Y:S02]  /*12e0*/  LOP3.LUT R3, R13, 0x18, R146, 0xf8, !PT ;  /* 0x000000180d037812 */ /* 0x000fe400078ef892 */
[----:B------:R-:W-:Y:S02]  /*12f0*/  IMAD.IADD R5, R5, 0x1, R6 ;  /* 0x0000000105057824 */ /* 0x000fe400078e0206 */
[----:B------:R-:W-:Y:S01]  /*1300*/  LOP3.LUT R3, R3, R12, RZ, 0x3c, !PT ;  /* 0x0000000c03037212 */ /* 0x000fe200078e3cff */
[----:B------:R-:W-:Y:S01]  /*1310*/  IMAD.U32 R6, RZ, RZ, UR4 ;  /* 0x00000004ff067e24 */ /* 0x000fe2000f8e00ff */
[----:B0-----:R-:W-:-:S03]  /*1320*/  LOP3.LUT R2, R13, 0x8, R146, 0xf8, !PT ;  /* 0x000000080d027812 */ /* 0x001fc600078ef892 */
[----:B------:R-:W-:Y:S01]  /*1330*/  IMAD.IADD R3, R11, 0x1, R3 ;  /* 0x000000010b037824 */ /* 0x000fe200078e0203 */
[----:B------:R-:W-:Y:S01]  /*1340*/  STL [R1+0x94], R6 ;  /* 0x0000940601007387 */ /* 0x000fe20000100800 */
[----:B------:R-:W-:-:S03]  /*1350*/  LOP3.LUT R2, R2, R12, RZ, 0x3c, !PT ;  /* 0x0000000c02027212 */ /* 0x000fc600078e3cff */
[----:B------:R0:W-:Y:S02]  /*1360*/  STL [R1+0x54], R4 ;  /* 0x0000540401007387 */ /* 0x0001e40000100800 */
[----:B------:R-:W-:Y:S01]  /*1370*/  IMAD.IADD R0, R11, 0x1, R2 ;  /* 0x000000010b007824 */ /* 0x000fe200078e0202 */
[----:B------:R-:W-:-:S04]  /*1380*/  LEA R2, R10, UR4, 0x1 ;  /* 0x000000040a027c11 */ /* 0x000fc8000f8e08ff */
[----:B------:R1:W-:Y:S01]  /*1390*/  STL [R1+0x58], R0 ;  /* 0x0000580001007387 */ /* 0x0003e20000100800 */
[----:B0-----:R-:W-:-:S05]  /*13a0*/  LEA R4, R5, UR4, 0x1 ;  /* 0x0000000405047c11 */ /* 0x001fca000f8e08ff */
[----:B------:R0:W-:Y:S01]  /*13b0*/  STL [R1+0x80], R4 ;  /* 0x0000800401007387 */ /* 0x0001e20000100800 */
[----:B-1----:R-:W-:-:S03]  /*13c0*/  LEA R0, R3, UR4, 0x1 ;  /* 0x0000000403007c11 */ /* 0x002fc6000f8e08ff */
[----:B------:R0:W-:Y:S04]  /*13d0*/  STL [R1+0x7c], R2 ;  /* 0x00007c0201007387 */ /* 0x0001e80000100800 */
[----:B------:R0:W-:Y:S02]  /*13e0*/  STL [R1+0x84], R0 ;  /* 0x0000840001007387 */ /* 0x0001e40000100800 */
.L_x_447:
[----:B0-----:R-:W0:Y:S02]  /*13f0*/  LDC.64 R2, c[0x0][0xc60] ;  /* 0x00031800ff027b82 */ /* 0x001e240000000a00 */
[----:B0-----:R-:W-:-:S05]  /*1400*/  IMAD.WIDE R2, R107, 0x4, R2 ;  /* 0x000000046b027825 */ /* 0x001fca00078e0202 */
[----:B-12--5:R0:W2:Y:S01]  /*1410*/  LDG.E R10, desc[UR60][R2.64] ;  /* 0x0000003c020a7981 */ /* 0x0260a2000c1e1900 */
[----:B------:R-:W-:Y:S05]  /*1420*/  YIELD ;  /* 0x0000000000007946 */ /* 0x000fea0003800000 */
[----:B------:R-:W-:Y:S01]  /*1430*/  ULDC.64 UR4, c[0x0][0xa28] ;  /* 0x00028a0000047ab9 */ /* 0x000fe20000000a00 */
[----:B------:R-:W-:Y:S01]  /*1440*/  ULDC.64 UR8, c[0x0][0xa18] ;  /* 0x0002860000087ab9 */ /* 0x000fe20000000a00 */
[----:B------:R-:W-:Y:S01]  /*1450*/  ISETP.NE.U32.AND P1, PT, RZ, UR4, PT ;  /* 0x00000004ff007c0c */ /* 0x000fe2000bf25070 */
[----:B------:R-:W-:Y:S01]  /*1460*/  ULDC.64 UR6, c[0x0][0xa08] ;  /* 0x0002820000067ab9 */ /* 0x000fe20000000a00 */
[----:B0-----:R-:W-:Y:S01]  /*1470*/  IMAD.MOV.U32 R3, RZ, RZ, RZ ;  /* 0x000000ffff037224 */ /* 0x001fe200078e00ff */
[----:B------:R-:W-:Y:S01]  /*1480*/  ISETP.NE.U32.AND P0, PT, RZ, UR6, PT ;  /* 0x00000006ff007c0c */ /* 0x000fe2000bf05070 */
[----:B------:R-:W-:Y:S01]  /*1490*/  IMAD.MOV.U32 R27, RZ, RZ, RZ ;  /* 0x000000ffff1b7224 */ /* 0x000fe200078e00ff */
[----:B------:R-:W-:-:S02]  /*14a0*/  ISETP.NE.AND.EX P1, PT, RZ, UR5, PT, P1 ;  /* 0x00000005ff007c0c */ /* 0x000fc4000bf25310 */
[----:B------:R-:W-:Y:S02]  /*14b0*/  ISETP.NE.AND.EX P0, PT, RZ, UR7, PT, P0 ;  /* 0x00000007ff007c0c */ /* 0x000fe4000bf05300 */
[----:B--2---:R-:W-:Y:S01]  /*14c0*/  SHF.R.S32.HI R0, RZ, 0x1f, R10 ;  /* 0x0000001fff007819 */ /* 0x004fe2000001140a */
[----:B------:R-:W-:-:S08]  /*14d0*/  IMAD.SHL.U32 R26, R10, 0x4, RZ ;  /* 0x000000040a1a7824 */ /* 0x000fd000078e00ff */
[C---:B---3--:R-:W-:Y:S01]  /*14e0*/  @P1 LEA R4, P2, R10.reuse, UR4, 0x2 ;  /* 0x000000040a041c11 */ /* 0x048fe2000f8410ff */
[----:B------:R0:W-:Y:S01]  /*14f0*/  STL [R1+0x68], R10 ;  /* 0x0000680a01007387 */ /* 0x0001e20000100800 */
[C-C-:B------:R-:W-:Y:S02]  /*1500*/  SHF.L.U64.HI R28, R10.reuse, 0x2, R0.reuse ;  /* 0x000000020a1c7819 */ /* 0x140fe40000010200 */
[----:B------:R-:W-:Y:S02]  /*1510*/  @P1 LEA.HI.X R5, R10, UR5, R0, 0x2, P2 ;  /* 0x000000050a051c11 */ /* 0x000fe400090f1400 */
[----:B------:R-:W-:Y:S01]  /*1520*/  ISETP.NE.U32.AND P2, PT, RZ, UR8, PT ;  /* 0x00000008ff007c0c */ /* 0x000fe2000bf45070 */
[----:B------:R-:W-:Y:S01]  /*1530*/  ULDC UR4, c[0x0][0x288] ;  /* 0x0000a20000047ab9 */ /* 0x000fe20000000800 */
[----:B------:R-:W-:Y:S01]  /*1540*/  IADD3 R8, P3, R26, UR6, RZ ;  /* 0x000000061a087c10 */ /* 0x000fe2000ff7e0ff */
[----:B------:R0:W5:Y:S01]  /*1550*/  @P1 LDG.E R3, desc[UR60][R4.64] ;  /* 0x0000003c04031981 */ /* 0x000162000c1e1900 */
[----:B------:R-:W-:Y:S01]  /*1560*/  ISETP.NE.AND.EX P2, PT, RZ, UR9, PT, P2 ;  /* 0x00000009ff007c0c */ /* 0x000fe2000bf45320 */
[----:B------:R-:W-:Y:S01]  /*1570*/  IMAD.U32 R107, RZ, RZ, UR4 ;  /* 0x00000004ff6b7e24 */ /* 0x000fe2000f8e00ff */
[----:B------:R-:W-:Y:S01]  /*1580*/  IADD3.X R9, R28, UR7, RZ, P3, !PT ;  /* 0x000000071c097c10 */ /* 0x000fe20009ffe4ff */
[----:B------:R-:W-:-:S04]  /*1590*/  ULDC.64 UR4, c[0x0][0x3f8] ;  /* 0x0000fe0000047ab9 */ /* 0x000fc80000000a00 */
[----:B------:R0:W5:Y:S06]  /*15a0*/  @P0 LDG.E R27, desc[UR60][R8.64] ;  /* 0x0000003c081b0981 */ /* 0x00016c000c1e1900 */
[----:B------:R-:W-:-:S04]  /*15b0*/  @P2 IADD3 R6, P1, R26, UR8, RZ ;  /* 0x000000081a062c10 */ /* 0x000fc8000ff3e0ff */
[----:B------:R-:W-:-:S05]  /*15c0*/  @P2 IADD3.X R7, R28, UR9, RZ, P1, !PT ;  /* 0x000000091c072c10 */ /* 0x000fca0008ffe4ff */
[----:B------:R0:W5:Y:S01]  /*15d0*/  @P2 LDG.E R107, desc[UR60][R6.64] ;  /* 0x0000003c066b2981 */ /* 0x000162000c1e1900 */
[----:B------:R-:W-:-:S03]  /*15e0*/  UISETP.NE.U32.AND UP0, UPT, UR4, URZ, UPT ;  /* 0x0000003f0400728c */ /* 0x000fc6000bf05070 */
[----:B------:R-:W-:Y:S01]  /*15f0*/  ULDC UR4, c[0x0][0x404] ;  /* 0x0001010000047ab9 */ /* 0x000fe20000000800 */
[----:B------:R-:W-:-:S03]  /*1600*/  UISETP.NE.AND.EX UP0, UPT, UR5, URZ, UPT, UP0 ;  /* 0x0000003f0500728c */ /* 0x000fc6000bf05300 */
[----:B------:R-:W-:Y:S01]  /*1610*/  ULDC UR5, c[0x0][0x2e0] ;  /* 0x0000b80000057ab9 */ /* 0x000fe20000000800 */
[----:B------:R-:W-:-:S04]  /*1620*/  USEL UR4, UR4, 0x1, UP0 ;  /* 0x0000000104047887 */ /* 0x000fc80008000000 */
[----:B------:R-:W-:-:S03]  /*1630*/  UIMAD UR4, UR4, UR5, URZ ;  /* 0x00000005040472a4 */ /* 0x000fc6000f8e023f */
[----:B------:R-:W-:Y:S02]  /*1640*/  ULDC UR5, c[0x0][0x338] ;  /* 0x0000ce0000057ab9 */ /* 0x000fe40000000800 */
[----:B------:R-:W-:Y:S02]  /*1650*/  IMAD.U32 R2, RZ, RZ, UR5 ;  /* 0x00000005ff027e24 */ /* 0x000fe4000f8e00ff */
[----:B------:R-:W-:Y:S02]  /*1660*/  IMAD.U32 R24, RZ, RZ, UR4 ;  /* 0x00000004ff187e24 */ /* 0x000fe4000f8e00ff */
[----:B------:R-:W-:Y:S01]  /*1670*/  IMAD.MOV.U32 R25, RZ, RZ, R10 ;  /* 0x000000ffff197224 */ /* 0x000fe200078e000a */
[----:B0-----:R-:W-:Y:S06]  /*1680*/  @P2 BRA `(.L_x_308) ;  /* 0x0000000000242947 */ /* 0x001fec0003800000 */
[----:B------:R-:W-:Y:S02]  /*1690*/  ULDC.64 UR4, c[0x0][0xa00] ;  /* 0x0002800000047ab9 */ /* 0x000fe40000000a00 */
[----:B------:R-:W-:-:S04]  /*16a0*/  ISETP.NE.U32.AND P1, PT, RZ, UR4, PT ;  /* 0x00000004ff007c0c */ /* 0x000fc8000bf25070 */
[----:B------:R-:W-:-:S13]  /*16b0*/  ISETP.NE.AND.EX P1, PT, RZ, UR5, PT, P1 ;  /* 0x00000005ff007c0c */ /* 0x000fda000bf25310 */
[----:B------:R-:W-:Y:S05]  /*16c0*/  @!P1 BRA `(.L_x_308) ;  /* 0x0000000000149947 */ /* 0x000fea0003800000 */
[----:B------:R-:W0:Y:S02]  /*16d0*/  LDC.64 R4, c[0x0][0xa00] ;  /* 0x00028000ff047b82 */ /* 0x000e240000000a00 */
[----:B0-----:R-:W-:-:S05]  /*16e0*/  IMAD.WIDE R4, R25, 0x4, R4 ;  /* 0x0000000419047825 */ /* 0x001fca00078e0204 */
[----:B-----5:R-:W2:Y:S04]  /*16f0*/  LDG.E R107, desc[UR60][R4.64] ;  /* 0x0000003c046b7981 */ /* 0x020ea8000c1e1900 */
[----:B------:R-:W2:Y:S02]  /*1700*/  LDG.E R0, desc[UR60][R4.64+0x4] ;  /* 0x0000043c04007981 */ /* 0x000ea4000c1e1900 */
[----:B--2---:R-:W-:-:S07]  /*1710*/  IMAD.IADD R107, R0, 0x1, -R107 ;  /* 0x00000001006b7824 */ /* 0x004fce00078e0a6b */
.L_x_308:
[----:B------:R-:W-:Y:S01]  /*1720*/  ULDC.64 UR4, c[0x0][0xa20] ;  /* 0x0002880000047ab9 */ /* 0x000fe20000000a00 */
[----:B------:R0:W-:Y:S01]  /*1730*/  STL [R1+0x74], R105 ;  /* 0x0000746901007387 */ /* 0x0001e20000100800 */
[----:B------:R-:W-:-:S03]  /*1740*/  ISETP.NE.U32.AND P1, PT, RZ, UR4, PT ;  /* 0x00000004ff007c0c */ /* 0x000fc6000bf25070 */
[----:B------:R0:W-:Y:S01]  /*1750*/  STL [R1+0x6c], R106 ;  /* 0x00006c6a01007387 */ /* 0x0001e20000100800 */
[----:B------:R-:W-:-:S13]  /*1760*/  ISETP.NE.AND.EX P1, PT, RZ, UR5, PT, P1 ;  /* 0x00000005ff007c0c */ /* 0x000fda000bf25310 */
[----:B0-----:R-:W-:Y:S05]  /*1770*/  @!P1 BRA `(.L_x_309) ;  /* 0x0000000000109947 */ /* 0x001fea0003800000 */
[----:B------:R-:W-:-:S04]  /*1780*/  IADD3 R4, P0, R26, UR4, RZ ;  /* 0x000000041a047c10 */ /* 0x000fc8000ff1e0ff */
[----:B------:R-:W-:-:S05]  /*1790*/  IADD3.X R5, R28, UR5, RZ, P0, !PT ;  /* 0x000000051c057c10 */ /* 0x000fca00087fe4ff */
[----:B------:R0:W5:Y:S01]  /*17a0*/  LDG.E R24, desc[UR60][R4.64] ;  /* 0x0000003c04187981 */ /* 0x000162000c1e1900 */
[----:B------:R-:W-:Y:S05]  /*17b0*/  BRA `(.L_x_310) ;  /* 0x0000000000107947 */ /* 0x000fea0003800000 */
.L_x_309:
[----:B------:R-:W-:Y:S05]  /*17c0*/  @!P0 BRA `(.L_x_310) ;  /* 0x00000000000c8947 */ /* 0x000fea0003800000 */
[----:B------:R-:W2:Y:S04]  /*17d0*/  LDG.E R5, desc[UR60][R8.64] ;  /* 0x0000003c08057981 */ /* 0x000ea8000c1e1900 */
[----:B------:R-:W2:Y:S02]  /*17e0*/  LDG.E R24, desc[UR60][R8.64+0x4] ;  /* 0x0000043c08187981 */ /* 0x000ea4000c1e1900 */
[----:B--2---:R-:W-:-:S07]  /*17f0*/  IMAD.IADD R24, R24, 0x1, -R5 ;  /* 0x0000000118187824 */ /* 0x004fce00078e0a05 */
.L_x_310:
[----:B------:R-:W-:Y:S02]  /*1800*/  ULDC.64 UR4, c[0x0][0xa10] ;  /* 0x0002840000047ab9 */ /* 0x000fe40000000a00 */
[----:B------:R-:W-:-:S04]  /*1810*/  ISETP.NE.U32.AND P0, PT, RZ, UR4, PT ;  /* 0x00000004ff007c0c */ /* 0x000fc8000bf05070 */
[----:B------:R-:W-:Y:S01]  /*1820*/  ISETP.NE.AND.EX P0, PT, RZ, UR5, PT, P0 ;  /* 0x00000005ff007c0c */ /* 0x000fe2000bf05300 */
[----:B-----5:R-:W-:Y:S01]  /*1830*/  IMAD.IADD R11, R24, 0x1, -R3 ;  /* 0x00000001180b7824 */ /* 0x020fe200078e0a03 */
[----:B------:R-:W-:-:S11]  /*1840*/  ULDC.64 UR4, c[0x0][0xa30] ;  /* 0x00028c0000047ab9 */ /* 0x000fd60000000a00 */
[----:B0-----:R-:W0:Y:S02]  /*1850*/  @P0 LDC.64 R4, c[0x0][0xa10] ;  /* 0x00028400ff040b82 */ /* 0x001e240000000a00 */
[----:B0-----:R-:W-:-:S05]  /*1860*/  @P0 IMAD.WIDE R4, R25, 0x4, R4 ;  /* 0x0000000419040825 */ /* 0x001fca00078e0204 */
[----:B------:R-:W2:Y:S04]  /*1870*/  @P0 LDG.E R0, desc[UR60][R4.64] ;  /* 0x0000003c04000981 */ /* 0x000ea8000c1e1900 */
[----:B------:R-:W2:Y:S01]  /*1880*/  @P0 LDG.E R9, desc[UR60][R4.64+0x4] ;  /* 0x0000043c04090981 */ /* 0x000ea2000c1e1900 */
[----:B------:R-:W-:Y:S01]  /*1890*/  IMAD.MOV R78, RZ, RZ, -R11 ;  /* 0x000000ffff4e7224 */ /* 0x000fe200078e0a0b */
[----:B------:R-:W-:Y:S01]  /*18a0*/  ISETP.NE.U32.AND P1, PT, RZ, UR4, PT ;  /* 0x00000004ff007c0c */ /* 0x000fe2000bf25070 */
[----:B------:R-:W-:-:S03]  /*18b0*/  IMAD.MOV.U32 R102, RZ, RZ, R24 ;  /* 0x000000ffff667224 */ /* 0x000fc600078e0018 */
[----:B------:R-:W-:Y:S02]  /*18c0*/  VIMNMX R78, RZ, R78, !PT ;  /* 0x0000004eff4e7248 */ /* 0x000fe40007fe0100 */
[----:B------:R-:W-:-:S13]  /*18d0*/  ISETP.NE.AND.EX P1, PT, RZ, UR5, PT, P1 ;  /* 0x00000005ff007c0c */ /* 0x000fda000bf25310 */
[----:B------:R-:W-:-:S04]  /*18e0*/  @P1 IADD3 R6, P2, R26, UR4, RZ ;  /* 0x000000041a061c10 */ /* 0x000fc8000ff5e0ff */
[----:B------:R-:W-:-:S05]  /*18f0*/  @P1 IADD3.X R7, R28, UR5, RZ, P2, !PT ;  /* 0x000000051c071c10 */ /* 0x000fca00097fe4ff */
[----:B------:R0:W5:Y:S01]  /*1900*/  @P1 LDG.E R102, desc[UR60][R6.64] ;  /* 0x0000003c06661981 */ /* 0x000162000c1e1900 */
[----:B--2---:R-:W-:-:S05]  /*1910*/  @P0 IMAD.IADD R2, R9, 0x1, -R0 ;  /* 0x0000000109020824 */ /* 0x004fca00078e0a00 */
[----:B------:R-:W-:-:S05]  /*1920*/  IADD3 R108, R11, R2, RZ ;  /* 0x000000020b6c7210 */ /* 0x000fca0007ffe0ff */
[----:B------:R-:W-:-:S04]  /*1930*/  VIADD R0, R108, 0x8f ;  /* 0x0000008f6c007836 */ /* 0x000fc80000000000 */
[----:B------:R-:W-:-:S05]  /*1940*/  IMAD.HI R0, R0, 0x38e38e39, RZ ;  /* 0x38e38e3900007827 */ /* 0x000fca00078e02ff */
[----:B------:R-:W-:-:S04]  /*1950*/  SHF.R.U32.HI R3, RZ, 0x1f, R0 ;  /* 0x0000001fff037819 */ /* 0x000fc80000011600 */
[----:B------:R-:W-:-:S05]  /*1960*/  LEA.HI.SX32 R110, R0, R3, 0x1b ;  /* 0x00000003006e7211 */ /* 0x000fca00078fdaff */
[----:B------:R-:W-:-:S05]  /*1970*/  IMAD R3, R110, 0x90, -R11 ;  /* 0x000000906e037824 */ /* 0x000fca00078e0a0b */
[----:B------:R-:W-:-:S04]  /*1980*/  VIMNMX R3, R3, R2, PT ;  /* 0x0000000203037248 */ /* 0x000fc80003fe0100 */
[----:B------:R-:W-:Y:S01]  /*1990*/  ISETP.GT.AND P0, PT, R3, R78, PT ;  /* 0x0000004e0300720c */ /* 0x000fe20003f04270 */
[----:B------:R-:W-:-:S05]  /*19a0*/  IMAD.WIDE.U32 R78, R78, 0x38e38e39, RZ ;  /* 0x38e38e394e4e7825 */ /* 0x000fca00078e00ff */
[----:B------:R-:W-:-:S05]  /*19b0*/  SHF.R.U32.HI R78, RZ, 0x5, R79 ;  /* 0x00000005ff4e7819 */ /* 0x000fca000001164f */
[----:B------:R-:W-:Y:S02]  /*19c0*/  IMAD.MOV.U32 R22, RZ, RZ, R78 ;  /* 0x000000ffff167224 */ /* 0x000fe400078e004e */
[----:B------:R-:W-:-:S04]  /*19d0*/  @P0 VIADD R0, R3, 0x8f ;  /* 0x0000008f03000836 */ /* 0x000fc80000000000 */
[----:B------:R-:W-:-:S05]  /*19e0*/  @P0 IMAD.HI R0, R0, 0x38e38e39, RZ ;  /* 0x38e38e3900000827 */ /* 0x000fca00078e02ff */
[----:B------:R-:W-:-:S04]  /*19f0*/  @P0 SHF.R.U32.HI R3, RZ, 0x1f, R0 ;  /* 0x0000001fff030819 */ /* 0x000fc80000011600 */
[----:B------:R-:W-:Y:S02]  /*1a00*/  @P0 LEA.HI.SX32 R22, R0, R3, 0x1b ;  /* 0x0000000300160211 */ /* 0x000fe400078fdaff */
[----:B------:R-:W-:Y:S02]  /*1a10*/  PLOP3.LUT P0, PT, PT, PT, PT, 0x80, 0x0 ;  /* 0x000000000000781c */ /* 0x000fe40003f0f070 */
[----:B------:R-:W-:-:S13]  /*1a20*/  ISETP.GT.AND P1, PT, R22, R78, PT ;  /* 0x0000004e1600720c */ /* 0x000fda0003f24270 */
[----:B0-----:R-:W-:Y:S05]  /*1a30*/  @!P1 BRA `(.L_x_311) ;  /* 0x00000050007c9947 */ /* 0x001fea0003800000 */
[----:B------:R-:W-:Y:S01]  /*1a40*/  VIADD R0, R18, 0x16a00 ;  /* 0x00016a0012007836 */ /* 0x000fe20000000000 */
[----:B------:R-:W-:Y:S04]  /*1a50*/  BSSY B6, `(.L_x_312) ;  /* 0x0000013000067945 */ /* 0x000fe80003800000 */
[----:B------:R-:W-:-:S13]  /*1a60*/  LOP3.LUT P0, RZ, R0, 0x1bf, RZ, 0xc0, !PT ;  /* 0x000001bf00ff7812 */ /* 0x000fda000780c0ff */
[----:B------:R-:W-:Y:S05]  /*1a70*/  @!P0 BRA `(.L_x_313) ;  /* 0x0000000000408947 */ /* 0x000fea0003800000 */
        /* <DEDUP_REMOVED lines=15> */
[----:B-1---5:R-:W-:Y:S05]  /*1b70*/  CALL.ABS.NOINC R14 ;  /* 0x000000000e007343 */ /* 0x022fea0003c00000 */
.L_x_313:
[----:B------:R-:W-:Y:S05]  /*1b80*/  BSYNC B6 ;  /* 0x0000000000067941 */ /* 0x000fea0003800000 */
.L_x_312:
        /* <DEDUP_REMOVED lines=11> */
[----:B------:R-:W-:Y:S01]  /*1c40*/  IMAD.U32 R10, RZ, RZ, UR6 ;  /* 0x00000006ff0a7e24 */ /* 0x000fe2000f8e00ff */
[----:B------:R-:W-:Y:S01]  /*1c50*/  MOV R6, UR4 ;  /* 0x0000000400067c02 */ /* 0x000fe20008000f00 */
[----:B------:R-:W-:Y:S02]  /*1c60*/  IMAD.U32 R7, RZ, RZ, UR5 ;  /* 0x00000005ff077e24 */ /* 0x000fe4000f8e00ff */
[----:B------:R-:W-:-:S02]  /*1c70*/  IMAD.U32 R11, RZ, RZ, UR7 ;  /* 0x00000007ff0b7e24 */ /* 0x000fc4000f8e00ff */
[----:B------:R-:W-:Y:S02]  /*1c80*/  IMAD.MOV.U32 R8, RZ, RZ, 0x70 ;  /* 0x00000070ff087424 */ /* 0x000fe400078e00ff */
[----:B------:R-:W-:Y:S02]  /*1c90*/  IMAD.MOV.U32 R12, RZ, RZ, 0x1 ;  /* 0x00000001ff0c7424 */ /* 0x000fe400078e00ff */
[----:B0-----:R-:W-:-:S07]  /*1ca0*/  IMAD.MOV.U32 R13, RZ, RZ, RZ ;  /* 0x000000ffff0d7224 */ /* 0x001fce00078e00ff */
[----:B------:R-:W-:-:S07]  /*1cb0*/  LEPC R20, `(.L_x_315) ;  /* 0x000000001014794e */ /* 0x000fce0000000000 */
[----:B-1---5:R-:W-:Y:S05]  /*1cc0*/  CALL.ABS.NOINC R14 ;  /* 0x000000000e007343 */ /* 0x022fea0003c00000 */
.L_x_315:
[----:B------:R-:W-:Y:S05]  /*1cd0*/  BSYNC B6 ;  /* 0x0000000000067941 */ /* 0x000fea0003800000 */
.L_x_314:
[----:B------:R-:W-:Y:S01]  /*1ce0*/  ULDC.64 UR4, c[0x0][0x9f8] ;  /* 0x00027e0000047ab9 */ /* 0x000fe20000000a00 */
[----:B------:R-:W2:Y:S01]  /*1cf0*/  LDL R20, [R1+0x28] ;  /* 0x0000280001147983 */ /* 0x000ea20000100800 */
[----:B------:R-:W-:Y:S01]  /*1d00*/  ISETP.NE.U32.AND P0, PT, RZ, UR4, PT ;  /* 0x00000004ff007c0c */ /* 0x000fe2000bf05070 */
[----:B------:R-:W0:Y:S01]  /*1d10*/  LDC R0, c[0x0][0x428] ;  /* 0x00010a00ff007b82 */ /* 0x000e220000000800 */
[----:B------:R-:W-:Y:S01]  /*1d20*/  IMAD.IADD R74, R27, 0x1, R24 ;  /* 0x000000011b4a7824 */ /* 0x000fe200078e0218 */
[----:B------:R-:W3:Y:S01]  /*1d30*/  LDL R14, [R1+0x2c] ;  /* 0x00002c00010e7983 */ /* 0x000ee20000100800 */
[----:B------:R-:W-:Y:S01]  /*1d40*/  ISETP.NE.AND.EX P0, PT, RZ, UR5, PT, P0 ;  /* 0x00000005ff007c0c */ /* 0x000fe2000bf05300 */
[----:B------:R-:W-:Y:S02]  /*1d50*/  ULDC.64 UR6, c[0x0][0xa08] ;  /* 0x0002820000067ab9 */ /* 0x000fe40000000a00 */
[----:B------:R-:W4:Y:S04]  /*1d60*/  LDL R39, [R1+0x30] ;  /* 0x0000300001277983 */ /* 0x000f280000100800 */
[----:B------:R-:W4:Y:S04]  /*1d70*/  LDL R38, [R1+0x38] ;  /* 0x0000380001267983 */ /* 0x000f280000100800 */
[----:B------:R-:W4:Y:S01]  /*1d80*/  LDL R37, [R1+0x34] ;  /* 0x0000340001257983 */ /* 0x000f220000100800 */
[----:B------:R-:W1:Y:S01]  /*1d90*/  S2R R21, SR_TID.X ;  /* 0x0000000000157919 */ /* 0x000e620000002100 */
[----:B------:R-:W-:Y:S01]  /*1da0*/  @P0 IADD3 R4, P1, R26, UR4, RZ ;  /* 0x000000041a040c10 */ /* 0x000fe2000ff3e0ff */
[----:B------:R-:W1:Y:S01]  /*1db0*/  LDC.64 R66, c[0x0][0x3e8] ;  /* 0x0000fa00ff427b82 */ /* 0x000e620000000a00 */
[----:B------:R-:W4:Y:S02]  /*1dc0*/  LDL.LU R35, [R1+0x44] ;  /* 0x0000440001237983 */ /* 0x000f240000300800 */
[----:B------:R-:W-:Y:S01]  /*1dd0*/  @P0 IADD3.X R5, R28, UR5, RZ, P1, !PT ;  /* 0x000000051c050c10 */ /* 0x000fe20008ffe4ff */
[----:B------:R-:W-:Y:S01]  /*1de0*/  ULDC.64 UR4, c[0x0][0x2f8] ;  /* 0x0000be0000047ab9 */ /* 0x000fe20000000a00 */
[----:B------:R-:W4:Y:S03]  /*1df0*/  LDL R36, [R1+0x78] ;  /* 0x0000780001247983 */ /* 0x000f260000100800 */
[----:B------:R-:W1:Y:S01]  /*1e00*/  LDC.64 R28, c[0x0][0x2f0] ;  /* 0x0000bc00ff1c7b82 */ /* 0x000e620000000a00 */
[----:B------:R1:W2:Y:S01]  /*1e10*/  @P0 LDG.E R25, desc[UR60][R4.64] ;  /* 0x0000003c04190981 */ /* 0x0002a2000c1e1900 */
[----:B0-----:R-:W-:-:S02]  /*1e20*/  ISETP.NE.AND P0, PT, R0, 0x1, PT ;  /* 0x000000010000780c */ /* 0x001fc40003f05270 */
[----:B------:R-:W-:Y:S02]  /*1e30*/  SHF.R.S32.HI R9, RZ, 0x1f, R74 ;  /* 0x0000001fff097819 */ /* 0x000fe4000001144a */
[----:B------:R-:W-:Y:S02]  /*1e40*/  SHF.R.S32.HI R147, RZ, 0x1f, R146 ;  /* 0x0000001fff937819 */ /* 0x000fe40000011492 */
[----:B------:R-:W0:Y:S08]  /*1e50*/  LDC R33, c[0x0][0x3d4] ;  /* 0x0000f500ff217b82 */ /* 0x000e300000000800 */
[----:B------:R-:W0:Y:S01]  /*1e60*/  @P0 LDC R3, c[0x0][0x42c] ;  /* 0x00010b00ff030b82 */ /* 0x000e220000000800 */
[----:B-1----:R-:W-:-:S07]  /*1e70*/  SHF.R.U32.HI R34, RZ, 0x7, R21 ;  /* 0x00000007ff227819 */ /* 0x002fce0000011615 */
[----:B------:R-:W1:Y:S01]  /*1e80*/  @P0 LDC R7, c[0x0][0x430] ;  /* 0x00010c00ff070b82 */ /* 0x000e620000000800 */
[----:B------:R-:W-:Y:S01]  /*1e90*/  IMAD.WIDE.U32 R4, R74, R28, RZ ;  /* 0x0000001c4a047225 */ /* 0x000fe200078e00ff */
[----:B------:R-:W-:Y:S02]  /*1ea0*/  ISETP.NE.AND P6, PT, R34, 0x1, PT ;  /* 0x000000012200780c */ /* 0x000fe40003fc5270 */
[----:B------:R-:W-:-:S04]  /*1eb0*/  SHF.R.S32.HI R32, RZ, 0x1f, R145 ;  /* 0x0000001fff207819 */ /* 0x000fc80000011491 */
[----:B------:R-:W1:Y:S01]  /*1ec0*/  LDC.64 R72, c[0x0][0x3d8] ;  /* 0x0000f600ff487b82 */ /* 0x000e620000000a00 */
[----:B0-----:R-:W-:-:S04]  /*1ed0*/  @P0 IMAD.HI.U32 R0, R106, R3, RZ ;  /* 0x000000036a000227 */ /* 0x001fc800078e00ff */
[----:B------:R-:W-:Y:S01]  /*1ee0*/  IMAD R3, R9, R28, RZ ;  /* 0x0000001c09037224 */ /* 0x000fe200078e02ff */
[----:B-1----:R-:W-:-:S03]  /*1ef0*/  @P0 SHF.R.U32.HI R106, RZ, R7, R0 ;  /* 0x00000007ff6a0219 */ /* 0x002fc60000011600 */
[----:B------:R-:W-:Y:S01]  /*1f00*/  IMAD R3, R74, R29, R3 ;  /* 0x0000001d4a037224 */ /* 0x000fe200078e0203 */
[----:B------:R-:W-:Y:S02]  /*1f10*/  ISETP.NE.U32.AND P0, PT, RZ, UR6, PT ;  /* 0x00000006ff007c0c */ /* 0x000fe4000bf05070 */
[----:B------:R-:W-:Y:S01]  /*1f20*/  SHF.R.S32.HI R6, RZ, 0x1f, R106 ;  /* 0x0000001fff067819 */ /* 0x000fe2000001146a */
[----:B------:R-:W-:Y:S01]  /*1f30*/  IMAD.IADD R5, R5, 0x1, R3 ;  /* 0x0000000105057824 */ /* 0x000fe200078e0203 */
[----:B------:R-:W-:-:S03]  /*1f40*/  ISETP.NE.AND.EX P0, PT, RZ, UR7, PT, P0 ;  /* 0x00000007ff007c0c */ /* 0x000fc6000bf05300 */
[----:B------:R-:W-:Y:S02]  /*1f50*/  IMAD R3, R6, UR4, RZ ;  /* 0x0000000406037c24 */ /* 0x000fe4000f8e02ff */
[----:B------:R-:W-:-:S04]  /*1f60*/  IMAD.WIDE.U32 R4, R106, UR4, R4 ;  /* 0x000000046a047c25 */ /* 0x000fc8000f8e0004 */
[----:B------:R-:W-:Y:S01]  /*1f70*/  IMAD R3, R106, UR5, R3 ;  /* 0x000000056a037c24 */ /* 0x000fe2000f8e0203 */
[----:B------:R-:W-:-:S03]  /*1f80*/  ULDC.64 UR4, c[0x0][0x300] ;  /* 0x0000c00000047ab9 */ /* 0x000fc60000000a00 */
[----:B------:R-:W-:Y:S01]  /*1f90*/  IMAD.IADD R5, R5, 0x1, R3 ;  /* 0x0000000105057824 */ /* 0x000fe200078e0203 */
[----:B------:R-:W-:Y:S01]  /*1fa0*/  SHF.R.S32.HI R17, RZ, 0x1f, R16 ;  /* 0x0000001fff117819 */ /* 0x000fe20000011410 */
[----:B------:R-:W-:-:S04]  /*1fb0*/  IMAD.WIDE.U32 R30, R145, R66, R146 ;  /* 0x00000042911e7225 */ /* 0x000fc800078e0092 */
[----:B------:R-:W-:-:S04]  /*1fc0*/  IMAD.WIDE.U32 R64, R145, R66, R16 ;  /* 0x0000004291407225 */ /* 0x000fc800078e0010 */
[----:B------:R-:W-:-:S04]  /*1fd0*/  IMAD.WIDE.U32 R70, R145, R72, R16 ;  /* 0x0000004891467225 */ /* 0x000fc800078e0010 */
[----:B------:R-:W-:Y:S01]  /*1fe0*/  IMAD.WIDE.U32 R68, R145, R72, R146 ;  /* 0x0000004891447225 */ /* 0x000fe200078e0092 */
[----:B-----5:R-:W-:-:S03]  /*1ff0*/  SHF.R.S32.HI R21, RZ, 0x1f, R102 ;  /* 0x0000001fff157819 */ /* 0x020fc60000011466 */
[----:B------:R-:W-:Y:S02]  /*2000*/  VIADD R77, R146, 0x50 ;  /* 0x00000050924d7836 */ /* 0x000fe40000000000 */
[----:B------:R-:W-:Y:S02]  /*2010*/  IMAD R89, R29, 0x90, RZ ;  /* 0x000000901d597824 */ /* 0x000fe400078e02ff */
[----:B------:R-:W-:Y:S02]  /*2020*/  IMAD R91, R73, 0x90, RZ ;  /* 0x00000090495b7824 */ /* 0x000fe400078e02ff */
[----:B------:R-:W-:Y:S02]  /*2030*/  VIADD R109, R34, 0x8 ;  /* 0x00000008226d7836 */ /* 0x000fe40000000000 */
[----:B------:R-:W-:Y:S01]  /*2040*/  IMAD.SHL.U32 R104, R33, 0x2, RZ ;  /* 0x0000000221687824 */ /* 0x000fe200078e00ff */
[----:B--2---:R-:W-:-:S04]  /*2050*/  SHF.R.S32.HI R0, RZ, 0x1f, R25 ;  /* 0x0000001fff007819 */ /* 0x004fc80000011419 */
[----:B------:R-:W-:Y:S02]  /*2060*/  SEL R11, R0, RZ, !P0 ;  /* 0x000000ff000b7207 */ /* 0x000fe40004000000 */
[----:B------:R-:W-:-:S03]  /*2070*/  SEL R15, R25, RZ, !P0 ;  /* 0x000000ff190f7207 */ /* 0x000fc60004000000 */
[----:B------:R-:W-:Y:S02]  /*2080*/  IMAD R0, R11, UR4, RZ ;  /* 0x000000040b007c24 */ /* 0x000fe4000f8e02ff */
[----:B------:R-:W-:-:S04]  /*2090*/  IMAD.WIDE.U32 R24, R15, UR4, R4 ;  /* 0x000000040f187c25 */ /* 0x000fc8000f8e0004 */
[----:B------:R-:W-:Y:S01]  /*20a0*/  IMAD R3, R15, UR5, R0 ;  /* 0x000000050f037c24 */ /* 0x000fe2000f8e0200 */
[----:B------:R-:W-:Y:S05]  /*20b0*/  @!P6 WARPSYNC.ALL ;  /* 0x000000000000e948 */ /* 0x000fea0003800000 */
[----:B------:R-:W-:Y:S01]  /*20c0*/  ULDC.64 UR4, c[0x0][0x320] ;  /* 0x0000c80000047ab9 */ /* 0x000fe20000000a00 */
[----:B------:R-:W-:Y:S01]  /*20d0*/  IMAD R0, R32, R28, RZ ;  /* 0x0000001c20007224 */ /* 0x000fe200078e02ff */
[----:B------:R-:W-:Y:S01]  /*20e0*/  @!P6 BAR.SYNC.DEFER_BLOCKING 0x9, 0x100 ;  /* 0x024400000000eb1d */ /* 0x000fe20000010000 */
[----:B------:R-:W-:Y:S02]  /*20f0*/  IMAD R5, R6, UR4, RZ ;  /* 0x0000000406057c24 */ /* 0x000fe4000f8e02ff */
[----:B------:R-:W-:-:S03]  /*2100*/  IMAD.WIDE.U32 R26, R106, UR4, R146 ;  /* 0x000000046a1a7c25 */ /* 0x000fc6000f8e0092 */
[----:B------:R-:W-:Y:S01]  /*2110*/  ULDC UR4, c[0x0][0x2e4] ;  /* 0x0000b90000047ab9 */ /* 0x000fe20000000800 */
[----:B---3--:R-:W-:Y:S01]  /*2120*/  ISETP.GE.AND P2, PT, R14, R33, PT ;  /* 0x000000210e00720c */ /* 0x008fe20003f46270 */
[----:B------:R-:W-:Y:S01]  /*2130*/  ULDC.64 UR6, c[0x0][0x328] ;  /* 0x0000ca0000067ab9 */ /* 0x000fe20000000a00 */
[----:B------:R-:W-:Y:S01]  /*2140*/  ISETP.GE.AND P1, PT, R20, UR4, PT ;  /* 0x0000000414007c0c */ /* 0x000fe2000bf26270 */
[----:B------:R-:W-:Y:S02]  /*2150*/  IMAD R7, R106, UR5, R5 ;  /* 0x000000056a077c24 */ /* 0x000fe4000f8e0205 */
[C---:B------:R-:W-:Y:S01]  /*2160*/  IMAD.WIDE.U32 R4, R145.reuse, R28, R146 ;  /* 0x0000001c91047225 */ /* 0x040fe200078e0092 */
[----:B------:R-:W-:Y:S02]  /*2170*/  SEL R6, RZ, 0xffffffff, P1 ;  /* 0xffffffffff067807 */ /* 0x000fe40000800000 */
[----:B------:R-:W-:Y:S01]  /*2180*/  ISETP.GE.AND P0, PT, R146, UR4, PT ;  /* 0x0000000492007c0c */ /* 0x000fe2000bf06270 */
[----:B------:R-:W-:Y:S01]  /*2190*/  IMAD R85, R145, R29, R0 ;  /* 0x0000001d91557224 */ /* 0x000fe200078e0200 */
[----:B------:R-:W-:Y:S01]  /*21a0*/  IADD3 R88, P1, R24, R4, RZ ;  /* 0x0000000418587210 */ /* 0x000fe20007f3e0ff */
[----:B------:R-:W-:Y:S01]  /*21b0*/  IMAD.IADD R0, R25, 0x1, R3 ;  /* 0x0000000119007824 */ /* 0x000fe200078e0203 */
[----:B------:R-:W-:Y:S01]  /*21c0*/  SEL R3, RZ, 0x1, P0 ;  /* 0x00000001ff037807 */ /* 0x000fe20000000000 */
[----:B------:R-:W-:-:S03]  /*21d0*/  IMAD.SHL.U32 R6, R6, 0x2, RZ ;  /* 0x0000000206067824 */ /* 0x000fc600078e00ff */
[----:B------:R-:W-:Y:S02]  /*21e0*/  IADD3.X R85, R0, R5, R85, P1, !PT ;  /* 0x0000000500557210 */ /* 0x000fe40000ffe455 */
[----:B------:R-:W-:Y:S01]  /*21f0*/  LOP3.LUT R5, R6, 0x2, R3, 0xe2, !PT ;  /* 0x0000000206057812 */ /* 0x000fe200078ee203 */
[----:B------:R-:W-:Y:S01]  /*2200*/  VIADD R3, R146, 0x30 ;  /* 0x0000003092037836 */ /* 0x000fe20000000000 */
[----:B------:R-:W-:Y:S01]  /*2210*/  ISETP.GE.AND P0, PT, R14, UR4, PT ;  /* 0x000000040e007c0c */ /* 0x000fe2000bf06270 */
[----:B------:R-:W-:Y:S02]  /*2220*/  IMAD R6, R32, R66, RZ ;  /* 0x0000004220067224 */ /* 0x000fe400078e02ff */
[----:B------:R-:W-:Y:S01]  /*2230*/  VIADD R4, R146, 0x40 ;  /* 0x0000004092047836 */ /* 0x000fe20000000000 */
[----:B------:R-:W-:Y:S01]  /*2240*/  ISETP.GE.AND P1, PT, R3, UR4, PT ;  /* 0x0000000403007c0c */ /* 0x000fe2000bf26270 */
[----:B------:R-:W-:Y:S01]  /*2250*/  IMAD R13, R145, R67, R6 ;  /* 0x00000043910d7224 */ /* 0x000fe200078e0206 */
[----:B------:R-:W-:Y:S01]  /*2260*/  SEL R6, RZ, 0x4, P0 ;  /* 0x00000004ff067807 */ /* 0x000fe20000000000 */
[----:B------:R-:W-:Y:S01]  /*2270*/  IMAD.IADD R27, R27, 0x1, R7 ;  /* 0x000000011b1b7824 */ /* 0x000fe200078e0207 */
[----:B------:R-:W-:-:S02]  /*2280*/  SEL R7, RZ, 0x8, P1 ;  /* 0x00000008ff077807 */ /* 0x000fc40000800000 */
[----:B------:R-:W-:Y:S02]  /*2290*/  ISETP.GE.AND P0, PT, R4, UR4, PT ;  /* 0x0000000404007c0c */ /* 0x000fe4000bf06270 */
[----:B------:R-:W-:Y:S02]  /*22a0*/  LOP3.LUT R5, R7, R5, R6, 0xfe, !PT ;  /* 0x0000000507057212 */ /* 0x000fe400078efe06 */
[----:B------:R-:W-:Y:S02]  /*22b0*/  SEL R10, RZ, 0x10, P0 ;  /* 0x00000010ff0a7807 */ /* 0x000fe40000000000 */
[-C--:B------:R-:W-:Y:S02]  /*22c0*/  ISETP.GE.AND P0, PT, R146, R33.reuse, PT ;  /* 0x000000219200720c */ /* 0x080fe40003f06270 */
[----:B------:R-:W-:Y:S01]  /*22d0*/  ISETP.GE.AND P1, PT, R20, R33, PT ;  /* 0x000000211400720c */ /* 0x000fe20003f26270 */
[----:B------:R-:W-:Y:S01]  /*22e0*/  IMAD R6, R32, R72, RZ ;  /* 0x0000004820067224 */ /* 0x000fe200078e02ff */
[----:B------:R-:W-:-:S02]  /*22f0*/  LOP3.LUT R10, R5, R10, RZ, 0xfc, !PT ;  /* 0x0000000a050a7212 */ /* 0x000fc400078efcff */
[C---:B------:R-:W-:Y:S02]  /*2300*/  SEL R5, R33.reuse, RZ, P0 ;  /* 0x000000ff21057207 */ /* 0x040fe40000000000 */
[----:B------:R-:W-:Y:S01]  /*2310*/  SEL R7, R33, RZ, P1 ;  /* 0x000000ff21077207 */ /* 0x000fe20000800000 */
[----:B------:R-:W-:Y:S01]  /*2320*/  IMAD.IADD R31, R31, 0x1, R13 ;  /* 0x000000011f1f7824 */ /* 0x000fe200078e020d */
[----:B------:R-:W-:Y:S01]  /*2330*/  SEL R8, R33, RZ, P2 ;  /* 0x000000ff21087207 */ /* 0x000fe20001000000 */
[----:B------:R-:W-:Y:S02]  /*2340*/  IMAD.IADD R65, R13, 0x1, R65 ;  /* 0x000000010d417824 */ /* 0x000fe400078e0241 */
[----:B------:R-:W-:Y:S02]  /*2350*/  IMAD R13, R145, R73, R6 ;  /* 0x00000049910d7224 */ /* 0x000fe400078e0206 */
[----:B------:R-:W-:Y:S02]  /*2360*/  IMAD.IADD R6, R146, 0x1, R5 ;  /* 0x0000000192067824 */ /* 0x000fe400078e0205 */
[----:B------:R-:W-:Y:S01]  /*2370*/  IMAD.IADD R12, R20, 0x1, R7 ;  /* 0x00000001140c7824 */ /* 0x000fe200078e0207 */
[----:B----4-:R-:W-:Y:S01]  /*2380*/  LOP3.LUT P3, RZ, R36, 0x2, RZ, 0xc0, !PT ;  /* 0x0000000224ff7812 */ /* 0x010fe2000786c0ff */
[----:B------:R-:W-:Y:S01]  /*2390*/  IMAD R11, R11, UR6, RZ ;  /* 0x000000060b0b7c24 */ /* 0x000fe2000f8e02ff */
[----:B------:R-:W-:Y:S01]  /*23a0*/  LOP3.LUT R35, R35, 0xfffffffe, RZ, 0xc0, !PT ;  /* 0xfffffffe23237812 */ /* 0x000fe200078ec0ff */
[----:B------:R-:W-:Y:S01]  /*23b0*/  IMAD.IADD R14, R14, 0x1, R8 ;  /* 0x000000010e0e7824 */ /* 0x000fe200078e0208 */
[----:B------:R-:W-:Y:S01]  /*23c0*/  IADD3 R71, R13, R71, RZ ;  /* 0x000000470d477210 */ /* 0x000fe20007ffe0ff */
[----:B------:R-:W-:Y:S01]  /*23d0*/  IMAD.IADD R69, R69, 0x1, R13 ;  /* 0x0000000145457824 */ /* 0x000fe200078e020d */
[----:B------:R-:W-:-:S02]  /*23e0*/  SHF.R.S32.HI R7, RZ, 0x1f, R6 ;  /* 0x0000001fff077819 */ /* 0x000fc40000011406 */
[----:B------:R-:W-:Y:S01]  /*23f0*/  SHF.R.S32.HI R13, RZ, 0x1f, R12 ;  /* 0x0000001fff0d7819 */ /* 0x000fe2000001140c */
[----:B------:R-:W-:Y:S01]  /*2400*/  IMAD R11, R15, UR7, R11 ;  /* 0x000000070f0b7c24 */ /* 0x000fe2000f8e020b */
[----:B------:R-:W-:Y:S01]  /*2410*/  @P2 LOP3.LUT R35, R35, 0x1, RZ, 0xfc, !PT ;  /* 0x0000000123232812 */ /* 0x000fe200078efcff */
[----:B------:R-:W-:Y:S01]  /*2420*/  IMAD.WIDE.U32 R26, R15, UR6, R26 ;  /* 0x000000060f1a7c25 */ /* 0x000fe2000f8e001a */
[----:B------:R-:W-:Y:S02]  /*2430*/  SHF.R.S32.HI R15, RZ, 0x1f, R14 ;  /* 0x0000001fff0f7819 */ /* 0x000fe4000001140e */
[CC--:B------:R-:W-:Y:S02]  /*2440*/  LEA.HI R5, R7.reuse, R6.reuse, RZ, 0x3 ;  /* 0x0000000607057211 */ /* 0x0c0fe400078f18ff */
[----:B------:R-:W-:Y:S02]  /*2450*/  LEA.HI R8, R7, R6, RZ, 0x5 ;  /* 0x0000000607087211 */ /* 0x000fe400078f28ff */
[----:B------:R-:W-:-:S02]  /*2460*/  LEA.HI R6, R13, R12, RZ, 0x3 ;  /* 0x0000000c0d067211 */ /* 0x000fc400078f18ff */
[----:B------:R-:W-:Y:S02]  /*2470*/  LEA.HI R13, R13, R12, RZ, 0x5 ;  /* 0x0000000c0d0d7211 */ /* 0x000fe400078f28ff */
[----:B------:R-:W-:Y:S02]  /*2480*/  LOP3.LUT R35, R35, 0xfffffffd, RZ, 0xc0, !PT ;  /* 0xfffffffd23237812 */ /* 0x000fe400078ec0ff */
[CC--:B------:R-:W-:Y:S02]  /*2490*/  LEA.HI R7, R15.reuse, R14.reuse, RZ, 0x3 ;  /* 0x0000000e0f077211 */ /* 0x0c0fe400078f18ff */
[----:B------:R-:W-:Y:S02]  /*24a0*/  LEA.HI R15, R15, R14, RZ, 0x5 ;  /* 0x0000000e0f0f7211 */ /* 0x000fe400078f28ff */
[----:B------:R-:W-:Y:S02]  /*24b0*/  SHF.R.S32.HI R14, RZ, 0x5, R13 ;  /* 0x00000005ff0e7819 */ /* 0x000fe4000001140d */
[----:B------:R-:W-:-:S02]  /*24c0*/  SHF.R.S32.HI R12, RZ, 0x5, R8 ;  /* 0x00000005ff0c7819 */ /* 0x000fc40000011408 */
[----:B------:R-:W-:Y:S02]  /*24d0*/  LOP3.LUT R13, R39, 0x18, R6, 0xf8, !PT ;  /* 0x00000018270d7812 */ /* 0x000fe400078ef806 */
[----:B------:R-:W-:Y:S02]  /*24e0*/  @P3 LOP3.LUT R35, R35, 0x2, RZ, 0xfc, !PT ;  /* 0x0000000223233812 */ /* 0x000fe400078efcff */
[----:B------:R-:W-:Y:S01]  /*24f0*/  LOP3.LUT R8, R39, 0x18, R5, 0xf8, !PT ;  /* 0x0000001827087812 */ /* 0x000fe200078ef805 */
[----:B------:R-:W-:Y:S01]  /*2500*/  IMAD R14, R14, 0x1200, R38 ;  /* 0x000012000e0e7824 */ /* 0x000fe200078e0226 */
[-C--:B------:R-:W-:Y:S01]  /*2510*/  LOP3.LUT R13, R13, R37.reuse, RZ, 0x3c, !PT ;  /* 0x000000250d0d7212 */ /* 0x080fe200078e3cff */
[----:B------:R0:W-:Y:S01]  /*2520*/  STL [R1+0x44], R35 ;  /* 0x0000442301007387 */ /* 0x0001e20000100800 */
[----:B------:R-:W-:Y:S01]  /*2530*/  LOP3.LUT R101, R8, R37, RZ, 0x3c, !PT ;  /* 0x0000002508657212 */ /* 0x000fe200078e3cff */
[----:B------:R-:W-:Y:S01]  /*2540*/  IMAD R8, R21, R66, RZ ;  /* 0x0000004215087224 */ /* 0x000fe200078e02ff */
[----:B------:R-:W-:Y:S01]  /*2550*/  IADD3 R74, P2, R145, R74, RZ ;  /* 0x0000004a914a7210 */ /* 0x000fe20007f5e0ff */
[----:B------:R-:W-:Y:S01]  /*2560*/  IMAD.IADD R100, R14, 0x1, R13 ;  /* 0x000000010e647824 */ /* 0x000fe200078e020d */
[----:B------:R-:W-:Y:S01]  /*2570*/  SHF.R.S32.HI R20, RZ, 0x5, R15 ;  /* 0x00000005ff147819 */ /* 0x000fe2000001140f */
[----:B------:R-:W-:Y:S01]  /*2580*/  IMAD R81, R102, R67, R8 ;  /* 0x0000004366517224 */ /* 0x000fe200078e0208 */
[----:B------:R-:W-:Y:S01]  /*2590*/  LOP3.LUT R15, R39, 0x18, R7, 0xf8, !PT ;  /* 0x00000018270f7812 */ /* 0x000fe200078ef807 */
[----:B------:R-:W-:-:S02]  /*25a0*/  IMAD R13, R67, 0x90, RZ ;  /* 0x00000090430d7824 */ /* 0x000fc400078e02ff */
[----:B------:R-:W-:-:S04]  /*25b0*/  IMAD.WIDE.U32 R30, R102, R66, R30 ;  /* 0x00000042661e7225 */ /* 0x000fc800078e001e */
[----:B------:R-:W-:Y:S01]  /*25c0*/  IMAD.WIDE.U32 R64, R102, R66, R64 ;  /* 0x0000004266407225 */ /* 0x000fe200078e0040 */
[----:B------:R-:W-:-:S03]  /*25d0*/  LOP3.LUT R15, R15, R37, RZ, 0x3c, !PT ;  /* 0x000000250f0f7212 */ /* 0x000fc600078e3cff */
[----:B------:R-:W-:-:S04]  /*25e0*/  IMAD.WIDE.U32 R66, R66, 0x90, RZ ;  /* 0x0000009042427825 */ /* 0x000fc800078e00ff */
[----:B------:R-:W-:Y:S01]  /*25f0*/  IMAD.X R75, R32, 0x1, R9, P2 ;  /* 0x00000001204b7824 */ /* 0x000fe200010e0609 */
[----:B------:R-:W-:Y:S01]  /*2600*/  ISETP.GE.AND P2, PT, R77, UR4, PT ;  /* 0x000000044d007c0c */ /* 0x000fe2000bf46270 */
[--C-:B------:R-:W-:Y:S02]  /*2610*/  IMAD R20, R20, 0x1200, R38.reuse ;  /* 0x0000120014147824 */ /* 0x100fe400078e0226 */
[----:B------:R-:W-:Y:S01]  /*2620*/  IMAD.IADD R90, R67, 0x1, R13 ;  /* 0x00000001435a7824 */ /* 0x000fe200078e020d */
[----:B------:R-:W-:Y:S01]  /*2630*/  SEL R13, RZ, 0x20, P2 ;  /* 0x00000020ff0d7807 */ /* 0x000fe20001000000 */
[-C--:B------:R-:W-:Y:S02]  /*2640*/  IMAD R21, R21, R72.reuse, RZ ;  /* 0x0000004815157224 */ /* 0x080fe400078e02ff */
[----:B------:R-:W-:Y:S02]  /*2650*/  IMAD R12, R12, 0x1200, R38 ;  /* 0x000012000c0c7824 */ /* 0x000fe400078e0226 */
[----:B------:R-:W-:Y:S01]  /*2660*/  IMAD.IADD R99, R20, 0x1, R15 ;  /* 0x0000000114637824 */ /* 0x000fe200078e020f */
[----:B------:R-:W-:Y:S01]  /*2670*/  LOP3.LUT R15, R10, R13, RZ, 0xfc, !PT ;  /* 0x0000000d0a0f7212 */ /* 0x000fe200078efcff */
[C---:B------:R-:W-:Y:S01]  /*2680*/  IMAD R21, R102.reuse, R73, R21 ;  /* 0x0000004966157224 */ /* 0x040fe200078e0215 */
[----:B------:R-:W-:Y:S01]  /*2690*/  LOP3.LUT R76, R5, 0xfffffff8, RZ, 0xc0, !PT ;  /* 0xfffffff8054c7812 */ /* 0x000fe200078ec0ff */
[----:B------:R-:W-:Y:S01]  /*26a0*/  IMAD.WIDE.U32 R68, R102, R72, R68 ;  /* 0x0000004866447225 */ /* 0x000fe200078e0044 */
[----:B------:R-:W-:-:S02]  /*26b0*/  LOP3.LUT R8, R6, 0xfffffff8, RZ, 0xc0, !PT ;  /* 0xfffffff806087812 */ /* 0x000fc400078ec0ff */
[----:B------:R-:W-:Y:S01]  /*26c0*/  LOP3.LUT R9, R7, 0xfffffff8, RZ, 0xc0, !PT ;  /* 0xfffffff807097812 */ /* 0x000fe200078ec0ff */
[----:B------:R-:W-:Y:S01]  /*26d0*/  IMAD.WIDE.U32 R70, R102, R72, R70 ;  /* 0x0000004866467225 */ /* 0x000fe200078e0046 */
[----:B------:R-:W-:-:S03]  /*26e0*/  IADD3 R84, R27, R11, RZ ;  /* 0x0000000b1b547210 */ /* 0x000fc60007ffe0ff */
[----:B------:R-:W-:Y:S01]  /*26f0*/  IMAD.WIDE.U32 R28, R28, 0x90, RZ ;  /* 0x000000901c1c7825 */ /* 0x000fe200078e00ff */
[----:B------:R-:W-:-:S03]  /*2700*/  LOP3.LUT R11, R15, 0x2, RZ, 0xc0, !PT ;  /* 0x000000020f0b7812 */ /* 0x000fc600078ec0ff */
[----:B------:R-:W-:Y:S01]  /*2710*/  IMAD.WIDE.U32 R72, R72, 0x90, RZ ;  /* 0x0000009048487825 */ /* 0x000fe200078e00ff */
[C---:B------:R-:W-:Y:S02]  /*2720*/  LOP3.LUT R13, R15.reuse, 0x8, RZ, 0xc0, !PT ;  /* 0x000000080f0d7812 */ /* 0x040fe400078ec0ff */
[C---:B------:R-:W-:Y:S01]  /*2730*/  LOP3.LUT R14, R15.reuse, 0x10, RZ, 0xc0, !PT ;  /* 0x000000100f0e7812 */ /* 0x040fe200078ec0ff */
[----:B------:R-:W-:Y:S01]  /*2740*/  IMAD.IADD R101, R12, 0x1, R101 ;  /* 0x000000010c657824 */ /* 0x000fe200078e0265 */
[----:B------:R-:W-:Y:S01]  /*2750*/  LOP3.LUT R12, R15, 0x4, RZ, 0xc0, !PT ;  /* 0x000000040f0c7812 */ /* 0x000fe200078ec0ff */
[----:B------:R-:W-:Y:S01]  /*2760*/  IMAD.IADD R83, R31, 0x1, R81 ;  /* 0x000000011f537824 */ /* 0x000fe200078e0251 */
[----:B------:R-:W-:Y:S01]  /*2770*/  SHF.R.S32.HI R98, RZ, 0x1f, R76 ;  /* 0x0000001fff627819 */ /* 0x000fe2000001144c */
[----:B------:R-:W-:Y:S01]  /*2780*/  IMAD.IADD R89, R29, 0x1, R89 ;  /* 0x000000011d597824 */ /* 0x000fe200078e0259 */
[----:B------:R-:W-:Y:S01]  /*2790*/  SHF.R.S32.HI R97, RZ, 0x1f, R8 ;  /* 0x0000001fff617819 */ /* 0x000fe20000011408 */
[----:B------:R-:W-:Y:S01]  /*27a0*/  IMAD.IADD R91, R73, 0x1, R91 ;  /* 0x00000001495b7824 */ /* 0x000fe200078e025b */
[----:B------:R-:W-:Y:S01]  /*27b0*/  SHF.R.S32.HI R96, RZ, 0x1f, R9 ;  /* 0x0000001fff607819 */ /* 0x000fe20000011409 */
[----:B------:R-:W-:Y:S01]  /*27c0*/  IMAD.IADD R81, R81, 0x1, R65 ;  /* 0x0000000151517824 */ /* 0x000fe200078e0241 */
[----:B------:R-:W-:Y:S01]  /*27d0*/  LOP3.LUT R10, R10, 0x1, RZ, 0xc0, !PT ;  /* 0x000000010a0a7812 */ /* 0x000fe200078ec0ff */
[----:B------:R-:W-:Y:S01]  /*27e0*/  IMAD.IADD R82, R69, 0x1, R21 ;  /* 0x0000000145527824 */ /* 0x000fe200078e0215 */
[----:B------:R-:W-:Y:S01]  /*27f0*/  LOP3.LUT R15, R15, 0x20, RZ, 0xc0, !PT ;  /* 0x000000200f0f7812 */ /* 0x000fe200078ec0ff */
[----:B0-----:R-:W-:-:S07]  /*2800*/  IMAD.IADD R80, R21, 0x1, R71 ;  /* 0x0000000115507824 */ /* 0x001fce00078e0247 */
.L_x_371:
[----:B------:R-:W2:Y:S01]  /*2810*/  LDL R21, [R1+0x44] ;  /* 0x0000440001157983 */ /* 0x000ea20000100800 */
[----:B------:R-:W0:Y:S03]  /*2820*/  LDC.64 R92, c[0x0][0x2d8] ;  /* 0x0000b600ff5c7b82 */ /* 0x000e260000000a00 */
[----:B---3--:R-:W3:Y:S01]  /*2830*/  LDL R20, [R1+0x58] ;  /* 0x0000580001147983 */ /* 0x008ee20000100800 */
[----:B------:R-:W-:Y:S01]  /*2840*/  VIADD R39, R22, 0xffffffff ;  /* 0xffffffff16277836 */ /* 0x000fe20000000000 */
[----:B------:R-:W-:Y:S05]  /*2850*/  YIELD ;  /* 0x0000000000007946 */ /* 0x000fea0003800000 */
[----:B-1----:R-:W1:Y:S01]  /*2860*/  LDC R103, c[0x0][0x3d4] ;  /* 0x0000f500ff677b82 */ /* 0x002e620000000800 */
[----:B------:R-:W-:Y:S01]  /*2870*/  SHF.R.S32.HI R34, RZ, 0x1f, R39 ;  /* 0x0000001fff227819 */ /* 0x000fe20000011427 */
[----:B------:R-:W-:Y:S01]  /*2880*/  IMAD.WIDE.U32 R60, R28, R39, RZ ;  /* 0x000000271c3c7225 */ /* 0x000fe200078e00ff */
[----:B------:R-:W-:Y:S01]  /*2890*/  BSSY B0, `(.L_x_316) ;  /* 0x00003ea000007945 */ /* 0x000fe20003800000 */
[----:B--2---:R-:W-:-:S02]  /*28a0*/  LOP3.LUT P4, RZ, R21, 0x2, RZ, 0xc0, !PT ;  /* 0x0000000215ff7812 */ /* 0x004fc4000788c0ff */
[----:B------:R-:W-:Y:S02]  /*28b0*/  IMAD R21, R89, R39, RZ ;  /* 0x0000002759157224 */ /* 0x000fe400078e02ff */
[----:B---3--:R-:W-:Y:S02]  /*28c0*/  IMAD R20, R19, 0x3600, R20 ;  /* 0x0000360013147824 */ /* 0x008fe400078e0214 */
[----:B------:R-:W-:Y:S01]  /*28d0*/  IMAD R33, R34, R28, R21 ;  /* 0x0000001c22217224 */ /* 0x000fe200078e0215 */
[----:B------:R-:W-:Y:S01]  /*28e0*/  IADD3 R21, P2, R88, R60, RZ ;  /* 0x0000003c58157210 */ /* 0x000fe20007f5e0ff */
[C---:B------:R-:W-:Y:S02]  /*28f0*/  VIADD R32, R20.reuse, 0x10 ;  /* 0x0000001014207836 */ /* 0x040fe40000000000 */
[----:B------:R-:W-:Y:S01]  /*2900*/  IMAD.IADD R94, R61, 0x1, R33 ;  /* 0x000000013d5e7824 */ /* 0x000fe200078e0221 */
[----:B0-----:R-:W-:Y:S01]  /*2910*/  LEA R36, P3, R21, R92, 0x1 ;  /* 0x0000005c15247211 */ /* 0x001fe200078608ff */
[----:B------:R-:W-:-:S02]  /*2920*/  IMAD R79, R20, 0x2, R23 ;  /* 0x00000002144f7824 */ /* 0x000fc400078e0217 */
[----:B------:R-:W-:Y:S01]  /*2930*/  IMAD.X R22, R94, 0x1, R85, P2 ;  /* 0x000000015e167824 */ /* 0x000fe200010e0655 */
[----:B------:R-:W-:Y:S01]  /*2940*/  ISETP.GT.AND P2, PT, R39, R78, PT ;  /* 0x0000004e2700720c */ /* 0x000fe20003f44270 */
[----:B------:R-:W-:-:S03]  /*2950*/  @P4 VIADD R32, R20, 0xfffffff0 ;  /* 0xfffffff014204836 */ /* 0x000fc60000000000 */
[----:B------:R-:W-:Y:S01]  /*2960*/  LEA.HI.X R37, R21, R93, R22, 0x1, P3 ;  /* 0x0000005d15257211 */ /* 0x000fe200018f0c16 */
[----:B------:R-:W-:Y:S01]  /*2970*/  IMAD.MOV.U32 R22, RZ, RZ, R39 ;  /* 0x000000ffff167224 */ /* 0x000fe200078e0027 */
[----:B-1----:R-:W-:Y:S01]  /*2980*/  ISETP.GE.AND P3, PT, R103, 0x1, PT ;  /* 0x000000016700780c */ /* 0x002fe20003f66270 */
[----:B------:R-:W-:-:S12]  /*2990*/  IMAD R21, R32, 0x2, R23 ;  /* 0x0000000220157824 */ /* 0x000fd800078e0217 */
[----:B------:R-:W-:Y:S05]  /*29a0*/  @!P3 BRA `(.L_x_317) ;  /* 0x0000003800d8b947 */ /* 0x000fea0003800000 */
[----:B------:R-:W-:Y:S01]  /*29b0*/  ULDC.U8 UR4, c[0x0][0x3f0] ;  /* 0x0000fc0000047ab9 */ /* 0x000fe20000000000 */
[-C--:B------:R-:W-:Y:S01]  /*29c0*/  IMAD R33, R91, R39.reuse, RZ ;  /* 0x000000275b217224 */ /* 0x080fe200078e02ff */
[----:B------:R-:W-:Y:S01]  /*29d0*/  ISETP.NE.AND P3, PT, RZ, UR4, PT ;  /* 0x00000004ff007c0c */ /* 0x000fe2000bf65270 */
[-C--:B------:R-:W-:Y:S02]  /*29e0*/  IMAD R35, R90, R39.reuse, RZ ;  /* 0x000000275a237224 */ /* 0x080fe400078e02ff */
[----:B------:R-:W-:Y:S02]  /*29f0*/  IMAD R86, R22, -0x90, R2 ;  /* 0xffffff7016567824 */ /* 0x000fe400078e0202 */
[C---:B------:R-:W-:Y:S02]  /*2a00*/  IMAD R33, R34.reuse, R72, R33 ;  /* 0x0000004822217224 */ /* 0x040fe400078e0221 */
[----:B------:R-:W-:Y:S01]  /*2a10*/  IMAD R35, R34, R66, R35 ;  /* 0x0000004222237224 */ /* 0x000fe200078e0223 */
[----:B------:R-:W-:Y:S01]  /*2a20*/  VIMNMX R86, R86, 0x90, PT ;  /* 0x0000009056567848 */ /* 0x000fe20003fe0100 */
[----:B------:R-:W-:-:S04]  /*2a30*/  IMAD.WIDE.U32 R58, R72, R39, RZ ;  /* 0x00000027483a7225 */ /* 0x000fc800078e00ff */
[----:B------:R-:W-:-:S04]  /*2a40*/  IMAD.WIDE.U32 R56, R66, R39, RZ ;  /* 0x0000002742387225 */ /* 0x000fc800078e00ff */
[----:B------:R-:W-:Y:S02]  /*2a50*/  IMAD.IADD R20, R59, 0x1, R33 ;  /* 0x000000013b147824 */ /* 0x000fe400078e0221 */
[----:B------:R-:W-:Y:S01]  /*2a60*/  IMAD.IADD R87, R57, 0x1, R35 ;  /* 0x0000000139577824 */ /* 0x000fe200078e0223 */
[----:B------:R-:W-:Y:S06]  /*2a70*/  @!P3 BRA `(.L_x_318) ;  /* 0x0000001800a8b947 */ /* 0x000fec0003800000 */
[----:B------:R-:W-:Y:S01]  /*2a80*/  ISETP.GE.AND P4, PT, R145, R86, PT ;  /* 0x000000569100720c */ /* 0x000fe20003f86270 */
[----:B------:R-:W-:Y:S01]  /*2a90*/  BSSY B1, `(.L_x_319) ;  /* 0x000003b000017945 */ /* 0x000fe20003800000 */
        /* <DEDUP_REMOVED lines=11> */
[----:B------:R-:W-:Y:S01]  /*2b50*/  CS2R R92, SRZ ;  /* 0x00000000005c7805 */ /* 0x000fe2000001ff00 */
[----:B------:R-:W-:Y:S06]  /*2b60*/  @P4 BRA `(.L_x_320) ;  /* 0x0000000000b44947 */ /* 0x000fec0003800000 */
[----:B------:R-:W-:Y:S01]  /*2b70*/  IADD3 R58, P3, R70, R58, RZ ;  /* 0x0000003a463a7210 */ /* 0x000fe20007f7e0ff */
[----:B------:R-:W-:Y:S01]  /*2b80*/  ULDC.64 UR4, c[0x0][0x3c8] ;  /* 0x0000f20000047ab9 */ /* 0x000fe20000000a00 */
[----:B------:R-:W-:Y:S02]  /*2b90*/  CS2R R62, SRZ ;  /* 0x00000000003e7805 */ /* 0x000fe4000001ff00 */
[----:B------:R-:W-:Y:S01]  /*2ba0*/  CS2R R92, SRZ ;  /* 0x00000000005c7805 */ /* 0x000fe2000001ff00 */
[----:B------:R-:W-:Y:S01]  /*2bb0*/  IMAD.X R33, R20, 0x1, R80, P3 ;  /* 0x0000000114217824 */ /* 0x000fe200018e0650 */
[----:B------:R-:W-:-:S05]  /*2bc0*/  IADD3 R56, P3, R64, R56, RZ ;  /* 0x0000003840387210 */ /* 0x000fca0007f7e0ff */
[----:B------:R-:W-:Y:S01]  /*2bd0*/  IMAD.X R87, R87, 0x1, R81, P3 ;  /* 0x0000000157577824 */ /* 0x000fe200018e0651 */
[----:B------:R-:W-:-:S04]  /*2be0*/  LEA R32, P3, R58, UR4, 0x1 ;  /* 0x000000043a207c11 */ /* 0x000fc8000f8608ff */
[----:B------:R-:W-:Y:S01]  /*2bf0*/  LEA.HI.X R33, R58, UR5, R33, 0x1, P3 ;  /* 0x000000053a217c11 */ /* 0x000fe200098f0c21 */
[----:B------:R-:W-:Y:S02]  /*2c00*/  ULDC.64 UR4, c[0x0][0x3e0] ;  /* 0x0000f80000047ab9 */ /* 0x000fe40000000a00 */
[----:B------:R-:W-:-:S04]  /*2c10*/  LEA R34, P3, R56, UR4, 0x1 ;  /* 0x0000000438227c11 */ /* 0x000fc8000f8608ff */
[----:B------:R-:W-:Y:S02]  /*2c20*/  LEA.HI.X R35, R56, UR5, R87, 0x1, P3 ;  /* 0x0000000538237c11 */ /* 0x000fe400098f0c57 */
[C---:B------:R-:W-:Y:S01]  /*2c30*/  ISETP.GE.AND P3, PT, R16.reuse, R103, PT ;  /* 0x000000671000720c */ /* 0x040fe20003f66270 */
[----:B------:R-:W-:Y:S01]  /*2c40*/  VIADD R20, R16, 0x8 ;  /* 0x0000000810147836 */ /* 0x000fe20000000000 */
[----:B------:R-:W-:Y:S02]  /*2c50*/  CS2R R54, SRZ ;  /* 0x0000000000367805 */ /* 0x000fe4000001ff00 */
[----:B------:R-:W-:-:S09]  /*2c60*/  CS2R R60, SRZ ;  /* 0x00000000003c7805 */ /* 0x000fd2000001ff00 */
[----:B------:R0:W5:Y:S04]  /*2c70*/  @!P3 LDG.E.64 R62, desc[UR60][R32.64] ;  /* 0x0000003c203eb981 */ /* 0x000168000c1e1b00 */
[----:B------:R0:W5:Y:S01]  /*2c80*/  @!P3 LDG.E.64 R92, desc[UR60][R34.64] ;  /* 0x0000003c225cb981 */ /* 0x000162000c1e1b00 */
[----:B------:R-:W-:Y:S01]  /*2c90*/  ISETP.GE.AND P3, PT, R20, R103, PT ;  /* 0x000000671400720c */ /* 0x000fe20003f66270 */
        /* <DEDUP_REMOVED lines=23> */
[----:B------:R-:W-:-:S13]  /*2e10*/  ISETP.GE.AND P3, PT, R20, R103, PT ;  /* 0x000000671400720c */ /* 0x000fda0003f66270 */
[----:B------:R0:W5:Y:S04]  /*2e20*/  @!P3 LDG.E.64 R38, desc[UR60][R32.64+0x50] ;  /* 0x0000503c2026b981 */ /* 0x000168000c1e1b00 */
[----:B------:R0:W5:Y:S02]  /*2e30*/  @!P3 LDG.E.64 R40, desc[UR60][R34.64+0x50] ;  /* 0x0000503c2228b981 */ /* 0x000164000c1e1b00 */
.L_x_320:
[----:B------:R-:W-:Y:S05]  /*2e40*/  BSYNC B1 ;  /* 0x0000000000017941 */ /* 0x000fea0003800000 */
.L_x_319:
[----:B------:R-:W2:Y:S01]  /*2e50*/  LDL R20, [R1+0x40] ;  /* 0x0000400001147983 */ /* 0x000ea20000100800 */
[----:B0----5:R-:W-:Y:S02]  /*2e60*/  IMAD.MOV.U32 R32, RZ, RZ, R39 ;  /* 0x000000ffff207224 */ /* 0x021fe400078e0027 */
[----:B------:R-:W-:Y:S02]  /*2e70*/  IMAD.MOV.U32 R33, RZ, RZ, R42 ;  /* 0x000000ffff217224 */ /* 0x000fe400078e002a */
[----:B------:R-:W-:-:S05]  /*2e80*/  IMAD.MOV.U32 R34, RZ, RZ, R43 ;  /* 0x000000ffff227224 */ /* 0x000fca00078e002b */
[----:B------:R-:W-:Y:S01]  /*2e90*/  PRMT R94, R33, 0x5410, R34 ;  /* 0x00005410215e7816 */ /* 0x000fe20000000022 */
        /* <DEDUP_REMOVED lines=9> */
[----:B------:R-:W-:Y:S01]  /*2f30*/  IMAD.MOV.U32 R33, RZ, RZ, R49 ;  /* 0x000000ffff217224 */ /* 0x000fe200078e0031 */
[----:B------:R-:W-:Y:S02]  /*2f40*/  MOV R34, R52 ;  /* 0x0000003400227202 */ /* 0x000fe40000000f00 */
[----:B--2---:R-:W-:Y:S02]  /*2f50*/  R2UR UR4, R20 ;  /* 0x00000000140472ca */ /* 0x004fe400000e0000 */
[----:B------:R-:W-:-:S04]  /*2f60*/  MOV R20, R38 ;  /* 0x0000002600147202 */ /* 0x000fc80000000f00 */
[----:B------:R-:W-:Y:S01]  /*2f70*/  PRMT R57, R32, 0x5410, R20 ;  /* 0x0000541020397816 */ /* 0x000fe20000000014 */
[----:B------:R-:W-:Y:S02]  /*2f80*/  IMAD.MOV.U32 R20, RZ, RZ, R46 ;  /* 0x000000ffff147224 */ /* 0x000fe400078e002e */
[----:B------:R-:W-:-:S04]  /*2f90*/  IMAD.MOV.U32 R32, RZ, RZ, R47 ;  /* 0x000000ffff207224 */ /* 0x000fc800078e002f */
[----:B------:R-:W-:Y:S01]  /*2fa0*/  UISETP.NE.AND UP0, UPT, UR4, 0x3, UPT ;  /* 0x000000030400788c */ /* 0x000fe2000bf05270 */
[----:B------:R-:W-:Y:S01]  /*2fb0*/  PRMT R113, R20, 0x5410, R32 ;  /* 0x0000541014717816 */ /* 0x000fe20000000020 */
[----:B------:R-:W-:Y:S02]  /*2fc0*/  IMAD.MOV.U32 R20, RZ, RZ, R54 ;  /* 0x000000ffff147224 */ /* 0x000fe400078e0036 */
[----:B------:R-:W-:Y:S02]  /*2fd0*/  IMAD.MOV.U32 R32, RZ, RZ, R55 ;  /* 0x000000ffff207224 */ /* 0x000fe400078e0037 */
[----:B------:R-:W-:-:S03]  /*2fe0*/  PLOP3.LUT P3, PT, PT, PT, UP0, 0x80, 0x0 ;  /* 0x000000000000781c */ /* 0x000fc60003f6f008 */
[----:B------:R-:W-:Y:S01]  /*2ff0*/  PRMT R116, R32, 0x5410, R20 ;  /* 0x0000541020747816 */ /* 0x000fe20000000014 */
[----:B------:R-:W-:Y:S02]  /*3000*/  IMAD.MOV.U32 R20, RZ, RZ, R40 ;  /* 0x000000ffff147224 */ /* 0x000fe400078e0028 */
[----:B------:R-:W-:-:S05]  /*3010*/  IMAD.MOV.U32 R32, RZ, RZ, R41 ;  /* 0x000000ffff207224 */ /* 0x000fca00078e0029 */
[----:B------:R-:W-:Y:S01]  /*3020*/  PRMT R58, R20, 0x5410, R32 ;  /* 0x00005410143a7816 */ /* 0x000fe20000000020 */
[----:B------:R-:W-:Y:S02]  /*3030*/  IMAD.MOV.U32 R32, RZ, RZ, R48 ;  /* 0x000000ffff207224 */ /* 0x000fe400078e0030 */
[----:B------:R-:W-:-:S03]  /*3040*/  IMAD.MOV.U32 R20, RZ, RZ, R53 ;  /* 0x000000ffff147224 */ /* 0x000fc600078e0035 */
[----:B------:R-:W-:Y:S01]  /*3050*/  PRMT R114, R32, 0x5410, R33 ;  /* 0x0000541020727816 */ /* 0x000fe20000000021 */
[----:B------:R-:W-:Y:S01]  /*3060*/  IMAD.MOV.U32 R33, RZ, RZ, R61 ;  /* 0x000000ffff217224 */ /* 0x000fe200078e003d */
[----:B------:R-:W-:Y:S01]  /*3070*/  PRMT R117, R34, 0x5410, R20 ;  /* 0x0000541022757816 */ /* 0x000fe20000000014 */
[----:B------:R-:W-:Y:S02]  /*3080*/  IMAD.MOV.U32 R34, RZ, RZ, R60 ;  /* 0x000000ffff227224 */ /* 0x000fe400078e003c */
[----:B------:R-:W-:Y:S02]  /*3090*/  IMAD.MOV.U32 R20, RZ, RZ, R92 ;  /* 0x000000ffff147224 */ /* 0x000fe400078e005c */
[----:B------:R-:W-:Y:S01]  /*30a0*/  IMAD.MOV.U32 R32, RZ, RZ, R93 ;  /* 0x000000ffff207224 */ /* 0x000fe200078e005d */
[----:B------:R-:W-:-:S04]  /*30b0*/  PRMT R118, R34, 0x5410, R33 ;  /* 0x0000541022767816 */ /* 0x000fc80000000021 */
[----:B------:R-:W-:Y:S01]  /*30c0*/  PRMT R119, R20, 0x5410, R32 ;  /* 0x0000541014777816 */ /* 0x000fe20000000020 */
[----:B------:R-:W-:Y:S06]  /*30d0*/  @!P3 BRA `(.L_x_321) ;  /* 0x000000000004b947 */ /* 0x000fec0003800000 */
[----:B------:R-:W-:Y:S01]  /*30e0*/  BPT.TRAP 0x1 ;  /* 0x000000040000795c */ /* 0x000fe20000300000 */
.L_x_321:
[----:B------:R-:W-:Y:S01]  /*30f0*/  IMAD R20, R19, 0x8, R18 ;  /* 0x0000000813147824 */ /* 0x000fe200078e0212 */
[----:B------:R-:W-:Y:S01]  /*3100*/  SHF.L.U32 R87, R149, 0x1f, RZ ;  /* 0x0000001f95577819 */ /* 0x000fe200000006ff */
[----:B------:R-:W-:Y:S03]  /*3110*/  BSSY B1, `(.L_x_322) ;  /* 0x0000003000017945 */ /* 0x000fe60003800000 */
[----:B------:R-:W0:Y:S02]  /*3120*/  SYNCS.PHASECHK.TRANS64.TRYWAIT P5, [R20+URZ+0x31c90], R87 ;  /* 0x031c9057140075a7 */ /* 0x000e2400080a017f */
[----:B0-----:R-:W-:Y:S05]  /*3130*/  @!P5 BRA `(.L_x_323) ;  /* 0x0000017c0010d947 */ /* 0x001fea0003800000 */
.L_x_550:
[----:B------:R-:W-:Y:S05]  /*3140*/  BSYNC B1 ;  /* 0x0000000000017941 */ /* 0x000fea0003800000 */
.L_x_322:
[----:B------:R-:W-:Y:S05]  /*3150*/  @P4 BRA `(.L_x_324) ;  /* 0x0000003400744947 */ /* 0x000fea0003800000 */
[----:B------:R-:W-:Y:S01]  /*3160*/  ISETP.NE.AND P4, PT, R10, RZ, PT ;  /* 0x000000ff0a00720c */ /* 0x000fe20003f85270 */
[----:B------:R-:W-:-:S12]  /*3170*/  BSSY B1, `(.L_x_325) ;  /* 0x0000034000017945 */ /* 0x000fd80003800000 */
[----:B------:R-:W-:Y:S05]  /*3180*/  @!P4 BRA `(.L_x_326) ;  /* 0x0000000000c8c947 */ /* 0x000fea0003800000 */
[----:B------:R1:W2:Y:S01]  /*3190*/  LDS.128 R32, [R79+0x16800] ;  /* 0x016800004f207984 */ /* 0x0002a20000000c00 */
[----:B------:R-:W-:Y:S01]  /*31a0*/  ISETP.GE.AND P4, PT, R16, R103, PT ;  /* 0x000000671000720c */ /* 0x000fe20003f86270 */
[----:B------:R-:W-:-:S12]  /*31b0*/  BSSY B2, `(.L_x_327) ;  /* 0x000002e000027945 */ /* 0x000fd80003800000 */
[----:B-1----:R-:W-:Y:S05]  /*31c0*/  @P4 BRA `(.L_x_328) ;  /* 0x0000000000b04947 */ /* 0x002fea0003800000 */
[----:B------:R-:W-:Y:S01]  /*31d0*/  SHF.R.U64 R56, R92, 0x10, R93 ;  /* 0x000000105c387819 */ /* 0x000fe2000000125d */
[----:B--2---:R-:W-:Y:S01]  /*31e0*/  IMAD.MOV.U32 R92, RZ, RZ, R33 ;  /* 0x000000ffff5c7224 */ /* 0x004fe200078e0021 */
[----:B------:R-:W-:-:S03]  /*31f0*/  SHF.R.U64 R59, R62, 0x10, R63 ;  /* 0x000000103e3b7819 */ /* 0x000fc6000000123f */
[----:B------:R-:W-:Y:S02]  /*3200*/  HADD2.F32 R33, -RZ, R56.H0_H0 ;  /* 0x20000038ff217230 */ /* 0x000fe40000004100 */
[--C-:B------:R-:W-:Y:S02]  /*3210*/  HADD2.F32 R56, -RZ, R92.reuse.H1_H1 ;  /* 0x3000005cff387230 */ /* 0x100fe40000004100 */
[----:B------:R-:W-:Y:S02]  /*3220*/  HADD2.F32 R62, -RZ, R92.H0_H0 ;  /* 0x2000005cff3e7230 */ /* 0x000fe40000004100 */
[----:B------:R-:W-:Y:S02]  /*3230*/  HADD2.F32 R59, -RZ, R59.H0_H0 ;  /* 0x2000003bff3b7230 */ /* 0x000fe40000004100 */
[-C--:B------:R-:W-:Y:S01]  /*3240*/  FMUL.FTZ R95, R56, R33.reuse ;  /* 0x00000021385f7220 */ /* 0x080fe20000410000 */
[----:B------:R-:W-:-:S03]  /*3250*/  FMUL.FTZ R111, R62, R33 ;  /* 0x000000213e6f7220 */ /* 0x000fc60000410000 */
[-C--:B------:R-:W-:Y:S01]  /*3260*/  FFMA.FTZ R33, R62, R59.reuse, -R95 ;  /* 0x0000003b3e217223 */ /* 0x080fe2000001085f */
[----:B------:R-:W-:Y:S01]  /*3270*/  SHF.R.U32.HI R62, RZ, 0x10, R63 ;  /* 0x00000010ff3e7819 */ /* 0x000fe2000001163f */
[----:B------:R-:W-:Y:S01]  /*3280*/  FFMA.FTZ R56, R56, R59, R111 ;  /* 0x0000003b38387223 */ /* 0x000fe2000001006f */
[----:B------:R-:W-:Y:S01]  /*3290*/  IMAD.MOV.U32 R59, RZ, RZ, R32 ;  /* 0x000000ffff3b7224 */ /* 0x000fe200078e0020 */
[----:B------:R-:W-:Y:S01]  /*32a0*/  SHF.R.U32.HI R63, RZ, 0x10, R93 ;  /* 0x00000010ff3f7819 */ /* 0x000fe2000001165d */
[----:B------:R-:W-:Y:S02]  /*32b0*/  IMAD.MOV.U32 R32, RZ, RZ, R35 ;  /* 0x000000ffff207224 */ /* 0x000fe400078e0023 */
[----:B------:R-:W-:Y:S01]  /*32c0*/  HADD2.F32 R62, -RZ, R62.H0_H0 ;  /* 0x2000003eff3e7230 */ /* 0x000fe20000004100 */
[----:B------:R-:W-:Y:S01]  /*32d0*/  F2FP.F16.F32.PACK_AB R33, R56, R33 ;  /* 0x000000213821723e */ /* 0x000fe200000000ff */
[----:B------:R-:W-:Y:S02]  /*32e0*/  HADD2.F32 R63, -RZ, R63.H0_H0 ;  /* 0x2000003fff3f7230 */ /* 0x000fe40000004100 */
[----:B------:R-:W-:-:S02]  /*32f0*/  HADD2.F32 R35, -RZ, R32.H1_H1 ;  /* 0x30000020ff237230 */ /* 0x000fc40000004100 */
[----:B------:R-:W-:-:S03]  /*3300*/  HADD2.F32 R32, -RZ, R32.H0_H0 ;  /* 0x20000020ff207230 */ /* 0x000fc60000004100 */
[CC--:B------:R-:W-:Y:S02]  /*3310*/  FMUL.FTZ R93, R35.reuse, R63.reuse ;  /* 0x0000003f235d7220 */ /* 0x0c0fe40000410000 */
[C---:B------:R-:W-:Y:S01]  /*3320*/  FMUL.FTZ R92, R32.reuse, R63 ;  /* 0x0000003f205c7220 */ /* 0x040fe20000410000 */
[----:B------:R-:W-:Y:S02]  /*3330*/  HADD2.F32 R63, -RZ, R112.H1_H1 ;  /* 0x30000070ff3f7230 */ /* 0x000fe40000004100 */
[-C--:B------:R-:W-:Y:S01]  /*3340*/  FFMA.FTZ R32, R32, R62.reuse, -R93 ;  /* 0x0000003e20207223 */ /* 0x080fe2000001085d */
[----:B------:R-:W-:Y:S01]  /*3350*/  FFMA.FTZ R35, R35, R62, R92 ;  /* 0x0000003e23237223 */ /* 0x000fe2000001005c */
[----:B------:R-:W-:Y:S02]  /*3360*/  IMAD.MOV.U32 R62, RZ, RZ, R34 ;  /* 0x000000ffff3e7224 */ /* 0x000fe400078e0022 */
[--C-:B------:R-:W-:Y:S02]  /*3370*/  HADD2.F32 R34, -RZ, R59.reuse.H0_H0 ;  /* 0x2000003bff227230 */ /* 0x100fe40000004100 */
[----:B------:R-:W-:Y:S01]  /*3380*/  HADD2.F32 R59, -RZ, R59.H1_H1 ;  /* 0x3000003bff3b7230 */ /* 0x000fe20000004100 */
[----:B------:R-:W-:Y:S01]  /*3390*/  F2FP.F16.F32.PACK_AB R35, R35, R32 ;  /* 0x000000202323723e */ /* 0x000fe200000000ff */
[----:B------:R-:W-:-:S05]  /*33a0*/  HADD2.F32 R92, -RZ, R119.H0_H0 ;  /* 0x20000077ff5c7230 */ /* 0x000fca0000004100 */
[-C--:B------:R-:W-:Y:S01]  /*33b0*/  FMUL.FTZ R93, R59, R92.reuse ;  /* 0x0000005c3b5d7220 */ /* 0x080fe20000410000 */
[----:B------:R-:W-:-:S03]  /*33c0*/  FMUL.FTZ R92, R34, R92 ;  /* 0x0000005c225c7220 */ /* 0x000fc60000410000 */
[-C--:B------:R-:W-:Y:S01]  /*33d0*/  FFMA.FTZ R34, R34, R63.reuse, -R93 ;  /* 0x0000003f22227223 */ /* 0x080fe2000001085d */
[----:B------:R-:W-:Y:S01]  /*33e0*/  FFMA.FTZ R59, R59, R63, R92 ;  /* 0x0000003f3b3b7223 */ /* 0x000fe2000001005c */
[--C-:B------:R-:W-:Y:S02]  /*33f0*/  HADD2.F32 R63, -RZ, R62.reuse.H0_H0 ;  /* 0x2000003eff3f7230 */ /* 0x100fe40000004100 */
[----:B------:R-:W-:Y:S02]  /*3400*/  HADD2.F32 R62, -RZ, R62.H1_H1 ;  /* 0x3000003eff3e7230 */ /* 0x000fe40000004100 */
[----:B------:R-:W-:Y:S01]  /*3410*/  HADD2.F32 R93, -RZ, R119.H1_H1 ;  /* 0x30000077ff5d7230 */ /* 0x000fe20000004100 */
[----:B------:R-:W-:Y:S01]  /*3420*/  F2FP.F16.F32.PACK_AB R32, R59, R34 ;  /* 0x000000223b20723e */ /* 0x000fe200000000ff */
[----:B------:R-:W-:-:S03]  /*3430*/  HADD2.F32 R92, -RZ, R112.H0_H0 ;  /* 0x20000070ff5c7230 */ /* 0x000fc60000004100 */
[-C--:B------:R-:W-:Y:S01]  /*3440*/  FMUL.FTZ R112, R62, R93.reuse ;  /* 0x0000005d3e707220 */ /* 0x080fe20000410000 */
[----:B------:R-:W-:-:S03]  /*3450*/  FMUL.FTZ R93, R63, R93 ;  /* 0x0000005d3f5d7220 */ /* 0x000fc60000410000 */
[-C--:B------:R-:W-:Y:S01]  /*3460*/  FFMA.FTZ R112, R63, R92.reuse, -R112 ;  /* 0x0000005c3f707223 */ /* 0x080fe20000010870 */
[----:B------:R-:W-:-:S05]  /*3470*/  FFMA.FTZ R93, R62, R92, R93 ;  /* 0x0000005c3e5d7223 */ /* 0x000fca000001005d */
[----:B------:R-:W-:-:S07]  /*3480*/  F2FP.F16.F32.PACK_AB R34, R93, R112 ;  /* 0x000000705d22723e */ /* 0x000fce00000000ff */
.L_x_328:
[----:B------:R-:W-:Y:S05]  /*3490*/  BSYNC B2 ;  /* 0x0000000000027941 */ /* 0x000fea0003800000 */
.L_x_327:
[----:B--2---:R1:W-:Y:S02]  /*34a0*/  STG.E.128 desc[UR60][R36.64], R32 ;  /* 0x0000002024007986 */ /* 0x0043e4000c101d3c */
.L_x_326:
[----:B------:R-:W-:Y:S05]  /*34b0*/  BSYNC B1 ;  /* 0x0000000000017941 */ /* 0x000fea0003800000 */
.L_x_325:
[----:B------:R-:W-:Y:S01]  /*34c0*/  ISETP.NE.AND P4, PT, R11, RZ, PT ;  /* 0x000000ff0b00720c */ /* 0x000fe20003f85270 */
[----:B------:R-:W-:-:S12]  /*34d0*/  BSSY B1, `(.L_x_329) ;  /* 0x0000033000017945 */ /* 0x000fd80003800000 */
[----:B------:R-:W-:Y:S05]  /*34e0*/  @!P4 BRA `(.L_x_330) ;  /* 0x0000000000c4c947 */ /* 0x000fea0003800000 */
[----:B-1----:R1:W2:Y:S01]  /*34f0*/  LDS.128 R32, [R21+0x16800] ;  /* 0x0168000015207984 */ /* 0x0022a20000000c00 */
[----:B------:R-:W-:Y:S01]  /*3500*/  VIADD R56, R16, 0x8 ;  /* 0x0000000810387836 */ /* 0x000fe20000000000 */
[----:B------:R-:W-:Y:S04]  /*3510*/  BSSY B2, `(.L_x_331) ;  /* 0x000002d000027945 */ /* 0x000fe80003800000 */
[----:B------:R-:W-:-:S13]  /*3520*/  ISETP.GE.AND P4, PT, R56, R103, PT ;  /* 0x000000673800720c */ /* 0x000fda0003f86270 */
[----:B-1----:R-:W-:Y:S05]  /*3530*/  @P4 BRA `(.L_x_332) ;  /* 0x0000000000a84947 */ /* 0x002fea0003800000 */
[--C-:B------:R-:W-:Y:S01]  /*3540*/  SHF.R.U64 R56, R60, 0x10, R61.reuse ;  /* 0x000000103c387819 */ /* 0x100fe2000000123d */
[--C-:B--2---:R-:W-:Y:S01]  /*3550*/  HADD2.F32 R59, -RZ, R33.reuse.H1_H1 ;  /* 0x30000021ff3b7230 */ /* 0x104fe20000004100 */
[----:B------:R-:W-:Y:S01]  /*3560*/  SHF.R.U32.HI R60, RZ, 0x10, R61 ;  /* 0x00000010ff3c7819 */ /* 0x000fe2000001163d */
[----:B------:R-:W-:Y:S01]  /*3570*/  HADD2.F32 R33, -RZ, R33.H0_H0 ;  /* 0x20000021ff217230 */ /* 0x000fe20000004100 */
[--C-:B------:R-:W-:Y:S01]  /*3580*/  SHF.R.U64 R54, R54, 0x10, R55.reuse ;  /* 0x0000001036367819 */ /* 0x100fe20000001237 */
[----:B------:R-:W-:Y:S01]  /*3590*/  HADD2.F32 R56, -RZ, R56.H0_H0 ;  /* 0x20000038ff387230 */ /* 0x000fe20000004100 */
[----:B------:R-:W-:Y:S01]  /*35a0*/  SHF.R.U32.HI R55, RZ, 0x10, R55 ;  /* 0x00000010ff377819 */ /* 0x000fe20000011637 */
[----:B------:R-:W-:Y:S02]  /*35b0*/  HADD2.F32 R60, -RZ, R60.H0_H0 ;  /* 0x2000003cff3c7230 */ /* 0x000fe40000004100 */
[--C-:B------:R-:W-:Y:S02]  /*35c0*/  HADD2.F32 R61, -RZ, R35.reuse.H1_H1 ;  /* 0x30000023ff3d7230 */ /* 0x100fe40000004100 */
[----:B------:R-:W-:Y:S01]  /*35d0*/  FMUL.FTZ R62, R59, R56 ;  /* 0x000000383b3e7220 */ /* 0x000fe20000410000 */
[----:B------:R-:W-:-:S02]  /*35e0*/  HADD2.F32 R35, -RZ, R35.H0_H0 ;  /* 0x20000023ff237230 */ /* 0x000fc40000004100 */
[----:B------:R-:W-:Y:S01]  /*35f0*/  FMUL.FTZ R112, R33, R56 ;  /* 0x0000003821707220 */ /* 0x000fe20000410000 */
[----:B------:R-:W-:Y:S02]  /*3600*/  HADD2.F32 R92, -RZ, R55.H0_H0 ;  /* 0x20000037ff5c7230 */ /* 0x000fe40000004100 */
[-C--:B------:R-:W-:Y:S01]  /*3610*/  FMUL.FTZ R56, R61, R60.reuse ;  /* 0x0000003c3d387220 */ /* 0x080fe20000410000 */
[----:B------:R-:W-:Y:S02]  /*3620*/  HADD2.F32 R54, -RZ, R54.H0_H0 ;  /* 0x20000036ff367230 */ /* 0x000fe40000004100 */
[C---:B------:R-:W-:Y:S01]  /*3630*/  FMUL.FTZ R60, R35.reuse, R60 ;  /* 0x0000003c233c7220 */ /* 0x040fe20000410000 */
[--C-:B------:R-:W-:Y:S02]  /*3640*/  HADD2.F32 R55, -RZ, R32.reuse.H0_H0 ;  /* 0x20000020ff377230 */ /* 0x100fe40000004100 */
[----:B------:R-:W-:Y:S01]  /*3650*/  FFMA.FTZ R56, R35, R92, -R56 ;  /* 0x0000005c23387223 */ /* 0x000fe20000010838 */
[----:B------:R-:W-:-:S02]  /*3660*/  HADD2.F32 R35, -RZ, R32.H1_H1 ;  /* 0x30000020ff237230 */ /* 0x000fc40000004100 */
[----:B------:R-:W-:Y:S01]  /*3670*/  FFMA.FTZ R61, R61, R92, R60 ;  /* 0x0000005c3d3d7223 */ /* 0x000fe2000001003c */
[--C-:B------:R-:W-:Y:S02]  /*3680*/  HADD2.F32 R60, -RZ, R118.reuse.H0_H0 ;  /* 0x20000076ff3c7230 */ /* 0x100fe40000004100 */
[-C--:B------:R-:W-:Y:S01]  /*3690*/  FFMA.FTZ R62, R33, R54.reuse, -R62 ;  /* 0x00000036213e7223 */ /* 0x080fe2000001083e */
[----:B------:R-:W-:Y:S01]  /*36a0*/  FFMA.FTZ R59, R59, R54, R112 ;  /* 0x000000363b3b7223 */ /* 0x000fe20000010070 */
[----:B------:R-:W-:Y:S01]  /*36b0*/  HADD2.F32 R33, -RZ, R118.H1_H1 ;  /* 0x30000076ff217230 */ /* 0x000fe20000004100 */
[----:B------:R-:W-:Y:S01]  /*36c0*/  F2FP.F16.F32.PACK_AB R56, R61, R56 ;  /* 0x000000383d38723e */ /* 0x000fe200000000ff */
[----:B------:R-:W-:Y:S02]  /*36d0*/  HADD2.F32 R32, -RZ, R34.H1_H1 ;  /* 0x30000022ff207230 */ /* 0x000fe40000004100 */
[----:B------:R-:W-:Y:S01]  /*36e0*/  FMUL.FTZ R92, R35, R60 ;  /* 0x0000003c235c7220 */ /* 0x000fe20000410000 */
[----:B------:R-:W-:-:S02]  /*36f0*/  HADD2.F32 R54, -RZ, R116.H1_H1 ;  /* 0x30000074ff367230 */ /* 0x000fc40000004100 */
[C---:B------:R-:W-:Y:S01]  /*3700*/  FMUL.FTZ R60, R55.reuse, R60 ;  /* 0x0000003c373c7220 */ /* 0x040fe20000410000 */
[----:B------:R-:W-:Y:S02]  /*3710*/  HADD2.F32 R34, -RZ, R34.H0_H0 ;  /* 0x20000022ff227230 */ /* 0x000fe40000004100 */
[-C--:B------:R-:W-:Y:S01]  /*3720*/  FMUL.FTZ R93, R32, R33.reuse ;  /* 0x00000021205d7220 */ /* 0x080fe20000410000 */
[----:B------:R-:W-:Y:S02]  /*3730*/  HADD2.F32 R63, -RZ, R116.H0_H0 ;  /* 0x20000074ff3f7230 */ /* 0x000fe40000004100 */
[-C--:B------:R-:W-:Y:S01]  /*3740*/  FFMA.FTZ R92, R55, R54.reuse, -R92 ;  /* 0x00000036375c7223 */ /* 0x080fe2000001085c */
[----:B------:R-:W-:Y:S01]  /*3750*/  FFMA.FTZ R35, R35, R54, R60 ;  /* 0x0000003623237223 */ /* 0x000fe2000001003c */
[C---:B------:R-:W-:Y:S01]  /*3760*/  FMUL.FTZ R33, R34.reuse, R33 ;  /* 0x0000002122217220 */ /* 0x040fe20000410000 */
[----:B------:R-:W-:-:S03]  /*3770*/  FFMA.FTZ R93, R34, R63, -R93 ;  /* 0x0000003f225d7223 */ /* 0x000fc6000001085d */
[----:B------:R-:W-:Y:S01]  /*3780*/  FFMA.FTZ R32, R32, R63, R33 ;  /* 0x0000003f20207223 */ /* 0x000fe20000010021 */
[----:B------:R-:W-:Y:S01]  /*3790*/  F2FP.F16.F32.PACK_AB R92, R35, R92 ;  /* 0x0000005c235c723e */ /* 0x000fe200000000ff */
[----:B------:R-:W-:Y:S01]  /*37a0*/  IMAD.MOV.U32 R35, RZ, RZ, R56 ;  /* 0x000000ffff237224 */ /* 0x000fe200078e0038 */
[----:B------:R-:W-:Y:S02]  /*37b0*/  F2FP.F16.F32.PACK_AB R33, R59, R62 ;  /* 0x0000003e3b21723e */ /* 0x000fe400000000ff */
[----:B------:R-:W-:Y:S01]  /*37c0*/  F2FP.F16.F32.PACK_AB R34, R32, R93 ;  /* 0x0000005d2022723e */ /* 0x000fe200000000ff */
[----:B------:R-:W-:-:S07]  /*37d0*/  IMAD.MOV.U32 R32, RZ, RZ, R92 ;  /* 0x000000ffff207224 */ /* 0x000fce00078e005c */
.L_x_332:
[----:B------:R-:W-:Y:S05]  /*37e0*/  BSYNC B2 ;  /* 0x0000000000027941 */ /* 0x000fea0003800000 */
.L_x_331:
[----:B--2---:R2:W-:Y:S02]  /*37f0*/  STG.E.128 desc[UR60][R36.64+0x20], R32 ;  /* 0x0000202024007986 */ /* 0x0045e4000c101d3c */
.L_x_330:
[----:B------:R-:W-:Y:S05]  /*3800*/  BSYNC B1 ;  /* 0x0000000000017941 */ /* 0x000fea0003800000 */
.L_x_329:
[----:B------:R-:W-:Y:S01]  /*3810*/  ISETP.NE.AND P4, PT, R12, RZ, PT ;  /* 0x000000ff0c00720c */ /* 0x000fe20003f85270 */
[----:B------:R-:W-:-:S12]  /*3820*/  BSSY B1, `(.L_x_333) ;  /* 0x0000033000017945 */ /* 0x000fd80003800000 */
[----:B------:R-:W-:Y:S05]  /*3830*/  @!P4 BRA `(.L_x_334) ;  /* 0x0000000000c4c947 */ /* 0x000fea0003800000 */
[----:B-12---:R1:W2:Y:S01]  /*3840*/  LDS.128 R32, [R79+0x18c00] ;  /* 0x018c00004f207984 */ /* 0x0062a20000000c00 */
[----:B------:R-:W-:Y:S01]  /*3850*/  VIADD R54, R16, 0x10 ;  /* 0x0000001010367836 */ /* 0x000fe20000000000 */
[----:B------:R-:W-:Y:S04]  /*3860*/  BSSY B2, `(.L_x_335) ;  /* 0x000002d000027945 */ /* 0x000fe80003800000 */
[----:B------:R-:W-:-:S13]  /*3870*/  ISETP.GE.AND P4, PT, R54, R103, PT ;  /* 0x000000673600720c */ /* 0x000fda0003f86270 */
[----:B-1----:R-:W-:Y:S05]  /*3880*/  @P4 BRA `(.L_x_336) ;  /* 0x0000000000a84947 */ /* 0x002fea0003800000 */
[----:B------:R-:W-:Y:S01]  /*3890*/  SHF.R.U64 R60, R52, 0x10, R53 ;  /* 0x00000010343c7819 */ /* 0x000fe20000001235 */
[----:B--2---:R-:W-:Y:S01]  /*38a0*/  IMAD.MOV.U32 R56, RZ, RZ, R35 ;  /* 0x000000ffff387224 */ /* 0x004fe200078e0023 */
[----:B------:R-:W-:Y:S01]  /*38b0*/  SHF.R.U32.HI R53, RZ, 0x10, R53 ;  /* 0x00000010ff357819 */ /* 0x000fe20000011635 */
[----:B------:R-:W-:Y:S01]  /*38c0*/  HADD2.F32 R35, -RZ, R33.H1_H1 ;  /* 0x30000021ff237230 */ /* 0x000fe20000004100 */
[--C-:B------:R-:W-:Y:S01]  /*38d0*/  SHF.R.U64 R54, R50, 0x10, R51.reuse ;  /* 0x0000001032367819 */ /* 0x100fe20000001233 */
[----:B------:R-:W-:Y:S01]  /*38e0*/  HADD2.F32 R60, -RZ, R60.H0_H0 ;  /* 0x2000003cff3c7230 */ /* 0x000fe20000004100 */
[----:B------:R-:W-:Y:S01]  /*38f0*/  SHF.R.U32.HI R50, RZ, 0x10, R51 ;  /* 0x00000010ff327819 */ /* 0x000fe20000011633 */
[----:B------:R-:W-:Y:S02]  /*3900*/  HADD2.F32 R53, -RZ, R53.H0_H0 ;  /* 0x20000035ff357230 */ /* 0x000fe40000004100 */
[----:B------:R-:W-:Y:S02]  /*3910*/  HADD2.F32 R33, -RZ, R33.H0_H0 ;  /* 0x20000021ff217230 */ /* 0x000fe40000004100 */
[----:B------:R-:W-:-:S02]  /*3920*/  HADD2.F32 R52, -RZ, R56.H1_H1 ;  /* 0x30000038ff347230 */ /* 0x000fc40000004100 */
[----:B------:R-:W-:Y:S02]  /*3930*/  HADD2.F32 R56, -RZ, R56.H0_H0 ;  /* 0x20000038ff387230 */ /* 0x000fe40000004100 */
[----:B------:R-:W-:Y:S02]  /*3940*/  HADD2.F32 R54, -RZ, R54.H0_H0 ;  /* 0x20000036ff367230 */ /* 0x000fe40000004100 */
[-C--:B------:R-:W-:Y:S01]  /*3950*/  FMUL.FTZ R55, R52, R53.reuse ;  /* 0x0000003534377220 */ /* 0x080fe20000410000 */
[----:B------:R-:W-:Y:S02]  /*3960*/  HADD2.F32 R51, -RZ, R50.H0_H0 ;  /* 0x20000032ff337230 */ /* 0x000fe40000004100 */
[-C--:B------:R-:W-:Y:S01]  /*3970*/  FMUL.FTZ R50, R35, R60.reuse ;  /* 0x0000003c23327220 */ /* 0x080fe20000410000 */
[C---:B------:R-:W-:Y:S01]  /*3980*/  FMUL.FTZ R60, R33.reuse, R60 ;  /* 0x0000003c213c7220 */ /* 0x040fe20000410000 */
[C---:B------:R-:W-:Y:S02]  /*3990*/  FMUL.FTZ R53, R56.reuse, R53 ;  /* 0x0000003538357220 */ /* 0x040fe40000410000 */
[-C--:B------:R-:W-:Y:S01]  /*39a0*/  FFMA.FTZ R33, R33, R54.reuse, -R50 ;  /* 0x0000003621217223 */ /* 0x080fe20000010832 */
[----:B------:R-:W-:Y:S01]  /*39b0*/  FFMA.FTZ R50, R35, R54, R60 ;  /* 0x0000003623327223 */ /* 0x000fe2000001003c */
[-C--:B------:R-:W-:Y:S01]  /*39c0*/  FFMA.FTZ R35, R56, R51.reuse, -R55 ;  /* 0x0000003338237223 */ /* 0x080fe20000010837 */
[----:B------:R-:W-:Y:S01]  /*39d0*/  FFMA.FTZ R52, R52, R51, R53 ;  /* 0x0000003334347223 */ /* 0x000fe20000010035 */
[----:B------:R-:W-:-:S02]  /*39e0*/  HADD2.F32 R53, -RZ, R117.H0_H0 ;  /* 0x20000075ff357230 */ /* 0x000fc40000004100 */
[--C-:B------:R-:W-:Y:S01]  /*39f0*/  HADD2.F32 R56, -RZ, R32.reuse.H1_H1 ;  /* 0x30000020ff387230 */ /* 0x100fe20000004100 */
[----:B------:R-:W-:Y:S01]  /*3a00*/  F2FP.F16.F32.PACK_AB R33, R50, R33 ;  /* 0x000000213221723e */ /* 0x000fe200000000ff */
[----:B------:R-:W-:Y:S01]  /*3a10*/  HADD2.F32 R54, -RZ, R32.H0_H0 ;  /* 0x20000020ff367230 */ /* 0x000fe20000004100 */
[----:B------:R-:W-:Y:S01]  /*3a20*/  F2FP.F16.F32.PACK_AB R35, R52, R35 ;  /* 0x000000233423723e */ /* 0x000fe200000000ff */
[----:B------:R-:W-:Y:S02]  /*3a30*/  HADD2.F32 R117, -RZ, R117.H1_H1 ;  /* 0x30000075ff757230 */ /* 0x000fe40000004100 */
[-C--:B------:R-:W-:Y:S01]  /*3a40*/  FMUL.FTZ R55, R56, R53.reuse ;  /* 0x0000003538377220 */ /* 0x080fe20000410000 */
[----:B------:R-:W-:Y:S02]  /*3a50*/  HADD2.F32 R32, -RZ, R34.H1_H1 ;  /* 0x30000022ff207230 */ /* 0x000fe40000004100 */
[----:B------:R-:W-:Y:S01]  /*3a60*/  FMUL.FTZ R53, R54, R53 ;  /* 0x0000003536357220 */ /* 0x000fe20000410000 */
[----:B------:R-:W-:-:S02]  /*3a70*/  HADD2.F32 R51, -RZ, R115.H1_H1 ;  /* 0x30000073ff337230 */ /* 0x000fc40000004100 */
[----:B------:R-:W-:Y:S02]  /*3a80*/  HADD2.F32 R34, -RZ, R34.H0_H0 ;  /* 0x20000022ff227230 */ /* 0x000fe40000004100 */
[----:B------:R-:W-:Y:S01]  /*3a90*/  FMUL.FTZ R59, R32, R117 ;  /* 0x00000075203b7220 */ /* 0x000fe20000410000 */
[----:B------:R-:W-:Y:S02]  /*3aa0*/  HADD2.F32 R115, -RZ, R115.H0_H0 ;  /* 0x20000073ff737230 */ /* 0x000fe40000004100 */
[-C--:B------:R-:W-:Y:S01]  /*3ab0*/  FFMA.FTZ R55, R54, R51.reuse, -R55 ;  /* 0x0000003336377223 */ /* 0x080fe20000010837 */
[----:B------:R-:W-:Y:S01]  /*3ac0*/  FFMA.FTZ R56, R56, R51, R53 ;  /* 0x0000003338387223 */ /* 0x000fe20000010035 */
[C---:B------:R-:W-:Y:S01]  /*3ad0*/  FMUL.FTZ R117, R34.reuse, R117 ;  /* 0x0000007522757220 */ /* 0x040fe20000410000 */
[----:B------:R-:W-:-:S03]  /*3ae0*/  FFMA.FTZ R59, R34, R115, -R59 ;  /* 0x00000073223b7223 */ /* 0x000fc6000001083b */
[----:B------:R-:W-:Y:S01]  /*3af0*/  FFMA.FTZ R32, R32, R115, R117 ;  /* 0x0000007320207223 */ /* 0x000fe20000010075 */
[----:B------:R-:W-:-:S04]  /*3b00*/  F2FP.F16.F32.PACK_AB R56, R56, R55 ;  /* 0x000000373838723e */ /* 0x000fc800000000ff */
[----:B------:R-:W-:Y:S01]  /*3b10*/  F2FP.F16.F32.PACK_AB R34, R32, R59 ;  /* 0x0000003b2022723e */ /* 0x000fe200000000ff */
[----:B------:R-:W-:-:S07]  /*3b20*/  IMAD.MOV.U32 R32, RZ, RZ, R56 ;  /* 0x000000ffff207224 */ /* 0x000fce00078e0038 */
.L_x_336:
[----:B------:R-:W-:Y:S05]  /*3b30*/  BSYNC B2 ;  /* 0x0000000000027941 */ /* 0x000fea0003800000 */
.L_x_335:
[----:B--2---:R3:W-:Y:S02]  /*3b40*/  STG.E.128 desc[UR60][R36.64+0x40], R32 ;  /* 0x0000402024007986 */ /* 0x0047e4000c101d3c */
.L_x_334:
[----:B------:R-:W-:Y:S05]  /*3b50*/  BSYNC B1 ;  /* 0x0000000000017941 */ /* 0x000fea0003800000 */
.L_x_333:
[----:B------:R-:W-:Y:S01]  /*3b60*/  ISETP.NE.AND P4, PT, R13, RZ, PT ;  /* 0x000000ff0d00720c */ /* 0x000fe20003f85270 */
[----:B------:R-:W-:-:S12]  /*3b70*/  BSSY B1, `(.L_x_337) ;  /* 0x0000033000017945 */ /* 0x000fd80003800000 */
[----:B------:R-:W-:Y:S05]  /*3b80*/  @!P4 BRA `(.L_x_338) ;  /* 0x0000000000c4c947 */ /* 0x000fea0003800000 */
[----:B-123--:R1:W2:Y:S01]  /*3b90*/  LDS.128 R32, [R21+0x18c00] ;  /* 0x018c000015207984 */ /* 0x00e2a20000000c00 */
[----:B------:R-:W-:Y:S01]  /*3ba0*/  VIADD R50, R16, 0x18 ;  /* 0x0000001810327836 */ /* 0x000fe20000000000 */
[----:B------:R-:W-:Y:S04]  /*3bb0*/  BSSY B2, `(.L_x_339) ;  /* 0x000002d000027945 */ /* 0x000fe80003800000 */
[----:B------:R-:W-:-:S13]  /*3bc0*/  ISETP.GE.AND P4, PT, R50, R103, PT ;  /* 0x000000673200720c */ /* 0x000fda0003f86270 */
[----:B-1----:R-:W-:Y:S05]  /*3bd0*/  @P4 BRA `(.L_x_340) ;  /* 0x0000000000a84947 */ /* 0x002fea0003800000 */
[--C-:B------:R-:W-:Y:S02]  /*3be0*/  SHF.R.U64 R53, R46, 0x10, R47.reuse ;  /* 0x000000102e357819 */ /* 0x100fe4000000122f */
[----:B------:R-:W-:Y:S01]  /*3bf0*/  SHF.R.U32.HI R50, RZ, 0x10, R47 ;  /* 0x00000010ff327819 */ /* 0x000fe2000001162f */
[----:B--2---:R-:W-:Y:S01]  /*3c00*/  IMAD.MOV.U32 R47, RZ, RZ, R35 ;  /* 0x000000ffff2f7224 */ /* 0x004fe200078e0023 */
[--C-:B------:R-:W-:Y:S01]  /*3c10*/  SHF.R.U64 R51, R48, 0x10, R49.reuse ;  /* 0x0000001030337819 */ /* 0x100fe20000001231 */
[----:B------:R-:W-:Y:S01]  /*3c20*/  HADD2.F32 R35, -RZ, R33.H1_H1 ;  /* 0x30000021ff237230 */ /* 0x000fe20000004100 */
[----:B------:R-:W-:Y:S01]  /*3c30*/  SHF.R.U32.HI R52, RZ, 0x10, R49 ;  /* 0x00000010ff347819 */ /* 0x000fe20000011631 */
[----:B------:R-:W-:Y:S01]  /*3c40*/  HADD2.F32 R49, -RZ, R53.H0_H0 ;  /* 0x20000035ff317230 */ /* 0x000fe20000004100 */
[----:B------:R-:W-:Y:S01]  /*3c50*/  MOV R46, R32 ;  /* 0x00000020002e7202 */ /* 0x000fe20000000f00 */
[----:B------:R-:W-:Y:S02]  /*3c60*/  HADD2.F32 R51, -RZ, R51.H0_H0 ;  /* 0x20000033ff337230 */ /* 0x000fe40000004100 */
[----:B------:R-:W-:-:S02]  /*3c70*/  HADD2.F32 R32, -RZ, R33.H0_H0 ;  /* 0x20000021ff207230 */ /* 0x000fc40000004100 */
[--C-:B------:R-:W-:Y:S02]  /*3c80*/  HADD2.F32 R48, -RZ, R47.reuse.H1_H1 ;  /* 0x3000002fff307230 */ /* 0x100fe40000004100 */
[CC--:B------:R-:W-:Y:S01]  /*3c90*/  FMUL.FTZ R33, R35.reuse, R51.reuse ;  /* 0x0000003323217220 */ /* 0x0c0fe20000410000 */
[----:B------:R-:W-:Y:S02]  /*3ca0*/  HADD2.F32 R52, -RZ, R52.H0_H0 ;  /* 0x20000034ff347230 */ /* 0x000fe40000004100 */
[C---:B------:R-:W-:Y:S01]  /*3cb0*/  FMUL.FTZ R54, R32.reuse, R51 ;  /* 0x0000003320367220 */ /* 0x040fe20000410000 */
[----:B------:R-:W-:Y:S02]  /*3cc0*/  HADD2.F32 R47, -RZ, R47.H0_H0 ;  /* 0x2000002fff2f7230 */ /* 0x000fe40000004100 */
[-C--:B------:R-:W-:Y:S01]  /*3cd0*/  FFMA.FTZ R32, R32, R49.reuse, -R33 ;  /* 0x0000003120207223 */ /* 0x080fe20000010821 */
[----:B------:R-:W-:Y:S02]  /*3ce0*/  HADD2.F32 R50, -RZ, R50.H0_H0 ;  /* 0x20000032ff327230 */ /* 0x000fe40000004100 */
[-C--:B------:R-:W-:Y:S01]  /*3cf0*/  FMUL.FTZ R56, R48, R52.reuse ;  /* 0x0000003430387220 */ /* 0x080fe20000410000 */
[----:B------:R-:W-:Y:S01]  /*3d00*/  FFMA.FTZ R33, R35, R49, R54 ;  /* 0x0000003123217223 */ /* 0x000fe20000010036 */
[----:B------:R-:W-:Y:S01]  /*3d10*/  FMUL.FTZ R51, R47, R52 ;  /* 0x000000342f337220 */ /* 0x000fe20000410000 */
[----:B------:R-:W-:-:S02]  /*3d20*/  HADD2.F32 R49, -RZ, R113.H0_H0 ;  /* 0x20000071ff317230 */ /* 0x000fc40000004100 */
[-C--:B------:R-:W-:Y:S01]  /*3d30*/  FFMA.FTZ R35, R47, R50.reuse, -R56 ;  /* 0x000000322f237223 */ /* 0x080fe20000010838 */
[----:B------:R-:W-:Y:S02]  /*3d40*/  HADD2.F32 R47, -RZ, R46.H1_H1 ;  /* 0x3000002eff2f7230 */ /* 0x000fe40000004100 */
[----:B------:R-:W-:Y:S01]  /*3d50*/  FFMA.FTZ R52, R48, R50, R51 ;  /* 0x0000003230347223 */ /* 0x000fe20000010033 */
[--C-:B------:R-:W-:Y:S01]  /*3d60*/  HADD2.F32 R50, -RZ, R114.reuse.H0_H0 ;  /* 0x20000072ff327230 */ /* 0x100fe20000004100 */
[----:B------:R-:W-:Y:S01]  /*3d70*/  F2FP.F16.F32.PACK_AB R33, R33, R32 ;  /* 0x000000202121723e */ /* 0x000fe200000000ff */
[----:B------:R-:W-:Y:S02]  /*3d80*/  HADD2.F32 R51, -RZ, R114.H1_H1 ;  /* 0x30000072ff337230 */ /* 0x000fe40000004100 */
[----:B------:R-:W-:Y:S02]  /*3d90*/  HADD2.F32 R48, -RZ, R34.H1_H1 ;  /* 0x30000022ff307230 */ /* 0x000fe40000004100 */
[----:B------:R-:W-:Y:S01]  /*3da0*/  FMUL.FTZ R53, R47, R50 ;  /* 0x000000322f357220 */ /* 0x000fe20000410000 */
[----:B------:R-:W-:Y:S01]  /*3db0*/  HADD2.F32 R46, -RZ, R46.H0_H0 ;  /* 0x2000002eff2e7230 */ /* 0x000fe20000004100 */
[----:B------:R-:W-:Y:S01]  /*3dc0*/  F2FP.F16.F32.PACK_AB R35, R52, R35 ;  /* 0x000000233423723e */ /* 0x000fe200000000ff */
[----:B------:R-:W-:-:S02]  /*3dd0*/  HADD2.F32 R34, -RZ, R34.H0_H0 ;  /* 0x20000022ff227230 */ /* 0x000fc40000004100 */
[----:B------:R-:W-:Y:S01]  /*3de0*/  FMUL.FTZ R55, R48, R51 ;  /* 0x0000003330377220 */ /* 0x000fe20000410000 */
[----:B------:R-:W-:Y:S02]  /*3df0*/  HADD2.F32 R113, -RZ, R113.H1_H1 ;  /* 0x30000071ff717230 */ /* 0x000fe40000004100 */
[C---:B------:R-:W-:Y:S01]  /*3e00*/  FMUL.FTZ R50, R46.reuse, R50 ;  /* 0x000000322e327220 */ /* 0x040fe20000410000 */
[----:B------:R-:W-:Y:S01]  /*3e10*/  FFMA.FTZ R53, R46, R49, -R53 ;  /* 0x000000312e357223 */ /* 0x000fe20000010835 */
[C---:B------:R-:W-:Y:S02]  /*3e20*/  FMUL.FTZ R51, R34.reuse, R51 ;  /* 0x0000003322337220 */ /* 0x040fe40000410000 */
[----:B------:R-:W-:Y:S01]  /*3e30*/  FFMA.FTZ R50, R47, R49, R50 ;  /* 0x000000312f327223 */ /* 0x000fe20000010032 */
[-C--:B------:R-:W-:Y:S01]  /*3e40*/  FFMA.FTZ R55, R34, R113.reuse, -R55 ;  /* 0x0000007122377223 */ /* 0x080fe20000010837 */
[----:B------:R-:W-:-:S03]  /*3e50*/  FFMA.FTZ R48, R48, R113, R51 ;  /* 0x0000007130307223 */ /* 0x000fc60000010033 */
[----:B------:R-:W-:Y:S02]  /*3e60*/  F2FP.F16.F32.PACK_AB R32, R50, R53 ;  /* 0x000000353220723e */ /* 0x000fe400000000ff */
[----:B------:R-:W-:-:S07]  /*3e70*/  F2FP.F16.F32.PACK_AB R34, R48, R55 ;  /* 0x000000373022723e */ /* 0x000fce00000000ff */
.L_x_340:
[----:B------:R-:W-:Y:S05]  /*3e80*/  BSYNC B2 ;  /* 0x0000000000027941 */ /* 0x000fea0003800000 */
.L_x_339:
[----:B--2---:R4:W-:Y:S02]  /*3e90*/  STG.E.128 desc[UR60][R36.64+0x60], R32 ;  /* 0x0000602024007986 */ /* 0x0049e4000c101d3c */
.L_x_338:
[----:B------:R-:W-:Y:S05]  /*3ea0*/  BSYNC B1 ;  /* 0x0000000000017941 */ /* 0x000fea0003800000 */
.L_x_337:
[----:B------:R-:W-:Y:S01]  /*3eb0*/  ISETP.NE.AND P4, PT, R14, RZ, PT ;  /* 0x000000ff0e00720c */ /* 0x000fe20003f85270 */
[----:B------:R-:W-:-:S12]  /*3ec0*/  BSSY B1, `(.L_x_341) ;  /* 0x0000032000017945 */ /* 0x000fd80003800000 */
[----:B------:R-:W-:Y:S05]  /*3ed0*/  @!P4 BRA `(.L_x_342) ;  /* 0x0000000000c0c947 */ /* 0x000fea0003800000 */
[----:B-1234-:R1:W2:Y:S01]  /*3ee0*/  LDS.128 R32, [R79+0x1b000] ;  /* 0x01b000004f207984 */ /* 0x01e2a20000000c00 */
[----:B------:R-:W-:Y:S01]  /*3ef0*/  VIADD R46, R16, 0x20 ;  /* 0x00000020102e7836 */ /* 0x000fe20000000000 */
[----:B------:R-:W-:Y:S04]  /*3f00*/  BSSY B2, `(.L_x_343) ;  /* 0x000002c000027945 */ /* 0x000fe80003800000 */
[----:B------:R-:W-:-:S13]  /*3f10*/  ISETP.GE.AND P4, PT, R46, R103, PT ;  /* 0x000000672e00720c */ /* 0x000fda0003f86270 */
[----:B-1----:R-:W-:Y:S05]  /*3f20*/  @P4 BRA `(.L_x_344) ;  /* 0x0000000000a44947 */ /* 0x002fea0003800000 */
[--C-:B------:R-:W-:Y:S01]  /*3f30*/  SHF.R.U64 R47, R42, 0x10, R43.reuse ;  /* 0x000000102a2f7819 */ /* 0x100fe2000000122b */
[----:B--2---:R-:W-:Y:S01]  /*3f40*/  IMAD.MOV.U32 R42, RZ, RZ, R34 ;  /* 0x000000ffff2a7224 */ /* 0x004fe200078e0022 */
[----:B------:R-:W-:Y:S01]  /*3f50*/  SHF.R.U32.HI R46, RZ, 0x10, R43 ;  /* 0x00000010ff2e7819 */ /* 0x000fe2000001162b */
[--C-:B------:R-:W-:Y:S01]  /*3f60*/  HADD2.F32 R34, -RZ, R33.reuse.H1_H1 ;  /* 0x30000021ff227230 */ /* 0x100fe20000004100 */
[--C-:B------:R-:W-:Y:S01]  /*3f70*/  SHF.R.U64 R43, R44, 0x10, R45.reuse ;  /* 0x000000102c2b7819 */ /* 0x100fe2000000122d */
[----:B------:R-:W-:Y:S01]  /*3f80*/  HADD2.F32 R33, -RZ, R33.H0_H0 ;  /* 0x20000021ff217230 */ /* 0x000fe20000004100 */
[----:B------:R-:W-:Y:S01]  /*3f90*/  SHF.R.U32.HI R48, RZ, 0x10, R45 ;  /* 0x00000010ff307819 */ /* 0x000fe2000001162d */
[----:B------:R-:W-:Y:S02]  /*3fa0*/  HADD2.F32 R44, -RZ, R47.H0_H0 ;  /* 0x2000002fff2c7230 */ /* 0x000fe40000004100 */
[----:B------:R-:W-:Y:S02]  /*3fb0*/  HADD2.F32 R45, -RZ, R43.H0_H0 ;  /* 0x2000002bff2d7230 */ /* 0x000fe40000004100 */
[----:B------:R-:W-:-:S02]  /*3fc0*/  HADD2.F32 R48, -RZ, R48.H0_H0 ;  /* 0x20000030ff307230 */ /* 0x000fc40000004100 */
[--C-:B------:R-:W-:Y:S02]  /*3fd0*/  HADD2.F32 R43, -RZ, R35.reuse.H1_H1 ;  /* 0x30000023ff2b7230 */ /* 0x100fe40000004100 */
[CC--:B------:R-:W-:Y:S01]  /*3fe0*/  FMUL.FTZ R50, R34.reuse, R45.reuse ;  /* 0x0000002d22327220 */ /* 0x0c0fe20000410000 */
[----:B------:R-:W-:Y:S02]  /*3ff0*/  HADD2.F32 R35, -RZ, R35.H0_H0 ;  /* 0x20000023ff237230 */ /* 0x000fe40000004100 */
[----:B------:R-:W-:Y:S01]  /*4000*/  FMUL.FTZ R45, R33, R45 ;  /* 0x0000002d212d7220 */ /* 0x000fe20000410000 */
[----:B------:R-:W-:Y:S02]  /*4010*/  HADD2.F32 R46, -RZ, R46.H0_H0 ;  /* 0x2000002eff2e7230 */ /* 0x000fe40000004100 */
[----:B------:R-:W-:Y:S01]  /*4020*/  FMUL.FTZ R52, R43, R48 ;  /* 0x000000302b347220 */ /* 0x000fe20000410000 */
[-C--:B------:R-:W-:Y:S01]  /*4030*/  FFMA.FTZ R50, R33, R44.reuse, -R50 ;  /* 0x0000002c21327223 */ /* 0x080fe20000010832 */
[----:B------:R-:W-:Y:S01]  /*4040*/  FFMA.FTZ R49, R34, R44, R45 ;  /* 0x0000002c22317223 */ /* 0x000fe2000001002d */
[----:B------:R-:W-:Y:S01]  /*4050*/  FMUL.FTZ R48, R35, R48 ;  /* 0x0000003023307220 */ /* 0x000fe20000410000 */
[----:B------:R-:W-:-:S02]  /*4060*/  HADD2.F32 R44, -RZ, R106.H0_H0 ;  /* 0x2000006aff2c7230 */ /* 0x000fc40000004100 */
[-C--:B------:R-:W-:Y:S01]  /*4070*/  FFMA.FTZ R52, R35, R46.reuse, -R52 ;  /* 0x0000002e23347223 */ /* 0x080fe20000010834 */
[----:B------:R-:W-:Y:S02]  /*4080*/  HADD2.F32 R45, -RZ, R106.H1_H1 ;  /* 0x3000006aff2d7230 */ /* 0x000fe40000004100 */
[----:B------:R-:W-:Y:S01]  /*4090*/  FFMA.FTZ R53, R43, R46, R48 ;  /* 0x0000002e2b357223 */ /* 0x000fe20000010030 */
[----:B------:R-:W-:Y:S02]  /*40a0*/  HADD2.F32 R33, -RZ, R32.H1_H1 ;  /* 0x30000020ff217230 */ /* 0x000fe40000004100 */
[----:B------:R-:W-:Y:S02]  /*40b0*/  HADD2.F32 R34, -RZ, R42.H1_H1 ;  /* 0x3000002aff227230 */ /* 0x000fe40000004100 */
[----:B------:R-:W-:Y:S02]  /*40c0*/  HADD2.F32 R32, -RZ, R32.H0_H0 ;  /* 0x20000020ff207230 */ /* 0x000fe40000004100 */
[----:B------:R-:W-:Y:S01]  /*40d0*/  FMUL.FTZ R47, R33, R44 ;  /* 0x0000002c212f7220 */ /* 0x000fe20000410000 */
[----:B------:R-:W-:-:S02]  /*40e0*/  HADD2.F32 R42, -RZ, R42.H0_H0 ;  /* 0x2000002aff2a7230 */ /* 0x000fc40000004100 */
[-C--:B------:R-:W-:Y:S01]  /*40f0*/  FMUL.FTZ R51, R34, R45.reuse ;  /* 0x0000002d22337220 */ /* 0x080fe20000410000 */
[--C-:B------:R-:W-:Y:S02]  /*4100*/  HADD2.F32 R35, -RZ, R94.reuse.H0_H0 ;  /* 0x2000005eff237230 */ /* 0x100fe40000004100 */
[----:B------:R-:W-:Y:S01]  /*4110*/  FMUL.FTZ R44, R32, R44 ;  /* 0x0000002c202c7220 */ /* 0x000fe20000410000 */
[----:B------:R-:W-:Y:S02]  /*4120*/  HADD2.F32 R43, -RZ, R94.H1_H1 ;  /* 0x3000005eff2b7230 */ /* 0x000fe40000004100 */
[----:B------:R-:W-:Y:S01]  /*4130*/  FMUL.FTZ R45, R42, R45 ;  /* 0x0000002d2a2d7220 */ /* 0x000fe20000410000 */
[-C--:B------:R-:W-:Y:S01]  /*4140*/  FFMA.FTZ R47, R32, R35.reuse, -R47 ;  /* 0x00000023202f7223 */ /* 0x080fe2000001082f */
[----:B------:R-:W-:Y:S01]  /*4150*/  FFMA.FTZ R44, R33, R35, R44 ;  /* 0x00000023212c7223 */ /* 0x000fe2000001002c */
[-C--:B------:R-:W-:Y:S01]  /*4160*/  FFMA.FTZ R51, R42, R43.reuse, -R51 ;  /* 0x0000002b2a337223 */ /* 0x080fe20000010833 */
[----:B------:R-:W-:Y:S01]  /*4170*/  FFMA.FTZ R34, R34, R43, R45 ;  /* 0x0000002b22227223 */ /* 0x000fe2000001002d */
[----:B------:R-:W-:-:S02]  /*4180*/  F2FP.F16.F32.PACK_AB R33, R49, R50 ;  /* 0x000000323121723e */ /* 0x000fc400000000ff */
[----:B------:R-:W-:Y:S02]  /*4190*/  F2FP.F16.F32.PACK_AB R35, R53, R52 ;  /* 0x000000343523723e */ /* 0x000fe400000000ff */
[----:B------:R-:W-:Y:S02]  /*41a0*/  F2FP.F16.F32.PACK_AB R32, R44, R47 ;  /* 0x0000002f2c20723e */ /* 0x000fe400000000ff */
[----:B------:R-:W-:-:S07]  /*41b0*/  F2FP.F16.F32.PACK_AB R34, R34, R51 ;  /* 0x000000332222723e */ /* 0x000fce00000000ff */
.L_x_344:
[----:B------:R-:W-:Y:S05]  /*41c0*/  BSYNC B2 ;  /* 0x0000000000027941 */ /* 0x000fea0003800000 */
.L_x_343:
[----:B--2---:R1:W-:Y:S02]  /*41d0*/  STG.E.128 desc[UR60][R36.64+0x80], R32 ;  /* 0x0000802024007986 */ /* 0x0043e4000c101d3c */
.L_x_342:
[----:B------:R-:W-:Y:S05]  /*41e0*/  BSYNC B1 ;  /* 0x0000000000017941 */ /* 0x000fea0003800000 */
.L_x_341:
[----:B------:R-:W-:-:S13]  /*41f0*/  ISETP.NE.AND P4, PT, R15, RZ, PT ;  /* 0x000000ff0f00720c */ /* 0x000fda0003f85270 */
        /* <DEDUP_REMOVED lines=17> */
[-C--:B------:R-:W-:Y:S01]  /*4310*/  FMUL.FTZ R46, R34, R41.reuse ;  /* 0x00000029222e7220 */ /* 0x080fe20000410000 */
[----:B------:R-:W-:Y:S02]  /*4320*/  HADD2.F32 R35, -RZ, R35.H0_H0 ;  /* 0x20000023ff237230 */ /* 0x000fe40000004100 */
[----:B------:R-:W-:Y:S01]  /*4330*/  FMUL.FTZ R41, R33, R41 ;  /* 0x0000002921297220 */ /* 0x000fe20000410000 */
[----:B------:R-:W-:Y:S02]  /*4340*/  HADD2.F32 R42, -RZ, R42.H0_H0 ;  /* 0x2000002aff2a7230 */ /* 0x000fe40000004100 */
[----:B------:R-:W-:Y:S01]  /*4350*/  FMUL.FTZ R48, R39, R44 ;  /* 0x0000002c27307220 */ /* 0x000fe20000410000 */
[----:B------:R-:W-:Y:S01]  /*4360*/  FFMA.FTZ R46, R33, R40, -R46 ;  /* 0x00000028212e7223 */ /* 0x000fe2000001082e */
[----:B------:R-:W-:Y:S01]  /*4370*/  FMUL.FTZ R44, R35, R44 ;  /* 0x0000002c232c7220 */ /* 0x000fe20000410000 */
[----:B------:R-:W-:-:S02]  /*4380*/  HADD2.F32 R33, -RZ, R32.H1_H1 ;  /* 0x30000020ff217230 */ /* 0x000fc40000004100 */
[----:B------:R-:W-:Y:S01]  /*4390*/  FFMA.FTZ R45, R34, R40, R41 ;  /* 0x00000028222d7223 */ /* 0x000fe20000010029 */
[----:B------:R-:W-:Y:S02]  /*43a0*/  HADD2.F32 R32, -RZ, R32.H0_H0 ;  /* 0x20000020ff207230 */ /* 0x000fe40000004100 */
[-C--:B------:R-:W-:Y:S01]  /*43b0*/  FFMA.FTZ R47, R39, R42.reuse, R44 ;  /* 0x0000002a272f7223 */ /* 0x080fe2000001002c */
[--C-:B------:R-:W-:Y:S02]  /*43c0*/  HADD2.F32 R39, -RZ, R58.reuse.H0_H0 ;  /* 0x2000003aff277230 */ /* 0x100fe40000004100 */
[----:B------:R-:W-:Y:S01]  /*43d0*/  FFMA.FTZ R48, R35, R42, -R48 ;  /* 0x0000002a23307223 */ /* 0x000fe20000010830 */
[----:B------:R-:W-:Y:S02]  /*43e0*/  HADD2.F32 R41, -RZ, R58.H1_H1 ;  /* 0x3000003aff297230 */ /* 0x000fe40000004100 */
[--C-:B------:R-:W-:Y:S02]  /*43f0*/  HADD2.F32 R34, -RZ, R38.reuse.H1_H1 ;  /* 0x30000026ff227230 */ /* 0x100fe40000004100 */
[----:B------:R-:W-:Y:S01]  /*4400*/  FMUL.FTZ R43, R33, R39 ;  /* 0x00000027212b7220 */ /* 0x000fe20000410000 */
[----:B------:R-:W-:-:S02]  /*4410*/  HADD2.F32 R38, -RZ, R38.H0_H0 ;  /* 0x20000026ff267230 */ /* 0x000fc40000004100 */
[----:B------:R-:W-:Y:S01]  /*4420*/  FMUL.FTZ R40, R32, R39 ;  /* 0x0000002720287220 */ /* 0x000fe20000410000 */
[--C-:B------:R-:W-:Y:S02]  /*4430*/  HADD2.F32 R35, -RZ, R57.reuse.H1_H1 ;  /* 0x30000039ff237230 */ /* 0x100fe40000004100 */
[-C--:B------:R-:W-:Y:S01]  /*4440*/  FMUL.FTZ R39, R34, R41.reuse ;  /* 0x0000002922277220 */ /* 0x080fe20000410000 */
[----:B------:R-:W-:Y:S02]  /*4450*/  HADD2.F32 R57, -RZ, R57.H0_H0 ;  /* 0x20000039ff397230 */ /* 0x000fe40000004100 */
        /* <DEDUP_REMOVED lines=9> */
.L_x_346:
[----:B------:R-:W-:Y:S05]  /*44f0*/  BSYNC B1 ;  /* 0x0000000000017941 */ /* 0x000fea0003800000 */
.L_x_345:
[----:B--2---:R1:W-:Y:S01]  /*4500*/  STG.E.128 desc[UR60][R36.64+0xa0], R32 ;  /* 0x0000a02024007986 */ /* 0x0043e2000c101d3c */
[----:B------:R-:W-:Y:S05]  /*4510*/  BRA `(.L_x_324) ;  /* 0x0000002000847947 */ /* 0x000fea0003800000 */
.L_x_318:
        /* <DEDUP_REMOVED lines=15> */
[----:B------:R-:W2:Y:S04]  /*4610*/  LDL R63, [R1+0x28] ;  /* 0x00002800013f7983 */ /* 0x000ea80000100800 */
[----:B------:R-:W3:Y:S01]  /*4620*/  LDL R62, [R1+0x2c] ;  /* 0x00002c00013e7983 */ /* 0x000ee20000100800 */
[----:B------:R-:W-:Y:S01]  /*4630*/  IADD3 R58, P3, R68, R58, RZ ;  /* 0x0000003a443a7210 */ /* 0x000fe20007f7e0ff */
[----:B------:R-:W-:Y:S01]  /*4640*/  ULDC.64 UR4, c[0x0][0x3c8] ;  /* 0x0000f20000047ab9 */ /* 0x000fe20000000a00 */
[----:B------:R-:W-:Y:S02]  /*4650*/  CS2R R42, SRZ ;  /* 0x00000000002a7805 */ /* 0x000fe4000001ff00 */
[----:B------:R-:W-:Y:S02]  /*4660*/  CS2R R40, SRZ ;  /* 0x0000000000287805 */ /* 0x000fe4000001ff00 */
[----:B------:R-:W-:Y:S01]  /*4670*/  CS2R R54, SRZ ;  /* 0x0000000000367805 */ /* 0x000fe2000001ff00 */
[----:B------:R-:W-:Y:S01]  /*4680*/  IMAD.X R33, R20, 0x1, R82, P3 ;  /* 0x0000000114217824 */ /* 0x000fe200018e0652 */
[----:B------:R-:W-:-:S02]  /*4690*/  IADD3 R20, P3, R30, R56, RZ ;  /* 0x000000381e147210 */ /* 0x000fc40007f7e0ff */
[----:B------:R-:W-:-:S03]  /*46a0*/  CS2R R52, SRZ ;  /* 0x0000000000347805 */ /* 0x000fc6000001ff00 */
[----:B------:R-:W-:Y:S01]  /*46b0*/  IMAD.X R87, R87, 0x1, R83, P3 ;  /* 0x0000000157577824 */ /* 0x000fe200018e0653 */
[----:B------:R-:W-:-:S04]  /*46c0*/  LEA R56, P3, R58, UR4, 0x1 ;  /* 0x000000043a387c11 */ /* 0x000fc8000f8608ff */
[----:B------:R-:W-:Y:S01]  /*46d0*/  LEA.HI.X R57, R58, UR5, R33, 0x1, P3 ;  /* 0x000000053a397c11 */ /* 0x000fe200098f0c21 */
[----:B------:R-:W-:Y:S02]  /*46e0*/  ULDC.64 UR4, c[0x0][0x3e0] ;  /* 0x0000f80000047ab9 */ /* 0x000fe40000000a00 */
[----:B------:R-:W-:-:S04]  /*46f0*/  LEA R58, P3, R20, UR4, 0x1 ;  /* 0x00000004143a7c11 */ /* 0x000fc8000f8608ff */
[----:B------:R-:W-:Y:S02]  /*4700*/  LEA.HI.X R59, R20, UR5, R87, 0x1, P3 ;  /* 0x00000005143b7c11 */ /* 0x000fe400098f0c57 */
[----:B------:R-:W-:Y:S02]  /*4710*/  ISETP.GE.AND P3, PT, R146, R103, PT ;  /* 0x000000679200720c */ /* 0x000fe40003f66270 */
[----:B------:R-:W-:Y:S02]  /*4720*/  CS2R R38, SRZ ;  /* 0x0000000000267805 */ /* 0x000fe4000001ff00 */
[----:B------:R-:W-:Y:S02]  /*4730*/  CS2R R36, SRZ ;  /* 0x0000000000247805 */ /* 0x000fe4000001ff00 */
[----:B------:R-:W-:Y:S02]  /*4740*/  CS2R R50, SRZ ;  /* 0x0000000000327805 */ /* 0x000fe4000001ff00 */
[----:B------:R-:W-:-:S05]  /*4750*/  CS2R R48, SRZ ;  /* 0x0000000000307805 */ /* 0x000fca000001ff00 */
[----:B------:R0:W5:Y:S04]  /*4760*/  @!P3 LDG.E.128 R40, desc[UR60][R56.64] ;  /* 0x0000003c3828b981 */ /* 0x000168000c1e1d00 */
[----:B------:R0:W5:Y:S01]  /*4770*/  @!P3 LDG.E.128 R52, desc[UR60][R58.64] ;  /* 0x0000003c3a34b981 */ /* 0x000162000c1e1d00 */
[----:B------:R-:W-:Y:S02]  /*4780*/  CS2R R34, SRZ ;  /* 0x0000000000227805 */ /* 0x000fe4000001ff00 */
[----:B------:R-:W-:Y:S02]  /*4790*/  CS2R R32, SRZ ;  /* 0x0000000000207805 */ /* 0x000fe4000001ff00 */
[----:B------:R-:W-:Y:S02]  /*47a0*/  CS2R R46, SRZ ;  /* 0x00000000002e7805 */ /* 0x000fe4000001ff00 */
[----:B------:R-:W-:-:S02]  /*47b0*/  CS2R R44, SRZ ;  /* 0x00000000002c7805 */ /* 0x000fc4000001ff00 */
[----:B--2---:R-:W-:-:S13]  /*47c0*/  ISETP.GE.AND P3, PT, R63, R103, PT ;  /* 0x000000673f00720c */ /* 0x004fda0003f66270 */
[----:B------:R0:W5:Y:S04]  /*47d0*/  @!P3 LDG.E.128 R36, desc[UR60][R56.64+0x20] ;  /* 0x0000203c3824b981 */ /* 0x000168000c1e1d00 */
[----:B------:R0:W5:Y:S01]  /*47e0*/  @!P3 LDG.E.128 R48, desc[UR60][R58.64+0x20] ;  /* 0x0000203c3a30b981 */ /* 0x000162000c1e1d00 */
[----:B---3--:R-:W-:-:S13]  /*47f0*/  ISETP.GE.AND P3, PT, R62, R103, PT ;  /* 0x000000673e00720c */ /* 0x008fda0003f66270 */
[----:B------:R0:W5:Y:S04]  /*4800*/  @!P3 LDG.E.128 R32, desc[UR60][R56.64+0x40] ;  /* 0x0000403c3820b981 */ /* 0x000168000c1e1d00 */
[----:B------:R0:W5:Y:S02]  /*4810*/  @!P3 LDG.E.128 R44, desc[UR60][R58.64+0x40] ;  /* 0x0000403c3a2cb981 */ /* 0x000164000c1e1d00 */
.L_x_348:
[----:B------:R-:W-:Y:S05]  /*4820*/  BSYNC B1 ;  /* 0x0000000000017941 */ /* 0x000fea0003800000 */
.L_x_347:
[----:B------:R-:W2:Y:S01]  /*4830*/  LDL R20, [R1+0x40] ;  /* 0x0000400001147983 */ /* 0x000ea20000100800 */
[----:B0----5:R-:W-:Y:S02]  /*4840*/  IMAD.MOV.U32 R56, RZ, RZ, R35 ;  /* 0x000000ffff387224 */ /* 0x021fe400078e0023 */
[----:B------:R-:W-:Y:S02]  /*4850*/  IMAD.MOV.U32 R57, RZ, RZ, R32 ;  /* 0x000000ffff397224 */ /* 0x000fe400078e0020 */
[----:B------:R-:W-:-:S05]  /*4860*/  IMAD.MOV.U32 R58, RZ, RZ, R33 ;  /* 0x000000ffff3a7224 */ /* 0x000fca00078e0021 */
[----:B------:R-:W-:Y:S01]  /*4870*/  PRMT R120, R57, 0x5410, R58 ;  /* 0x0000541039787816 */ /* 0x000fe2000000003a */
[----:B------:R-:W-:Y:S02]  /*4880*/  IMAD.MOV.U32 R58, RZ, RZ, R37 ;  /* 0x000000ffff3a7224 */ /* 0x000fe400078e0025 */
[----:B------:R-:W-:-:S03]  /*4890*/  IMAD.MOV.U32 R57, RZ, RZ, R36 ;  /* 0x000000ffff397224 */ /* 0x000fc600078e0024 */
[----:B------:R-:W-:Y:S01]  /*48a0*/  PRMT R126, R58, 0x7610, R126 ;  /* 0x000076103a7e7816 */ /* 0x000fe2000000007e */
[----:B------:R-:W-:Y:S01]  /*48b0*/  IMAD.MOV.U32 R58, RZ, RZ, R41 ;  /* 0x000000ffff3a7224 */ /* 0x000fe200078e0029 */
[----:B------:R-:W-:Y:S02]  /*48c0*/  PRMT R124, R57, 0x7610, R124 ;  /* 0x00007610397c7816 */ /* 0x000fe4000000007c */
[----:B------:R-:W-:Y:S02]  /*48d0*/  MOV R57, R40 ;  /* 0x0000002800397202 */ /* 0x000fe40000000f00 */
[----:B------:R-:W-:Y:S01]  /*48e0*/  PRMT R117, R58, 0x7610, R117 ;  /* 0x000076103a757816 */ /* 0x000fe20000000075 */
[----:B------:R-:W-:Y:S01]  /*48f0*/  IMAD.MOV.U32 R58, RZ, RZ, R45 ;  /* 0x000000ffff3a7224 */ /* 0x000fe200078e002d */
[----:B------:R-:W-:Y:S01]  /*4900*/  PRMT R128, R57, 0x7610, R128 ;  /* 0x0000761039807816 */ /* 0x000fe20000000080 */
[----:B------:R-:W-:-:S05]  /*4910*/  IMAD.MOV.U32 R57, RZ, RZ, R44 ;  /* 0x000000ffff397224 */ /* 0x000fca00078e002c */
[----:B------:R-:W-:Y:S01]  /*4920*/  PRMT R122, R57, 0x5410, R58 ;  /* 0x00005410397a7816 */ /* 0x000fe2000000003a */
[----:B------:R-:W-:Y:S02]  /*4930*/  IMAD.MOV.U32 R58, RZ, RZ, R50 ;  /* 0x000000ffff3a7224 */ /* 0x000fe400078e0032 */
[----:B------:R-:W-:Y:S01]  /*4940*/  IMAD.MOV.U32 R57, RZ, RZ, R51 ;  /* 0x000000ffff397224 */ /* 0x000fe200078e0033 */
[----:B--2---:R-:W-:Y:S01]  /*4950*/  R2UR UR4, R20 ;  /* 0x00000000140472ca */ /* 0x004fe200000e0000 */
[----:B------:R-:W-:-:S05]  /*4960*/  IMAD.MOV.U32 R20, RZ, RZ, R34 ;  /* 0x000000ffff147224 */ /* 0x000fca00078e0022 */
[----:B------:R-:W-:Y:S01]  /*4970*/  PRMT R119, R20, 0x5410, R56 ;  /* 0x0000541014777816 */ /* 0x000fe20000000038 */
[----:B------:R-:W-:Y:S02]  /*4980*/  IMAD.MOV.U32 R20, RZ, RZ, R38 ;  /* 0x000000ffff147224 */ /* 0x000fe400078e0026 */
[----:B------:R-:W-:-:S03]  /*4990*/  IMAD.MOV.U32 R56, RZ, RZ, R39 ;  /* 0x000000ffff387224 */ /* 0x000fc600078e0027 */
[----:B------:R-:W-:Y:S01]  /*49a0*/  PRMT R123, R20, 0x7610, R123 ;  /* 0x00007610147b7816 */ /* 0x000fe2000000007b */
[----:B------:R-:W-:Y:S01]  /*49b0*/  IMAD.MOV.U32 R20, RZ, RZ, R42 ;  /* 0x000000ffff147224 */ /* 0x000fe200078e002a */
[----:B------:R-:W-:Y:S01]  /*49c0*/  PRMT R125, R56, 0x7610, R125 ;  /* 0x00007610387d7816 */ /* 0x000fe2000000007d */
[----:B------:R-:W-:Y:S01]  /*49d0*/  IMAD.MOV.U32 R56, RZ, RZ, R43 ;  /* 0x000000ffff387224 */ /* 0x000fe200078e002b */
[----:B------:R-:W-:Y:S01]  /*49e0*/  UISETP.NE.AND UP0, UPT, UR4, 0x3, UPT ;  /* 0x000000030400788c */ /* 0x000fe2000bf05270 */
[----:B------:R-:W-:Y:S01]  /*49f0*/  PRMT R123, R123, 0x5410, R58 ;  /* 0x000054107b7b7816 */ /* 0x000fe2000000003a */
[----:B------:R-:W-:Y:S01]  /*4a00*/  IMAD.MOV.U32 R58, RZ, RZ, R53 ;  /* 0x000000ffff3a7224 */ /* 0x000fe200078e0035 */
[----:B------:R-:W-:Y:S01]  /*4a10*/  PRMT R125, R125, 0x5410, R57 ;  /* 0x000054107d7d7816 */ /* 0x000fe20000000039 */
[----:B------:R-:W-:Y:S01]  /*4a20*/  IMAD.MOV.U32 R57, RZ, RZ, R52 ;  /* 0x000000ffff397224 */ /* 0x000fe200078e0034 */
[----:B------:R-:W-:Y:S01]  /*4a30*/  PRMT R127, R20, 0x5410, R56 ;  /* 0x00005410147f7816 */ /* 0x000fe20000000038 */
[----:B------:R-:W-:Y:S01]  /*4a40*/  IMAD.MOV.U32 R20, RZ, RZ, R46 ;  /* 0x000000ffff147224 */ /* 0x000fe200078e002e */
[----:B------:R-:W-:Y:S01]  /*4a50*/  PLOP3.LUT P3, PT, PT, PT, UP0, 0x80, 0x0 ;  /* 0x000000000000781c */ /* 0x000fe20003f6f008 */
[----:B------:R-:W-:Y:S01]  /*4a60*/  IMAD.MOV.U32 R56, RZ, RZ, R47 ;  /* 0x000000ffff387224 */ /* 0x000fe200078e002f */
[----:B------:R-:W-:-:S04]  /*4a70*/  PRMT R114, R58, 0x7610, R114 ;  /* 0x000076103a727816 */ /* 0x000fc80000000072 */
[----:B------:R-:W-:Y:S01]  /*4a80*/  PRMT R121, R20, 0x5410, R56 ;  /* 0x0000541014797816 */ /* 0x000fe20000000038 */
[----:B------:R-:W-:Y:S02]  /*4a90*/  IMAD.MOV.U32 R56, RZ, RZ, R48 ;  /* 0x000000ffff387224 */ /* 0x000fe400078e0030 */
[----:B------:R-:W-:-:S03]  /*4aa0*/  IMAD.MOV.U32 R20, RZ, RZ, R49 ;  /* 0x000000ffff147224 */ /* 0x000fc600078e0031 */
[----:B------:R-:W-:Y:S01]  /*4ab0*/  PRMT R124, R124, 0x5410, R56 ;  /* 0x000054107c7c7816 */ /* 0x000fe20000000038 */
[----:B------:R-:W-:Y:S01]  /*4ac0*/  IMAD.MOV.U32 R56, RZ, RZ, R55 ;  /* 0x000000ffff387224 */ /* 0x000fe200078e0037 */
[----:B------:R-:W-:Y:S01]  /*4ad0*/  PRMT R126, R126, 0x5410, R20 ;  /* 0x000054107e7e7816 */ /* 0x000fe20000000014 */
[----:B------:R-:W-:-:S03]  /*4ae0*/  IMAD.MOV.U32 R20, RZ, RZ, R54 ;  /* 0x000000ffff147224 */ /* 0x000fc600078e0036 */
[----:B------:R-:W-:Y:S02]  /*4af0*/  PRMT R129, R56, 0x5410, R57 ;  /* 0x0000541038817816 */ /* 0x000fe40000000039 */
[----:B------:R-:W-:Y:S01]  /*4b00*/  PRMT R128, R128, 0x5410, R20 ;  /* 0x0000541080807816 */ /* 0x000fe20000000014 */
[----:B------:R-:W-:Y:S06]  /*4b10*/  @!P3 BRA `(.L_x_349) ;  /* 0x000000000004b947 */ /* 0x000fec0003800000 */
[----:B------:R-:W-:Y:S01]  /*4b20*/  BPT.TRAP 0x1 ;  /* 0x000000040000795c */ /* 0x000fe20000300000 */
.L_x_349:
[----:B------:R-:W-:Y:S01]  /*4b30*/  IMAD R20, R19, 0x8, R18 ;  /* 0x0000000813147824 */ /* 0x000fe200078e0212 */
[----:B------:R-:W-:Y:S01]  /*4b40*/  SHF.L.U32 R87, R149, 0x1f, RZ ;  /* 0x0000001f95577819 */ /* 0x000fe200000006ff */
[----:B------:R-:W-:Y:S03]  /*4b50*/  BSSY B1, `(.L_x_350) ;  /* 0x0000003000017945 */ /* 0x000fe60003800000 */
[----:B------:R-:W0:Y:S02]  /*4b60*/  SYNCS.PHASECHK.TRANS64.TRYWAIT P5, [R20+URZ+0x31c90], R87 ;  /* 0x031c9057140075a7 */ /* 0x000e2400080a017f */
[----:B0-----:R-:W-:Y:S05]  /*4b70*/  @!P5 BRA `(.L_x_351) ;  /* 0x000001600094d947 */ /* 0x001fea0003800000 */
.L_x_551:
[----:B------:R-:W-:Y:S05]  /*4b80*/  BSYNC B1 ;  /* 0x0000000000017941 */ /* 0x000fea0003800000 */
.L_x_350:
[----:B------:R-:W-:Y:S05]  /*4b90*/  @P4 BRA `(.L_x_324) ;  /* 0x0000001800e44947 */ /* 0x000fea0003800000 */
[----:B------:R-:W1:Y:S01]  /*4ba0*/  LDC R106, c[0x0][0x2e4] ;  /* 0x0000b900ff6a7b82 */ /* 0x000e620000000800 */
[----:B------:R-:W-:Y:S01]  /*4bb0*/  ISETP.NE.AND P4, PT, R10, RZ, PT ;  /* 0x000000ff0a00720c */ /* 0x000fe20003f85270 */
[----:B------:R-:W-:Y:S01]  /*4bc0*/  ULDC.64 UR4, c[0x0][0x2f0] ;  /* 0x0000bc0000047ab9 */ /* 0x000fe20000000a00 */
[----:B------:R-:W-:Y:S01]  /*4bd0*/  SHF.R.S32.HI R56, RZ, 0x1f, R145 ;  /* 0x0000001fff387819 */ /* 0x000fe20000011491 */
[----:B------:R-:W-:Y:S01]  /*4be0*/  IMAD.MOV.U32 R95, RZ, RZ, R94 ;  /* 0x000000ffff5f7224 */ /* 0x000fe200078e005e */
[----:B------:R-:W-:Y:S01]  /*4bf0*/  BSSY B1, `(.L_x_352) ;  /* 0x0000088000017945 */ /* 0x000fe20003800000 */
[----:B------:R-:W-:Y:S02]  /*4c00*/  IMAD.MOV.U32 R94, RZ, RZ, R60 ;  /* 0x000000ffff5e7224 */ /* 0x000fe400078e003c */
[----:B------:R-:W-:Y:S02]  /*4c10*/  IMAD R56, R56, UR4, RZ ;  /* 0x0000000438387c24 */ /* 0x000fe4000f8e02ff */
[----:B------:R-:W-:-:S04]  /*4c20*/  IMAD.WIDE.U32 R94, R145, UR4, R94 ;  /* 0x00000004915e7c25 */ /* 0x000fc8000f8e005e */
[----:B------:R-:W-:-:S04]  /*4c30*/  IMAD R111, R145, UR5, R56 ;  /* 0x00000005916f7c24 */ /* 0x000fc8000f8e0238 */
[----:B------:R-:W-:Y:S01]  /*4c40*/  IMAD.IADD R111, R111, 0x1, R95 ;  /* 0x000000016f6f7824 */ /* 0x000fe200078e025f */
[----:B-1----:R-:W-:Y:S01]  /*4c50*/  IADD3 R112, -R104, R106, RZ ;  /* 0x0000006a68707210 */ /* 0x002fe20007ffe1ff */
[----:B------:R-:W-:Y:S06]  /*4c60*/  @!P4 BRA `(.L_x_353) ;  /* 0x000000080000c947 */ /* 0x000fec0003800000 */
[----:B------:R-:W2:Y:S04]  /*4c70*/  LDL R62, [R1+0x30] ;  /* 0x00003000013e7983 */ /* 0x000ea80000100800 */
[----:B------:R-:W3:Y:S04]  /*4c80*/  LDL R58, [R1+0x34] ;  /* 0x00003400013a7983 */ /* 0x000ee80000100800 */
[----:B------:R-:W4:Y:S01]  /*4c90*/  LDL R59, [R1+0x38] ;  /* 0x00003800013b7983 */ /* 0x000f220000100800 */
[----:B------:R-:W-:-:S04]  /*4ca0*/  SEL R56, R104, R112, !P0 ;  /* 0x0000007068387207 */ /* 0x000fc80004000000 */
[----:B------:R-:W-:-:S04]  /*4cb0*/  SHF.R.S32.HI R57, RZ, 0x1f, R56 ;  /* 0x0000001fff397819 */ /* 0x000fc80000011438 */
[----:B------:R-:W-:-:S04]  /*4cc0*/  LEA.HI R57, R57, R56, RZ, 0x4 ;  /* 0x0000003839397211 */ /* 0x000fc800078f20ff */
[----:B------:R-:W-:-:S04]  /*4cd0*/  SHF.R.S32.HI R56, RZ, 0x4, R57 ;  /* 0x00000004ff387819 */ /* 0x000fc80000011439 */
[----:B------:R-:W-:-:S04]  /*4ce0*/  LEA.HI.SX32 R113, R5, R56, 0x1d ;  /* 0x0000003805717211 */ /* 0x000fc800078feaff */
[----:B------:R-:W-:-:S04]  /*4cf0*/  SHF.R.S32.HI R56, RZ, 0x1f, R113 ;  /* 0x0000001fff387819 */ /* 0x000fc80000011471 */
[----:B------:R-:W-:Y:S01]  /*4d00*/  LEA.HI R57, R56, R113, RZ, 0x2 ;  /* 0x0000007138397211 */ /* 0x000fe200078f10ff */
[----:B------:R-:W-:-:S03]  /*4d10*/  IMAD.SHL.U32 R113, R113, 0x8, RZ ;  /* 0x0000000871717824 */ /* 0x000fc600078e00ff */
[----:B------:R-:W-:Y:S02]  /*4d20*/  SHF.R.S32.HI R57, RZ, 0x2, R57 ;  /* 0x00000002ff397819 */ /* 0x000fe40000011439 */
[----:B------:R-:W-:Y:S01]  /*4d30*/  ISETP.GE.AND P4, PT, R146, R103, PT ;  /* 0x000000679200720c */ /* 0x000fe20003f86270 */
[----:B------:R-:W-:Y:S01]  /*4d40*/  BSSY B2, `(.L_x_354) ;  /* 0x0000066000027945 */ /* 0x000fe20003800000 */
[----:B--2---:R-:W-:-:S04]  /*4d50*/  LOP3.LUT R56, R62, 0x18, R113, 0xf8, !PT ;  /* 0x000000183e387812 */ /* 0x004fc800078ef871 */
[----:B---3--:R-:W-:Y:S01]  /*4d60*/  LOP3.LUT R56, R56, R58, RZ, 0x3c, !PT ;  /* 0x0000003a38387212 */ /* 0x008fe200078e3cff */
[----:B----4-:R-:W-:-:S04]  /*4d70*/  IMAD R57, R57, 0x1200, R59 ;  /* 0x0000120039397824 */ /* 0x010fc800078e023b */
[----:B------:R-:W-:Y:S02]  /*4d80*/  IMAD.IADD R56, R57, 0x1, R56 ;  /* 0x0000000139387824 */ /* 0x000fe400078e0238 */
[C---:B------:R-:W-:Y:S02]  /*4d90*/  IMAD R59, R19.reuse, 0x3600, R101 ;  /* 0x00003600133b7824 */ /* 0x040fe400078e0265 */
[----:B------:R-:W-:Y:S02]  /*4da0*/  IMAD R57, R19, 0x3600, R56 ;  /* 0x0000360013397824 */ /* 0x000fe400078e0238 */
[--C-:B------:R-:W-:Y:S02]  /*4db0*/  IMAD R56, R59, 0x2, R18.reuse ;  /* 0x000000023b387824 */ /* 0x100fe400078e0212 */
[----:B------:R-:W-:-:S04]  /*4dc0*/  IMAD R60, R57, 0x2, R18 ;  /* 0x00000002393c7824 */ /* 0x000fc800078e0212 */
[----:B------:R-:W1:Y:S04]  /*4dd0*/  LDS.128 R56, [R56+0x16a00] ;  /* 0x016a000038387984 */ /* 0x000e680000000c00 */
[----:B------:R-:W2:Y:S01]  /*4de0*/  LDS.128 R60, [R60+0x16a00] ;  /* 0x016a00003c3c7984 */ /* 0x000ea20000000c00 */
[----:B------:R-:W-:Y:S05]  /*4df0*/  @P4 BRA `(.L_x_355) ;  /* 0x0000000400684947 */ /* 0x000fea0003800000 */
[----:B--2---:R-:W-:Y:S01]  /*4e00*/  IMAD.MOV.U32 R116, RZ, RZ, R61 ;  /* 0x000000ffff747224 */ /* 0x004fe200078e003d */
[----:B------:R-:W-:Y:S01]  /*4e10*/  SHF.R.U64 R40, R40, 0x10, R41 ;  /* 0x0000001028287819 */ /* 0x000fe20000001229 */
[----:B-1----:R-:W-:Y:S01]  /*4e20*/  IMAD.MOV.U32 R115, RZ, RZ, R57 ;  /* 0x000000ffff737224 */ /* 0x002fe200078e0039 */
[----:B------:R-:W-:Y:S01]  /*4e30*/  SHF.R.U32.HI R41, RZ, 0x10, R41 ;  /* 0x00000010ff297819 */ /* 0x000fe20000011629 */
[----:B------:R-:W-:Y:S01]  /*4e40*/  HADD2.F32 R114, -RZ, R114.H0_H0 ;  /* 0x20000072ff727230 */ /* 0x000fe20000004100 */
[----:B------:R-:W-:Y:S01]  /*4e50*/  SHF.R.U64 R42, R42, 0x10, R43 ;  /* 0x000000102a2a7819 */ /* 0x000fe2000000122b */
[----:B------:R-:W-:Y:S02]  /*4e60*/  HADD2.F32 R57, -RZ, R116.H0_H0 ;  /* 0x20000074ff397230 */ /* 0x000fe40000004100 */
[----:B------:R-:W-:Y:S02]  /*4e70*/  HADD2.F32 R118, -RZ, R115.H0_H0 ;  /* 0x20000073ff767230 */ /* 0x000fe40000004100 */
[----:B------:R-:W-:-:S02]  /*4e80*/  HADD2.F32 R117, -RZ, R117.H0_H0 ;  /* 0x20000075ff757230 */ /* 0x000fc40000004100 */
[CC--:B------:R-:W-:Y:S01]  /*4e90*/  FMUL.FTZ R61, R57.reuse, R114.reuse ;  /* 0x00000072393d7220 */ /* 0x0c0fe20000410000 */
[----:B------:R-:W-:Y:S02]  /*4ea0*/  HADD2.F32 R41, -RZ, R41.H0_H0 ;  /* 0x20000029ff297230 */ /* 0x000fe40000004100 */
[C---:B------:R-:W-:Y:S01]  /*4eb0*/  FMUL.FTZ R114, R118.reuse, R114 ;  /* 0x0000007276727220 */ /* 0x040fe20000410000 */
[----:B------:R-:W-:Y:S02]  /*4ec0*/  HADD2.F32 R42, -RZ, R42.H0_H0 ;  /* 0x2000002aff2a7230 */ /* 0x000fe40000004100 */
[-C--:B------:R-:W-:Y:S01]  /*4ed0*/  FFMA.FTZ R61, R118, R117.reuse, -R61 ;  /* 0x00000075763d7223 */ /* 0x080fe2000001083d */
[----:B------:R-:W-:Y:S01]  /*4ee0*/  FFMA.FTZ R57, R57, R117, R114 ;  /* 0x0000007539397223 */ /* 0x000fe20000010072 */
[--C-:B------:R-:W-:Y:S02]  /*4ef0*/  SHF.R.U32.HI R117, RZ, 0x10, R53.reuse ;  /* 0x00000010ff757819 */ /* 0x100fe40000011635 */
[----:B------:R-:W-:Y:S01]  /*4f00*/  SHF.R.U64 R114, R52, 0x10, R53 ;  /* 0x0000001034727819 */ /* 0x000fe20000001235 */
[----:B------:R-:W-:-:S02]  /*4f10*/  HADD2.F32 R52, -RZ, R116.H1_H1 ;  /* 0x30000074ff347230 */ /* 0x000fc40000004100 */
[----:B------:R-:W-:Y:S02]  /*4f20*/  HADD2.F32 R117, -RZ, R117.H0_H0 ;  /* 0x20000075ff757230 */ /* 0x000fe40000004100 */
[----:B------:R-:W-:Y:S02]  /*4f30*/  HADD2.F32 R53, -RZ, R115.H1_H1 ;  /* 0x30000073ff357230 */ /* 0x000fe40000004100 */
[----:B------:R-:W-:Y:S02]  /*4f40*/  HADD2.F32 R116, -RZ, R127.H1_H1 ;  /* 0x3000007fff747230 */ /* 0x000fe40000004100 */
[-C--:B------:R-:W-:Y:S01]  /*4f50*/  FMUL.FTZ R115, R52, R117.reuse ;  /* 0x0000007534737220 */ /* 0x080fe20000410000 */
[----:B------:R-:W-:Y:S02]  /*4f60*/  HADD2.F32 R114, -RZ, R114.H0_H0 ;  /* 0x20000072ff727230 */ /* 0x000fe40000004100 */
[C---:B------:R-:W-:Y:S01]  /*4f70*/  FMUL.FTZ R117, R53.reuse, R117 ;  /* 0x0000007535757220 */ /* 0x040fe20000410000 */
[----:B------:R-:W-:Y:S01]  /*4f80*/  FFMA.FTZ R53, R53, R41, -R115 ;  /* 0x0000002935357223 */ /* 0x000fe20000010873 */
[----:B------:R-:W-:-:S02]  /*4f90*/  HADD2.F32 R115, -RZ, R63.H0_H0 ;  /* 0x2000003fff737230 */ /* 0x000fc40000004100 */
[----:B------:R-:W-:Y:S01]  /*4fa0*/  FFMA.FTZ R41, R52, R41, R117 ;  /* 0x0000002934297223 */ /* 0x000fe20000010075 */
[----:B------:R-:W-:Y:S02]  /*4fb0*/  IMAD.MOV.U32 R52, RZ, RZ, R59 ;  /* 0x000000ffff347224 */ /* 0x000fe400078e003b */
[--C-:B------:R-:W-:Y:S01]  /*4fc0*/  HADD2.F32 R117, -RZ, R129.reuse.H0_H0 ;  /* 0x20000081ff757230 */ /* 0x100fe20000004100 */
[----:B------:R-:W-:Y:S02]  /*4fd0*/  F2FP.F16.F32.PACK_AB R53, R53, R61 ;  /* 0x0000003d3535723e */ /* 0x000fe400000000ff */
[--C-:B------:R-:W-:Y:S01]  /*4fe0*/  HADD2.F32 R118, -RZ, R52.reuse.H0_H0 ;  /* 0x20000034ff767230 */ /* 0x100fe20000004100 */
[----:B------:R-:W-:Y:S01]  /*4ff0*/  F2FP.F16.F32.PACK_AB R41, R41, R57 ;  /* 0x000000392929723e */ /* 0x000fe200000000ff */
[-C--:B------:R-:W-:Y:S01]  /*5000*/  FMUL.FTZ R59, R115, R117.reuse ;  /* 0x00000075733b7220 */ /* 0x080fe20000410000 */
[----:B------:R-:W-:Y:S02]  /*5010*/  HADD2.F32 R52, -RZ, R52.H1_H1 ;  /* 0x30000034ff347230 */ /* 0x000fe40000004100 */
[C---:B------:R-:W-:Y:S01]  /*5020*/  FMUL.FTZ R117, R118.reuse, R117 ;  /* 0x0000007576757220 */ /* 0x040fe20000410000 */
[----:B------:R-:W-:Y:S01]  /*5030*/  FFMA.FTZ R59, R118, R116, -R59 ;  /* 0x00000074763b7223 */ /* 0x000fe2000001083b */
[----:B------:R-:W-:-:S02]  /*5040*/  HADD2.F32 R118, -RZ, R129.H1_H1 ;  /* 0x30000081ff767230 */ /* 0x000fc40000004100 */
[----:B------:R-:W-:Y:S01]  /*5050*/  FFMA.FTZ R115, R115, R116, R117 ;  /* 0x0000007473737223 */ /* 0x000fe20000010075 */
[----:B------:R-:W-:Y:S01]  /*5060*/  SHF.R.U32.HI R116, RZ, 0x10, R43 ;  /* 0x00000010ff747819 */ /* 0x000fe2000001162b */
[----:B------:R-:W-:Y:S01]  /*5070*/  IMAD.MOV.U32 R57, RZ, RZ, R53 ;  /* 0x000000ffff397224 */ /* 0x000fe200078e0035 */
[--C-:B------:R-:W-:Y:S01]  /*5080*/  SHF.R.U64 R43, R54, 0x10, R55.reuse ;  /* 0x00000010362b7819 */ /* 0x100fe20000001237 */
[----:B------:R-:W-:Y:S01]  /*5090*/  HADD2.F32 R54, -RZ, R63.H1_H1 ;  /* 0x3000003fff367230 */ /* 0x000fe20000004100 */
[----:B------:R-:W-:Y:S01]  /*50a0*/  SHF.R.U32.HI R55, RZ, 0x10, R55 ;  /* 0x00000010ff377819 */ /* 0x000fe20000011637 */
[----:B------:R-:W-:Y:S02]  /*50b0*/  HADD2.F32 R116, -RZ, R116.H0_H0 ;  /* 0x20000074ff747230 */ /* 0x000fe40000004100 */
[----:B------:R-:W-:Y:S02]  /*50c0*/  HADD2.F32 R43, -RZ, R43.H0_H0 ;  /* 0x2000002bff2b7230 */ /* 0x000fe40000004100 */
[----:B------:R-:W-:-:S02]  /*50d0*/  HADD2.F32 R55, -RZ, R55.H0_H0 ;  /* 0x20000037ff377230 */ /* 0x000fc40000004100 */
[----:B------:R-:W-:-:S03]  /*50e0*/  IMAD.MOV.U32 R61, RZ, RZ, R41 ;  /* 0x000000ffff3d7224 */ /* 0x000fc600078e0029 */
[----:B------:R-:W-:-:S04]  /*50f0*/  FMUL.FTZ R63, R54, R55 ;  /* 0x00000037363f7220 */ /* 0x000fc80000410000 */
[C---:B------:R-:W-:Y:S01]  /*5100*/  FFMA.FTZ R63, R52.reuse, R116, -R63 ;  /* 0x00000074343f7223 */ /* 0x040fe2000001083f */
[----:B------:R-:W-:Y:S01]  /*5110*/  FMUL.FTZ R52, R52, R55 ;  /* 0x0000003734347220 */ /* 0x000fe20000410000 */
[----:B------:R-:W-:-:S03]  /*5120*/  HADD2.F32 R55, -RZ, R128.H0_H0 ;  /* 0x20000080ff377230 */ /* 0x000fc60000004100 */
[----:B------:R-:W-:Y:S01]  /*5130*/  FFMA.FTZ R52, R54, R116, R52 ;  /* 0x0000007436347223 */ /* 0x000fe20000010034 */
[----:B------:R-:W-:Y:S01]  /*5140*/  HADD2.F32 R54, -RZ, R60.H0_H0 ;  /* 0x2000003cff367230 */ /* 0x000fe20000004100 */
[----:B------:R-:W-:Y:S01]  /*5150*/  F2FP.F16.F32.PACK_AB R59, R63, R59 ;  /* 0x0000003b3f3b723e */ /* 0x000fe200000000ff */
[--C-:B------:R-:W-:Y:S02]  /*5160*/  HADD2.F32 R116, -RZ, R56.reuse.H0_H0 ;  /* 0x20000038ff747230 */ /* 0x100fe40000004100 */
[----:B------:R-:W-:Y:S02]  /*5170*/  HADD2.F32 R56, -RZ, R56.H1_H1 ;  /* 0x30000038ff387230 */ /* 0x000fe40000004100 */
[-C--:B------:R-:W-:Y:S01]  /*5180*/  FMUL.FTZ R117, R54, R118.reuse ;  /* 0x0000007636757220 */ /* 0x080fe20000410000 */
[----:B------:R-:W-:Y:S01]  /*5190*/  F2FP.F16.F32.PACK_AB R52, R52, R115 ;  /* 0x000000733434723e */ /* 0x000fe200000000ff */
[C---:B------:R-:W-:Y:S02]  /*51a0*/  FMUL.FTZ R118, R116.reuse, R118 ;  /* 0x0000007674767220 */ /* 0x040fe40000410000 */
[----:B------:R-:W-:Y:S01]  /*51b0*/  FFMA.FTZ R117, R116, R55, -R117 ;  /* 0x0000003774757223 */ /* 0x000fe20000010875 */
[----:B------:R-:W-:-:S02]  /*51c0*/  HADD2.F32 R116, -RZ, R128.H1_H1 ;  /* 0x30000080ff747230 */ /* 0x000fc40000004100 */
[----:B------:R-:W-:Y:S01]  /*51d0*/  FFMA.FTZ R118, R54, R55, R118 ;  /* 0x0000003736767223 */ /* 0x000fe20000010076 */
[----:B------:R-:W-:Y:S02]  /*51e0*/  HADD2.F32 R54, -RZ, R60.H1_H1 ;  /* 0x3000003cff367230 */ /* 0x000fe40000004100 */
[----:B------:R-:W-:Y:S02]  /*51f0*/  HADD2.F32 R55, -RZ, R40.H0_H0 ;  /* 0x20000028ff377230 */ /* 0x000fe40000004100 */
[--C-:B------:R-:W-:Y:S02]  /*5200*/  HADD2.F32 R60, -RZ, R58.reuse.H0_H0 ;  /* 0x2000003aff3c7230 */ /* 0x100fe40000004100 */
[-C--:B------:R-:W-:Y:S01]  /*5210*/  FMUL.FTZ R40, R54, R114.reuse ;  /* 0x0000007236287220 */ /* 0x080fe20000410000 */
[C---:B------:R-:W-:Y:S01]  /*5220*/  FMUL.FTZ R114, R56.reuse, R114 ;  /* 0x0000007238727220 */ /* 0x040fe20000410000 */
[----:B------:R-:W-:Y:S02]  /*5230*/  HADD2.F32 R58, -RZ, R58.H1_H1 ;  /* 0x3000003aff3a7230 */ /* 0x000fe40000004100 */
[-C--:B------:R-:W-:Y:S01]  /*5240*/  FFMA.FTZ R40, R56, R55.reuse, -R40 ;  /* 0x0000003738287223 */ /* 0x080fe20000010828 */
[----:B------:R-:W-:Y:S01]  /*5250*/  FFMA.FTZ R54, R54, R55, R114 ;  /* 0x0000003736367223 */ /* 0x000fe20000010072 */
[----:B------:R-:W-:-:S02]  /*5260*/  HADD2.F32 R55, -RZ, R62.H0_H0 ;  /* 0x2000003eff377230 */ /* 0x000fc40000004100 */
[----:B------:R-:W-:Y:S01]  /*5270*/  HADD2.F32 R56, -RZ, R127.H0_H0 ;  /* 0x2000007fff387230 */ /* 0x000fe20000004100 */
[----:B------:R-:W-:Y:S01]  /*5280*/  F2FP.F16.F32.PACK_AB R40, R40, R117 ;  /* 0x000000752828723e */ /* 0x000fe200000000ff */
[----:B------:R-:W-:Y:S02]  /*5290*/  HADD2.F32 R62, -RZ, R62.H1_H1 ;  /* 0x3000003eff3e7230 */ /* 0x000fe40000004100 */
[CC--:B------:R-:W-:Y:S01]  /*52a0*/  FMUL.FTZ R114, R55.reuse, R116.reuse ;  /* 0x0000007437727220 */ /* 0x0c0fe20000410000 */
[----:B------:R-:W-:Y:S01]  /*52b0*/  FMUL.FTZ R116, R60, R116 ;  /* 0x000000743c747220 */ /* 0x000fe20000410000 */
[----:B------:R-:W-:Y:S01]  /*52c0*/  F2FP.F16.F32.PACK_AB R54, R54, R118 ;  /* 0x000000763636723e */ /* 0x000fe200000000ff */
[----:B------:R-:W-:Y:S02]  /*52d0*/  IMAD.MOV.U32 R63, RZ, RZ, R52 ;  /* 0x000000ffff3f7224 */ /* 0x000fe400078e0034 */
[-C--:B------:R-:W-:Y:S01]  /*52e0*/  FFMA.FTZ R114, R60, R56.reuse, -R114 ;  /* 0x000000383c727223 */ /* 0x080fe20000010872 */
[----:B------:R-:W-:Y:S01]  /*52f0*/  FFMA.FTZ R116, R55, R56, R116 ;  /* 0x0000003837747223 */ /* 0x000fe20000010074 */
[-C--:B------:R-:W-:Y:S01]  /*5300*/  FMUL.FTZ R55, R62, R43.reuse ;  /* 0x0000002b3e377220 */ /* 0x080fe20000410000 */
[----:B------:R-:W-:Y:S01]  /*5310*/  FMUL.FTZ R43, R58, R43 ;  /* 0x0000002b3a2b7220 */ /* 0x000fe20000410000 */
[----:B------:R-:W-:-:S02]  /*5320*/  IMAD.MOV.U32 R56, RZ, RZ, R40 ;  /* 0x000000ffff387224 */ /* 0x000fc400078e0028 */
[-C--:B------:R-:W-:Y:S01]  /*5330*/  FFMA.FTZ R55, R58, R42.reuse, -R55 ;  /* 0x0000002a3a377223 */ /* 0x080fe20000010837 */
[----:B------:R-:W-:Y:S01]  /*5340*/  FFMA.FTZ R43, R62, R42, R43 ;  /* 0x0000002a3e2b7223 */ /* 0x000fe2000001002b */
[----:B------:R-:W-:-:S03]  /*5350*/  IMAD.MOV.U32 R60, RZ, RZ, R54 ;  /* 0x000000ffff3c7224 */ /* 0x000fc600078e0036 */
[----:B------:R-:W-:Y:S02]  /*5360*/  F2FP.F16.F32.PACK_AB R55, R55, R114 ;  /* 0x000000723737723e */ /* 0x000fe400000000ff */
[----:B------:R-:W-:-:S03]  /*5370*/  F2FP.F16.F32.PACK_AB R43, R43, R116 ;  /* 0x000000742b2b723e */ /* 0x000fc600000000ff */
[----:B------:R-:W-:Y:S02]  /*5380*/  IMAD.MOV.U32 R58, RZ, RZ, R55 ;  /* 0x000000ffff3a7224 */ /* 0x000fe400078e0037 */
[----:B------:R-:W-:-:S07]  /*5390*/  IMAD.MOV.U32 R62, RZ, RZ, R43 ;  /* 0x000000ffff3e7224 */ /* 0x000fce00078e002b */
.L_x_355:
[----:B------:R-:W-:Y:S05]  /*53a0*/  BSYNC B2 ;  /* 0x0000000000027941 */ /* 0x000fea0003800000 */
.L_x_354:
[----:B------:R-:W-:-:S13]  /*53b0*/  ISETP.GE.AND P4, PT, R113, R106, PT ;  /* 0x0000006a7100720c */ /* 0x000fda0003f86270 */
[--C-:B------:R-:W-:Y:S02]  /*53c0*/  @!P4 SHF.R.S32.HI R43, RZ, 0x1f, R113.reuse ;  /* 0x0000001fff2bc819 */ /* 0x100fe40000011471 */
[----:B------:R-:W-:-:S04]  /*53d0*/  @!P4 IADD3 R113, P5, P6, R24, R94, R113 ;  /* 0x0000005e1871c210 */ /* 0x000fc80007ebe071 */
[----:B------:R-:W-:Y:S02]  /*53e0*/  @!P4 IADD3.X R43, R0, R111, R43, P5, P6 ;  /* 0x0000006f002bc210 */ /* 0x000fe40002fec42b */
[----:B------:R-:W-:-:S04]  /*53f0*/  IADD3 R41, P5, P6, R24, R94, R76 ;  /* 0x0000005e18297210 */ /* 0x000fc80007ebe04c */
[----:B------:R-:W-:Y:S02]  /*5400*/  IADD3.X R42, R0, R111, R98, P5, P6 ;  /* 0x0000006f002a7210 */ /* 0x000fe40002fec462 */
[----:B------:R-:W-:-:S04]  /*5410*/  LEA R40, P5, R41, R92, 0x1 ;  /* 0x0000005c29287211 */ /* 0x000fc800078a08ff */
[----:B------:R-:W-:Y:S02]  /*5420*/  LEA.HI.X R41, R41, R93, R42, 0x1, P5 ;  /* 0x0000005d29297211 */ /* 0x000fe400028f0c2a */
[----:B------:R-:W-:-:S03]  /*5430*/  @!P4 LEA R42, P5, R113, R92, 0x1 ;  /* 0x0000005c712ac211 */ /* 0x000fc600078a08ff */
[----:B-1----:R1:W-:Y:S01]  /*5440*/  STG.E.128 desc[UR60][R40.64], R56 ;  /* 0x0000003828007986 */ /* 0x0023e2000c101d3c */
[----:B------:R-:W-:-:S05]  /*5450*/  @!P4 LEA.HI.X R43, R113, R93, R43, 0x1, P5 ;  /* 0x0000005d712bc211 */ /* 0x000fca00028f0c2b */
[----:B--2---:R1:W-:Y:S04]  /*5460*/  @!P4 STG.E.128 desc[UR60][R42.64], R60 ;  /* 0x0000003c2a00c986 */ /* 0x0043e8000c101d3c */
.L_x_353:
[----:B------:R-:W-:Y:S05]  /*5470*/  BSYNC B1 ;  /* 0x0000000000017941 */ /* 0x000fea0003800000 */
.L_x_352:
[----:B------:R-:W-:Y:S01]  /*5480*/  ISETP.NE.AND P4, PT, R11, RZ, PT ;  /* 0x000000ff0b00720c */ /* 0x000fe20003f85270 */
[----:B------:R-:W-:-:S12]  /*5490*/  BSSY B1, `(.L_x_356) ;  /* 0x0000081000017945 */ /* 0x000fd80003800000 */
[----:B------:R-:W-:Y:S05]  /*54a0*/  @!P4 BRA `(.L_x_357) ;  /* 0x0000000400fcc947 */ /* 0x000fea0003800000 */
[----:B------:R-:W2:Y:S04]  /*54b0*/  LDL R52, [R1+0x30] ;  /* 0x0000300001347983 */ /* 0x000ea80000100800 */
[----:B-1----:R-:W3:Y:S04]  /*54c0*/  LDL R42, [R1+0x34] ;  /* 0x00003400012a7983 */ /* 0x002ee80000100800 */
[----:B------:R-:W4:Y:S04]  /*54d0*/  LDL R43, [R1+0x38] ;  /* 0x00003800012b7983 */ /* 0x000f280000100800 */
[----:B------:R-:W5:Y:S01]  /*54e0*/  LDL R59, [R1+0x28] ;  /* 0x00002800013b7983 */ /* 0x000f620000100800 */
[----:B------:R-:W-:-:S04]  /*54f0*/  SEL R40, R104, R112, !P1 ;  /* 0x0000007068287207 */ /* 0x000fc80004800000 */
[----:B------:R-:W-:-:S04]  /*5500*/  SHF.R.S32.HI R41, RZ, 0x1f, R40 ;  /* 0x0000001fff297819 */ /* 0x000fc80000011428 */
[----:B------:R-:W-:-:S04]  /*5510*/  LEA.HI R41, R41, R40, RZ, 0x4 ;  /* 0x0000002829297211 */ /* 0x000fc800078f20ff */
[----:B------:R-:W-:-:S04]  /*5520*/  SHF.R.S32.HI R41, RZ, 0x4, R41 ;  /* 0x00000004ff297819 */ /* 0x000fc80000011429 */
[----:B------:R-:W-:-:S04]  /*5530*/  LEA.HI.SX32 R41, R6, R41, 0x1d ;  /* 0x0000002906297211 */ /* 0x000fc800078feaff */
[----:B------:R-:W-:Y:S01]  /*5540*/  SHF.R.S32.HI R40, RZ, 0x1f, R41 ;  /* 0x0000001fff287819 */ /* 0x000fe20000011429 */
[----:B------:R-:W-:-:S03]  /*5550*/  IMAD.SHL.U32 R58, R41, 0x8, RZ ;  /* 0x00000008293a7824 */ /* 0x000fc600078e00ff */
[----:B------:R-:W-:-:S04]  /*5560*/  LEA.HI R40, R40, R41, RZ, 0x2 ;  /* 0x0000002928287211 */ /* 0x000fc800078f10ff */
[----:B------:R-:W-:Y:S02]  /*5570*/  SHF.R.S32.HI R41, RZ, 0x2, R40 ;  /* 0x00000002ff297819 */ /* 0x000fe40000011428 */
[----:B------:R-:W-:-:S04]  /*5580*/  IADD3 R56, P4, P5, R24, R94, R8 ;  /* 0x0000005e18387210 */ /* 0x000fc80007d9e008 */
[----:B------:R-:W-:Y:S01]  /*5590*/  IADD3.X R57, R0, R111, R97, P4, P5 ;  /* 0x0000006f00397210 */ /* 0x000fe200027ea461 */
[----:B------:R-:W-:Y:S01]  /*55a0*/  BSSY B2, `(.L_x_358) ;  /* 0x0000065000027945 */ /* 0x000fe20003800000 */
[----:B--2---:R-:W-:-:S04]  /*55b0*/  LOP3.LUT R40, R52, 0x18, R58, 0xf8, !PT ;  /* 0x0000001834287812 */ /* 0x004fc800078ef83a */
[----:B---3--:R-:W-:Y:S01]  /*55c0*/  LOP3.LUT R40, R40, R42, RZ, 0x3c, !PT ;  /* 0x0000002a28287212 */ /* 0x008fe200078e3cff */
[----:B----4-:R-:W-:-:S04]  /*55d0*/  IMAD R41, R41, 0x1200, R43 ;  /* 0x0000120029297824 */ /* 0x010fc800078e022b */
[----:B------:R-:W-:Y:S02]  /*55e0*/  IMAD.IADD R40, R41, 0x1, R40 ;  /* 0x0000000129287824 */ /* 0x000fe400078e0228 */
[C---:B------:R-:W-:Y:S02]  /*55f0*/  IMAD R41, R19.reuse, 0x3600, R100 ;  /* 0x0000360013297824 */ /* 0x040fe400078e0264 */
[----:B------:R-:W-:Y:S02]  /*5600*/  IMAD R43, R19, 0x3600, R40 ;  /* 0x00003600132b7824 */ /* 0x000fe400078e0228 */
[----:B------:R-:W-:-:S03]  /*5610*/  IMAD R41, R41, 0x2, R18 ;  /* 0x0000000229297824 */ /* 0x000fc600078e0212 */
[----:B------:R-:W-:-:S03]  /*5620*/  LEA R52, R43, R18, 0x1 ;  /* 0x000000122b347211 */ /* 0x000fc600078e08ff */
[----:B------:R-:W1:Y:S04]  /*5630*/  LDS.128 R40, [R41+0x16a00] ;  /* 0x016a000029287984 */ /* 0x000e680000000c00 */
[----:B------:R-:W2:Y:S01]  /*5640*/  LDS.128 R52, [R52+0x16a00] ;  /* 0x016a000034347984 */ /* 0x000ea20000000c00 */
[----:B-----5:R-:W-:-:S13]  /*5650*/  ISETP.GE.AND P4, PT, R59, R103, PT ;  /* 0x000000673b00720c */ /* 0x020fda0003f86270 */
[----:B------:R-:W-:Y:S05]  /*5660*/  @P4 BRA `(.L_x_359) ;  /* 0x0000000400604947 */ /* 0x000fea0003800000 */
[----:B--2---:R-:W-:Y:S01]  /*5670*/  IMAD.MOV.U32 R61, RZ, RZ, R53 ;  /* 0x000000ffff3d7224 */ /* 0x004fe200078e0035 */
[----:B------:R-:W-:Y:S01]  /*5680*/  SHF.R.U64 R36, R36, 0x10, R37 ;  /* 0x0000001024247819 */ /* 0x000fe20000001225 */
[----:B-1----:R-:W-:Y:S01]  /*5690*/  IMAD.MOV.U32 R53, RZ, RZ, R41 ;  /* 0x000000ffff357224 */ /* 0x002fe200078e0029 */
[----:B------:R-:W-:Y:S01]  /*56a0*/  SHF.R.U64 R50, R50, 0x10, R51 ;  /* 0x0000001032327819 */ /* 0x000fe20000001233 */
[--C-:B------:R-:W-:Y:S01]  /*56b0*/  HADD2.F32 R62, -RZ, R126.reuse.H1_H1 ;  /* 0x3000007eff3e7230 */ /* 0x100fe20000004100 */
[----:B------:R-:W-:Y:S01]  /*56c0*/  SHF.R.U64 R38, R38, 0x10, R39 ;  /* 0x0000001026267819 */ /* 0x000fe20000001227 */
[----:B------:R-:W-:Y:S02]  /*56d0*/  HADD2.F32 R59, -RZ, R61.H0_H0 ;  /* 0x2000003dff3b7230 */ /* 0x000fe40000004100 */
[----:B------:R-:W-:Y:S02]  /*56e0*/  HADD2.F32 R60, -RZ, R53.H0_H0 ;  /* 0x20000035ff3c7230 */ /* 0x000fe40000004100 */
[----:B------:R-:W-:-:S02]  /*56f0*/  HADD2.F32 R41, -RZ, R126.H0_H0 ;  /* 0x2000007eff297230 */ /* 0x000fc40000004100 */
[CC--:B------:R-:W-:Y:S01]  /*5700*/  FMUL.FTZ R63, R59.reuse, R62.reuse ;  /* 0x0000003e3b3f7220 */ /* 0x0c0fe20000410000 */
[----:B------:R-:W-:Y:S02]  /*5710*/  HADD2.F32 R53, -RZ, R53.H1_H1 ;  /* 0x30000035ff357230 */ /* 0x000fe40000004100 */
[C---:B------:R-:W-:Y:S01]  /*5720*/  FMUL.FTZ R62, R60.reuse, R62 ;  /* 0x0000003e3c3e7220 */ /* 0x040fe20000410000 */
[----:B------:R-:W-:Y:S02]  /*5730*/  HADD2.F32 R36, -RZ, R36.H0_H0 ;  /* 0x20000024ff247230 */ /* 0x000fe40000004100 */
[-C--:B------:R-:W-:Y:S01]  /*5740*/  FFMA.FTZ R60, R60, R41.reuse, -R63 ;  /* 0x000000293c3c7223 */ /* 0x080fe2000001083f */
[----:B------:R-:W-:Y:S02]  /*5750*/  HADD2.F32 R115, -RZ, R124.H1_H1 ;  /* 0x3000007cff737230 */ /* 0x000fe40000004100 */
[----:B------:R-:W-:Y:S01]  /*5760*/  FFMA.FTZ R59, R59, R41, R62 ;  /* 0x000000293b3b7223 */ /* 0x000fe2000001003e */
[----:B------:R-:W-:Y:S01]  /*5770*/  SHF.R.U32.HI R62, RZ, 0x10, R49 ;  /* 0x00000010ff3e7819 */ /* 0x000fe20000011631 */
[----:B------:R-:W-:Y:S01]  /*5780*/  HADD2.F32 R41, -RZ, R61.H1_H1 ;  /* 0x3000003dff297230 */ /* 0x000fe20000004100 */
[----:B------:R-:W-:Y:S01]  /*5790*/  SHF.R.U32.HI R61, RZ, 0x10, R37 ;  /* 0x00000010ff3d7819 */ /* 0x000fe20000011625 */
[----:B------:R-:W-:-:S02]  /*57a0*/  HADD2.F32 R50, -RZ, R50.H0_H0 ;  /* 0x20000032ff327230 */ /* 0x000fc40000004100 */
[----:B------:R-:W-:Y:S02]  /*57b0*/  HADD2.F32 R62, -RZ, R62.H0_H0 ;  /* 0x2000003eff3e7230 */ /* 0x000fe40000004100 */
[----:B------:R-:W-:Y:S02]  /*57c0*/  HADD2.F32 R61, -RZ, R61.H0_H0 ;  /* 0x2000003dff3d7230 */ /* 0x000fe40000004100 */
[----:B------:R-:W-:Y:S02]  /*57d0*/  HADD2.F32 R38, -RZ, R38.H0_H0 ;  /* 0x20000026ff267230 */ /* 0x000fe40000004100 */
[-C--:B------:R-:W-:Y:S01]  /*57e0*/  FMUL.FTZ R63, R41, R62.reuse ;  /* 0x0000003e293f7220 */ /* 0x080fe20000410000 */
[----:B------:R-:W-:-:S03]  /*57f0*/  FMUL.FTZ R62, R53, R62 ;  /* 0x0000003e353e7220 */ /* 0x000fc60000410000 */
[-C--:B------:R-:W-:Y:S01]  /*5800*/  FFMA.FTZ R53, R53, R61.reuse, -R63 ;  /* 0x0000003d35357223 */ /* 0x080fe2000001083f */
[----:B------:R-:W-:Y:S01]  /*5810*/  FFMA.FTZ R41, R41, R61, R62 ;  /* 0x0000003d29297223 */ /* 0x000fe2000001003e */
[----:B------:R-:W-:Y:S01]  /*5820*/  SHF.R.U64 R61, R48, 0x10, R49 ;  /* 0x00000010303d7819 */ /* 0x000fe20000001231 */
[----:B------:R-:W-:Y:S02]  /*5830*/  IMAD.MOV.U32 R48, RZ, RZ, R55 ;  /* 0x000000ffff307224 */ /* 0x000fe400078e0037 */
[----:B------:R-:W-:Y:S01]  /*5840*/  HADD2.F32 R63, -RZ, R125.H1_H1 ;  /* 0x3000007dff3f7230 */ /* 0x000fe20000004100 */
[----:B------:R-:W-:Y:S01]  /*5850*/  F2FP.F16.F32.PACK_AB R53, R53, R60 ;  /* 0x0000003c3535723e */ /* 0x000fe200000000ff */
[----:B------:R-:W-:Y:S01]  /*5860*/  HADD2.F32 R49, -RZ, R43.H0_H0 ;  /* 0x2000002bff317230 */ /* 0x000fe20000004100 */
[----:B------:R-:W-:Y:S01]  /*5870*/  F2FP.F16.F32.PACK_AB R59, R41, R59 ;  /* 0x0000003b293b723e */ /* 0x000fe200000000ff */
[----:B------:R-:W-:Y:S02]  /*5880*/  HADD2.F32 R55, -RZ, R48.H0_H0 ;  /* 0x20000030ff377230 */ /* 0x000fe40000004100 */
[----:B------:R-:W-:-:S02]  /*5890*/  HADD2.F32 R62, -RZ, R125.H0_H0 ;  /* 0x2000007dff3e7230 */ /* 0x000fc40000004100 */
[----:B------:R-:W-:Y:S02]  /*58a0*/  HADD2.F32 R61, -RZ, R61.H0_H0 ;  /* 0x2000003dff3d7230 */ /* 0x000fe40000004100 */
[-C--:B------:R-:W-:Y:S01]  /*58b0*/  FMUL.FTZ R113, R55, R63.reuse ;  /* 0x0000003f37717220 */ /* 0x080fe20000410000 */
[C---:B------:R-:W-:Y:S01]  /*58c0*/  FMUL.FTZ R63, R49.reuse, R63 ;  /* 0x0000003f313f7220 */ /* 0x040fe20000410000 */
[----:B------:R-:W-:Y:S02]  /*58d0*/  IMAD.MOV.U32 R41, RZ, RZ, R53 ;  /* 0x000000ffff297224 */ /* 0x000fe400078e0035 */
[-C--:B------:R-:W-:Y:S01]  /*58e0*/  FFMA.FTZ R49, R49, R62.reuse, -R113 ;  /* 0x0000003e31317223 */ /* 0x080fe20000010871 */
[----:B------:R-:W-:Y:S01]  /*58f0*/  FFMA.FTZ R63, R55, R62, R63 ;  /* 0x0000003e373f7223 */ /* 0x000fe2000001003f */
[----:B------:R-:W-:Y:S01]  /*5900*/  SHF.R.U32.HI R62, RZ, 0x10, R51 ;  /* 0x00000010ff3e7819 */ /* 0x000fe20000011633 */
[----:B------:R-:W-:Y:S01]  /*5910*/  HADD2.F32 R55, -RZ, R48.H1_H1 ;  /* 0x30000030ff377230 */ /* 0x000fe20000004100 */
[----:B------:R-:W-:Y:S01]  /*5920*/  SHF.R.U32.HI R113, RZ, 0x10, R39 ;  /* 0x00000010ff717819 */ /* 0x000fe20000011627 */
[----:B------:R-:W-:-:S02]  /*5930*/  HADD2.F32 R51, -RZ, R123.H1_H1 ;  /* 0x3000007bff337230 */ /* 0x000fc40000004100 */
[----:B------:R-:W-:Y:S02]  /*5940*/  HADD2.F32 R48, -RZ, R62.H0_H0 ;  /* 0x2000003eff307230 */ /* 0x000fe40000004100 */
[----:B------:R-:W-:Y:S02]  /*5950*/  HADD2.F32 R62, -RZ, R43.H1_H1 ;  /* 0x3000002bff3e7230 */ /* 0x000fe40000004100 */
[----:B------:R-:W-:Y:S02]  /*5960*/  HADD2.F32 R43, -RZ, R113.H0_H0 ;  /* 0x20000071ff2b7230 */ /* 0x000fe40000004100 */
[-C--:B------:R-:W-:Y:S01]  /*5970*/  FMUL.FTZ R113, R55, R48.reuse ;  /* 0x0000003037717220 */ /* 0x080fe20000410000 */
[----:B------:R-:W-:Y:S02]  /*5980*/  HADD2.F32 R123, -RZ, R123.H0_H0 ;  /* 0x2000007bff7b7230 */ /* 0x000fe40000004100 */
[----:B------:R-:W-:Y:S01]  /*5990*/  FMUL.FTZ R114, R62, R48 ;  /* 0x000000303e727220 */ /* 0x000fe20000410000 */
[----:B------:R-:W-:-:S02]  /*59a0*/  HADD2.F32 R39, -RZ, R54.H1_H1 ;  /* 0x30000036ff277230 */ /* 0x000fc40000004100 */
[-C--:B------:R-:W-:Y:S01]  /*59b0*/  FFMA.FTZ R48, R62, R43.reuse, -R113 ;  /* 0x0000002b3e307223 */ /* 0x080fe20000010871 */
[----:B------:R-:W-:Y:S02]  /*59c0*/  HADD2.F32 R113, -RZ, R40.H0_H0 ;  /* 0x20000028ff717230 */ /* 0x000fe40000004100 */
[----:B------:R-:W-:Y:S01]  /*59d0*/  FFMA.FTZ R43, R55, R43, R114 ;  /* 0x0000002b372b7223 */ /* 0x000fe20000010072 */
[--C-:B------:R-:W-:Y:S02]  /*59e0*/  HADD2.F32 R55, -RZ, R52.reuse.H0_H0 ;  /* 0x20000034ff377230 */ /* 0x100fe40000004100 */
[----:B------:R-:W-:Y:S01]  /*59f0*/  HADD2.F32 R52, -RZ, R52.H1_H1 ;  /* 0x30000034ff347230 */ /* 0x000fe20000004100 */
[----:B------:R-:W-:Y:S01]  /*5a00*/  F2FP.F16.F32.PACK_AB R48, R48, R49 ;  /* 0x000000313030723e */ /* 0x000fe200000000ff */
[----:B------:R-:W-:Y:S02]  /*5a10*/  HADD2.F32 R40, -RZ, R40.H1_H1 ;  /* 0x30000028ff287230 */ /* 0x000fe40000004100 */
[----:B------:R-:W-:Y:S01]  /*5a20*/  FMUL.FTZ R114, R55, R115 ;  /* 0x0000007337727220 */ /* 0x000fe20000410000 */
[----:B------:R-:W-:-:S02]  /*5a30*/  HADD2.F32 R62, -RZ, R124.H0_H0 ;  /* 0x2000007cff3e7230 */ /* 0x000fc40000004100 */
[----:B------:R-:W-:Y:S01]  /*5a40*/  FMUL.FTZ R37, R52, R61 ;  /* 0x0000003d34257220 */ /* 0x000fe20000410000 */
[----:B------:R-:W-:Y:S01]  /*5a50*/  FMUL.FTZ R115, R113, R115 ;  /* 0x0000007371737220 */ /* 0x000fe20000410000 */
[C---:B------:R-:W-:Y:S01]  /*5a60*/  FMUL.FTZ R61, R40.reuse, R61 ;  /* 0x0000003d283d7220 */ /* 0x040fe20000410000 */
[----:B------:R-:W-:Y:S01]  /*5a70*/  F2FP.F16.F32.PACK_AB R63, R43, R63 ;  /* 0x0000003f2b3f723e */ /* 0x000fe200000000ff */
[-C--:B------:R-:W-:Y:S01]  /*5a80*/  FFMA.FTZ R37, R40, R36.reuse, -R37 ;  /* 0x0000002428257223 */ /* 0x080fe20000010825 */
[----:B------:R-:W-:Y:S02]  /*5a90*/  HADD2.F32 R40, -RZ, R42.H0_H0 ;  /* 0x2000002aff287230 */ /* 0x000fe40000004100 */
[----:B------:R-:W-:Y:S01]  /*5aa0*/  FFMA.FTZ R61, R52, R36, R61 ;  /* 0x00000024343d7223 */ /* 0x000fe2000001003d */
[----:B------:R-:W-:Y:S02]  /*5ab0*/  HADD2.F32 R36, -RZ, R54.H0_H0 ;  /* 0x20000036ff247230 */ /* 0x000fe40000004100 */
[----:B------:R-:W-:Y:S01]  /*5ac0*/  FFMA.FTZ R115, R55, R62, R115 ;  /* 0x0000003e37737223 */ /* 0x000fe20000010073 */
[----:B------:R-:W-:-:S02]  /*5ad0*/  HADD2.F32 R55, -RZ, R42.H1_H1 ;  /* 0x3000002aff377230 */ /* 0x000fc40000004100 */
[----:B------:R-:W-:Y:S01]  /*5ae0*/  FFMA.FTZ R114, R113, R62, -R114 ;  /* 0x0000003e71727223 */ /* 0x000fe20000010872 */
[----:B------:R-:W-:Y:S02]  /*5af0*/  IMAD.MOV.U32 R53, RZ, RZ, R59 ;  /* 0x000000ffff357224 */ /* 0x000fe400078e003b */
[-C--:B------:R-:W-:Y:S01]  /*5b00*/  FMUL.FTZ R52, R36, R51.reuse ;  /* 0x0000003324347220 */ /* 0x080fe20000410000 */
[C---:B------:R-:W-:Y:S01]  /*5b10*/  FMUL.FTZ R51, R40.reuse, R51 ;  /* 0x0000003328337220 */ /* 0x040fe20000410000 */
[----:B------:R-:W-:Y:S02]  /*5b20*/  IMAD.MOV.U32 R43, RZ, RZ, R48 ;  /* 0x000000ffff2b7224 */ /* 0x000fe400078e0030 */
[-C--:B------:R-:W-:Y:S01]  /*5b30*/  FFMA.FTZ R52, R40, R123.reuse, -R52 ;  /* 0x0000007b28347223 */ /* 0x080fe20000010834 */
[----:B------:R-:W-:Y:S01]  /*5b40*/  FFMA.FTZ R51, R36, R123, R51 ;  /* 0x0000007b24337223 */ /* 0x000fe20000010033 */
[-C--:B------:R-:W-:Y:S01]  /*5b50*/  FMUL.FTZ R36, R39, R50.reuse ;  /* 0x0000003227247220 */ /* 0x080fe20000410000 */
[----:B------:R-:W-:Y:S01]  /*5b60*/  FMUL.FTZ R50, R55, R50 ;  /* 0x0000003237327220 */ /* 0x000fe20000410000 */
[----:B------:R-:W-:-:S02]  /*5b70*/  F2FP.F16.F32.PACK_AB R40, R37, R114 ;  /* 0x000000722528723e */ /* 0x000fc400000000ff */
[-C--:B------:R-:W-:Y:S01]  /*5b80*/  FFMA.FTZ R55, R55, R38.reuse, -R36 ;  /* 0x0000002637377223 */ /* 0x080fe20000010824 */
[----:B------:R-:W-:Y:S01]  /*5b90*/  FFMA.FTZ R38, R39, R38, R50 ;  /* 0x0000002627267223 */ /* 0x000fe20000010032 */
[----:B------:R-:W-:-:S03]  /*5ba0*/  F2FP.F16.F32.PACK_AB R36, R61, R115 ;  /* 0x000000733d24723e */ /* 0x000fc600000000ff */
[----:B------:R-:W-:Y:S01]  /*5bb0*/  F2FP.F16.F32.PACK_AB R42, R55, R52 ;  /* 0x00000034372a723e */ /* 0x000fe200000000ff */
[----:B------:R-:W-:Y:S01]  /*5bc0*/  IMAD.MOV.U32 R55, RZ, RZ, R63 ;  /* 0x000000ffff377224 */ /* 0x000fe200078e003f */
[----:B------:R-:W-:Y:S01]  /*5bd0*/  F2FP.F16.F32.PACK_AB R54, R38, R51 ;  /* 0x000000332636723e */ /* 0x000fe200000000ff */
[----:B------:R-:W-:-:S07]  /*5be0*/  IMAD.MOV.U32 R52, RZ, RZ, R36 ;  /* 0x000000ffff347224 */ /* 0x000fce00078e0024 */
.L_x_359:
[----:B------:R-:W-:Y:S05]  /*5bf0*/  BSYNC B2 ;  /* 0x0000000000027941 */ /* 0x000fea0003800000 */
.L_x_358:
[----:B------:R-:W-:-:S13]  /*5c00*/  ISETP.GE.AND P4, PT, R58, R106, PT ;  /* 0x0000006a3a00720c */ /* 0x000fda0003f86270 */
[--C-:B------:R-:W-:Y:S02]  /*5c10*/  @!P4 SHF.R.S32.HI R36, RZ, 0x1f, R58.reuse ;  /* 0x0000001fff24c819 */ /* 0x100fe4000001143a */
[----:B------:R-:W-:-:S04]  /*5c20*/  @!P4 IADD3 R58, P5, P6, R24, R94, R58 ;  /* 0x0000005e183ac210 */ /* 0x000fc80007ebe03a */
[----:B------:R-:W-:Y:S02]  /*5c30*/  @!P4 IADD3.X R39, R0, R111, R36, P5, P6 ;  /* 0x0000006f0027c210 */ /* 0x000fe40002fec424 */
[----:B------:R-:W-:-:S04]  /*5c40*/  LEA R36, P5, R56, R92, 0x1 ;  /* 0x0000005c38247211 */ /* 0x000fc800078a08ff */
[----:B------:R-:W-:Y:S02]  /*5c50*/  LEA.HI.X R37, R56, R93, R57, 0x1, P5 ;  /* 0x0000005d38257211 */ /* 0x000fe400028f0c39 */
[----:B------:R-:W-:-:S03]  /*5c60*/  @!P4 LEA R38, P5, R58, R92, 0x1 ;  /* 0x0000005c3a26c211 */ /* 0x000fc600078a08ff */
[----:B-1----:R3:W-:Y:S01]  /*5c70*/  STG.E.128 desc[UR60][R36.64], R40 ;  /* 0x0000002824007986 */ /* 0x0027e2000c101d3c */
[----:B------:R-:W-:-:S05]  /*5c80*/  @!P4 LEA.HI.X R39, R58, R93, R39, 0x1, P5 ;  /* 0x0000005d3a27c211 */ /* 0x000fca00028f0c27 */
[----:B--2---:R3:W-:Y:S04]  /*5c90*/  @!P4 STG.E.128 desc[UR60][R38.64], R52 ;  /* 0x000000342600c986 */ /* 0x0047e8000c101d3c */
.L_x_357:
[----:B------:R-:W-:Y:S05]  /*5ca0*/  BSYNC B1 ;  /* 0x0000000000017941 */ /* 0x000fea0003800000 */
.L_x_356:
[----:B------:R-:W-:-:S13]  /*5cb0*/  ISETP.NE.AND P4, PT, R12, RZ, PT ;  /* 0x000000ff0c00720c */ /* 0x000fda0003f85270 */
[----:B------:R-:W-:Y:S05]  /*5cc0*/  @!P4 BRA `(.L_x_324) ;  /* 0x000000080098c947 */ /* 0x000fea0003800000 */
[----:B---3--:R-:W2:Y:S04]  /*5cd0*/  LDL R36, [R1+0x44] ;  /* 0x0000440001247983 */ /* 0x008ea80000100800 */
[----:B------:R-:W1:Y:S04]  /*5ce0*/  LDL R39, [R1+0x30] ;  /* 0x0000300001277983 */ /* 0x000e680000100800 */
[----:B------:R-:W3:Y:S04]  /*5cf0*/  LDL R38, [R1+0x38] ;  /* 0x0000380001267983 */ /* 0x000ee80000100800 */
[----:B------:R-:W4:Y:S04]  /*5d00*/  LDL R37, [R1+0x34] ;  /* 0x0000340001257983 */ /* 0x000f280000100800 */
[----:B------:R-:W5:Y:S01]  /*5d10*/  LDL R50, [R1+0x2c] ;  /* 0x00002c0001327983 */ /* 0x000f620000100800 */
[----:B------:R-:W-:Y:S01]  /*5d20*/  BSSY B1, `(.L_x_360) ;  /* 0x0000074000017945 */ /* 0x000fe20003800000 */
[----:B--2---:R-:W-:-:S02]  /*5d30*/  LOP3.LUT P6, RZ, R36, 0x1, RZ, 0xc0, !PT ;  /* 0x0000000124ff7812 */ /* 0x004fc400078cc0ff */
[----:B------:R-:W-:Y:S01]  /*5d40*/  IADD3 R36, P4, P5, R24, R94, R9 ;  /* 0x0000005e18247210 */ /* 0x000fe20007d9e009 */
[----:B-1----:R-:W-:Y:S02]  /*5d50*/  IMAD.MOV.U32 R40, RZ, RZ, R39 ;  /* 0x000000ffff287224 */ /* 0x002fe400078e0027 */
[----:B---3--:R-:W-:Y:S01]  /*5d60*/  IMAD.MOV.U32 R39, RZ, RZ, R38 ;  /* 0x000000ffff277224 */ /* 0x008fe200078e0026 */
[----:B------:R-:W-:Y:S01]  /*5d70*/  SEL R112, R104, R112, !P6 ;  /* 0x0000007068707207 */ /* 0x000fe20007000000 */
[----:B----4-:R-:W-:Y:S01]  /*5d80*/  IMAD.MOV.U32 R38, RZ, RZ, R37 ;  /* 0x000000ffff267224 */ /* 0x010fe200078e0025 */
[----:B------:R-:W-:Y:S02]  /*5d90*/  IADD3.X R37, R0, R111, R96, P4, P5 ;  /* 0x0000006f00257210 */ /* 0x000fe400027ea460 */
[----:B------:R-:W-:-:S04]  /*5da0*/  LEA R48, P4, R36, R92, 0x1 ;  /* 0x0000005c24307211 */ /* 0x000fc800078808ff */
[----:B------:R-:W-:Y:S02]  /*5db0*/  LEA.HI.X R49, R36, R93, R37, 0x1, P4 ;  /* 0x0000005d24317211 */ /* 0x000fe400020f0c25 */
[----:B------:R-:W-:-:S04]  /*5dc0*/  SHF.R.S32.HI R37, RZ, 0x1f, R112 ;  /* 0x0000001fff257819 */ /* 0x000fc80000011470 */
[----:B------:R-:W-:-:S04]  /*5dd0*/  LEA.HI R37, R37, R112, RZ, 0x4 ;  /* 0x0000007025257211 */ /* 0x000fc800078f20ff */
[----:B------:R-:W-:-:S04]  /*5de0*/  SHF.R.S32.HI R36, RZ, 0x4, R37 ;  /* 0x00000004ff247819 */ /* 0x000fc80000011425 */
[----:B------:R-:W-:-:S04]  /*5df0*/  LEA.HI.SX32 R36, R7, R36, 0x1d ;  /* 0x0000002407247211 */ /* 0x000fc800078feaff */
[----:B------:R-:W-:Y:S01]  /*5e00*/  SHF.R.S32.HI R37, RZ, 0x1f, R36 ;  /* 0x0000001fff257819 */ /* 0x000fe20000011424 */
[----:B------:R-:W-:-:S03]  /*5e10*/  IMAD.SHL.U32 R51, R36, 0x8, RZ ;  /* 0x0000000824337824 */ /* 0x000fc600078e00ff */
[----:B------:R-:W-:Y:S02]  /*5e20*/  LEA.HI R37, R37, R36, RZ, 0x2 ;  /* 0x0000002425257211 */ /* 0x000fe400078f10ff */
[----:B------:R-:W-:Y:S02]  /*5e30*/  LOP3.LUT R36, R40, 0x18, R51, 0xf8, !PT ;  /* 0x0000001828247812 */ /* 0x000fe400078ef833 */
[----:B------:R-:W-:Y:S02]  /*5e40*/  SHF.R.S32.HI R37, RZ, 0x2, R37 ;  /* 0x00000002ff257819 */ /* 0x000fe40000011425 */
[----:B------:R-:W-:-:S03]  /*5e50*/  LOP3.LUT R36, R36, R38, RZ, 0x3c, !PT ;  /* 0x0000002624247212 */ /* 0x000fc600078e3cff */
[----:B------:R-:W-:-:S04]  /*5e60*/  IMAD R37, R37, 0x1200, R39 ;  /* 0x0000120025257824 */ /* 0x000fc800078e0227 */
[----:B------:R-:W-:Y:S02]  /*5e70*/  IMAD.IADD R36, R37, 0x1, R36 ;  /* 0x0000000125247824 */ /* 0x000fe400078e0224 */
[C---:B------:R-:W-:Y:S02]  /*5e80*/  IMAD R37, R19.reuse, 0x3600, R99 ;  /* 0x0000360013257824 */ /* 0x040fe400078e0263 */
[----:B------:R-:W-:Y:S02]  /*5e90*/  IMAD R39, R19, 0x3600, R36 ;  /* 0x0000360013277824 */ /* 0x000fe400078e0224 */
[--C-:B------:R-:W-:Y:S02]  /*5ea0*/  IMAD R37, R37, 0x2, R18.reuse ;  /* 0x0000000225257824 */ /* 0x100fe400078e0212 */
[----:B------:R-:W-:-:S04]  /*5eb0*/  IMAD R40, R39, 0x2, R18 ;  /* 0x0000000227287824 */ /* 0x000fc800078e0212 */
[----:B------:R-:W1:Y:S04]  /*5ec0*/  LDS.128 R36, [R37+0x16a00] ;  /* 0x016a000025247984 */ /* 0x000e680000000c00 */
[----:B------:R-:W2:Y:S01]  /*5ed0*/  LDS.128 R40, [R40+0x16a00] ;  /* 0x016a000028287984 */ /* 0x000ea20000000c00 */
[----:B-----5:R-:W-:-:S13]  /*5ee0*/  ISETP.GE.AND P4, PT, R50, R103, PT ;  /* 0x000000673200720c */ /* 0x020fda0003f86270 */
[----:B------:R-:W-:Y:S05]  /*5ef0*/  @P4 BRA `(.L_x_361) ;  /* 0x0000000400584947 */ /* 0x000fea0003800000 */
[--C-:B------:R-:W-:Y:S01]  /*5f00*/  SHF.R.U64 R32, R32, 0x10, R33.reuse ;  /* 0x0000001020207819 */ /* 0x100fe20000001221 */
[----:B------:R-:W-:Y:S01]  /*5f10*/  HADD2.F32 R55, -RZ, R122.H1_H1 ;  /* 0x3000007aff377230 */ /* 0x000fe20000004100 */
[----:B------:R-:W-:Y:S01]  /*5f20*/  SHF.R.U32.HI R50, RZ, 0x10, R33 ;  /* 0x00000010ff327819 */ /* 0x000fe20000011621 */
[----:B------:R-:W-:Y:S01]  /*5f30*/  HADD2.F32 R53, -RZ, R120.H1_H1 ;  /* 0x30000078ff357230 */ /* 0x000fe20000004100 */
[----:B------:R-:W-:Y:S01]  /*5f40*/  SHF.R.U64 R33, R44, 0x10, R45 ;  /* 0x000000102c217819 */ /* 0x000fe2000000122d */
[----:B------:R-:W-:Y:S01]  /*5f50*/  HADD2.F32 R122, -RZ, R122.H0_H0 ;  /* 0x2000007aff7a7230 */ /* 0x000fe20000004100 */
[--C-:B------:R-:W-:Y:S01]  /*5f60*/  SHF.R.U64 R34, R34, 0x10, R35.reuse ;  /* 0x0000001022227819 */ /* 0x100fe20000001223 */
[----:B------:R-:W-:Y:S01]  /*5f70*/  HADD2.F32 R54, -RZ, R50.H0_H0 ;  /* 0x20000032ff367230 */ /* 0x000fe20000004100 */
[----:B------:R-:W-:Y:S01]  /*5f80*/  SHF.R.U32.HI R44, RZ, 0x10, R35 ;  /* 0x00000010ff2c7819 */ /* 0x000fe20000011623 */
[----:B------:R-:W-:Y:S01]  /*5f90*/  HADD2.F32 R120, -RZ, R120.H0_H0 ;  /* 0x20000078ff787230 */ /* 0x000fe20000004100 */
[----:B------:R-:W-:-:S02]  /*5fa0*/  SHF.R.U64 R35, R46, 0x10, R47 ;  /* 0x000000102e237819 */ /* 0x000fc4000000122f */
[----:B------:R-:W-:Y:S01]  /*5fb0*/  SHF.R.U32.HI R46, RZ, 0x10, R47 ;  /* 0x00000010ff2e7819 */ /* 0x000fe2000001162f */
[----:B--2---:R-:W-:Y:S01]  /*5fc0*/  IMAD.MOV.U32 R47, RZ, RZ, R41 ;  /* 0x000000ffff2f7224 */ /* 0x004fe200078e0029 */
[----:B------:R-:W-:Y:S01]  /*5fd0*/  SHF.R.U32.HI R45, RZ, 0x10, R45 ;  /* 0x00000010ff2d7819 */ /* 0x000fe2000001162d */
[----:B-1----:R-:W-:Y:S02]  /*5fe0*/  IMAD.MOV.U32 R41, RZ, RZ, R39 ;  /* 0x000000ffff297224 */ /* 0x002fe400078e0027 */
[----:B------:R-:W-:Y:S02]  /*5ff0*/  HADD2.F32 R39, -RZ, R37.H0_H0 ;  /* 0x20000025ff277230 */ /* 0x000fe40000004100 */
[--C-:B------:R-:W-:Y:S02]  /*6000*/  HADD2.F32 R52, -RZ, R47.reuse.H0_H0 ;  /* 0x2000002fff347230 */ /* 0x100fe40000004100 */
[----:B------:R-:W-:Y:S02]  /*6010*/  HADD2.F32 R47, -RZ, R47.H1_H1 ;  /* 0x3000002fff2f7230 */ /* 0x000fe40000004100 */
[----:B------:R-:W-:-:S02]  /*6020*/  HADD2.F32 R56, -RZ, R45.H0_H0 ;  /* 0x2000002dff387230 */ /* 0x000fc40000004100 */
[CC--:B------:R-:W-:Y:S01]  /*6030*/  FMUL.FTZ R50, R52.reuse, R55.reuse ;  /* 0x0000003734327220 */ /* 0x0c0fe20000410000 */
[----:B------:R-:W-:Y:S02]  /*6040*/  HADD2.F32 R45, -RZ, R37.H1_H1 ;  /* 0x30000025ff2d7230 */ /* 0x000fe40000004100 */
[----:B------:R-:W-:Y:S01]  /*6050*/  FMUL.FTZ R37, R39, R55 ;  /* 0x0000003727257220 */ /* 0x000fe20000410000 */
[-C--:B------:R-:W-:Y:S01]  /*6060*/  FMUL.FTZ R58, R47, R56.reuse ;  /* 0x000000382f3a7220 */ /* 0x080fe20000410000 */
[-C--:B------:R-:W-:Y:S01]  /*6070*/  FFMA.FTZ R39, R39, R53.reuse, -R50 ;  /* 0x0000003527277223 */ /* 0x080fe20000010832 */
[C---:B------:R-:W-:Y:S01]  /*6080*/  FMUL.FTZ R56, R45.reuse, R56 ;  /* 0x000000382d387220 */ /* 0x040fe20000410000 */
[----:B------:R-:W-:Y:S01]  /*6090*/  FFMA.FTZ R37, R52, R53, R37 ;  /* 0x0000003534257223 */ /* 0x000fe20000010025 */
[-C--:B------:R-:W-:Y:S01]  /*60a0*/  FFMA.FTZ R50, R45, R54.reuse, -R58 ;  /* 0x000000362d327223 */ /* 0x080fe2000001083a */
[----:B------:R-:W-:Y:S02]  /*60b0*/  HADD2.F32 R53, -RZ, R43.H1_H1 ;  /* 0x3000002bff357230 */ /* 0x000fe40000004100 */
[----:B------:R-:W-:Y:S01]  /*60c0*/  FFMA.FTZ R52, R47, R54, R56 ;  /* 0x000000362f347223 */ /* 0x000fe20000010038 */
[----:B------:R-:W-:-:S02]  /*60d0*/  HADD2.F32 R56, -RZ, R121.H1_H1 ;  /* 0x30000079ff387230 */ /* 0x000fc40000004100 */
[----:B------:R-:W-:Y:S01]  /*60e0*/  HADD2.F32 R47, -RZ, R43.H0_H0 ;  /* 0x2000002bff2f7230 */ /* 0x000fe20000004100 */
[----:B------:R-:W-:Y:S01]  /*60f0*/  F2FP.F16.F32.PACK_AB R39, R50, R39 ;  /* 0x000000273227723e */ /* 0x000fe200000000ff */
[----:B------:R-:W-:Y:S02]  /*6100*/  HADD2.F32 R58, -RZ, R46.H0_H0 ;  /* 0x2000002eff3a7230 */ /* 0x000fe40000004100 */
[----:B------:R-:W-:Y:S02]  /*6110*/  HADD2.F32 R45, -RZ, R41.H1_H1 ;  /* 0x30000029ff2d7230 */ /* 0x000fe40000004100 */
[----:B------:R-:W-:Y:S02]  /*6120*/  HADD2.F32 R54, -RZ, R119.H1_H1 ;  /* 0x30000077ff367230 */ /* 0x000fe40000004100 */
[-C--:B------:R-:W-:Y:S01]  /*6130*/  FMUL.FTZ R60, R53, R58.reuse ;  /* 0x0000003a353c7220 */ /* 0x080fe20000410000 */
[----:B------:R-:W-:Y:S02]  /*6140*/  HADD2.F32 R43, -RZ, R41.H0_H0 ;  /* 0x20000029ff2b7230 */ /* 0x000fe40000004100 */
[----:B------:R-:W-:Y:S01]  /*6150*/  FMUL.FTZ R58, R45, R58 ;  /* 0x0000003a2d3a7220 */ /* 0x000fe20000410000 */
[----:B------:R-:W-:-:S02]  /*6160*/  HADD2.F32 R46, -RZ, R44.H0_H0 ;  /* 0x2000002cff2e7230 */ /* 0x000fc40000004100 */
[-C--:B------:R-:W-:Y:S01]  /*6170*/  FMUL.FTZ R44, R47, R56.reuse ;  /* 0x000000382f2c7220 */ /* 0x080fe20000410000 */
[----:B------:R-:W-:Y:S02]  /*6180*/  HADD2.F32 R121, -RZ, R121.H0_H0 ;  /* 0x20000079ff797230 */ /* 0x000fe40000004100 */
[C---:B------:R-:W-:Y:S01]  /*6190*/  FMUL.FTZ R56, R43.reuse, R56 ;  /* 0x000000382b387220 */ /* 0x040fe20000410000 */
[----:B------:R-:W-:Y:S02]  /*61a0*/  HADD2.F32 R119, -RZ, R119.H0_H0 ;  /* 0x20000077ff777230 */ /* 0x000fe40000004100 */
[----:B------:R-:W-:Y:S01]  /*61b0*/  FFMA.FTZ R41, R43, R54, -R44 ;  /* 0x000000362b297223 */ /* 0x000fe2000001082c */
[-C--:B------:R-:W-:Y:S01]  /*61c0*/  FFMA.FTZ R44, R45, R46.reuse, -R60 ;  /* 0x0000002e2d2c7223 */ /* 0x080fe2000001083c */
[----:B------:R-:W-:Y:S01]  /*61d0*/  FFMA.FTZ R46, R53, R46, R58 ;  /* 0x0000002e352e7223 */ /* 0x000fe2000001003a */
[----:B------:R-:W-:Y:S02]  /*61e0*/  HADD2.F32 R53, -RZ, R33.H0_H0 ;  /* 0x20000021ff357230 */ /* 0x000fe40000004100 */
[----:B------:R-:W-:Y:S01]  /*61f0*/  FFMA.FTZ R43, R47, R54, R56 ;  /* 0x000000362f2b7223 */ /* 0x000fe20000010038 */
[----:B------:R-:W-:Y:S01]  /*6200*/  HADD2.F32 R45, -RZ, R40.H0_H0 ;  /* 0x20000028ff2d7230 */ /* 0x000fe20000004100 */
[----:B------:R-:W-:Y:S01]  /*6210*/  F2FP.F16.F32.PACK_AB R44, R44, R41 ;  /* 0x000000292c2c723e */ /* 0x000fe200000000ff */
[----:B------:R-:W-:Y:S01]  /*6220*/  HADD2.F32 R33, -RZ, R36.H0_H0 ;  /* 0x20000024ff217230 */ /* 0x000fe20000004100 */
[----:B------:R-:W-:Y:S01]  /*6230*/  F2FP.F16.F32.PACK_AB R41, R52, R37 ;  /* 0x000000253429723e */ /* 0x000fe200000000ff */
[----:B------:R-:W-:Y:S01]  /*6240*/  HADD2.F32 R40, -RZ, R40.H1_H1 ;  /* 0x30000028ff287230 */ /* 0x000fe20000004100 */
[----:B------:R-:W-:Y:S01]  /*6250*/  F2FP.F16.F32.PACK_AB R43, R46, R43 ;  /* 0x0000002b2e2b723e */ /* 0x000fe200000000ff */
[----:B------:R-:W-:-:S02]  /*6260*/  HADD2.F32 R36, -RZ, R36.H1_H1 ;  /* 0x30000024ff247230 */ /* 0x000fc40000004100 */
[----:B------:R-:W-:Y:S02]  /*6270*/  HADD2.F32 R47, -RZ, R32.H0_H0 ;  /* 0x20000020ff2f7230 */ /* 0x000fe40000004100 */
[-C--:B------:R-:W-:Y:S01]  /*6280*/  FMUL.FTZ R32, R45, R122.reuse ;  /* 0x0000007a2d207220 */ /* 0x080fe20000410000 */
[C---:B------:R-:W-:Y:S01]  /*6290*/  FMUL.FTZ R122, R33.reuse, R122 ;  /* 0x0000007a217a7220 */ /* 0x040fe20000410000 */
[-C--:B------:R-:W-:Y:S01]  /*62a0*/  FMUL.FTZ R55, R40, R53.reuse ;  /* 0x0000003528377220 */ /* 0x080fe20000410000 */
[C---:B------:R-:W-:Y:S01]  /*62b0*/  FMUL.FTZ R53, R36.reuse, R53 ;  /* 0x0000003524357220 */ /* 0x040fe20000410000 */
[-C--:B------:R-:W-:Y:S01]  /*62c0*/  FFMA.FTZ R32, R33, R120.reuse, -R32 ;  /* 0x0000007821207223 */ /* 0x080fe20000010820 */
[----:B------:R-:W-:Y:S01]  /*62d0*/  FFMA.FTZ R33, R45, R120, R122 ;  /* 0x000000782d217223 */ /* 0x000fe2000001007a */
[-C--:B------:R-:W-:Y:S01]  /*62e0*/  FFMA.FTZ R45, R36, R47.reuse, -R55 ;  /* 0x0000002f242d7223 */ /* 0x080fe20000010837 */
[----:B------:R-:W-:Y:S01]  /*62f0*/  FFMA.FTZ R36, R40, R47, R53 ;  /* 0x0000002f28247223 */ /* 0x000fe20000010035 */
[----:B------:R-:W-:-:S02]  /*6300*/  HADD2.F32 R40, -RZ, R42.H0_H0 ;  /* 0x2000002aff287230 */ /* 0x000fc40000004100 */
[----:B------:R-:W-:Y:S02]  /*6310*/  HADD2.F32 R53, -RZ, R35.H0_H0 ;  /* 0x20000023ff357230 */ /* 0x000fe40000004100 */
[----:B------:R-:W-:Y:S02]  /*6320*/  HADD2.F32 R42, -RZ, R42.H1_H1 ;  /* 0x3000002aff2a7230 */ /* 0x000fe40000004100 */
[--C-:B------:R-:W-:Y:S02]  /*6330*/  HADD2.F32 R35, -RZ, R38.reuse.H0_H0 ;  /* 0x20000026ff237230 */ /* 0x100fe40000004100 */
[----:B------:R-:W-:Y:S02]  /*6340*/  HADD2.F32 R38, -RZ, R38.H1_H1 ;  /* 0x30000026ff267230 */ /* 0x000fe40000004100 */
[----:B------:R-:W-:Y:S01]  /*6350*/  FMUL.FTZ R55, R42, R53 ;  /* 0x000000352a377220 */ /* 0x000fe20000410000 */
[----:B------:R-:W-:Y:S02]  /*6360*/  HADD2.F32 R47, -RZ, R34.H0_H0 ;  /* 0x20000022ff2f7230 */ /* 0x000fe40000004100 */
[-C--:B------:R-:W-:Y:S01]  /*6370*/  FMUL.FTZ R34, R40, R121.reuse ;  /* 0x0000007928227220 */ /* 0x080fe20000410000 */
[----:B------:R-:W-:Y:S01]  /*6380*/  FMUL.FTZ R121, R35, R121 ;  /* 0x0000007923797220 */ /* 0x000fe20000410000 */
[----:B------:R-:W-:Y:S01]  /*6390*/  FMUL.FTZ R53, R38, R53 ;  /* 0x0000003526357220 */ /* 0x000fe20000410000 */
[----:B------:R-:W-:-:S02]  /*63a0*/  IMAD.MOV.U32 R37, RZ, RZ, R39 ;  /* 0x000000ffff257224 */ /* 0x000fc400078e0027 */
[----:B------:R-:W-:Y:S01]  /*63b0*/  FFMA.FTZ R34, R35, R119, -R34 ;  /* 0x0000007723227223 */ /* 0x000fe20000010822 */
[----:B------:R-:W-:Y:S01]  /*63c0*/  FFMA.FTZ R55, R38, R47, -R55 ;  /* 0x0000002f26377223 */ /* 0x000fe20000010837 */
[----:B------:R-:W-:Y:S01]  /*63d0*/  FFMA.FTZ R121, R40, R119, R121 ;  /* 0x0000007728797223 */ /* 0x000fe20000010079 */
[----:B------:R-:W-:Y:S01]  /*63e0*/  FFMA.FTZ R42, R42, R47, R53 ;  /* 0x0000002f2a2a7223 */ /* 0x000fe20000010035 */
[----:B------:R-:W-:Y:S01]  /*63f0*/  F2FP.F16.F32.PACK_AB R38, R45, R32 ;  /* 0x000000202d26723e */ /* 0x000fe200000000ff */
[----:B------:R-:W-:Y:S01]  /*6400*/  IMAD.MOV.U32 R39, RZ, RZ, R44 ;  /* 0x000000ffff277224 */ /* 0x000fe200078e002c */
[----:B------:R-:W-:Y:S02]  /*6410*/  F2FP.F16.F32.PACK_AB R55, R55, R34 ;  /* 0x000000223737723e */ /* 0x000fe400000000ff */
[----:B------:R-:W-:Y:S02]  /*6420*/  F2FP.F16.F32.PACK_AB R40, R36, R33 ;  /* 0x000000212428723e */ /* 0x000fe400000000ff */
[----:B------:R-:W-:Y:S01]  /*6430*/  MOV R36, R38 ;  /* 0x0000002600247202 */ /* 0x000fe20000000f00 */
[----:B------:R-:W-:Y:S01]  /*6440*/  IMAD.MOV.U32 R38, RZ, RZ, R55 ;  /* 0x000000ffff267224 */ /* 0x000fe200078e0037 */
[----:B------:R-:W-:-:S07]  /*6450*/  F2FP.F16.F32.PACK_AB R42, R42, R121 ;  /* 0x000000792a2a723e */ /* 0x000fce00000000ff */
.L_x_361:
[----:B------:R-:W-:Y:S05]  /*6460*/  BSYNC B1 ;  /* 0x0000000000017941 */ /* 0x000fea0003800000 */
.L_x_360:
[----:B-1----:R4:W-:Y:S01]  /*6470*/  STG.E.128 desc[UR60][R48.64], R36 ;  /* 0x0000002430007986 */ /* 0x0029e2000c101d3c */
[----:B------:R-:W-:-:S13]  /*6480*/  ISETP.GE.AND P4, PT, R51, R106, PT ;  /* 0x0000006a3300720c */ /* 0x000fda0003f86270 */
[----:B------:R-:W-:Y:S05]  /*6490*/  @P4 BRA `(.L_x_324) ;  /* 0x0000000000a44947 */ /* 0x000fea0003800000 */
[--C-:B------:R-:W-:Y:S02]  /*64a0*/  SHF.R.S32.HI R32, RZ, 0x1f, R51.reuse ;  /* 0x0000001fff207819 */ /* 0x100fe40000011433 */
[----:B------:R-:W-:-:S04]  /*64b0*/  IADD3 R51, P4, P5, R24, R94, R51 ;  /* 0x0000005e18337210 */ /* 0x000fc80007d9e033 */
[----:B------:R-:W-:Y:S02]  /*64c0*/  IADD3.X R32, R0, R111, R32, P4, P5 ;  /* 0x0000006f00207210 */ /* 0x000fe400027ea420 */
[----:B------:R-:W-:-:S04]  /*64d0*/  LEA R92, P4, R51, R92, 0x1 ;  /* 0x0000005c335c7211 */ /* 0x000fc800078808ff */
[----:B------:R-:W-:-:S05]  /*64e0*/  LEA.HI.X R93, R51, R93, R32, 0x1, P4 ;  /* 0x0000005d335d7211 */ /* 0x000fca00020f0c20 */
[----:B--2---:R1:W-:Y:S01]  /*64f0*/  STG.E.128 desc[UR60][R92.64], R40 ;  /* 0x000000285c007986 */ /* 0x0043e2000c101d3c */
[----:B------:R-:W-:Y:S05]  /*6500*/  BRA `(.L_x_324) ;  /* 0x0000000000887947 */ /* 0x000fea0003800000 */
.L_x_317:
[----:B------:R-:W2:Y:S02]  /*6510*/  LDL R32, [R1+0x40] ;  /* 0x0000400001207983 */ /* 0x000ea40000100800 */
[----:B--2---:R-:W-:-:S13]  /*6520*/  R2UR UR4, R32 ;  /* 0x00000000200472ca */ /* 0x004fda00000e0000 */
[----:B------:R-:W-:-:S06]  /*6530*/  UISETP.NE.AND UP0, UPT, UR4, 0x3, UPT ;  /* 0x000000030400788c */ /* 0x000fcc000bf05270 */
[----:B------:R-:W-:-:S13]  /*6540*/  PLOP3.LUT P3, PT, PT, PT, UP0, 0x80, 0x0 ;  /* 0x000000000000781c */ /* 0x000fda0003f6f008 */
[----:B------:R-:W-:Y:S05]  /*6550*/  @!P3 BRA `(.L_x_362) ;  /* 0x000000000004b947 */ /* 0x000fea0003800000 */
[----:B------:R-:W-:Y:S01]  /*6560*/  BPT.TRAP 0x1 ;  /* 0x000000040000795c */ /* 0x000fe20000300000 */
.L_x_362:
[----:B------:R-:W-:Y:S01]  /*6570*/  IMAD R20, R19, 0x8, R18 ;  /* 0x0000000813147824 */ /* 0x000fe200078e0212 */
[----:B------:R-:W-:Y:S01]  /*6580*/  SHF.L.U32 R87, R149, 0x1f, RZ ;  /* 0x0000001f95577819 */ /* 0x000fe200000006ff */
[----:B------:R-:W-:Y:S01]  /*6590*/  IMAD R86, R22, -0x90, R2 ;  /* 0xffffff7016567824 */ /* 0x000fe200078e0202 */
[----:B------:R-:W-:Y:S02]  /*65a0*/  BSSY B1, `(.L_x_363) ;  /* 0x0000004000017945 */ /* 0x000fe40003800000 */
[----:B------:R-:W0:Y:S02]  /*65b0*/  SYNCS.PHASECHK.TRANS64.TRYWAIT P4, [R20+URZ+0x31c90], R87 ;  /* 0x031c9057140075a7 */ /* 0x000e24000808017f */
[----:B------:R-:W-:Y:S01]  /*65c0*/  VIMNMX R86, R86, 0x90, PT ;  /* 0x0000009056567848 */ /* 0x000fe20003fe0100 */
[----:B0-----:R-:W-:Y:S06]  /*65d0*/  @!P4 BRA `(.L_x_364) ;  /* 0x000001480010c947 */ /* 0x001fec0003800000 */
.L_x_552:
[----:B------:R-:W-:Y:S05]  /*65e0*/  BSYNC B1 ;  /* 0x0000000000017941 */ /* 0x000fea0003800000 */
.L_x_363:
[----:B------:R-:W-:-:S13]  /*65f0*/  ISETP.GE.AND P4, PT, R145, R86, PT ;  /* 0x000000569100720c */ /* 0x000fda0003f86270 */
[----:B------:R-:W-:Y:S05]  /*6600*/  @P4 BRA `(.L_x_324) ;  /* 0x0000000000484947 */ /* 0x000fea0003800000 */
[----:B------:R-:W-:-:S13]  /*6610*/  ISETP.NE.AND P4, PT, R10, RZ, PT ;  /* 0x000000ff0a00720c */ /* 0x000fda0003f85270 */
[----:B------:R-:W1:Y:S04]  /*6620*/  @P4 LDS.128 R32, [R79+0x16800] ;  /* 0x016800004f204984 */ /* 0x000e680000000c00 */
[----:B-1----:R-:W-:Y:S01]  /*6630*/  @P4 STG.E.128 desc[UR60][R36.64], R32 ;  /* 0x0000002024004986 */ /* 0x002fe2000c101d3c */
        /* <DEDUP_REMOVED lines=14> */
[----:B-1----:R1:W-:Y:S02]  /*6720*/  @P4 STG.E.128 desc[UR60][R36.64+0xa0], R32 ;  /* 0x0000a02024004986 */ /* 0x0023e4000c101d3c */
.L_x_324:
[----:B------:R-:W-:Y:S05]  /*6730*/  BSYNC B0 ;  /* 0x0000000000007941 */ /* 0x000fea0003800000 */
.L_x_316:
[----:B-1234-:R-:W1:Y:S01]  /*6740*/  S2R R32, SR_TID.X ;  /* 0x0000000000207919 */ /* 0x01ee620000002100 */
[----:B------:R-:W-:Y:S01]  /*6750*/  @!PT LDS RZ, [RZ] ;  /* 0x00000000fffff984 */ /* 0x000fe20000000800 */
[----:B------:R-:W-:Y:S01]  /*6760*/  @!PT LDS RZ, [RZ] ;  /* 0x00000000fffff984 */ /* 0x000fe20000000800 */
[----:B------:R-:W-:Y:S01]  /*6770*/  @!PT LDS RZ, [RZ] ;  /* 0x00000000fffff984 */ /* 0x000fe20000000800 */
[----:B------:R-:W-:Y:S01]  /*6780*/  @!PT LDS RZ, [RZ] ;  /* 0x00000000fffff984 */ /* 0x000fe20000000800 */
[----:B------:R2:W-:Y:S06]  /*6790*/  MEMBAR.ALL.CTA ;  /* 0x0000000000007992 */ /* 0x0005ec0000008000 */
[----:B--2---:R-:W2:Y:S01]  /*67a0*/  FENCE.VIEW.ASYNC.S ;  /* 0x00000000000073c6 */ /* 0x004ea20000000000 */
[----:B------:R-:W-:Y:S05]  /*67b0*/  WARPSYNC.ALL ;  /* 0x0000000000007948 */ /* 0x000fea0003800000 */
[----:B------:R-:W-:Y:S01]  /*67c0*/  BSSY B0, `(.L_x_365) ;  /* 0x0000009000007945 */ /* 0x000fe20003800000 */
[----:B-1----:R-:W-:Y:S01]  /*67d0*/  LOP3.LUT R32, R32, 0x7f, RZ, 0xc0, !PT ;  /* 0x0000007f20207812 */ /* 0x002fe200078ec0ff */
[----:B--2---:R1:W-:Y:S03]  /*67e0*/  BAR.SYNC.DEFER_BLOCKING R109, 0x80 ;  /* 0x0002006d0000751d */ /* 0x0043e60000010000 */
[----:B------:R-:W-:-:S13]  /*67f0*/  ISETP.NE.AND P4, PT, R32, RZ, PT ;  /* 0x000000ff2000720c */ /* 0x000fda0003f85270 */
[----:B------:R-:W-:-:S05]  /*6800*/  @!P4 VIADD R32, R20, 0x31ca0 ;  /* 0x00031ca01420c836 */ /* 0x000fca0000000000 */
[----:B------:R-:W-:-:S04]  /*6810*/  @!P4 PRMT R32, RZ, 0x654, R32 ;  /* 0x00000654ff20c816 */ /* 0x000fc80000000020 */
[----:B------:R1:W-:Y:S01]  /*6820*/  @!P4 SYNCS.ARRIVE.TRANS64.RED.A1T0 RZ, [R32+URZ], RZ ;  /* 0x000000ff20ffc9a7 */ /* 0x0003e2000810043f */
[----:B------:R-:W-:Y:S05]  /*6830*/  @!P3 BRA `(.L_x_366) ;  /* 0x000000000004b947 */ /* 0x000fea0003800000 */
[----:B------:R-:W-:Y:S01]  /*6840*/  BPT.TRAP 0x1 ;  /* 0x000000040000795c */ /* 0x000fe20000300000 */
.L_x_366:
[----:B------:R-:W-:Y:S05]  /*6850*/  BSYNC B0 ;  /* 0x0000000000007941 */ /* 0x000fea0003800000 */
.L_x_365:
[----:B------:R-:W2:Y:S01]  /*6860*/  SYNCS.PHASECHK.TRANS64.TRYWAIT P3, [R20+URZ+0x31cb0], R87 ;  /* 0x031cb057140075a7 */ /* 0x000ea2000806017f */
[----:B------:R-:W-:Y:S04]  /*6870*/  BSSY B0, `(.L_x_367) ;  /* 0x0000002000007945 */ /* 0x000fe80003800000 */
[----:B--2---:R-:W-:Y:S05]  /*6880*/  @!P3 BRA `(.L_x_368) ;  /* 0x000001440078b947 */ /* 0x004fea0003800000 */
.L_x_553:
[----:B------:R-:W-:Y:S05]  /*6890*/  BSYNC B0 ;  /* 0x0000000000007941 */ /* 0x000fea0003800000 */
.L_x_367:
[----:B------:R-:W-:Y:S01]  /*68a0*/  ISETP.GE.AND P3, PT, R145, R86, PT ;  /* 0x000000569100720c */ /* 0x000fe20003f66270 */
[----:B------:R-:W-:-:S12]  /*68b0*/  BSSY B0, `(.L_x_369) ;  /* 0x0000022000007945 */ /* 0x000fd80003800000 */
[----:B------:R-:W-:Y:S05]  /*68c0*/  @P3 BRA `(.L_x_370) ;  /* 0x0000000000803947 */ /* 0x000fea0003800000 */
[----:B------:R-:W3:Y:S04]  /*68d0*/  LDL R39, [R1+0x2c] ;  /* 0x00002c0001277983 */ /* 0x000ee80000100800 */
[----:B------:R-:W4:Y:S01]  /*68e0*/  LDL R38, [R1+0x28] ;  /* 0x0000280001267983 */ /* 0x000f220000100800 */
[----:B------:R-:W-:Y:S01]  /*68f0*/  IMAD.WIDE R34, R22, 0x90, R74 ;  /* 0x0000009016227825 */ /* 0x000fe200078e024a */
[----:B------:R-:W-:-:S03]  /*6900*/  ULDC.64 UR4, c[0x0][0x318] ;  /* 0x0000c60000047ab9 */ /* 0x000fc60000000a00 */
[----:B------:R-:W-:Y:S02]  /*6910*/  IMAD R35, R35, UR4, RZ ;  /* 0x0000000423237c24 */ /* 0x000fe4000f8e02ff */
[----:B-1----:R-:W-:Y:S02]  /*6920*/  IMAD.MOV.U32 R32, RZ, RZ, R26 ;  /* 0x000000ffff207224 */ /* 0x002fe400078e001a */
[----:B------:R-:W-:Y:S02]  /*6930*/  IMAD.MOV.U32 R33, RZ, RZ, R84 ;  /* 0x000000ffff217224 */ /* 0x000fe400078e0054 */
[C---:B------:R-:W-:Y:S02]  /*6940*/  IMAD R35, R34.reuse, UR5, R35 ;  /* 0x0000000522237c24 */ /* 0x040fe4000f8e0223 */
[----:B------:R-:W-:Y:S01]  /*6950*/  IMAD.WIDE.U32 R32, R34, UR4, R32 ;  /* 0x0000000422207c25 */ /* 0x000fe2000f8e0020 */
[----:B------:R-:W-:-:S03]  /*6960*/  ULDC.64 UR4, c[0x0][0x308] ;  /* 0x0000c20000047ab9 */ /* 0x000fc60000000a00 */
[----:B------:R-:W-:Y:S01]  /*6970*/  IMAD.IADD R33, R33, 0x1, R35 ;  /* 0x0000000121217824 */ /* 0x000fe200078e0223 */
[----:B------:R-:W-:Y:S01]  /*6980*/  LEA R36, P3, R32, UR4, 0x1 ;  /* 0x0000000420247c11 */ /* 0x000fe2000f8608ff */
[----:B------:R-:W-:-:S03]  /*6990*/  ULDC UR4, c[0x0][0x2e4] ;  /* 0x0000b90000047ab9 */ /* 0x000fc60000000800 */
[----:B------:R-:W-:Y:S02]  /*69a0*/  LEA.HI.X R37, R32, UR5, R33, 0x1, P3 ;  /* 0x0000000520257c11 */ /* 0x000fe400098f0c21 */
[----:B------:R-:W-:-:S13]  /*69b0*/  ISETP.GE.AND P3, PT, R146, UR4, PT ;  /* 0x0000000492007c0c */ /* 0x000fda000bf66270 */
[----:B------:R-:W1:Y:S04]  /*69c0*/  @!P3 LDS.128 R32, [R79] ;  /* 0x000000004f20b984 */ /* 0x000e680000000c00 */
[----:B-1----:R-:W-:Y:S01]  /*69d0*/  @!P3 STG.E.128 desc[UR60][R36.64], R32 ;  /* 0x000000202400b986 */ /* 0x002fe2000c101d3c */
[----:B---3--:R-:W-:-:S13]  /*69e0*/  ISETP.GE.AND P3, PT, R39, UR4, PT ;  /* 0x0000000427007c0c */ /* 0x008fda000bf66270 */
[----:B------:R-:W1:Y:S04]  /*69f0*/  @!P3 LDS.128 R32, [R79+0x2400] ;  /* 0x002400004f20b984 */ /* 0x000e680000000c00 */
[----:B-1----:R-:W-:Y:S01]  /*6a00*/  @!P3 STG.E.128 desc[UR60][R36.64+0x40], R32 ;  /* 0x000040202400b986 */ /* 0x002fe2000c101d3c */
[----:B------:R-:W-:-:S13]  /*6a10*/  ISETP.GE.AND P3, PT, R4, UR4, PT ;  /* 0x0000000404007c0c */ /* 0x000fda000bf66270 */
[----:B------:R-:W1:Y:S04]  /*6a20*/  @!P3 LDS.128 R32, [R79+0x4800] ;  /* 0x004800004f20b984 */ /* 0x000e680000000c00 */
[----:B-1----:R-:W-:Y:S01]  /*6a30*/  @!P3 STG.E.128 desc[UR60][R36.64+0x80], R32 ;  /* 0x000080202400b986 */ /* 0x002fe2000c101d3c */
[----:B----4-:R-:W-:-:S13]  /*6a40*/  ISETP.GE.AND P3, PT, R38, UR4, PT ;  /* 0x0000000426007c0c */ /* 0x010fda000bf66270 */
[----:B------:R-:W1:Y:S04]  /*6a50*/  @!P3 LDS.128 R32, [R21] ;  /* 0x000000001520b984 */ /* 0x000e680000000c00 */
[----:B-1----:R-:W-:Y:S01]  /*6a60*/  @!P3 STG.E.128 desc[UR60][R36.64+0x20], R32 ;  /* 0x000020202400b986 */ /* 0x002fe2000c101d3c */
[----:B------:R-:W-:-:S13]  /*6a70*/  ISETP.GE.AND P3, PT, R3, UR4, PT ;  /* 0x0000000403007c0c */ /* 0x000fda000bf66270 */
[----:B------:R-:W1:Y:S04]  /*6a80*/  @!P3 LDS.128 R32, [R21+0x2400] ;  /* 0x002400001520b984 */ /* 0x000e680000000c00 */
[----:B-1----:R-:W-:Y:S01]  /*6a90*/  @!P3 STG.E.128 desc[UR60][R36.64+0x60], R32 ;  /* 0x000060202400b986 */ /* 0x002fe2000c101d3c */
[----:B------:R-:W-:-:S13]  /*6aa0*/  ISETP.GE.AND P3, PT, R77, UR4, PT ;  /* 0x000000044d007c0c */ /* 0x000fda000bf66270 */
[----:B------:R-:W1:Y:S04]  /*6ab0*/  @!P3 LDS.128 R32, [R21+0x4800] ;  /* 0x004800001520b984 */ /* 0x000e680000000c00 */
[----:B-1----:R3:W-:Y:S02]  /*6ac0*/  @!P3 STG.E.128 desc[UR60][R36.64+0xa0], R32 ;  /* 0x0000a0202400b986 */ /* 0x0027e4000c101d3c */
.L_x_370:
[----:B------:R-:W-:Y:S05]  /*6ad0*/  BSYNC B0 ;  /* 0x0000000000007941 */ /* 0x000fea0003800000 */
.L_x_369:
[----:B------:R-:W-:Y:S01]  /*6ae0*/  @!PT LDS RZ, [RZ] ;  /* 0x00000000fffff984 */ /* 0x000fe20000000800 */
[----:B------:R-:W-:Y:S01]  /*6af0*/  @!PT LDS RZ, [RZ] ;  /* 0x00000000fffff984 */ /* 0x000fe20000000800 */
[----:B------:R-:W-:Y:S01]  /*6b00*/  @!PT LDS RZ, [RZ] ;  /* 0x00000000fffff984 */ /* 0x000fe20000000800 */
[----:B------:R-:W-:Y:S01]  /*6b10*/  @!PT LDS RZ, [RZ] ;  /* 0x00000000fffff984 */ /* 0x000fe20000000800 */
[----:B------:R4:W-:Y:S06]  /*6b20*/  MEMBAR.ALL.CTA ;  /* 0x0000000000007992 */ /* 0x0009ec0000008000 */
[----:B----4-:R-:W4:Y:S01]  /*6b30*/  FENCE.VIEW.ASYNC.S ;  /* 0x00000000000073c6 */ /* 0x010f220000000000 */
[----:B0-2---:R-:W-:Y:S02]  /*6b40*/  @!P4 VIADD R20, R20, 0x31cc0 ;  /* 0x00031cc01414c836 */ /* 0x005fe40000000000 */
[----:B------:R-:W-:-:S03]  /*6b50*/  VIADD R19, R19, 0x1 ;  /* 0x0000000113137836 */ /* 0x000fc60000000000 */
[----:B------:R-:W-:Y:S01]  /*6b60*/  @!P4 PRMT R20, RZ, 0x654, R20 ;  /* 0x00000654ff14c816 */ /* 0x000fe20000000014 */
[----:B----4-:R0:W-:Y:S01]  /*6b70*/  BAR.SYNC.DEFER_BLOCKING R109, 0x80 ;  /* 0x0002006d0000751d */ /* 0x0101e20000010000 */
[----:B------:R-:W-:-:S04]  /*6b80*/  ISETP.NE.AND P3, PT, R19, 0x2, PT ;  /* 0x000000021300780c */ /* 0x000fc80003f65270 */
[----:B------:R-:W-:Y:S01]  /*6b90*/  SEL R19, R19, RZ, P3 ;  /* 0x000000ff13137207 */ /* 0x000fe20001800000 */
[----:B------:R2:W-:Y:S02]  /*6ba0*/  @!P4 SYNCS.ARRIVE.TRANS64.RED.A1T0 RZ, [R20+URZ], RZ ;  /* 0x000000ff14ffc9a7 */ /* 0x0005e4000810043f */
[----:B--2---:R-:W-:-:S04]  /*6bb0*/  SEL R20, RZ, 0x1, P3 ;  /* 0x00000001ff147807 */ /* 0x004fc80001800000 */
[----:B------:R-:W-:Y:S01]  /*6bc0*/  LOP3.LUT R149, R149, R20, RZ, 0x3c, !PT ;  /* 0x0000001495957212 */ /* 0x000fe200078e3cff */
[----:B0-----:R-:W-:Y:S06]  /*6bd0*/  @P2 BRA `(.L_x_371) ;  /* 0xffffffbc000c2947 */ /* 0x001fec000383ffff */
[----:B------:R-:W0:Y:S01]  /*6be0*/  S2R R21, SR_TID.X ;  /* 0x0000000000157919 */ /* 0x000e220000002100 */
[----:B------:R-:W-:Y:S02]  /*6bf0*/  PLOP3.LUT P0, PT, PT, PT, PT, 0x8, 0x0 ;  /* 0x000000000000781c */ /* 0x000fe40003f0e170 */
[----:B0-----:R-:W-:-:S04]  /*6c00*/  SHF.R.U32.HI R21, RZ, 0x7, R21 ;  /* 0x00000007ff157819 */ /* 0x001fc80000011615 */
[----:B------:R-:W-:-:S13]  /*6c10*/  ISETP.NE.AND P5, PT, R21, 0x1, PT ;  /* 0x000000011500780c */ /* 0x000fda0003fa5270 */
[----:B------:R-:W-:Y:S06]  /*6c20*/  @!P5 BAR.ARV 0x9, 0x100 ;  /* 0x024400000000db1d */ /* 0x000fec0000002000 */
.L_x_311:
[----:B------:R-:W-:Y:S02]  /*6c30*/  ISETP.GE.AND P2, PT, R108, 0x1, PT ;  /* 0x000000016c00780c */ /* 0x000fe40003f46270 */
[----:B------:R-:W-:Y:S02]  /*6c40*/  CS2R R2, SRZ ;  /* 0x0000000000027805 */ /* 0x000fe4000001ff00 */
[----:B------:R-:W-:Y:S02]  /*6c50*/  PLOP3.LUT P1, PT, PT, PT, PT, 0x80, 0x0 ;  /* 0x000000000000781c */ /* 0x000fe40003f2f070 */
[----:B---3--:R-:W-:Y:S02]  /*6c60*/  CS2R R34, SRZ ;  /* 0x0000000000227805 */ /* 0x008fe4000001ff00 */
[----:B------:R-:W-:Y:S02]  /*6c70*/  CS2R R30, SRZ ;  /* 0x00000000001e7805 */ /* 0x000fe4000001ff00 */
[----:B------:R-:W-:-:S02]  /*6c80*/  CS2R R52, SRZ ;  /* 0x0000000000347805 */ /* 0x000fc4000001ff00 */
[----:B------:R-:W-:Y:S02]  /*6c90*/  CS2R R36, SRZ ;  /* 0x0000000000247805 */ /* 0x000fe4000001ff00 */
[----:B------:R-:W-:Y:S01]  /*6ca0*/  CS2R R48, SRZ ;  /* 0x0000000000307805 */ /* 0x000fe2000001ff00 */
[----:B------:R-:W-:Y:S01]  /*6cb0*/  IMAD.MOV.U32 R47, RZ, RZ, RZ ;  /* 0x000000ffff2f7224 */ /* 0x000fe200078e00ff */
[----:B------:R-:W-:Y:S02]  /*6cc0*/  CS2R R38, SRZ ;  /* 0x0000000000267805 */ /* 0x000fe4000001ff00 */
[----:B-1----:R-:W-:Y:S02]  /*6cd0*/  CS2R R32, SRZ ;  /* 0x0000000000207805 */ /* 0x002fe4000001ff00 */
        /* <DEDUP_REMOVED lines=10> */
[----:B------:R-:W-:Y:S01]  /*6d80*/  CS2R R60, SRZ ;  /* 0x00000000003c7805 */ /* 0x000fe2000001ff00 */
[----:B------:R-:W-:Y:S01]  /*6d90*/  IMAD.MOV.U32 R75, RZ, RZ, RZ ;  /* 0x000000ffff4b7224 */ /* 0x000fe200078e00ff */
[----:B------:R-:W-:Y:S01]  /*6da0*/  CS2R R76, SRZ ;  /* 0x00000000004c7805 */ /* 0x000fe2000001ff00 */
[----:B------:R-:W-:Y:S01]  /*6db0*/  IMAD.MOV.U32 R0, RZ, RZ, RZ ;  /* 0x000000ffff007224 */ /* 0x000fe200078e00ff */
[----:B------:R-:W-:Y:S02]  /*6dc0*/  CS2R R80, SRZ ;  /* 0x0000000000507805 */ /* 0x000fe4000001ff00 */
[----:B------:R-:W-:Y:S01]  /*6dd0*/  CS2R R78, SRZ ;  /* 0x00000000004e7805 */ /* 0x000fe2000001ff00 */
[----:B------:R-:W-:Y:S01]  /*6de0*/  IMAD.MOV.U32 R6, RZ, RZ, RZ ;  /* 0x000000ffff067224 */ /* 0x000fe200078e00ff */
[----:B------:R-:W-:Y:S06]  /*6df0*/  @P0 BRA `(.L_x_372) ;  /* 0x00000000000c0947 */ /* 0x000fec0003800000 */
[----:B------:R-:W0:Y:S01]  /*6e00*/  FENCE.VIEW.ASYNC.G ;  /* 0x00000000000073c6 */ /* 0x000e220000000100 */
[----:B------:R-:W-:Y:S05]  /*6e10*/  WARPSYNC.ALL ;  /* 0x0000000000007948 */ /* 0x000fea0003800000 */
[----:B0-----:R-:W-:Y:S06]  /*6e20*/  BAR.ARV 0xc, 0x1a0 ;  /* 0x0306800000007b1d */ /* 0x001fec0000002000 */
.L_x_372:
[----:B------:R-:W-:Y:S02]  /*6e30*/  IMAD.MOV.U32 R74, RZ, RZ, RZ ;  /* 0x000000ffff4a7224 */ /* 0x000fe400078e00ff */
[----:B------:R-:W-:Y:S01]  /*6e40*/  IMAD.MOV.U32 R7, RZ, RZ, RZ ;  /* 0x000000ffff077224 */ /* 0x000fe200078e00ff */
[----:B------:R-:W-:Y:S06]  /*6e50*/  @!P2 BRA `(.L_x_373) ;  /* 0x000000d00090a947 */ /* 0x000fec0003800000 */
[----:B------:R-:W-:-:S03]  /*6e60*/  UMOV UR4, 0xffffffff ;  /* 0xffffffff00047882 */ /* 0x000fc60000000000 */
[----:B------:R-:W-:Y:S05]  /*6e70*/  BRA.DIV UR4, `(.L_x_374) ;  /* 0x0000014204107947 */ /* 0x000fea000b800000 */
[----:B------:R-:W0:Y:S02]  /*6e80*/  S2R R0, SR_TID.X ;  /* 0x0000000000007919 */ /* 0x000e240000002100 */
[----:B0-----:R-:W-:-:S05]  /*6e90*/  VIADD R2, R0, 0xffffff80 ;  /* 0xffffff8000027836 */ /* 0x001fca0000000000 */
[----:B------:R-:W-:-:S04]  /*6ea0*/  SHF.R.S32.HI R0, RZ, 0x1f, R2 ;  /* 0x0000001fff007819 */ /* 0x000fc80000011402 */
[----:B------:R-:W-:-:S04]  /*6eb0*/  LEA.HI R0, R0, R2, RZ, 0x7 ;  /* 0x0000000200007211 */ /* 0x000fc800078f38ff */
[----:B------:R-:W-:-:S06]  /*6ec0*/  SHF.R.S32.HI R0, RZ, 0x7, R0 ;  /* 0x00000007ff007819 */ /* 0x000fcc0000011400 */
[----:B------:R-:W0:Y:S04]  /*6ed0*/  SHFL.IDX PT, R0, R0, RZ, 0x1f ;  /* 0x00001fff00007589 */ /* 0x000e2800000e0000 */
[----:B0-----:R0:W-:Y:S02]  /*6ee0*/  STL [R1+0x48], R0 ;  /* 0x0000480001007387 */ /* 0x0011e40000100800 */
.L_x_556:
[----:B------:R-:W0:Y:S01]  /*6ef0*/  LDL R3, [R1+0x48] ;  /* 0x0000480001037983 */ /* 0x000e220000100800 */
[----:B------:R-:W-:Y:S01]  /*6f00*/  BSSY B6, `(.L_x_375) ;  /* 0x000001b000067945 */ /* 0x000fe20003800000 */
[----:B0-----:R-:W-:-:S05]  /*6f10*/  IMAD.HI R0, R3, 0x55555556, RZ ;  /* 0x5555555603007827 */ /* 0x001fca00078e02ff */
[----:B------:R-:W-:-:S05]  /*6f20*/  LEA.HI R2, R0, R0, RZ, 0x1 ;  /* 0x0000000000027211 */ /* 0x000fca00078f08ff */
[----:B------:R-:W-:Y:S01]  /*6f30*/  IMAD R2, R2, -0x3, R3 ;  /* 0xfffffffd02027824 */ /* 0x000fe200078e0203 */
[----:B------:R-:W-:-:S04]  /*6f40*/  IADD3 R3, R18, 0x24300, RZ ;  /* 0x0002430012037810 */ /* 0x000fc80007ffe0ff */
[----:B------:R-:W-:Y:S01]  /*6f50*/  LOP3.LUT P0, RZ, R3, 0x9f, RZ, 0xc0, !PT ;  /* 0x0000009f03ff7812 */ /* 0x000fe2000780c0ff */
[----:B------:R-:W-:-:S05]  /*6f60*/  IMAD R0, R2, 0x800, R3 ;  /* 0x0000080002007824 */ /* 0x000fca00078e0203 */
[----:B------:R-:W-:-:S04]  /*6f70*/  SHF.R.U32.HI R0, RZ, 0x4, R0 ;  /* 0x00000004ff007819 */ /* 0x000fc80000011600 */
[----:B------:R-:W-:-:S05]  /*6f80*/  LOP3.LUT R0, R0, 0x3fff, RZ, 0xc0, !PT ;  /* 0x00003fff00007812 */ /* 0x000fca00078ec0ff */
[----:B------:R0:W-:Y:S01]  /*6f90*/  STL [R1+0x50], R0 ;  /* 0x0000500001007387 */ /* 0x0001e20000100800 */
[----:B------:R-:W-:Y:S05]  /*6fa0*/  @!P0 BRA `(.L_x_376) ;  /* 0x0000000000408947 */ /* 0x000fea0003800000 */
[----:B0-----:R-:W-:Y:S01]  /*6fb0*/  MOV R0, 0x0 ;  /* 0x0000000000007802 */ /* 0x001fe20000000f00 */
[----:B------:R-:W-:Y:S01]  /*6fc0*/  ULDC.64 UR4, c[0x4][0xa8] ;  /* 0x01002a0000047ab9 */ /* 0x000fe20000000a00 */
[----:B------:R-:W-:Y:S01]  /*6fd0*/  ULDC.64 UR6, c[0x4][0xb0] ;  /* 0x01002c0000067ab9 */ /* 0x000fe20000000a00 */
[----:B------:R-:W-:Y:S01]  /*6fe0*/  IMAD.U32 R4, RZ, RZ, UR4 ;  /* 0x00000004ff047e24 */ /* 0x000fe2000f8e00ff */
[----:B-1----:R0:W1:Y:S01]  /*6ff0*/  LDC.64 R14, c[0x4][R0] ;  /* 0x01000000000e7b82 */ /* 0x0020620000000a00 */
        /* <DEDUP_REMOVED lines=11> */
.L_x_376:
[----:B------:R-:W-:Y:S05]  /*70b0*/  BSYNC B6 ;  /* 0x0000000000067941 */ /* 0x000fea0003800000 */
.L_x_375:
[----:B------:R-:W-:Y:S02]  /*70c0*/  ULDC UR4, c[0x0][0x3d4] ;  /* 0x0000f50000047ab9 */ /* 0x000fe40000000800 */
[----:B------:R-:W-:-:S13]  /*70d0*/  ISETP.LT.AND P0, PT, RZ, UR4, PT ;  /* 0x00000004ff007c0c */ /* 0x000fda000bf01270 */
[----:B------:R-:W-:Y:S05]  /*70e0*/  @P0 BRA `(.L_x_377) ;  /* 0x0000000000400947 */ /* 0x000fea0003800000 */
[----:B------:R-:W0:Y:S02]  /*70f0*/  LDL R20, [R1+0x70] ;  /* 0x0000700001147983 */ /* 0x000e240000100800 */
[----:B0-----:R-:W-:-:S04]  /*7100*/  LEA.HI R0, R20, R20, RZ, 0x1 ;  /* 0x0000001414007211 */ /* 0x001fc800078f08ff */
[----:B------:R-:W-:-:S05]  /*7110*/  LOP3.LUT R0, R0, 0xfffffffe, RZ, 0xc0, !PT ;  /* 0xfffffffe00007812 */ /* 0x000fca00078ec0ff */
[----:B------:R-:W-:-:S05]  /*7120*/  IMAD.IADD R0, R20, 0x1, -R0 ;  /* 0x0000000114007824 */ /* 0x000fca00078e0a00 */
[----:B------:R-:W-:-:S04]  /*7130*/  SHF.L.U32 R3, R0, 0x1f, RZ ;  /* 0x0000001f00037819 */ /* 0x000fc800000006ff */
[----:B------:R0:W2:Y:S03]  /*7140*/  SYNCS.PHASECHK.TRANS64.TRYWAIT P0, [R18+URZ+0x31c00], R3 ;  /* 0x031c0003120075a7 */ /* 0x0000a6000800017f */
[----:B--2---:R-:W-:Y:S05]  /*7150*/  @!P0 NANOSLEEP.SYNCS 0x989680 ;  /* 0x009896800000895d */ /* 0x004fea0003900000 */
[----:B------:R-:W2:Y:S01]  /*7160*/  @!P0 SYNCS.PHASECHK.TRANS64 P0, [R18+URZ+0x31c00], R3 ;  /* 0x031c0003120085a7 */ /* 0x000ea2000800007f */
[----:B------:R-:W-:Y:S04]  /*7170*/  BSSY B0, `(.L_x_378) ;  /* 0x0000006000007945 */ /* 0x000fe80003800000 */
[----:B--2---:R-:W-:Y:S05]  /*7180*/  @P0 BRA `(.L_x_379) ;  /* 0x0000000000100947 */ /* 0x004fea0003800000 */
.L_x_380:
[----:B--2---:R2:W3:Y:S02]  /*7190*/  SYNCS.PHASECHK.TRANS64.TRYWAIT P0, [R18+URZ+0x31c00], R3 ;  /* 0x031c0003120075a7 */ /* 0x0044e4000800017f */
[----:B---3--:R-:W-:Y:S05]  /*71a0*/  @!P0 NANOSLEEP.SYNCS 0x989680 ;  /* 0x009896800000895d */ /* 0x008fea0003900000 */
[----:B------:R-:W3:Y:S02]  /*71b0*/  @!P0 SYNCS.PHASECHK.TRANS64 P0, [R18+URZ+0x31c00], R3 ;  /* 0x031c0003120085a7 */ /* 0x000ee4000800007f */
[----:B---3--:R-:W-:Y:S05]  /*71c0*/  @!P0 BRA `(.L_x_380) ;  /* 0xfffffffc00f08947 */ /* 0x008fea000383ffff */
.L_x_379:
[----:B------:R-:W-:Y:S05]  /*71d0*/  BSYNC B0 ;  /* 0x0000000000007941 */ /* 0x000fea0003800000 */
.L_x_378:
[----:B------:R-:W-:Y:S05]  /*71e0*/  BRA `(.L_x_381) ;  /* 0x0000003400b87947 */ /* 0x000fea0003800000 */
.L_x_377:
[----:B0-----:R-:W2:Y:S01]  /*71f0*/  LDL R0, [R1+0x94] ;  /* 0x0000940001007983 */ /* 0x001ea20000100800 */
[----:B------:R-:W-:Y:S01]  /*7200*/  ULDC.64 UR4, c[0x0][0x3d8] ;  /* 0x0000f60000047ab9 */ /* 0x000fe20000000a00 */
[----:B------:R-:W-:Y:S01]  /*7210*/  ULDC.64 UR6, c[0x0][0x3e8] ;  /* 0x0000fa0000067ab9 */ /* 0x000fe20000000a00 */
[----:B-----5:R-:W-:Y:S01]  /*7220*/  IMAD.WIDE.U32 R46, R102, UR4, RZ ;  /* 0x00000004662e7c25 */ /* 0x020fe2000f8e00ff */
[----:B------:R-:W-:Y:S02]  /*7230*/  SHF.R.S32.HI R8, RZ, 0x1f, R16 ;  /* 0x0000001fff087819 */ /* 0x000fe40000011410 */
[----:B------:R-:W-:Y:S02]  /*7240*/  SHF.R.S32.HI R10, RZ, 0x1f, R146 ;  /* 0x0000001fff0a7819 */ /* 0x000fe40000011492 */
[----:B--2---:R-:W-:Y:S02]  /*7250*/  R2UR UR8, R0 ;  /* 0x00000000000872ca */ /* 0x004fe400000e0000 */
[----:B------:R-:W-:-:S05]  /*7260*/  SHF.R.S32.HI R0, RZ, 0x1f, R102 ;  /* 0x0000001fff007819 */ /* 0x000fca0000011466 */
[C---:B------:R-:W-:Y:S02]  /*7270*/  IMAD R3, R0.reuse, UR4, RZ ;  /* 0x0000000400037c24 */ /* 0x040fe4000f8e02ff */
[----:B------:R-:W-:Y:S01]  /*7280*/  IMAD R5, R0, UR6, RZ ;  /* 0x0000000600057c24 */ /* 0x000fe2000f8e02ff */
[----:B------:R-:W-:Y:S01]  /*7290*/  IADD3 R0, P0, R16, R46, RZ ;  /* 0x0000002e10007210 */ /* 0x000fe20007f1e0ff */
[C---:B------:R-:W-:Y:S01]  /*72a0*/  IMAD R3, R102.reuse, UR5, R3 ;  /* 0x0000000566037c24 */ /* 0x040fe2000f8e0203 */
[----:B------:R-:W-:Y:S01]  /*72b0*/  ULDC.64 UR4, c[0x0][0x3c8] ;  /* 0x0000f20000047ab9 */ /* 0x000fe20000000a00 */
[----:B------:R-:W-:Y:S01]  /*72c0*/  IMAD R7, R102, UR7, R5 ;  /* 0x0000000766077c24 */ /* 0x000fe2000f8e0205 */
[----:B------:R-:W-:Y:S01]  /*72d0*/  ULOP3.LUT UP0, URZ, UR8, 0x1bf, URZ, 0xc0, !UPT ;  /* 0x000001bf083f7892 */ /* 0x000fe2000f80c03f */
[----:B------:R-:W-:Y:S01]  /*72e0*/  IMAD.IADD R5, R3, 0x1, R47 ;  /* 0x0000000103057824 */ /* 0x000fe200078e022f */
[----:B------:R-:W-:Y:S01]  /*72f0*/  LEA R40, P1, R46, UR4, 0x1 ;  /* 0x000000042e287c11 */ /* 0x000fe2000f8208ff */
[----:B------:R-:W-:Y:S01]  /*7300*/  IMAD.WIDE.U32 R102, R102, UR6, RZ ;  /* 0x0000000666667c25 */ /* 0x000fe2000f8e00ff */
[----:B------:R-:W-:Y:S01]  /*7310*/  LEA R26, P2, R0, UR4, 0x1 ;  /* 0x00000004001a7c11 */ /* 0x000fe2000f8408ff */
[----:B------:R-:W-:-:S02]  /*7320*/  ULDC.64 UR6, c[0x0][0x3e0] ;  /* 0x0000f80000067ab9 */ /* 0x000fc40000000a00 */
[----:B------:R-:W-:Y:S01]  /*7330*/  IMAD.X R3, R8, 0x1, R5, P0 ;  /* 0x0000000108037824 */ /* 0x000fe200000e0605 */
[----:B------:R-:W-:Y:S01]  /*7340*/  IADD3 R4, P0, R146, R46, RZ ;  /* 0x0000002e92047210 */ /* 0x000fe20007f1e0ff */
[----:B------:R-:W-:Y:S01]  /*7350*/  IMAD.IADD R47, R7, 0x1, R103 ;  /* 0x00000001072f7824 */ /* 0x000fe200078e0267 */
[--C-:B------:R-:W-:Y:S02]  /*7360*/  LEA.HI.X R46, R46, UR5, R5.reuse, 0x1, P1 ;  /* 0x000000052e2e7c11 */ /* 0x100fe400088f0c05 */
[----:B------:R-:W-:Y:S01]  /*7370*/  PLOP3.LUT P1, PT, PT, PT, UP0, 0x80, 0x0 ;  /* 0x000000000000781c */ /* 0x000fe20003f2f008 */
[----:B------:R-:W-:Y:S01]  /*7380*/  IMAD.X R5, R10, 0x1, R5, P0 ;  /* 0x000000010a057824 */ /* 0x000fe200000e0605 */
[----:B------:R-:W-:Y:S02]  /*7390*/  LEA.HI.X R27, R0, UR5, R3, 0x1, P2 ;  /* 0x00000005001b7c11 */ /* 0x000fe400090f0c03 */
[-C--:B------:R-:W-:Y:S02]  /*73a0*/  IADD3 R6, P4, R16, R102.reuse, RZ ;  /* 0x0000006610067210 */ /* 0x080fe40007f9e0ff */
[----:B------:R-:W-:-:S02]  /*73b0*/  IADD3 R0, P3, R146, R102, RZ ;  /* 0x0000006692007210 */ /* 0x000fc40007f7e0ff */
[----:B------:R-:W-:Y:S01]  /*73c0*/  LEA R24, P2, R6, UR6, 0x1 ;  /* 0x0000000606187c11 */ /* 0x000fe2000f8408ff */
[--C-:B------:R-:W-:Y:S01]  /*73d0*/  IMAD.X R7, R8, 0x1, R47.reuse, P4 ;  /* 0x0000000108077824 */ /* 0x100fe200020e062f */
[----:B------:R-:W-:Y:S01]  /*73e0*/  LEA R44, P0, R4, UR4, 0x1 ;  /* 0x00000004042c7c11 */ /* 0x000fe2000f8008ff */
[----:B------:R-:W-:Y:S01]  /*73f0*/  IMAD.X R3, R10, 0x1, R47, P3 ;  /* 0x000000010a037824 */ /* 0x000fe200018e062f */
[----:B------:R-:W-:Y:S02]  /*7400*/  LEA R42, P4, R0, UR6, 0x1 ;  /* 0x00000006002a7c11 */ /* 0x000fe4000f8808ff */
[----:B------:R-:W-:Y:S02]  /*7410*/  LEA R41, P3, R102, UR6, 0x1 ;  /* 0x0000000666297c11 */ /* 0x000fe4000f8608ff */
[----:B------:R-:W-:Y:S02]  /*7420*/  LEA.HI.X R25, R6, UR7, R7, 0x1, P2 ;  /* 0x0000000706197c11 */ /* 0x000fe400090f0c07 */
[----:B------:R-:W-:-:S02]  /*7430*/  LEA.HI.X R45, R4, UR5, R5, 0x1, P0 ;  /* 0x00000005042d7c11 */ /* 0x000fc400080f0c05 */
[----:B------:R-:W-:Y:S02]  /*7440*/  LEA.HI.X R43, R0, UR7, R3, 0x1, P4 ;  /* 0x00000007002b7c11 */ /* 0x000fe4000a0f0c03 */
[----:B------:R-:W-:Y:S01]  /*7450*/  LEA.HI.X R47, R102, UR7, R47, 0x1, P3 ;  /* 0x00000007662f7c11 */ /* 0x000fe200098f0c2f */
[----:B------:R-:W-:Y:S06]  /*7460*/  @!P1 BRA `(.L_x_382) ;  /* 0x0000000000409947 */ /* 0x000fec0003800000 */
[----:B------:R-:W-:Y:S01]  /*7470*/  MOV R0, 0x0 ;  /* 0x0000000000007802 */ /* 0x000fe20000000f00 */
[----:B------:R-:W-:Y:S01]  /*7480*/  ULDC.64 UR4, c[0x4][0xa8] ;  /* 0x01002a0000047ab9 */ /* 0x000fe20000000a00 */
[----:B------:R-:W-:Y:S01]  /*7490*/  ULDC.64 UR6, c[0x4][0xb0] ;  /* 0x01002c0000067ab9 */ /* 0x000fe20000000a00 */
[----:B------:R-:W-:Y:S01]  /*74a0*/  MOV R4, UR4 ;  /* 0x0000000400047c02 */ /* 0x000fe20008000f00 */
        /* <DEDUP_REMOVED lines=12> */
.L_x_382:
[----:B------:R-:W-:Y:S01]  /*7570*/  ULDC.U8 UR4, c[0x0][0x3f0] ;  /* 0x0000fc0000047ab9 */ /* 0x000fe20000000000 */
[----:B------:R-:W-:Y:S01]  /*7580*/  IMAD R107, R105, -0xc0, R107 ;  /* 0xffffff40696b7824 */ /* 0x000fe200078e026b */
[----:B------:R-:W-:Y:S01]  /*7590*/  ISETP.NE.AND P0, PT, RZ, UR4, PT ;  /* 0x00000004ff007c0c */ /* 0x000fe2000bf05270 */
[----:B------:R-:W-:Y:S03]  /*75a0*/  BSSY B0, `(.L_x_383) ;  /* 0x000032a000007945 */ /* 0x000fe60003800000 */
[----:B------:R-:W-:-:S09]  /*75b0*/  VIMNMX R0, R107, 0xc0, PT ;  /* 0x000000c06b007848 */ /* 0x000fd20003fe0100 */
[----:B------:R-:W-:Y:S05]  /*75c0*/  @!P0 BRA `(.L_x_384) ;  /* 0x0000001800348947 */ /* 0x000fea0003800000 */
        /* <DEDUP_REMOVED lines=15> */
[C---:B------:R-:W-:Y:S01]  /*76c0*/  VIADD R0, R16.reuse, 0x8 ;  /* 0x0000000810007836 */ /* 0x040fe20000000000 */
[----:B------:R-:W-:Y:S01]  /*76d0*/  ULDC UR4, c[0x0][0x3d4] ;  /* 0x0000f50000047ab9 */ /* 0x000fe20000000800 */
[C---:B------:R-:W-:Y:S01]  /*76e0*/  VIADD R3, R16.reuse, 0x10 ;  /* 0x0000001010037836 */ /* 0x040fe20000000000 */
[----:B------:R-:W-:Y:S02]  /*76f0*/  ISETP.GE.AND P5, PT, R16, UR4, PT ;  /* 0x0000000410007c0c */ /* 0x000fe4000bfa6270 */
[----:B------:R-:W-:Y:S02]  /*7700*/  CS2R R44, SRZ ;  /* 0x00000000002c7805 */ /* 0x000fe4000001ff00 */
[----:B------:R-:W-:Y:S01]  /*7710*/  ISETP.GE.AND P4, PT, R0, UR4, PT ;  /* 0x0000000400007c0c */ /* 0x000fe2000bf86270 */
[C---:B------:R-:W-:Y:S01]  /*7720*/  VIADD R0, R16.reuse, 0x18 ;  /* 0x0000001810007836 */ /* 0x040fe20000000000 */
[----:B------:R-:W-:Y:S02]  /*7730*/  CS2R R48, SRZ ;  /* 0x0000000000307805 */ /* 0x000fe4000001ff00 */
[----:B------:R-:W-:Y:S01]  /*7740*/  ISETP.GE.AND P3, PT, R3, UR4, PT ;  /* 0x0000000403007c0c */ /* 0x000fe2000bf66270 */
[----:B------:R-:W-:Y:S01]  /*7750*/  VIADD R3, R16, 0x20 ;  /* 0x0000002010037836 */ /* 0x000fe20000000000 */
[----:B------:R-:W-:Y:S01]  /*7760*/  ISETP.GE.AND P2, PT, R0, UR4, PT ;  /* 0x0000000400007c0c */ /* 0x000fe2000bf46270 */
[----:B------:R-:W-:-:S03]  /*7770*/  VIADD R0, R16, 0x28 ;  /* 0x0000002810007836 */ /* 0x000fc60000000000 */
[----:B------:R-:W-:Y:S01]  /*7780*/  ISETP.GE.AND P1, PT, R3, UR4, PT ;  /* 0x0000000403007c0c */ /* 0x000fe2000bf26270 */
[----:B------:R0:W5:Y:S04]  /*7790*/  @!P5 LDG.E.64 R44, desc[UR60][R26.64] ;  /* 0x0000003c1a2cd981 */ /* 0x000168000c1e1b00 */
[----:B------:R0:W5:Y:S01]  /*77a0*/  @!P5 LDG.E.64 R48, desc[UR60][R24.64] ;  /* 0x0000003c1830d981 */ /* 0x000162000c1e1b00 */
[----:B------:R-:W-:Y:S02]  /*77b0*/  ISETP.GE.AND P5, PT, R0, UR4, PT ;  /* 0x0000000400007c0c */ /* 0x000fe4000bfa6270 */
        /* <DEDUP_REMOVED lines=9> */
[----:B------:R-:W-:Y:S01]  /*7850*/  CS2R R8, SRZ ;  /* 0x0000000000087805 */ /* 0x000fe2000001ff00 */
[----:B------:R0:W5:Y:S04]  /*7860*/  @!P4 LDG.E.64 R38, desc[UR60][R26.64+0x10] ;  /* 0x0000103c1a26c981 */ /* 0x000168000c1e1b00 */
        /* <DEDUP_REMOVED lines=8> */
[----:B------:R0:W5:Y:S02]  /*78f0*/  @!P5 LDG.E.64 R8, desc[UR60][R24.64+0x50] ;  /* 0x0000503c1808d981 */ /* 0x000164000c1e1b00 */
.L_x_386:
[----:B------:R-:W-:Y:S05]  /*7900*/  BSYNC B1 ;  /* 0x0000000000017941 */ /* 0x000fea0003800000 */
.L_x_385:
[----:B------:R-:W2:Y:S01]  /*7910*/  LDL R6, [R1+0x70] ;  /* 0x0000700001067983 */ /* 0x000ea20000100800 */
[----:B-----5:R-:W-:Y:S01]  /*7920*/  IMAD.MOV.U32 R0, RZ, RZ, R48 ;  /* 0x000000ffff007224 */ /* 0x020fe200078e0030 */
[----:B------:R-:W-:Y:S01]  /*7930*/  UMOV UR4, 0xffffffff ;  /* 0xffffffff00047882 */ /* 0x000fe20000000000 */
[----:B------:R-:W-:Y:S02]  /*7940*/  IMAD.MOV.U32 R3, RZ, RZ, R49 ;  /* 0x000000ffff037224 */ /* 0x000fe400078e0031 */
[----:B------:R-:W-:Y:S01]  /*7950*/  IMAD.MOV.U32 R4, RZ, RZ, R42 ;  /* 0x000000ffff047224 */ /* 0x000fe200078e002a */
[----:B0-----:R-:W-:Y:S01]  /*7960*/  PRMT R26, R26, 0x5410, R0 ;  /* 0x000054101a1a7816 */ /* 0x001fe20000000000 */
[----:B------:R-:W-:Y:S02]  /*7970*/  IMAD.MOV.U32 R0, RZ, RZ, R43 ;  /* 0x000000ffff007224 */ /* 0x000fe400078e002b */
[----:B------:R-:W-:Y:S01]  /*7980*/  IMAD.MOV.U32 R5, RZ, RZ, R37 ;  /* 0x000000ffff057224 */ /* 0x000fe200078e0025 */
[----:B------:R-:W-:-:S02]  /*7990*/  PRMT R54, R3, 0x5410, R4 ;  /* 0x0000541003367816 */ /* 0x000fc40000000004 */
[----:B------:R-:W-:Y:S02]  /*79a0*/  MOV R3, R36 ;  /* 0x0000002400037202 */ /* 0x000fe40000000f00 */
[----:B------:R-:W-:Y:S02]  /*79b0*/  PRMT R24, R5, 0x7610, R24 ;  /* 0x0000761005187816 */ /* 0x000fe40000000018 */
[----:B------:R-:W-:Y:S02]  /*79c0*/  PRMT R25, R3, 0x5410, R0 ;  /* 0x0000541003197816 */ /* 0x000fe40000000000 */
[----:B--2---:R-:W-:Y:S01]  /*79d0*/  LEA.HI R0, R6, R6, RZ, 0x1 ;  /* 0x0000000606007211 */ /* 0x004fe200078f08ff */
[----:B------:R-:W-:Y:S06]  /*79e0*/  BRA.DIV UR4, `(.L_x_387) ;  /* 0x0000013604747947 */ /* 0x000fec000b800000 */
.L_x_559:
[----:B------:R-:W-:Y:S01]  /*79f0*/  UMOV UR4, 0xffffffff ;  /* 0xffffffff00047882 */ /* 0x000fe20000000000 */
[----:B------:R-:W-:Y:S02]  /*7a00*/  LOP3.LUT R0, R0, 0xfffffffe, RZ, 0xc0, !PT ;  /* 0xfffffffe00007812 */ /* 0x000fe400078ec0ff */
[----:B------:R-:W-:Y:S05]  /*7a10*/  BRA.DIV UR4, `(.L_x_388) ;  /* 0x0000013604907947 */ /* 0x000fea000b800000 */
.L_x_562:
[----:B------:R-:W-:Y:S01]  /*7a20*/  UMOV UR4, 0xffffffff ;  /* 0xffffffff00047882 */ /* 0x000fe20000000000 */
[----:B------:R-:W-:Y:S02]  /*7a30*/  IMAD.IADD R0, R6, 0x1, -R0 ;  /* 0x0000000106007824 */ /* 0x000fe400078e0a00 */
[----:B------:R-:W-:Y:S05]  /*7a40*/  BRA.DIV UR4, `(.L_x_389) ;  /* 0x0000013604ac7947 */ /* 0x000fea000b800000 */
.L_x_565:
[----:B------:R-:W-:Y:S01]  /*7a50*/  UMOV UR4, 0xffffffff ;  /* 0xffffffff00047882 */ /* 0x000fe20000000000 */
[----:B------:R-:W-:Y:S02]  /*7a60*/  SHF.L.U32 R3, R0, 0x1f, RZ ;  /* 0x0000001f00037819 */ /* 0x000fe400000006ff */
[----:B------:R-:W-:Y:S05]  /*7a70*/  BRA.DIV UR4, `(.L_x_390) ;  /* 0x0000013604c87947 */ /* 0x000fea000b800000 */
.L_x_568:
[----:B------:R-:W0:Y:S01]  /*7a80*/  SYNCS.PHASECHK.TRANS64.TRYWAIT P1, [R18+URZ+0x31c00], R3 ;  /* 0x031c0003120075a7 */ /* 0x000e22000802017f */
[----:B------:R-:W-:Y:S01]  /*7a90*/  IMAD.MOV.U32 R0, RZ, RZ, R30 ;  /* 0x000000ffff007224 */ /* 0x000fe200078e001e */
[----:B------:R-:W-:Y:S01]  /*7aa0*/  BSSY B1, `(.L_x_391) ;  /* 0x000001e000017945 */ /* 0x000fe20003800000 */
[----:B------:R-:W-:Y:S02]  /*7ab0*/  IMAD.MOV.U32 R4, RZ, RZ, R31 ;  /* 0x000000ffff047224 */ /* 0x000fe400078e001f */
[----:B------:R-:W-:Y:S02]  /*7ac0*/  IMAD.MOV.U32 R5, RZ, RZ, R22 ;  /* 0x000000ffff057224 */ /* 0x000fe400078e0016 */
[----:B------:R-:W-:Y:S01]  /*7ad0*/  IMAD.MOV.U32 R6, RZ, RZ, R23 ;  /* 0x000000ffff067224 */ /* 0x000fe200078e0017 */
[----:B-1----:R-:W-:Y:S01]  /*7ae0*/  PRMT R14, R0, 0x5410, R4 ;  /* 0x00005410000e7816 */ /* 0x002fe20000000004 */
[----:B------:R-:W-:Y:S02]  /*7af0*/  IMAD.MOV.U32 R0, RZ, RZ, R8 ;  /* 0x000000ffff007224 */ /* 0x000fe400078e0008 */
[----:B------:R-:W-:Y:S01]  /*7b00*/  IMAD.MOV.U32 R4, RZ, RZ, R9 ;  /* 0x000000ffff047224 */ /* 0x000fe200078e0009 */
[----:B------:R-:W-:Y:S01]  /*7b10*/  PRMT R12, R5, 0x5410, R6 ;  /* 0x00005410050c7816 */ /* 0x000fe20000000006 */
[----:B------:R-:W-:-:S02]  /*7b20*/  IMAD.MOV.U32 R5, RZ, RZ, R44 ;  /* 0x000000ffff057224 */ /* 0x000fc400078e002c */
[----:B------:R-:W-:Y:S01]  /*7b30*/  IMAD.MOV.U32 R6, RZ, RZ, R45 ;  /* 0x000000ffff067224 */ /* 0x000fe200078e002d */
[----:B------:R-:W-:Y:S01]  /*7b40*/  PRMT R10, R0, 0x5410, R4 ;  /* 0x00005410000a7816 */ /* 0x000fe20000000004 */
[----:B------:R-:W-:Y:S01]  /*7b50*/  IMAD.MOV.U32 R0, RZ, RZ, R38 ;  /* 0x000000ffff007224 */ /* 0x000fe200078e0026 */
[----:B------:R-:W-:Y:S01]  /*7b60*/  PRMT R27, R5, 0x7610, R27 ;  /* 0x00007610051b7816 */ /* 0x000fe2000000001b */
[----:B------:R-:W-:Y:S01]  /*7b70*/  IMAD.MOV.U32 R4, RZ, RZ, R39 ;  /* 0x000000ffff047224 */ /* 0x000fe200078e0027 */
[----:B------:R-:W-:Y:S01]  /*7b80*/  PRMT R55, R6, 0x7610, R55 ;  /* 0x0000761006377816 */ /* 0x000fe20000000037 */
[----:B------:R-:W-:Y:S02]  /*7b90*/  IMAD.MOV.U32 R5, RZ, RZ, R34 ;  /* 0x000000ffff057224 */ /* 0x000fe400078e0022 */
[----:B------:R-:W-:Y:S01]  /*7ba0*/  IMAD.MOV.U32 R6, RZ, RZ, R35 ;  /* 0x000000ffff067224 */ /* 0x000fe200078e0023 */
[----:B------:R-:W-:Y:S01]  /*7bb0*/  PRMT R55, R55, 0x5410, R0 ;  /* 0x0000541037377816 */ /* 0x000fe20000000000 */
[----:B------:R-:W-:Y:S01]  /*7bc0*/  IMAD.MOV.U32 R0, RZ, RZ, R32 ;  /* 0x000000ffff007224 */ /* 0x000fe200078e0020 */
[----:B------:R-:W-:Y:S01]  /*7bd0*/  PRMT R56, R4, 0x7610, R56 ;  /* 0x0000761004387816 */ /* 0x000fe20000000038 */
[----:B------:R-:W-:Y:S01]  /*7be0*/  IMAD.MOV.U32 R4, RZ, RZ, R33 ;  /* 0x000000ffff047224 */ /* 0x000fe200078e0021 */
[----:B------:R-:W-:Y:S01]  /*7bf0*/  PRMT R26, R5, 0x7610, R26 ;  /* 0x00007610051a7816 */ /* 0x000fe2000000001a */
[----:B------:R-:W-:Y:S01]  /*7c00*/  IMAD.MOV.U32 R5, RZ, RZ, R28 ;  /* 0x000000ffff057224 */ /* 0x000fe200078e001c */
[----:B------:R-:W-:-:S02]  /*7c10*/  PRMT R24, R24, 0x5410, R6 ;  /* 0x0000541018187816 */ /* 0x000fc40000000006 */
[----:B------:R-:W-:Y:S02]  /*7c20*/  MOV R6, R29 ;  /* 0x0000001d00067202 */ /* 0x000fe40000000f00 */
[----:B------:R-:W-:Y:S01]  /*7c30*/  PRMT R15, R0, 0x5410, R4 ;  /* 0x00005410000f7816 */ /* 0x000fe20000000004 */
[----:B------:R-:W-:Y:S01]  /*7c40*/  IMAD.MOV.U32 R0, RZ, RZ, R20 ;  /* 0x000000ffff007224 */ /* 0x000fe200078e0014 */
[----:B------:R-:W-:Y:S01]  /*7c50*/  PRMT R13, R5, 0x5410, R6 ;  /* 0x00005410050d7816 */ /* 0x000fe20000000006 */
[----:B------:R-:W-:Y:S01]  /*7c60*/  IMAD.MOV.U32 R4, RZ, RZ, R21 ;  /* 0x000000ffff047224 */ /* 0x000fe200078e0015 */
[----:B0-----:R-:W-:Y:S06]  /*7c70*/  @!P1 BRA `(.L_x_392) ;  /* 0x0000013400709947 */ /* 0x001fec0003800000 */
.L_x_569:
[----:B------:R-:W-:Y:S05]  /*7c80*/  BSYNC B1 ;  /* 0x0000000000017941 */ /* 0x000fea0003800000 */
.L_x_391:
[----:B------:R-:W-:Y:S01]  /*7c90*/  PRMT R11, R0, 0x5410, R4 ;  /* 0x00005410000b7816 */ /* 0x000fe20000000004 */
[----:B------:R-:W-:Y:S06]  /*7ca0*/  @P0 BRA `(.L_x_393) ;  /* 0x0000002800e40947 */ /* 0x000fec0003800000 */
[----:B------:R-:W0:Y:S01]  /*7cb0*/  LDL R40, [R1+0x58] ;  /* 0x0000580001287983 */ /* 0x000e220000100800 */
[----:B------:R-:W1:Y:S03]  /*7cc0*/  LDC R5, c[0x0][0x3d4] ;  /* 0x0000f500ff057b82 */ /* 0x000e660000000800 */
[----:B------:R-:W2:Y:S01]  /*7cd0*/  LDL R7, [R1+0x78] ;  /* 0x0000780001077983 */ /* 0x000ea20000100800 */
[C---:B------:R-:W-:Y:S01]  /*7ce0*/  VIADD R0, R16.reuse, 0x8 ;  /* 0x0000000810007836 */ /* 0x040fe20000000000 */
[----:B------:R-:W-:Y:S01]  /*7cf0*/  BSSY B1, `(.L_x_394) ;  /* 0x0000039000017945 */ /* 0x000fe20003800000 */
[C---:B------:R-:W-:Y:S02]  /*7d00*/  VIADD R4, R16.reuse, 0x10 ;  /* 0x0000001010047836 */ /* 0x040fe40000000000 */
[C---:B------:R-:W-:Y:S01]  /*7d10*/  VIADD R6, R16.reuse, 0x18 ;  /* 0x0000001810067836 */ /* 0x040fe20000000000 */
[----:B-1----:R-:W-:-:S02]  /*7d20*/  ISETP.GE.AND P6, PT, R16, R5, PT ;  /* 0x000000051000720c */ /* 0x002fc40003fc6270 */
[-C--:B------:R-:W-:Y:S01]  /*7d30*/  ISETP.GE.AND P0, PT, R0, R5.reuse, PT ;  /* 0x000000050000720c */ /* 0x080fe20003f06270 */
[----:B------:R-:W-:Y:S01]  /*7d40*/  VIADD R0, R16, 0x20 ;  /* 0x0000002010007836 */ /* 0x000fe20000000000 */
[-C--:B------:R-:W-:Y:S01]  /*7d50*/  ISETP.GE.AND P1, PT, R4, R5.reuse, PT ;  /* 0x000000050400720c */ /* 0x080fe20003f26270 */
[----:B------:R-:W-:Y:S01]  /*7d60*/  VIADD R4, R16, 0x28 ;  /* 0x0000002810047836 */ /* 0x000fe20000000000 */
[-C--:B------:R-:W-:Y:S02]  /*7d70*/  ISETP.GE.AND P2, PT, R6, R5.reuse, PT ;  /* 0x000000050600720c */ /* 0x080fe40003f46270 */
[-C--:B------:R-:W-:Y:S02]  /*7d80*/  ISETP.GE.AND P3, PT, R0, R5.reuse, PT ;  /* 0x000000050000720c */ /* 0x080fe40003f66270 */
[----:B------:R-:W-:Y:S01]  /*7d90*/  ISETP.GE.AND P4, PT, R4, R5, PT ;  /* 0x000000050400720c */ /* 0x000fe20003f86270 */
[----:B0-----:R-:W-:-:S04]  /*7da0*/  IMAD R3, R40, 0x2, R18 ;  /* 0x0000000228037824 */ /* 0x001fc800078e0212 */
[----:B------:R-:W-:Y:S01]  /*7db0*/  VIADD R0, R3, 0x20 ;  /* 0x0000002003007836 */ /* 0x000fe20000000000 */
[----:B--2---:R-:W-:Y:S01]  /*7dc0*/  LOP3.LUT P5, RZ, R7, 0x2, RZ, 0xc0, !PT ;  /* 0x0000000207ff7812 */ /* 0x004fe200078ac0ff */
[----:B------:R-:W-:-:S12]  /*7dd0*/  @P6 BRA `(.L_x_395) ;  /* 0x0000000000a86947 */ /* 0x000fd80003800000 */
[----:B------:R-:W0:Y:S01]  /*7de0*/  LDS.128 R4, [R3+0xda00] ;  /* 0x00da000003047984 */ /* 0x000e220000000c00 */
[----:B------:R-:W-:Y:S01]  /*7df0*/  SHF.R.U64 R52, R48, 0x10, R49 ;  /* 0x0000001030347819 */ /* 0x000fe20000001231 */
[----:B------:R-:W-:Y:S01]  /*7e00*/  HADD2.F32 R47, -RZ, R26.H1_H1 ;  /* 0x3000001aff2f7230 */ /* 0x000fe20000004100 */
[----:B------:R-:W-:Y:S02]  /*7e10*/  SHF.R.U32.HI R46, RZ, 0x10, R45 ;  /* 0x00000010ff2e7819 */ /* 0x000fe4000001162d */
[----:B------:R-:W-:Y:S02]  /*7e20*/  SHF.R.U32.HI R48, RZ, 0x10, R49 ;  /* 0x00000010ff307819 */ /* 0x000fe40000011631 */
[----:B------:R-:W-:Y:S01]  /*7e30*/  SHF.R.U64 R53, R44, 0x10, R45 ;  /* 0x000000102c357819 */ /* 0x000fe2000000122d */
[----:B------:R-:W-:Y:S02]  /*7e40*/  HADD2.F32 R46, -RZ, R46.H0_H0 ;  /* 0x2000002eff2e7230 */ /* 0x000fe40000004100 */
[----:B------:R-:W-:-:S02]  /*7e50*/  HADD2.F32 R48, -RZ, R48.H0_H0 ;  /* 0x20000030ff307230 */ /* 0x000fc40000004100 */
[----:B------:R-:W-:Y:S02]  /*7e60*/  HADD2.F32 R45, -RZ, R27.H0_H0 ;  /* 0x2000001bff2d7230 */ /* 0x000fe40000004100 */
[--C-:B0-----:R-:W-:Y:S02]  /*7e70*/  HADD2.F32 R41, -RZ, R7.reuse.H0_H0 ;  /* 0x20000007ff297230 */ /* 0x101fe40000004100 */
[----:B------:R-:W-:Y:S02]  /*7e80*/  HADD2.F32 R44, -RZ, R7.H1_H1 ;  /* 0x30000007ff2c7230 */ /* 0x000fe40000004100 */
[--C-:B------:R-:W-:Y:S02]  /*7e90*/  HADD2.F32 R7, -RZ, R4.reuse.H0_H0 ;  /* 0x20000004ff077230 */ /* 0x100fe40000004100 */
[----:B------:R-:W-:Y:S02]  /*7ea0*/  HADD2.F32 R4, -RZ, R4.H1_H1 ;  /* 0x30000004ff047230 */ /* 0x000fe40000004100 */
[C---:B------:R-:W-:Y:S01]  /*7eb0*/  FMUL.FTZ R50, R44.reuse, R48 ;  /* 0x000000302c327220 */ /* 0x040fe20000410000 */
[----:B------:R-:W-:Y:S01]  /*7ec0*/  FMUL.FTZ R49, R44, R46 ;  /* 0x0000002e2c317220 */ /* 0x000fe20000410000 */
[----:B------:R-:W-:-:S02]  /*7ed0*/  HADD2.F32 R27, -RZ, R6.H0_H0 ;  /* 0x20000006ff1b7230 */ /* 0x000fc40000004100 */
[C---:B------:R-:W-:Y:S01]  /*7ee0*/  FMUL.FTZ R44, R4.reuse, R47 ;  /* 0x0000002f042c7220 */ /* 0x040fe20000410000 */
[C---:B------:R-:W-:Y:S01]  /*7ef0*/  FFMA.FTZ R50, R41.reuse, R46, -R50 ;  /* 0x0000002e29327223 */ /* 0x040fe20000010832 */
[----:B------:R-:W-:Y:S01]  /*7f00*/  FFMA.FTZ R51, R41, R48, R49 ;  /* 0x0000003029337223 */ /* 0x000fe20000010031 */
[----:B------:R-:W-:Y:S02]  /*7f10*/  HADD2.F32 R40, -RZ, R6.H1_H1 ;  /* 0x30000006ff287230 */ /* 0x000fe40000004100 */
[-C--:B------:R-:W-:Y:S01]  /*7f20*/  FMUL.FTZ R48, R4, R45.reuse ;  /* 0x0000002d04307220 */ /* 0x080fe20000410000 */
[C---:B------:R-:W-:Y:S01]  /*7f30*/  FFMA.FTZ R46, R7.reuse, R45, -R44 ;  /* 0x0000002d072e7223 */ /* 0x040fe2000001082c */
[--C-:B------:R-:W-:Y:S02]  /*7f40*/  HADD2.F32 R6, -RZ, R5.reuse.H0_H0 ;  /* 0x20000005ff067230 */ /* 0x100fe40000004100 */
[----:B------:R-:W-:Y:S02]  /*7f50*/  HADD2.F32 R45, -RZ, R54.H0_H0 ;  /* 0x20000036ff2d7230 */ /* 0x000fe40000004100 */
[----:B------:R-:W-:Y:S01]  /*7f60*/  FFMA.FTZ R47, R7, R47, R48 ;  /* 0x0000002f072f7223 */ /* 0x000fe20000010030 */
[----:B------:R-:W-:-:S02]  /*7f70*/  HADD2.F32 R5, -RZ, R5.H1_H1 ;  /* 0x30000005ff057230 */ /* 0x000fc40000004100 */
[----:B------:R-:W-:Y:S02]  /*7f80*/  HADD2.F32 R41, -RZ, R55.H0_H0 ;  /* 0x20000037ff297230 */ /* 0x000fe40000004100 */
[C---:B------:R-:W-:Y:S01]  /*7f90*/  FMUL.FTZ R48, R40.reuse, R45 ;  /* 0x0000002d28307220 */ /* 0x040fe20000410000 */
[----:B------:R-:W-:Y:S02]  /*7fa0*/  HADD2.F32 R44, -RZ, R52.H0_H0 ;  /* 0x20000034ff2c7230 */ /* 0x000fe40000004100 */
[----:B------:R-:W-:Y:S02]  /*7fb0*/  HADD2.F32 R4, -RZ, R53.H0_H0 ;  /* 0x20000035ff047230 */ /* 0x000fe40000004100 */
[-C--:B------:R-:W-:Y:S01]  /*7fc0*/  FMUL.FTZ R40, R40, R41.reuse ;  /* 0x0000002928287220 */ /* 0x080fe20000410000 */
[----:B------:R-:W-:Y:S01]  /*7fd0*/  FFMA.FTZ R48, R27, R41, -R48 ;  /* 0x000000291b307223 */ /* 0x000fe20000010830 */
[C---:B------:R-:W-:Y:S01]  /*7fe0*/  FMUL.FTZ R7, R5.reuse, R44 ;  /* 0x0000002c05077220 */ /* 0x040fe20000410000 */
[----:B------:R-:W-:Y:S01]  /*7ff0*/  FMUL.FTZ R49, R5, R4 ;  /* 0x0000000405317220 */ /* 0x000fe20000410000 */
[----:B------:R-:W-:-:S02]  /*8000*/  FFMA.FTZ R27, R27, R45, R40 ;  /* 0x0000002d1b1b7223 */ /* 0x000fc40000010028 */
[C---:B------:R-:W-:Y:S01]  /*8010*/  FFMA.FTZ R5, R6.reuse, R4, -R7 ;  /* 0x0000000406057223 */ /* 0x040fe20000010807 */
[----:B------:R-:W-:Y:S01]  /*8020*/  F2FP.F16.F32.PACK_AB R7, R51, R50 ;  /* 0x000000323307723e */ /* 0x000fe200000000ff */
[----:B------:R-:W-:Y:S01]  /*8030*/  FFMA.FTZ R44, R6, R44, R49 ;  /* 0x0000002c062c7223 */ /* 0x000fe20000010031 */
[----:B------:R-:W-:Y:S02]  /*8040*/  F2FP.F16.F32.PACK_AB R4, R47, R46 ;  /* 0x0000002e2f04723e */ /* 0x000fe400000000ff */
[----:B------:R-:W-:Y:S02]  /*8050*/  F2FP.F16.F32.PACK_AB R6, R27, R48 ;  /* 0x000000301b06723e */ /* 0x000fe400000000ff */
[----:B------:R-:W-:-:S05]  /*8060*/  F2FP.F16.F32.PACK_AB R5, R44, R5 ;  /* 0x000000052c05723e */ /* 0x000fca00000000ff */
[----:B------:R0:W-:Y:S02]  /*8070*/  STS.128 [R3+0xda00], R4 ;  /* 0x00da000403007388 */ /* 0x0001e40000000c00 */
.L_x_395:
[----:B------:R-:W-:Y:S05]  /*8080*/  BSYNC B1 ;  /* 0x0000000000017941 */ /* 0x000fea0003800000 */
.L_x_394:
[----:B------:R-:W-:Y:S01]  /*8090*/  BSSY B1, `(.L_x_396) ;  /* 0x000002d000017945 */ /* 0x000fe20003800000 */
[----:B------:R-:W-:-:S03]  /*80a0*/  @P5 VIADD R0, R3, 0xffffffe0 ;  /* 0xffffffe003005836 */ /* 0x000fc60000000000 */
[----:B------:R-:W-:Y:S05]  /*80b0*/  @P0 BRA `(.L_x_397) ;  /* 0x0000000000a80947 */ /* 0x000fea0003800000 */
[----:B0-----:R-:W0:Y:S01]  /*80c0*/  LDS.128 R4, [R0+0xda00] ;  /* 0x00da000000047984 */ /* 0x001e220000000c00 */
[--C-:B------:R-:W-:Y:S01]  /*80d0*/  SHF.R.U64 R49, R38, 0x10, R39.reuse ;  /* 0x0000001026317819 */ /* 0x100fe20000001227 */
[----:B------:R-:W-:Y:S01]  /*80e0*/  HADD2.F32 R41, -RZ, R55.H1_H1 ;  /* 0x30000037ff297230 */ /* 0x000fe20000004100 */
[----:B------:R-:W-:Y:S02]  /*80f0*/  SHF.R.U32.HI R38, RZ, 0x10, R39 ;  /* 0x00000010ff267819 */ /* 0x000fe40000011627 */
[--C-:B------:R-:W-:Y:S02]  /*8100*/  SHF.R.U32.HI R44, RZ, 0x10, R43.reuse ;  /* 0x00000010ff2c7819 */ /* 0x100fe4000001162b */
[----:B------:R-:W-:Y:S01]  /*8110*/  SHF.R.U64 R48, R42, 0x10, R43 ;  /* 0x000000102a307819 */ /* 0x000fe2000000122b */
[----:B------:R-:W-:Y:S02]  /*8120*/  HADD2.F32 R42, -RZ, R38.H0_H0 ;  /* 0x20000026ff2a7230 */ /* 0x000fe40000004100 */
[----:B------:R-:W-:-:S02]  /*8130*/  HADD2.F32 R44, -RZ, R44.H0_H0 ;  /* 0x2000002cff2c7230 */ /* 0x000fc40000004100 */
[----:B------:R-:W-:Y:S02]  /*8140*/  HADD2.F32 R43, -RZ, R54.H1_H1 ;  /* 0x30000036ff2b7230 */ /* 0x000fe40000004100 */
        /* <DEDUP_REMOVED lines=13> */
[----:B------:R-:W-:Y:S02]  /*8220*/  HADD2.F32 R6, -RZ, R5.H0_H0 ;  /* 0x20000005ff067230 */ /* 0x000fe40000004100 */
[----:B------:R-:W-:Y:S02]  /*8230*/  HADD2.F32 R41, -RZ, R25.H1_H1 ;  /* 0x30000019ff297230 */ /* 0x000fe40000004100 */
        /* <DEDUP_REMOVED lines=18> */
.L_x_397:
[----:B------:R-:W-:Y:S05]  /*8360*/  BSYNC B1 ;  /* 0x0000000000017941 */ /* 0x000fea0003800000 */
.L_x_396:
[----:B------:R-:W-:Y:S04]  /*8370*/  BSSY B1, `(.L_x_398) ;  /* 0x000002c000017945 */ /* 0x000fe80003800000 */
[----:B------:R-:W-:Y:S05]  /*8380*/  @P1 BRA `(.L_x_399) ;  /* 0x0000000000a81947 */ /* 0x000fea0003800000 */
[----:B01----:R-:W0:Y:S01]  /*8390*/  LDS.128 R4, [R3+0x10a00] ;  /* 0x010a000003047984 */ /* 0x003e220000000c00 */
[----:B------:R-:W-:Y:S02]  /*83a0*/  SHF.R.U32.HI R38, RZ, 0x10, R37 ;  /* 0x00000010ff267819 */ /* 0x000fe40000011625 */
[--C-:B------:R-:W-:Y:S02]  /*83b0*/  SHF.R.U32.HI R39, RZ, 0x10, R35.reuse ;  /* 0x00000010ff277819 */ /* 0x100fe40000011623 */
[----:B------:R-:W-:Y:S01]  /*83c0*/  SHF.R.U64 R42, R34, 0x10, R35 ;  /* 0x00000010222a7819 */ /* 0x000fe20000001223 */
[----:B------:R-:W-:Y:S01]  /*83d0*/  HADD2.F32 R38, -RZ, R38.H0_H0 ;  /* 0x20000026ff267230 */ /* 0x000fe20000004100 */
        /* <DEDUP_REMOVED lines=12> */
[----:B------:R-:W-:Y:S01]  /*84a0*/  FFMA.FTZ R40, R27, R36, -R40 ;  /* 0x000000241b287223 */ /* 0x000fe20000010828 */
[-C--:B------:R-:W-:Y:S01]  /*84b0*/  FMUL.FTZ R36, R4, R35.reuse ;  /* 0x0000002304247220 */ /* 0x080fe20000410000 */
[----:B------:R-:W-:Y:S02]  /*84c0*/  HADD2.F32 R26, -RZ, R6.H1_H1 ;  /* 0x30000006ff1a7230 */ /* 0x000fe40000004100 */
[----:B------:R-:W-:Y:S01]  /*84d0*/  FFMA.FTZ R35, R7, R35, -R34 ;  /* 0x0000002307237223 */ /* 0x000fe20000010822 */
[--C-:B------:R-:W-:Y:S02]  /*84e0*/  HADD2.F32 R34, -RZ, R24.reuse.H0_H0 ;  /* 0x20000018ff227230 */ /* 0x100fe40000004100 */
[----:B------:R-:W-:Y:S01]  /*84f0*/  FFMA.FTZ R39, R27, R38, R39 ;  /* 0x000000261b277223 */ /* 0x000fe20000010027 */
[----:B------:R-:W-:Y:S02]  /*8500*/  HADD2.F32 R6, -RZ, R5.H0_H0 ;  /* 0x20000005ff067230 */ /* 0x000fe40000004100 */
[----:B------:R-:W-:Y:S01]  /*8510*/  FFMA.FTZ R36, R7, R37, R36 ;  /* 0x0000002507247223 */ /* 0x000fe20000010024 */
[----:B------:R-:W-:-:S02]  /*8520*/  HADD2.F32 R24, -RZ, R24.H1_H1 ;  /* 0x30000018ff187230 */ /* 0x000fc40000004100 */
[C---:B------:R-:W-:Y:S01]  /*8530*/  FMUL.FTZ R38, R26.reuse, R34 ;  /* 0x000000221a267220 */ /* 0x040fe20000410000 */
[----:B------:R-:W-:Y:S02]  /*8540*/  HADD2.F32 R5, -RZ, R5.H1_H1 ;  /* 0x30000005ff057230 */ /* 0x000fe40000004100 */
[----:B------:R-:W-:Y:S02]  /*8550*/  HADD2.F32 R27, -RZ, R41.H0_H0 ;  /* 0x20000029ff1b7230 */ /* 0x000fe40000004100 */
[-C--:B------:R-:W-:Y:S01]  /*8560*/  FMUL.FTZ R37, R26, R24.reuse ;  /* 0x000000181a257220 */ /* 0x080fe20000410000 */
[----:B------:R-:W-:Y:S02]  /*8570*/  HADD2.F32 R4, -RZ, R42.H0_H0 ;  /* 0x2000002aff047230 */ /* 0x000fe40000004100 */
[----:B------:R-:W-:Y:S01]  /*8580*/  FFMA.FTZ R38, R25, R24, -R38 ;  /* 0x0000001819267223 */ /* 0x000fe20000010826 */
[----:B------:R-:W-:Y:S01]  /*8590*/  FMUL.FTZ R7, R5, R27 ;  /* 0x0000001b05077220 */ /* 0x000fe20000410000 */
[----:B------:R-:W-:Y:S01]  /*85a0*/  FFMA.FTZ R37, R25, R34, R37 ;  /* 0x0000002219257223 */ /* 0x000fe20000010025 */
[----:B------:R-:W-:-:S02]  /*85b0*/  FMUL.FTZ R26, R5, R4 ;  /* 0x00000004051a7220 */ /* 0x000fc40000410000 */
[C---:B------:R-:W-:Y:S01]  /*85c0*/  FFMA.FTZ R5, R6.reuse, R4, -R7 ;  /* 0x0000000406057223 */ /* 0x040fe20000010807 */
[----:B------:R-:W-:Y:S01]  /*85d0*/  F2FP.F16.F32.PACK_AB R7, R39, R40 ;  /* 0x000000282707723e */ /* 0x000fe200000000ff */
[----:B------:R-:W-:Y:S01]  /*85e0*/  FFMA.FTZ R26, R6, R27, R26 ;  /* 0x0000001b061a7223 */ /* 0x000fe2000001001a */
[----:B------:R-:W-:Y:S02]  /*85f0*/  F2FP.F16.F32.PACK_AB R6, R37, R38 ;  /* 0x000000262506723e */ /* 0x000fe400000000ff */
[----:B------:R-:W-:Y:S02]  /*8600*/  F2FP.F16.F32.PACK_AB R4, R36, R35 ;  /* 0x000000232404723e */ /* 0x000fe400000000ff */
[----:B------:R-:W-:-:S05]  /*8610*/  F2FP.F16.F32.PACK_AB R5, R26, R5 ;  /* 0x000000051a05723e */ /* 0x000fca00000000ff */
[----:B------:R2:W-:Y:S02]  /*8620*/  STS.128 [R3+0x10a00], R4 ;  /* 0x010a000403007388 */ /* 0x0005e40000000c00 */
.L_x_399:
[----:B------:R-:W-:Y:S05]  /*8630*/  BSYNC B1 ;  /* 0x0000000000017941 */ /* 0x000fea0003800000 */
.L_x_398:
[----:B------:R-:W-:Y:S04]  /*8640*/  BSSY B1, `(.L_x_400) ;  /* 0x000002c000017945 */ /* 0x000fe80003800000 */
[----:B------:R-:W-:Y:S05]  /*8650*/  @P2 BRA `(.L_x_401) ;  /* 0x0000000000a82947 */ /* 0x000fea0003800000 */
[----:B012---:R-:W0:Y:S01]  /*8660*/  LDS.128 R4, [R0+0x10a00] ;  /* 0x010a000000047984 */ /* 0x007e220000000c00 */
[--C-:B------:R-:W-:Y:S01]  /*8670*/  SHF.R.U64 R39, R32, 0x10, R33.reuse ;  /* 0x0000001020277819 */ /* 0x100fe20000001221 */
[----:B------:R-:W-:Y:S01]  /*8680*/  HADD2.F32 R32, -RZ, R14.H0_H0 ;  /* 0x2000000eff207230 */ /* 0x000fe20000004100 */
[----:B------:R-:W-:Y:S02]  /*8690*/  SHF.R.U32.HI R24, RZ, 0x10, R33 ;  /* 0x00000010ff187819 */ /* 0x000fe40000011621 */
[--C-:B------:R-:W-:Y:S02]  /*86a0*/  SHF.R.U32.HI R33, RZ, 0x10, R31.reuse ;  /* 0x00000010ff217819 */ /* 0x100fe4000001161f */
[----:B------:R-:W-:Y:S01]  /*86b0*/  SHF.R.U64 R37, R30, 0x10, R31 ;  /* 0x000000101e257819 */ /* 0x000fe2000000121f */
[----:B------:R-:W-:Y:S02]  /*86c0*/  HADD2.F32 R31, -RZ, R24.H0_H0 ;  /* 0x20000018ff1f7230 */ /* 0x000fe40000004100 */
[----:B------:R-:W-:-:S02]  /*86d0*/  HADD2.F32 R33, -RZ, R33.H0_H0 ;  /* 0x20000021ff217230 */ /* 0x000fc40000004100 */
[--C-:B------:R-:W-:Y:S02]  /*86e0*/  HADD2.F32 R30, -RZ, R15.reuse.H0_H0 ;  /* 0x2000000fff1e7230 */ /* 0x100fe40000004100 */
[----:B------:R-:W-:Y:S02]  /*86f0*/  HADD2.F32 R15, -RZ, R15.H1_H1 ;  /* 0x3000000fff0f7230 */ /* 0x000fe40000004100 */
[--C-:B0-----:R-:W-:Y:S02]  /*8700*/  HADD2.F32 R27, -RZ, R7.reuse.H1_H1 ;  /* 0x30000007ff1b7230 */ /* 0x101fe40000004100 */
[----:B------:R-:W-:Y:S02]  /*8710*/  HADD2.F32 R26, -RZ, R7.H0_H0 ;  /* 0x20000007ff1a7230 */ /* 0x000fe40000004100 */
[--C-:B------:R-:W-:Y:S02]  /*8720*/  HADD2.F32 R7, -RZ, R4.reuse.H0_H0 ;  /* 0x20000004ff077230 */ /* 0x100fe40000004100 */
[----:B------:R-:W-:Y:S01]  /*8730*/  FMUL.FTZ R35, R27, R33 ;  /* 0x000000211b237220 */ /* 0x000fe20000410000 */
[----:B------:R-:W-:-:S02]  /*8740*/  HADD2.F32 R4, -RZ, R4.H1_H1 ;  /* 0x30000004ff047230 */ /* 0x000fc40000004100 */
[-C--:B------:R-:W-:Y:S01]  /*8750*/  FMUL.FTZ R36, R27, R31.reuse ;  /* 0x0000001f1b247220 */ /* 0x080fe20000410000 */
[--C-:B------:R-:W-:Y:S02]  /*8760*/  HADD2.F32 R24, -RZ, R6.reuse.H0_H0 ;  /* 0x20000006ff187230 */ /* 0x100fe40000004100 */
[C---:B------:R-:W-:Y:S01]  /*8770*/  FFMA.FTZ R35, R26.reuse, R31, -R35 ;  /* 0x0000001f1a237223 */ /* 0x040fe20000010823 */
[----:B------:R-:W-:Y:S02]  /*8780*/  HADD2.F32 R25, -RZ, R6.H1_H1 ;  /* 0x30000006ff197230 */ /* 0x000fe40000004100 */
[----:B------:R-:W-:Y:S01]  /*8790*/  FFMA.FTZ R38, R26, R33, R36 ;  /* 0x000000211a267223 */ /* 0x000fe20000010024 */
[----:B------:R-:W-:Y:S02]  /*87a0*/  HADD2.F32 R6, -RZ, R5.H0_H0 ;  /* 0x20000005ff067230 */ /* 0x000fe40000004100 */
[C---:B------:R-:W-:Y:S01]  /*87b0*/  FMUL.FTZ R34, R4.reuse, R32 ;  /* 0x0000002004227220 */ /* 0x040fe20000410000 */
[----:B------:R-:W-:Y:S01]  /*87c0*/  FMUL.FTZ R36, R4, R30 ;  /* 0x0000001e04247220 */ /* 0x000fe20000410000 */
[----:B------:R-:W-:-:S02]  /*87d0*/  HADD2.F32 R26, -RZ, R14.H1_H1 ;  /* 0x3000000eff1a7230 */ /* 0x000fc40000004100 */
[----:B------:R-:W-:Y:S01]  /*87e0*/  FMUL.FTZ R33, R25, R15 ;  /* 0x0000000f19217220 */ /* 0x000fe20000410000 */
[----:B------:R-:W-:Y:S02]  /*87f0*/  HADD2.F32 R5, -RZ, R5.H1_H1 ;  /* 0x30000005ff057230 */ /* 0x000fe40000004100 */
[C---:B------:R-:W-:Y:S01]  /*8800*/  FFMA.FTZ R34, R7.reuse, R30, -R34 ;  /* 0x0000001e07227223 */ /* 0x040fe20000010822 */
[----:B------:R-:W-:Y:S02]  /*8810*/  HADD2.F32 R14, -RZ, R37.H0_H0 ;  /* 0x20000025ff0e7230 */ /* 0x000fe40000004100 */
[----:B------:R-:W-:Y:S01]  /*8820*/  FFMA.FTZ R27, R7, R32, R36 ;  /* 0x00000020071b7223 */ /* 0x000fe20000010024 */
[----:B------:R-:W-:Y:S02]  /*8830*/  HADD2.F32 R4, -RZ, R39.H0_H0 ;  /* 0x20000027ff047230 */ /* 0x000fe40000004100 */
[----:B------:R-:W-:Y:S01]  /*8840*/  FMUL.FTZ R31, R25, R26 ;  /* 0x0000001a191f7220 */ /* 0x000fe20000410000 */
[----:B------:R-:W-:-:S02]  /*8850*/  FMUL.FTZ R7, R5, R14 ;  /* 0x0000000e05077220 */ /* 0x000fc40000410000 */
[----:B------:R-:W-:Y:S01]  /*8860*/  FMUL.FTZ R25, R5, R4 ;  /* 0x0000000405197220 */ /* 0x000fe20000410000 */
[C---:B------:R-:W-:Y:S01]  /*8870*/  FFMA.FTZ R31, R24.reuse, R15, -R31 ;  /* 0x0000000f181f7223 */ /* 0x040fe2000001081f */
[----:B------:R-:W-:Y:S01]  /*8880*/  FFMA.FTZ R24, R24, R26, R33 ;  /* 0x0000001a18187223 */ /* 0x000fe20000010021 */
[C---:B------:R-:W-:Y:S01]  /*8890*/  FFMA.FTZ R5, R6.reuse, R4, -R7 ;  /* 0x0000000406057223 */ /* 0x040fe20000010807 */
[----:B------:R-:W-:Y:S01]  /*88a0*/  FFMA.FTZ R14, R6, R14, R25 ;  /* 0x0000000e060e7223 */ /* 0x000fe20000010019 */
[----:B------:R-:W-:Y:S02]  /*88b0*/  F2FP.F16.F32.PACK_AB R7, R38, R35 ;  /* 0x000000232607723e */ /* 0x000fe400000000ff */
[----:B------:R-:W-:Y:S02]  /*88c0*/  F2FP.F16.F32.PACK_AB R6, R24, R31 ;  /* 0x0000001f1806723e */ /* 0x000fe400000000ff */
[----:B------:R-:W-:Y:S02]  /*88d0*/  F2FP.F16.F32.PACK_AB R4, R27, R34 ;  /* 0x000000221b04723e */ /* 0x000fe400000000ff */
[----:B------:R-:W-:-:S05]  /*88e0*/  F2FP.F16.F32.PACK_AB R5, R14, R5 ;  /* 0x000000050e05723e */ /* 0x000fca00000000ff */
[----:B------:R3:W-:Y:S02]  /*88f0*/  STS.128 [R0+0x10a00], R4 ;  /* 0x010a000400007388 */ /* 0x0007e40000000c00 */
.L_x_401:
[----:B------:R-:W-:Y:S05]  /*8900*/  BSYNC B1 ;  /* 0x0000000000017941 */ /* 0x000fea0003800000 */
.L_x_400:
[----:B------:R-:W-:Y:S04]  /*8910*/  BSSY B1, `(.L_x_402) ;  /* 0x000002c000017945 */ /* 0x000fe80003800000 */
[----:B------:R-:W-:Y:S05]  /*8920*/  @P3 BRA `(.L_x_403) ;  /* 0x0000000000a83947 */ /* 0x000fea0003800000 */
[----:B0123--:R-:W0:Y:S01]  /*8930*/  LDS.128 R4, [R3+0x13a00] ;  /* 0x013a000003047984 */ /* 0x00fe220000000c00 */
[----:B------:R-:W-:Y:S01]  /*8940*/  SHF.R.U32.HI R25, RZ, 0x10, R29 ;  /* 0x00000010ff197819 */ /* 0x000fe2000001161d */
[----:B------:R-:W-:Y:S01]  /*8950*/  HADD2.F32 R24, -RZ, R13.H0_H0 ;  /* 0x2000000dff187230 */ /* 0x000fe20000004100 */
[--C-:B------:R-:W-:Y:S01]  /*8960*/  SHF.R.U32.HI R27, RZ, 0x10, R23.reuse ;  /* 0x00000010ff1b7819 */ /* 0x100fe20000011617 */
[----:B------:R-:W-:Y:S01]  /*8970*/  HADD2.F32 R26, -RZ, R12.H0_H0 ;  /* 0x2000000cff1a7230 */ /* 0x000fe20000004100 */
[----:B------:R-:W-:Y:S01]  /*8980*/  SHF.R.U64 R31, R22, 0x10, R23 ;  /* 0x00000010161f7819 */ /* 0x000fe20000001217 */
[----:B------:R-:W-:Y:S01]  /*8990*/  HADD2.F32 R25, -RZ, R25.H0_H0 ;  /* 0x20000019ff197230 */ /* 0x000fe20000004100 */
[----:B------:R-:W-:Y:S01]  /*89a0*/  SHF.R.U64 R33, R28, 0x10, R29 ;  /* 0x000000101c217819 */ /* 0x000fe2000000121d */
[----:B------:R-:W-:Y:S02]  /*89b0*/  HADD2.F32 R27, -RZ, R27.H0_H0 ;  /* 0x2000001bff1b7230 */ /* 0x000fe40000004100 */
[----:B------:R-:W-:-:S02]  /*89c0*/  HADD2.F32 R13, -RZ, R13.H1_H1 ;  /* 0x3000000dff0d7230 */ /* 0x000fc40000004100 */
[--C-:B0-----:R-:W-:Y:S02]  /*89d0*/  HADD2.F32 R23, -RZ, R7.reuse.H1_H1 ;  /* 0x30000007ff177230 */ /* 0x101fe40000004100 */
[----:B------:R-:W-:Y:S02]  /*89e0*/  HADD2.F32 R22, -RZ, R7.H0_H0 ;  /* 0x20000007ff167230 */ /* 0x000fe40000004100 */
[--C-:B------:R-:W-:Y:S02]  /*89f0*/  HADD2.F32 R7, -RZ, R4.reuse.H0_H0 ;  /* 0x20000004ff077230 */ /* 0x100fe40000004100 */
[C---:B------:R-:W-:Y:S01]  /*8a00*/  FMUL.FTZ R29, R23.reuse, R27 ;  /* 0x0000001b171d7220 */ /* 0x040fe20000410000 */
[----:B------:R-:W-:Y:S02]  /*8a10*/  HADD2.F32 R4, -RZ, R4.H1_H1 ;  /* 0x30000004ff047230 */ /* 0x000fe40000004100 */
[----:B------:R-:W-:Y:S01]  /*8a20*/  FMUL.FTZ R30, R23, R25 ;  /* 0x00000019171e7220 */ /* 0x000fe20000410000 */
[----:B------:R-:W-:-:S02]  /*8a30*/  HADD2.F32 R14, -RZ, R6.H0_H0 ;  /* 0x20000006ff0e7230 */ /* 0x000fc40000004100 */
[C---:B------:R-:W-:Y:S01]  /*8a40*/  FFMA.FTZ R29, R22.reuse, R25, -R29 ;  /* 0x00000019161d7223 */ /* 0x040fe2000001081d */
[----:B------:R-:W-:Y:S02]  /*8a50*/  HADD2.F32 R15, -RZ, R6.H1_H1 ;  /* 0x30000006ff0f7230 */ /* 0x000fe40000004100 */
[----:B------:R-:W-:Y:S01]  /*8a60*/  FFMA.FTZ R32, R22, R27, R30 ;  /* 0x0000001b16207223 */ /* 0x000fe2000001001e */
[--C-:B------:R-:W-:Y:S02]  /*8a70*/  HADD2.F32 R6, -RZ, R5.reuse.H0_H0 ;  /* 0x20000005ff067230 */ /* 0x100fe40000004100 */
[C---:B------:R-:W-:Y:S01]  /*8a80*/  FMUL.FTZ R28, R4.reuse, R26 ;  /* 0x0000001a041c7220 */ /* 0x040fe20000410000 */
[----:B------:R-:W-:Y:S01]  /*8a90*/  FMUL.FTZ R30, R4, R24 ;  /* 0x00000018041e7220 */ /* 0x000fe20000410000 */
[----:B------:R-:W-:Y:S02]  /*8aa0*/  HADD2.F32 R22, -RZ, R12.H1_H1 ;  /* 0x3000000cff167230 */ /* 0x000fe40000004100 */
[----:B------:R-:W-:Y:S01]  /*8ab0*/  FMUL.FTZ R27, R15, R13 ;  /* 0x0000000d0f1b7220 */ /* 0x000fe20000410000 */
[----:B------:R-:W-:-:S02]  /*8ac0*/  HADD2.F32 R5, -RZ, R5.H1_H1 ;  /* 0x30000005ff057230 */ /* 0x000fc40000004100 */
[C---:B------:R-:W-:Y:S01]  /*8ad0*/  FFMA.FTZ R28, R7.reuse, R24, -R28 ;  /* 0x00000018071c7223 */ /* 0x040fe2000001081c */
[----:B------:R-:W-:Y:S02]  /*8ae0*/  HADD2.F32 R12, -RZ, R31.H0_H0 ;  /* 0x2000001fff0c7230 */ /* 0x000fe40000004100 */
[----:B------:R-:W-:Y:S01]  /*8af0*/  FFMA.FTZ R23, R7, R26, R30 ;  /* 0x0000001a07177223 */ /* 0x000fe2000001001e */
[----:B------:R-:W-:Y:S02]  /*8b00*/  HADD2.F32 R4, -RZ, R33.H0_H0 ;  /* 0x20000021ff047230 */ /* 0x000fe40000004100 */
[----:B------:R-:W-:Y:S01]  /*8b10*/  FMUL.FTZ R25, R15, R22 ;  /* 0x000000160f197220 */ /* 0x000fe20000410000 */
[C---:B------:R-:W-:Y:S02]  /*8b20*/  FMUL.FTZ R7, R5.reuse, R12 ;  /* 0x0000000c05077220 */ /* 0x040fe40000410000 */
[----:B------:R-:W-:Y:S01]  /*8b30*/  FMUL.FTZ R15, R5, R4 ;  /* 0x00000004050f7220 */ /* 0x000fe20000410000 */
[C---:B------:R-:W-:Y:S01]  /*8b40*/  FFMA.FTZ R25, R14.reuse, R13, -R25 ;  /* 0x0000000d0e197223 */ /* 0x040fe20000010819 */
[----:B------:R-:W-:Y:S01]  /*8b50*/  FFMA.FTZ R14, R14, R22, R27 ;  /* 0x000000160e0e7223 */ /* 0x000fe2000001001b */
[C---:B------:R-:W-:Y:S01]  /*8b60*/  FFMA.FTZ R5, R6.reuse, R4, -R7 ;  /* 0x0000000406057223 */ /* 0x040fe20000010807 */
[----:B------:R-:W-:Y:S01]  /*8b70*/  FFMA.FTZ R12, R6, R12, R15 ;  /* 0x0000000c060c7223 */ /* 0x000fe2000001000f */
[----:B------:R-:W-:-:S02]  /*8b80*/  F2FP.F16.F32.PACK_AB R7, R32, R29 ;  /* 0x0000001d2007723e */ /* 0x000fc400000000ff */
[----:B------:R-:W-:Y:S02]  /*8b90*/  F2FP.F16.F32.PACK_AB R6, R14, R25 ;  /* 0x000000190e06723e */ /* 0x000fe400000000ff */
[----:B------:R-:W-:Y:S02]  /*8ba0*/  F2FP.F16.F32.PACK_AB R4, R23, R28 ;  /* 0x0000001c1704723e */ /* 0x000fe400000000ff */
[----:B------:R-:W-:-:S05]  /*8bb0*/  F2FP.F16.F32.PACK_AB R5, R12, R5 ;  /* 0x000000050c05723e */ /* 0x000fca00000000ff */
[----:B------:R4:W-:Y:S02]  /*8bc0*/  STS.128 [R3+0x13a00], R4 ;  /* 0x013a000403007388 */ /* 0x0009e40000000c00 */
.L_x_403:
[----:B------:R-:W-:Y:S05]  /*8bd0*/  BSYNC B1 ;  /* 0x0000000000017941 */ /* 0x000fea0003800000 */
.L_x_402:
[----:B------:R-:W-:Y:S05]  /*8be0*/  @P4 BRA `(.L_x_393) ;  /* 0x0000001c00144947 */ /* 0x000fea0003800000 */
[----:B01234-:R-:W0:Y:S01]  /*8bf0*/  LDS.128 R4, [R0+0x13a00] ;  /* 0x013a000000047984 */ /* 0x01fe220000000c00 */
[----:B------:R-:W-:Y:S01]  /*8c00*/  SHF.R.U64 R24, R20, 0x10, R21 ;  /* 0x0000001014187819 */ /* 0x000fe20000001215 */
[--C-:B------:R-:W-:Y:S01]  /*8c10*/  HADD2.F32 R15, -RZ, R10.reuse.H0_H0 ;  /* 0x2000000aff0f7230 */ /* 0x100fe20000004100 */
[----:B------:R-:W-:Y:S01]  /*8c20*/  SHF.R.U32.HI R20, RZ, 0x10, R9 ;  /* 0x00000010ff147819 */ /* 0x000fe20000011609 */
[----:B------:R-:W-:Y:S01]  /*8c30*/  HADD2.F32 R13, -RZ, R11.H0_H0 ;  /* 0x2000000bff0d7230 */ /* 0x000fe20000004100 */
[----:B------:R-:W-:Y:S01]  /*8c40*/  SHF.R.U32.HI R14, RZ, 0x10, R21 ;  /* 0x00000010ff0e7819 */ /* 0x000fe20000011615 */
[----:B------:R-:W-:Y:S01]  /*8c50*/  HADD2.F32 R10, -RZ, R10.H1_H1 ;  /* 0x3000000aff0a7230 */ /* 0x000fe20000004100 */
[----:B------:R-:W-:Y:S01]  /*8c60*/  SHF.R.U64 R23, R8, 0x10, R9 ;  /* 0x0000001008177819 */ /* 0x000fe20000001209 */
[----:B------:R-:W-:Y:S02]  /*8c70*/  HADD2.F32 R20, -RZ, R20.H0_H0 ;  /* 0x20000014ff147230 */ /* 0x000fe40000004100 */
[----:B------:R-:W-:-:S02]  /*8c80*/  HADD2.F32 R14, -RZ, R14.H0_H0 ;  /* 0x2000000eff0e7230 */ /* 0x000fc40000004100 */
[----:B------:R-:W-:Y:S02]  /*8c90*/  HADD2.F32 R11, -RZ, R11.H1_H1 ;  /* 0x3000000bff0b7230 */ /* 0x000fe40000004100 */
[--C-:B0-----:R-:W-:Y:S02]  /*8ca0*/  HADD2.F32 R12, -RZ, R7.reuse.H1_H1 ;  /* 0x30000007ff0c7230 */ /* 0x101fe40000004100 */
[--C-:B------:R-:W-:Y:S02]  /*8cb0*/  HADD2.F32 R3, -RZ, R4.reuse.H0_H0 ;  /* 0x20000004ff037230 */ /* 0x100fe40000004100 */
[----:B------:R-:W-:Y:S02]  /*8cc0*/  HADD2.F32 R9, -RZ, R7.H0_H0 ;  /* 0x20000007ff097230 */ /* 0x000fe40000004100 */
[C---:B------:R-:W-:Y:S01]  /*8cd0*/  FMUL.FTZ R22, R12.reuse, R20 ;  /* 0x000000140c167220 */ /* 0x040fe20000410000 */
[----:B------:R-:W-:Y:S02]  /*8ce0*/  HADD2.F32 R4, -RZ, R4.H1_H1 ;  /* 0x30000004ff047230 */ /* 0x000fe40000004100 */
[----:B------:R-:W-:Y:S01]  /*8cf0*/  FMUL.FTZ R21, R12, R14 ;  /* 0x0000000e0c157220 */ /* 0x000fe20000410000 */
[----:B------:R-:W-:-:S02]  /*8d00*/  HADD2.F32 R7, -RZ, R6.H0_H0 ;  /* 0x20000006ff077230 */ /* 0x000fc40000004100 */
[C---:B------:R-:W-:Y:S01]  /*8d10*/  FFMA.FTZ R22, R9.reuse, R14, -R22 ;  /* 0x0000000e09167223 */ /* 0x040fe20000010816 */
[----:B------:R-:W-:Y:S02]  /*8d20*/  HADD2.F32 R8, -RZ, R6.H1_H1 ;  /* 0x30000006ff087230 */ /* 0x000fe40000004100 */
[C---:B------:R-:W-:Y:S01]  /*8d30*/  FMUL.FTZ R12, R4.reuse, R15 ;  /* 0x0000000f040c7220 */ /* 0x040fe20000410000 */
[--C-:B------:R-:W-:Y:S02]  /*8d40*/  HADD2.F32 R6, -RZ, R5.reuse.H0_H0 ;  /* 0x20000005ff067230 */ /* 0x100fe40000004100 */
[----:B------:R-:W-:Y:S01]  /*8d50*/  FFMA.FTZ R21, R9, R20, R21 ;  /* 0x0000001409157223 */ /* 0x000fe20000010015 */
[-C--:B------:R-:W-:Y:S01]  /*8d60*/  FMUL.FTZ R14, R4, R13.reuse ;  /* 0x0000000d040e7220 */ /* 0x080fe20000410000 */
[----:B------:R-:W-:Y:S02]  /*8d70*/  HADD2.F32 R5, -RZ, R5.H1_H1 ;  /* 0x30000005ff057230 */ /* 0x000fe40000004100 */
[----:B------:R-:W-:Y:S01]  /*8d80*/  FFMA.FTZ R12, R3, R13, -R12 ;  /* 0x0000000d030c7223 */ /* 0x000fe2000001080c */
[----:B------:R-:W-:-:S02]  /*8d90*/  HADD2.F32 R9, -RZ, R23.H0_H0 ;  /* 0x20000017ff097230 */ /* 0x000fc40000004100 */
[----:B------:R-:W-:Y:S01]  /*8da0*/  FFMA.FTZ R3, R3, R15, R14 ;  /* 0x0000000f03037223 */ /* 0x000fe2000001000e */
[----:B------:R-:W-:Y:S02]  /*8db0*/  HADD2.F32 R4, -RZ, R24.H0_H0 ;  /* 0x20000018ff047230 */ /* 0x000fe40000004100 */
[C---:B------:R-:W-:Y:S01]  /*8dc0*/  FMUL.FTZ R14, R8.reuse, R10 ;  /* 0x0000000a080e7220 */ /* 0x040fe20000410000 */
[----:B------:R-:W-:Y:S01]  /*8dd0*/  FMUL.FTZ R15, R8, R11 ;  /* 0x0000000b080f7220 */ /* 0x000fe20000410000 */
[C---:B------:R-:W-:Y:S01]  /*8de0*/  FMUL.FTZ R13, R5.reuse, R9 ;  /* 0x00000009050d7220 */ /* 0x040fe20000410000 */
        /* <DEDUP_REMOVED lines=9> */
[----:B------:R0:W-:Y:S01]  /*8e80*/  STS.128 [R0+0x13a00], R4 ;  /* 0x013a000400007388 */ /* 0x0001e20000000c00 */
[----:B------:R-:W-:Y:S05]  /*8e90*/  BRA `(.L_x_393) ;  /* 0x0000001800687947 */ /* 0x000fea0003800000 */
.L_x_384:
        /* <DEDUP_REMOVED lines=15> */
[----:B------:R-:W2:Y:S01]  /*8f90*/  LDL R8, [R1+0x28] ;  /* 0x0000280001087983 */ /* 0x000ea20000100800 */
[----:B------:R-:W-:-:S03]  /*8fa0*/  ULDC UR4, c[0x0][0x3d4] ;  /* 0x0000f50000047ab9 */ /* 0x000fc60000000800 */
[----:B------:R-:W3:Y:S01]  /*8fb0*/  LDL R3, [R1+0x2c] ;  /* 0x00002c0001037983 */ /* 0x000ee20000100800 */
[----:B------:R-:W-:Y:S02]  /*8fc0*/  ISETP.GE.AND P1, PT, R146, UR4, PT ;  /* 0x0000000492007c0c */ /* 0x000fe4000bf26270 */
        /* <DEDUP_REMOVED lines=12> */
[----:B------:R0:W5:Y:S04]  /*9090*/  @!P1 LDG.E.128 R28, desc[UR60][R44.64] ;  /* 0x0000003c2c1c9981 */ /* 0x000168000c1e1d00 */
[----:B------:R0:W5:Y:S01]  /*90a0*/  @!P1 LDG.E.128 R4, desc[UR60][R42.64] ;  /* 0x0000003c2a049981 */ /* 0x000162000c1e1d00 */
[----:B--2---:R-:W-:Y:S02]  /*90b0*/  ISETP.GE.AND P2, PT, R8, UR4, PT ;  /* 0x0000000408007c0c */ /* 0x004fe4000bf46270 */
[----:B---3--:R-:W-:-:S11]  /*90c0*/  ISETP.GE.AND P3, PT, R3, UR4, PT ;  /* 0x0000000403007c0c */ /* 0x008fd6000bf66270 */
[----:B------:R0:W5:Y:S04]  /*90d0*/  @!P2 LDG.E.128 R32, desc[UR60][R44.64+0x20] ;  /* 0x0000203c2c20a981 */ /* 0x000168000c1e1d00 */
[----:B------:R0:W5:Y:S04]  /*90e0*/  @!P3 LDG.E.128 R36, desc[UR60][R44.64+0x40] ;  /* 0x0000403c2c24b981 */ /* 0x000168000c1e1d00 */
[----:B------:R0:W5:Y:S04]  /*90f0*/  @!P2 LDG.E.128 R20, desc[UR60][R42.64+0x20] ;  /* 0x0000203c2a14a981 */ /* 0x000168000c1e1d00 */
[----:B------:R0:W5:Y:S02]  /*9100*/  @!P3 LDG.E.128 R24, desc[UR60][R42.64+0x40] ;  /* 0x0000403c2a18b981 */ /* 0x000164000c1e1d00 */
.L_x_405:
[----:B------:R-:W-:Y:S05]  /*9110*/  BSYNC B1 ;  /* 0x0000000000017941 */ /* 0x000fea0003800000 */
.L_x_404:
[----:B------:R-:W2:Y:S01]  /*9120*/  LDL R10, [R1+0x70] ;  /* 0x00007000010a7983 */ /* 0x000ea20000100800 */
[----:B-----5:R-:W-:Y:S01]  /*9130*/  IMAD.MOV.U32 R0, RZ, RZ, R4 ;  /* 0x000000ffff007224 */ /* 0x020fe200078e0004 */
[----:B------:R-:W-:Y:S01]  /*9140*/  UMOV UR4, 0xffffffff ;  /* 0xffffffff00047882 */ /* 0x000fe20000000000 */
[----:B------:R-:W-:Y:S02]  /*9150*/  IMAD.MOV.U32 R8, RZ, RZ, R6 ;  /* 0x000000ffff087224 */ /* 0x000fe400078e0006 */
[----:B------:R-:W-:Y:S02]  /*9160*/  IMAD.MOV.U32 R3, RZ, RZ, R5 ;  /* 0x000000ffff037224 */ /* 0x000fe400078e0005 */
[----:B------:R-:W-:Y:S01]  /*9170*/  IMAD.MOV.U32 R9, RZ, RZ, R21 ;  /* 0x000000ffff097224 */ /* 0x000fe200078e0015 */
[----:B------:R-:W-:Y:S01]  /*9180*/  PRMT R57, R0, 0x5410, R8 ;  /* 0x0000541000397816 */ /* 0x000fe20000000008 */
[----:B------:R-:W-:Y:S01]  /*9190*/  IMAD.MOV.U32 R0, RZ, RZ, R7 ;  /* 0x000000ffff007224 */ /* 0x000fe200078e0007 */
[----:B------:R-:W-:Y:S01]  /*91a0*/  PRMT R53, R3, 0x7610, R53 ;  /* 0x0000761003357816 */ /* 0x000fe20000000035 */
[----:B------:R-:W-:-:S03]  /*91b0*/  IMAD.MOV.U32 R3, RZ, RZ, R20 ;  /* 0x000000ffff037224 */ /* 0x000fc600078e0014 */
[----:B------:R-:W-:Y:S02]  /*91c0*/  PRMT R59, R0, 0x7610, R59 ;  /* 0x00007610003b7816 */ /* 0x000fe4000000003b */
[----:B0-----:R-:W-:Y:S02]  /*91d0*/  PRMT R44, R3, 0x5410, R9 ;  /* 0x00005410032c7816 */ /* 0x001fe40000000009 */
[----:B--2---:R-:W-:Y:S01]  /*91e0*/  LEA.HI R0, R10, R10, RZ, 0x1 ;  /* 0x0000000a0a007211 */ /* 0x004fe200078f08ff */
[----:B------:R-:W-:Y:S06]  /*91f0*/  BRA.DIV UR4, `(.L_x_406) ;  /* 0x0000012204247947 */ /* 0x000fec000b800000 */
.L_x_572:
[----:B------:R-:W-:Y:S01]  /*9200*/  UMOV UR4, 0xffffffff ;  /* 0xffffffff00047882 */ /* 0x000fe20000000000 */
[----:B------:R-:W-:Y:S02]  /*9210*/  LOP3.LUT R0, R0, 0xfffffffe, RZ, 0xc0, !PT ;  /* 0xfffffffe00007812 */ /* 0x000fe400078ec0ff */
[----:B------:R-:W-:Y:S05]  /*9220*/  BRA.DIV UR4, `(.L_x_407) ;  /* 0x0000012204407947 */ /* 0x000fea000b800000 */
.L_x_575:
[----:B------:R-:W-:Y:S01]  /*9230*/  UMOV UR4, 0xffffffff ;  /* 0xffffffff00047882 */ /* 0x000fe20000000000 */
[----:B------:R-:W-:Y:S02]  /*9240*/  IMAD.IADD R0, R10, 0x1, -R0 ;  /* 0x000000010a007824 */ /* 0x000fe400078e0a00 */
[----:B------:R-:W-:Y:S05]  /*9250*/  BRA.DIV UR4, `(.L_x_408) ;  /* 0x00000122045c7947 */ /* 0x000fea000b800000 */
.L_x_578:
[----:B------:R-:W-:Y:S01]  /*9260*/  UMOV UR4, 0xffffffff ;  /* 0xffffffff00047882 */ /* 0x000fe20000000000 */
[----:B------:R-:W-:Y:S02]  /*9270*/  SHF.L.U32 R3, R0, 0x1f, RZ ;  /* 0x0000001f00037819 */ /* 0x000fe400000006ff */
[----:B------:R-:W-:Y:S05]  /*9280*/  BRA.DIV UR4, `(.L_x_409) ;  /* 0x0000012204787947 */ /* 0x000fea000b800000 */
.L_x_581:
[----:B------:R-:W0:Y:S01]  /*9290*/  SYNCS.PHASECHK.TRANS64.TRYWAIT P1, [R18+URZ+0x31c00], R3 ;  /* 0x031c0003120075a7 */ /* 0x000e22000802017f */
[----:B------:R-:W-:Y:S01]  /*92a0*/  IMAD.MOV.U32 R8, RZ, RZ, R23 ;  /* 0x000000ffff087224 */ /* 0x000fe200078e0017 */
[----:B------:R-:W-:Y:S01]  /*92b0*/  MOV R0, R22 ;  /* 0x0000001600007202 */ /* 0x000fe20000000f00 */
[----:B------:R-:W-:Y:S01]  /*92c0*/  IMAD.MOV.U32 R9, RZ, RZ, R24 ;  /* 0x000000ffff097224 */ /* 0x000fe200078e0018 */
[----:B------:R-:W-:Y:S01]  /*92d0*/  BSSY B1, `(.L_x_410) ;  /* 0x000001c000017945 */ /* 0x000fe20003800000 */
[----:B------:R-:W-:Y:S01]  /*92e0*/  IMAD.MOV.U32 R10, RZ, RZ, R25 ;  /* 0x000000ffff0a7224 */ /* 0x000fe200078e0019 */
[----:B------:R-:W-:Y:S01]  /*92f0*/  PRMT R45, R0, 0x5410, R8 ;  /* 0x00005410002d7816 */ /* 0x000fe20000000008 */
        /* <DEDUP_REMOVED lines=21> */
[----:B------:R-:W-:-:S02]  /*9450*/  IMAD.MOV.U32 R0, RZ, RZ, R38 ;  /* 0x000000ffff007224 */ /* 0x000fc400078e0026 */
[----:B------:R-:W-:Y:S01]  /*9460*/  IMAD.MOV.U32 R8, RZ, RZ, R39 ;  /* 0x000000ffff087224 */ /* 0x000fe200078e0027 */
[----:B------:R-:W-:Y:S01]  /*9470*/  PRMT R42, R9, 0x5410, R10 ;  /* 0x00005410092a7816 */ /* 0x000fe2000000000a */
[----:B0-----:R-:W-:Y:S06]  /*9480*/  @!P1 BRA `(.L_x_411) ;  /* 0x0000012000209947 */ /* 0x001fec0003800000 */
.L_x_582:
[----:B------:R-:W-:Y:S05]  /*9490*/  BSYNC B1 ;  /* 0x0000000000017941 */ /* 0x000fea0003800000 */
.L_x_410:
[----:B------:R-:W-:Y:S01]  /*94a0*/  PRMT R43, R0, 0x5410, R8 ;  /* 0x00005410002b7816 */ /* 0x000fe20000000008 */
[----:B------:R-:W-:Y:S06]  /*94b0*/  @P0 BRA `(.L_x_393) ;  /* 0x0000001000e00947 */ /* 0x000fec0003800000 */
[----:B------:R-:W2:Y:S01]  /*94c0*/  LDL R69, [R1+0x28] ;  /* 0x0000280001457983 */ /* 0x000ea20000100800 */
[----:B0-----:R-:W0:Y:S03]  /*94d0*/  LDC R3, c[0x0][0x3d4] ;  /* 0x0000f500ff037b82 */ /* 0x001e260000000800 */
[----:B------:R-:W3:Y:S04]  /*94e0*/  LDL R68, [R1+0x2c] ;  /* 0x00002c0001447983 */ /* 0x000ee80000100800 */
[----:B------:R4:W5:Y:S04]  /*94f0*/  LDL R67, [R1+0x30] ;  /* 0x0000300001437983 */ /* 0x0009680000100800 */
[----:B------:R4:W5:Y:S04]  /*9500*/  LDL R66, [R1+0x38] ;  /* 0x0000380001427983 */ /* 0x0009680000100800 */
[----:B------:R4:W5:Y:S01]  /*9510*/  LDL R65, [R1+0x34] ;  /* 0x0000340001417983 */ /* 0x0009620000100800 */
[----:B------:R-:W-:Y:S01]  /*9520*/  BSSY B1, `(.L_x_412) ;  /* 0x0000069000017945 */ /* 0x000fe20003800000 */
[----:B0-----:R-:W-:-:S02]  /*9530*/  ISETP.GE.AND P0, PT, R146, R3, PT ;  /* 0x000000039200720c */ /* 0x001fc40003f06270 */
[-C--:B--2---:R-:W-:Y:S02]  /*9540*/  ISETP.GE.AND P1, PT, R69, R3.reuse, PT ;  /* 0x000000034500720c */ /* 0x084fe40003f26270 */
[----:B---3--:R-:W-:-:S09]  /*9550*/  ISETP.GE.AND P2, PT, R68, R3, PT ;  /* 0x000000034400720c */ /* 0x008fd20003f46270 */
[----:B----4-:R-:W-:Y:S05]  /*9560*/  @P0 BRA `(.L_x_413) ;  /* 0x0000000400900947 */ /* 0x010fea0003800000 */
[----:B------:R-:W2:Y:S01]  /*9570*/  LDL R70, [R1+0x84] ;  /* 0x0000840001467983 */ /* 0x000ea20000100800 */
[----:B------:R-:W0:Y:S02]  /*9580*/  S2R R9, SR_TID.X ;  /* 0x0000000000097919 */ /* 0x000e240000002100 */
[----:B0-----:R-:W-:-:S04]  /*9590*/  IADD3 R9, R9, -0x80, RZ ;  /* 0xffffff8009097810 */ /* 0x001fc80007ffe0ff */
[----:B------:R-:W-:-:S04]  /*95a0*/  LEA.HI R0, R9, R9, RZ, 0x1 ;  /* 0x0000000909007211 */ /* 0x000fc800078f08ff */
[----:B------:R-:W-:-:S05]  /*95b0*/  LOP3.LUT R0, R0, 0xfffffffe, RZ, 0xc0, !PT ;  /* 0xfffffffe00007812 */ /* 0x000fca00078ec0ff */
[----:B------:R-:W-:-:S05]  /*95c0*/  IMAD.IADD R0, R9, 0x1, -R0 ;  /* 0x0000000109007824 */ /* 0x000fca00078e0a00 */
[----:B------:R-:W-:-:S04]  /*95d0*/  LEA.HI R0, R3, R0, RZ, 0x1d ;  /* 0x0000000003007211 */ /* 0x000fc800078fe8ff */
[----:B------:R-:W-:-:S04]  /*95e0*/  SHF.R.S32.HI R9, RZ, 0x1f, R0 ;  /* 0x0000001fff097819 */ /* 0x000fc80000011400 */
[----:B------:R-:W-:Y:S01]  /*95f0*/  LEA.HI R9, R9, R0, RZ, 0x2 ;  /* 0x0000000009097211 */ /* 0x000fe200078f10ff */
[----:B------:R-:W-:-:S03]  /*9600*/  IMAD.SHL.U32 R0, R0, 0x8, RZ ;  /* 0x0000000800007824 */ /* 0x000fc600078e00ff */
[----:B------:R-:W-:Y:S02]  /*9610*/  SHF.R.S32.HI R9, RZ, 0x2, R9 ;  /* 0x00000002ff097819 */ /* 0x000fe40000011409 */
[----:B-----5:R-:W-:-:S03]  /*9620*/  LOP3.LUT R0, R67, 0x18, R0, 0xf8, !PT ;  /* 0x0000001843007812 */ /* 0x020fc600078ef800 */
[----:B------:R-:W-:Y:S01]  /*9630*/  IMAD R12, R9, 0x1800, R66 ;  /* 0x00001800090c7824 */ /* 0x000fe200078e0242 */
[----:B------:R-:W-:-:S05]  /*9640*/  LOP3.LUT R13, R0, R65, RZ, 0x3c, !PT ;  /* 0x00000041000d7212 */ /* 0x000fca00078e3cff */
[----:B------:R-:W-:-:S04]  /*9650*/  IMAD.IADD R13, R12, 0x1, R13 ;  /* 0x000000010c0d7824 */ /* 0x000fc800078e020d */
[----:B------:R-:W-:-:S05]  /*9660*/  IMAD R0, R13, 0x2, R18 ;  /* 0x000000020d007824 */ /* 0x000fca00078e0212 */
[----:B-1----:R-:W0:Y:S01]  /*9670*/  LDS.128 R12, [R0+0xda00] ;  /* 0x00da0000000c7984 */ /* 0x002e220000000c00 */
[----:B------:R-:W-:Y:S01]  /*9680*/  HADD2.F32 R53, -RZ, R53.H0_H0 ;  /* 0x20000035ff357230 */ /* 0x000fe20000004100 */
[--C-:B------:R-:W-:Y:S01]  /*9690*/  SHF.R.U64 R28, R28, 0x10, R29.reuse ;  /* 0x000000101c1c7819 */ /* 0x100fe2000000121d */
[----:B------:R-:W-:Y:S01]  /*96a0*/  HADD2.F32 R52, -RZ, R52.H0_H0 ;  /* 0x20000034ff347230 */ /* 0x000fe20000004100 */
[----:B------:R-:W-:Y:S02]  /*96b0*/  SHF.R.U32.HI R55, RZ, 0x10, R29 ;  /* 0x00000010ff377819 */ /* 0x000fe4000001161d */
[--C-:B------:R-:W-:Y:S02]  /*96c0*/  SHF.R.U64 R29, R4, 0x10, R5.reuse ;  /* 0x00000010041d7819 */ /* 0x100fe40000001205 */
[----:B------:R-:W-:Y:S02]  /*96d0*/  SHF.R.U32.HI R54, RZ, 0x10, R5 ;  /* 0x00000010ff367819 */ /* 0x000fe40000011605 */
[----:B------:R-:W-:-:S02]  /*96e0*/  SHF.R.U64 R5, R6, 0x10, R7 ;  /* 0x0000001006057819 */ /* 0x000fc40000001207 */
[----:B------:R-:W-:Y:S01]  /*96f0*/  SHF.R.U32.HI R61, RZ, 0x10, R7 ;  /* 0x00000010ff3d7819 */ /* 0x000fe20000011607 */
[----:B------:R-:W-:Y:S01]  /*9700*/  HADD2.F32 R54, -RZ, R54.H0_H0 ;  /* 0x20000036ff367230 */ /* 0x000fe20000004100 */
[--C-:B------:R-:W-:Y:S02]  /*9710*/  SHF.R.U32.HI R63, RZ, 0x10, R31.reuse ;  /* 0x00000010ff3f7819 */ /* 0x100fe4000001161f */
[----:B------:R-:W-:Y:S01]  /*9720*/  SHF.R.U64 R4, R30, 0x10, R31 ;  /* 0x000000101e047819 */ /* 0x000fe2000000121f */
[----:B0-----:R-:W-:-:S05]  /*9730*/  HADD2.F32 R48, -RZ, R13.H0_H0 ;  /* 0x2000000dff307230 */ /* 0x001fca0000004100 */
[C---:B------:R-:W-:Y:S01]  /*9740*/  FMUL.FTZ R56, R48.reuse, R53 ;  /* 0x0000003530387220 */ /* 0x040fe20000410000 */
[----:B------:R-:W-:Y:S01]  /*9750*/  FMUL.FTZ R58, R48, R52 ;  /* 0x00000034303a7220 */ /* 0x000fe20000410000 */
[----:B------:R-:W-:Y:S02]  /*9760*/  HADD2.F32 R49, -RZ, R13.H1_H1 ;  /* 0x3000000dff317230 */ /* 0x000fe40000004100 */
[----:B------:R-:W-:Y:S02]  /*9770*/  HADD2.F32 R13, -RZ, R12.H0_H0 ;  /* 0x2000000cff0d7230 */ /* 0x000fe40000004100 */
[----:B------:R-:W-:Y:S02]  /*9780*/  HADD2.F32 R48, -RZ, R55.H0_H0 ;  /* 0x20000037ff307230 */ /* 0x000fe40000004100 */
[C---:B------:R-:W-:Y:S01]  /*9790*/  FMUL.FTZ R60, R49.reuse, R54 ;  /* 0x00000036313c7220 */ /* 0x040fe20000410000 */
[----:B------:R-:W-:Y:S02]  /*97a0*/  HADD2.F32 R50, -RZ, R14.H0_H0 ;  /* 0x2000000eff327230 */ /* 0x000fe40000004100 */
[----:B------:R-:W-:Y:S01]  /*97b0*/  FMUL.FTZ R62, R49, R48 ;  /* 0x00000030313e7220 */ /* 0x000fe20000410000 */
[----:B------:R-:W-:-:S02]  /*97c0*/  HADD2.F32 R49, -RZ, R57.H1_H1 ;  /* 0x30000039ff317230 */ /* 0x000fc40000004100 */
[--C-:B------:R-:W-:Y:S02]  /*97d0*/  HADD2.F32 R51, -RZ, R15.reuse.H0_H0 ;  /* 0x2000000fff337230 */ /* 0x100fe40000004100 */
[----:B------:R-:W-:Y:S02]  /*97e0*/  HADD2.F32 R15, -RZ, R15.H1_H1 ;  /* 0x3000000fff0f7230 */ /* 0x000fe40000004100 */
[----:B------:R-:W-:Y:S02]  /*97f0*/  HADD2.F32 R12, -RZ, R12.H1_H1 ;  /* 0x3000000cff0c7230 */ /* 0x000fe40000004100 */
[----:B------:R-:W-:Y:S02]  /*9800*/  HADD2.F32 R14, -RZ, R14.H1_H1 ;  /* 0x3000000eff0e7230 */ /* 0x000fe40000004100 */
[----:B------:R-:W-:Y:S01]  /*9810*/  HADD2.F32 R29, -RZ, R29.H0_H0 ;  /* 0x2000001dff1d7230 */ /* 0x000fe20000004100 */
[----:B--2---:R-:W0:Y:S02]  /*9820*/  LDS.128 R8, [R70] ;  /* 0x0000000046087984 */ /* 0x004e240000000c00 */
[----:B0-----:R-:W-:-:S05]  /*9830*/  HADD2.F32 R7, -RZ, R9.H0_H0 ;  /* 0x20000009ff077230 */ /* 0x001fca0000004100 */
[C---:B------:R-:W-:Y:S01]  /*9840*/  FFMA.FTZ R56, R7.reuse, R52, -R56 ;  /* 0x0000003407387223 */ /* 0x040fe20000010838 */
[----:B------:R-:W-:Y:S02]  /*9850*/  HADD2.F32 R52, -RZ, R57.H0_H0 ;  /* 0x20000039ff347230 */ /* 0x000fe40000004100 */
[----:B------:R-:W-:Y:S01]  /*9860*/  FFMA.FTZ R58, R7, R53, R58 ;  /* 0x00000035073a7223 */ /* 0x000fe2000001003a */
[----:B------:R-:W-:Y:S02]  /*9870*/  HADD2.F32 R7, -RZ, R59.H1_H1 ;  /* 0x3000003bff077230 */ /* 0x000fe40000004100 */
[----:B------:R-:W-:Y:S02]  /*9880*/  HADD2.F32 R6, -RZ, R8.H0_H0 ;  /* 0x20000008ff067230 */ /* 0x000fe40000004100 */
[C---:B------:R-:W-:Y:S01]  /*9890*/  FMUL.FTZ R53, R13.reuse, R52 ;  /* 0x000000340d357220 */ /* 0x040fe20000410000 */
[----:B------:R-:W-:Y:S01]  /*98a0*/  FMUL.FTZ R13, R13, R7 ;  /* 0x000000070d0d7220 */ /* 0x000fe20000410000 */
[----:B------:R-:W-:-:S02]  /*98b0*/  HADD2.F32 R9, -RZ, R9.H1_H1 ;  /* 0x30000009ff097230 */ /* 0x000fc40000004100 */
[C---:B------:R-:W-:Y:S01]  /*98c0*/  FFMA.FTZ R53, R6.reuse, R7, -R53 ;  /* 0x0000000706357223 */ /* 0x040fe20000010835 */
[----:B------:R-:W-:Y:S02]  /*98d0*/  HADD2.F32 R7, -RZ, R64.H0_H0 ;  /* 0x20000040ff077230 */ /* 0x000fe40000004100 */
[----:B------:R-:W-:Y:S01]  /*98e0*/  FFMA.FTZ R13, R6, R52, R13 ;  /* 0x00000034060d7223 */ /* 0x000fe2000001000d */
[----:B------:R-:W-:Y:S02]  /*98f0*/  HADD2.F32 R52, -RZ, R59.H0_H0 ;  /* 0x2000003bff347230 */ /* 0x000fe40000004100 */
[C---:B------:R-:W-:Y:S01]  /*9900*/  FFMA.FTZ R55, R9.reuse, R48, -R60 ;  /* 0x0000003009377223 */ /* 0x040fe2000001083c */
[----:B------:R-:W-:Y:S01]  /*9910*/  FFMA.FTZ R57, R9, R54, R62 ;  /* 0x0000003609397223 */ /* 0x000fe2000001003e */
[----:B------:R-:W-:Y:S02]  /*9920*/  HADD2.F32 R30, -RZ, R10.H0_H0 ;  /* 0x2000000aff1e7230 */ /* 0x000fe40000004100 */
[----:B------:R-:W-:Y:S01]  /*9930*/  FMUL.FTZ R9, R50, R49 ;  /* 0x0000003132097220 */ /* 0x000fe20000410000 */
[----:B------:R-:W-:-:S02]  /*9940*/  HADD2.F32 R31, -RZ, R11.H0_H0 ;  /* 0x2000000bff1f7230 */ /* 0x000fc40000004100 */
[-C--:B------:R-:W-:Y:S01]  /*9950*/  FMUL.FTZ R59, R50, R7.reuse ;  /* 0x00000007323b7220 */ /* 0x080fe20000410000 */
[----:B------:R-:W-:Y:S02]  /*9960*/  HADD2.F32 R6, -RZ, R64.H1_H1 ;  /* 0x30000040ff067230 */ /* 0x000fe40000004100 */
[C---:B------:R-:W-:Y:S01]  /*9970*/  FMUL.FTZ R60, R51.reuse, R52 ;  /* 0x00000034333c7220 */ /* 0x040fe20000410000 */
[----:B------:R-:W-:Y:S02]  /*9980*/  HADD2.F32 R50, -RZ, R61.H0_H0 ;  /* 0x2000003dff327230 */ /* 0x000fe40000004100 */
[----:B------:R-:W-:Y:S02]  /*9990*/  HADD2.F32 R48, -RZ, R63.H0_H0 ;  /* 0x2000003fff307230 */ /* 0x000fe40000004100 */
[C---:B------:R-:W-:Y:S01]  /*99a0*/  FFMA.FTZ R54, R30.reuse, R7, -R9 ;  /* 0x000000071e367223 */ /* 0x040fe20000010809 */
[----:B------:R-:W-:Y:S02]  /*99b0*/  HADD2.F32 R11, -RZ, R11.H1_H1 ;  /* 0x3000000bff0b7230 */ /* 0x000fe40000004100 */
[-C--:B------:R-:W-:Y:S01]  /*99c0*/  FMUL.FTZ R51, R51, R6.reuse ;  /* 0x0000000633337220 */ /* 0x080fe20000410000 */
[----:B------:R-:W-:Y:S01]  /*99d0*/  FFMA.FTZ R59, R30, R49, R59 ;  /* 0x000000311e3b7223 */ /* 0x000fe2000001003b */
[----:B------:R-:W-:Y:S01]  /*99e0*/  FFMA.FTZ R60, R31, R6, -R60 ;  /* 0x000000061f3c7223 */ /* 0x000fe2000001083c */
[C---:B------:R-:W-:Y:S01]  /*99f0*/  FMUL.FTZ R30, R15.reuse, R50 ;  /* 0x000000320f1e7220 */ /* 0x040fe20000410000 */
[----:B------:R-:W-:Y:S01]  /*9a00*/  FMUL.FTZ R6, R15, R48 ;  /* 0x000000300f067220 */ /* 0x000fe20000410000 */
[----:B------:R-:W-:-:S02]  /*9a10*/  HADD2.F32 R9, -RZ, R5.H0_H0 ;  /* 0x20000005ff097230 */ /* 0x000fc40000004100 */
[----:B------:R-:W-:Y:S02]  /*9a20*/  HADD2.F32 R7, -RZ, R28.H0_H0 ;  /* 0x2000001cff077230 */ /* 0x000fe40000004100 */
[----:B------:R-:W-:Y:S02]  /*9a30*/  HADD2.F32 R5, -RZ, R4.H0_H0 ;  /* 0x20000004ff057230 */ /* 0x000fe40000004100 */
[----:B------:R-:W-:Y:S01]  /*9a40*/  FFMA.FTZ R51, R31, R52, R51 ;  /* 0x000000341f337223 */ /* 0x000fe20000010033 */
[----:B------:R-:W-:Y:S02]  /*9a50*/  HADD2.F32 R8, -RZ, R8.H1_H1 ;  /* 0x30000008ff087230 */ /* 0x000fe40000004100 */
[C---:B------:R-:W-:Y:S01]  /*9a60*/  FFMA.FTZ R31, R11.reuse, R48, -R30 ;  /* 0x000000300b1f7223 */ /* 0x040fe2000001081e */
[----:B------:R-:W-:Y:S02]  /*9a70*/  HADD2.F32 R10, -RZ, R10.H1_H1 ;  /* 0x3000000aff0a7230 */ /* 0x000fe40000004100 */
[----:B------:R-:W-:Y:S01]  /*9a80*/  FFMA.FTZ R6, R11, R50, R6 ;  /* 0x000000320b067223 */ /* 0x000fe20000010006 */
[----:B------:R-:W-:Y:S01]  /*9a90*/  FMUL.FTZ R11, R12, R29 ;  /* 0x0000001d0c0b7220 */ /* 0x000fe20000410000 */
[----:B------:R-:W-:Y:S01]  /*9aa0*/  FMUL.FTZ R15, R14, R9 ;  /* 0x000000090e0f7220 */ /* 0x000fe20000410000 */
[----:B------:R-:W-:Y:S01]  /*9ab0*/  FMUL.FTZ R12, R12, R7 ;  /* 0x000000070c0c7220 */ /* 0x000fe20000410000 */
[----:B------:R-:W-:Y:S01]  /*9ac0*/  FMUL.FTZ R14, R14, R5 ;  /* 0x000000050e0e7220 */ /* 0x000fe20000410000 */
[----:B------:R-:W-:Y:S01]  /*9ad0*/  FFMA.FTZ R4, R8, R7, -R11 ;  /* 0x0000000708047223 */ /* 0x000fe2000001080b */
[----:B------:R-:W-:Y:S01]  /*9ae0*/  FFMA.FTZ R15, R10, R5, -R15 ;  /* 0x000000050a0f7223 */ /* 0x000fe2000001080f */
[----:B------:R-:W-:Y:S01]  /*9af0*/  FFMA.FTZ R8, R8, R29, R12 ;  /* 0x0000001d08087223 */ /* 0x000fe2000001000c */
[----:B------:R-:W-:Y:S01]  /*9b00*/  FFMA.FTZ R10, R10, R9, R14 ;  /* 0x000000090a0a7223 */ /* 0x000fe2000001000e */
[----:B------:R-:W-:-:S02]  /*9b10*/  F2FP.F16.F32.PACK_AB R11, R6, R51 ;  /* 0x00000033060b723e */ /* 0x000fc400000000ff */
[----:B------:R-:W-:Y:S02]  /*9b20*/  F2FP.F16.F32.PACK_AB R7, R31, R60 ;  /* 0x0000003c1f07723e */ /* 0x000fe400000000ff */
[----:B------:R-:W-:Y:S02]  /*9b30*/  F2FP.F16.F32.PACK_AB R5, R55, R56 ;  /* 0x000000383705723e */ /* 0x000fe400000000ff */
[----:B------:R-:W-:Y:S02]  /*9b40*/  F2FP.F16.F32.PACK_AB R4, R4, R53 ;  /* 0x000000350404723e */ /* 0x000fe400000000ff */
[----:B------:R-:W-:Y:S02]  /*9b50*/  F2FP.F16.F32.PACK_AB R6, R15, R54 ;  /* 0x000000360f06723e */ /* 0x000fe400000000ff */
[----:B------:R-:W-:Y:S02]  /*9b60*/  F2FP.F16.F32.PACK_AB R9, R57, R58 ;  /* 0x0000003a3909723e */ /* 0x000fe400000000ff */
[----:B------:R-:W-:-:S02]  /*9b70*/  F2FP.F16.F32.PACK_AB R8, R8, R13 ;  /* 0x0000000d0808723e */ /* 0x000fc400000000ff */
[----:B------:R-:W-:Y:S01]  /*9b80*/  F2FP.F16.F32.PACK_AB R10, R10, R59 ;  /* 0x0000003b0a0a723e */ /* 0x000fe200000000ff */
[----:B------:R0:W-:Y:S04]  /*9b90*/  STS.128 [R70], R4 ;  /* 0x0000000446007388 */ /* 0x0001e80000000c00 */
[----:B------:R0:W-:Y:S02]  /*9ba0*/  STS.128 [R0+0xda00], R8 ;  /* 0x00da000800007388 */ /* 0x0001e40000000c00 */
.L_x_413:
[----:B------:R-:W-:Y:S05]  /*9bb0*/  BSYNC B1 ;  /* 0x0000000000017941 */ /* 0x000fea0003800000 */
.L_x_412:
[----:B------:R-:W-:Y:S04]  /*9bc0*/  BSSY B1, `(.L_x_414) ;  /* 0x0000064000017945 */ /* 0x000fe80003800000 */
[----:B------:R-:W-:Y:S05]  /*9bd0*/  @P1 BRA `(.L_x_415) ;  /* 0x0000000400881947 */ /* 0x000fea0003800000 */
[----:B------:R-:W2:Y:S01]  /*9be0*/  LDL R54, [R1+0x80] ;  /* 0x0000800001367983 */ /* 0x000ea20000100800 */
[----:B0-----:R-:W-:Y:S01]  /*9bf0*/  SHF.R.S32.HI R0, RZ, 0x1f, R69 ;  /* 0x0000001fff007819 */ /* 0x001fe20000011445 */
[----:B------:R-:W-:Y:S01]  /*9c00*/  HADD2.F32 R29, -RZ, R47.H1_H1 ;  /* 0x3000002fff1d7230 */ /* 0x000fe20000004100 */
[--C-:B------:R-:W-:Y:S01]  /*9c10*/  SHF.R.U64 R50, R20, 0x10, R21.reuse ;  /* 0x0000001014327819 */ /* 0x100fe20000001215 */
[--C-:B------:R-:W-:Y:S01]  /*9c20*/  HADD2.F32 R31, -RZ, R44.reuse.H1_H1 ;  /* 0x3000002cff1f7230 */ /* 0x100fe20000004100 */
[----:B------:R-:W-:Y:S01]  /*9c30*/  LEA.HI R0, R0, R69, RZ, 0x3 ;  /* 0x0000004500007211 */ /* 0x000fe200078f18ff */
[----:B------:R-:W-:Y:S01]  /*9c40*/  HADD2.F32 R44, -RZ, R44.H0_H0 ;  /* 0x2000002cff2c7230 */ /* 0x000fe20000004100 */
[----:B------:R-:W-:Y:S02]  /*9c50*/  SHF.R.U32.HI R28, RZ, 0x10, R21 ;  /* 0x00000010ff1c7819 */ /* 0x000fe40000011615 */
[----:B------:R-:W-:Y:S02]  /*9c60*/  SHF.R.S32.HI R0, RZ, 0x3, R0 ;  /* 0x00000003ff007819 */ /* 0x000fe40000011400 */
[----:B------:R-:W-:Y:S01]  /*9c70*/  SHF.R.U64 R53, R32, 0x10, R33 ;  /* 0x0000001020357819 */ /* 0x000fe20000001221 */
[----:B------:R-:W-:Y:S01]  /*9c80*/  HADD2.F32 R28, -RZ, R28.H0_H0 ;  /* 0x2000001cff1c7230 */ /* 0x000fe20000004100 */
[----:B------:R-:W-:-:S02]  /*9c90*/  LEA.HI R0, R3, R0, RZ, 0x1d ;  /* 0x0000000003007211 */ /* 0x000fc400078fe8ff */
[----:B------:R-:W-:Y:S02]  /*9ca0*/  SHF.R.U32.HI R32, RZ, 0x10, R33 ;  /* 0x00000010ff207819 */ /* 0x000fe40000011621 */
[----:B------:R-:W-:Y:S02]  /*9cb0*/  SHF.R.S32.HI R5, RZ, 0x1f, R0 ;  /* 0x0000001fff057819 */ /* 0x000fe40000011400 */
[--C-:B------:R-:W-:Y:S02]  /*9cc0*/  SHF.R.U64 R52, R34, 0x10, R35.reuse ;  /* 0x0000001022347819 */ /* 0x100fe40000001223 */
[----:B------:R-:W-:Y:S01]  /*9cd0*/  LEA.HI R5, R5, R0, RZ, 0x2 ;  /* 0x0000000005057211 */ /* 0x000fe200078f10ff */
[----:B------:R-:W-:Y:S01]  /*9ce0*/  IMAD.SHL.U32 R0, R0, 0x8, RZ ;  /* 0x0000000800007824 */ /* 0x000fe200078e00ff */
[----:B------:R-:W-:Y:S02]  /*9cf0*/  SHF.R.U32.HI R51, RZ, 0x10, R35 ;  /* 0x00000010ff337819 */ /* 0x000fe40000011623 */
[----:B------:R-:W-:-:S02]  /*9d00*/  SHF.R.S32.HI R5, RZ, 0x2, R5 ;  /* 0x00000002ff057819 */ /* 0x000fc40000011405 */
[----:B-----5:R-:W-:Y:S02]  /*9d10*/  LOP3.LUT R0, R67, 0x18, R0, 0xf8, !PT ;  /* 0x0000001843007812 */ /* 0x020fe400078ef800 */
[--C-:B------:R-:W-:Y:S01]  /*9d20*/  SHF.R.U64 R49, R22, 0x10, R23.reuse ;  /* 0x0000001016317819 */ /* 0x100fe20000001217 */
[----:B------:R-:W-:Y:S01]  /*9d30*/  IMAD R8, R5, 0x1800, R66 ;  /* 0x0000180005087824 */ /* 0x000fe200078e0242 */
[----:B------:R-:W-:Y:S02]  /*9d40*/  LOP3.LUT R9, R0, R65, RZ, 0x3c, !PT ;  /* 0x0000004100097212 */ /* 0x000fe400078e3cff */
[----:B------:R-:W-:-:S03]  /*9d50*/  SHF.R.U32.HI R48, RZ, 0x10, R23 ;  /* 0x00000010ff307819 */ /* 0x000fc60000011617 */
[----:B------:R-:W-:-:S04]  /*9d60*/  IMAD.IADD R9, R8, 0x1, R9 ;  /* 0x0000000108097824 */ /* 0x000fc800078e0209 */
[----:B------:R-:W-:-:S05]  /*9d70*/  IMAD R0, R9, 0x2, R18 ;  /* 0x0000000209007824 */ /* 0x000fca00078e0212 */
[----:B------:R-:W0:Y:S02]  /*9d80*/  LDS.128 R8, [R0+0xda00] ;  /* 0x00da000000087984 */ /* 0x000e240000000c00 */
[--C-:B0-----:R-:W-:Y:S02]  /*9d90*/  HADD2.F32 R20, -RZ, R9.reuse.H0_H0 ;  /* 0x20000009ff147230 */ /* 0x101fe40000004100 */
[----:B------:R-:W-:Y:S02]  /*9da0*/  HADD2.F32 R21, -RZ, R9.H1_H1 ;  /* 0x30000009ff157230 */ /* 0x000fe40000004100 */
[----:B------:R-:W-:Y:S02]  /*9db0*/  HADD2.F32 R9, -RZ, R8.H0_H0 ;  /* 0x20000008ff097230 */ /* 0x000fe40000004100 */
[C---:B------:R-:W-:Y:S01]  /*9dc0*/  FMUL.FTZ R33, R20.reuse, R31 ;  /* 0x0000001f14217220 */ /* 0x040fe20000410000 */
[----:B------:R-:W-:Y:S01]  /*9dd0*/  FMUL.FTZ R35, R20, R29 ;  /* 0x0000001d14237220 */ /* 0x000fe20000410000 */
[----:B------:R-:W-:-:S02]  /*9de0*/  HADD2.F32 R20, -RZ, R32.H0_H0 ;  /* 0x20000020ff147230 */ /* 0x000fc40000004100 */
[C---:B------:R-:W-:Y:S01]  /*9df0*/  FMUL.FTZ R30, R21.reuse, R28 ;  /* 0x0000001c151e7220 */ /* 0x040fe20000410000 */
[----:B------:R-:W-:Y:S02]  /*9e00*/  HADD2.F32 R22, -RZ, R10.H0_H0 ;  /* 0x2000000aff167230 */ /* 0x000fe40000004100 */
[----:B------:R-:W-:Y:S02]  /*9e10*/  HADD2.F32 R23, -RZ, R11.H0_H0 ;  /* 0x2000000bff177230 */ /* 0x000fe40000004100 */
[----:B------:R-:W-:Y:S01]  /*9e20*/  FMUL.FTZ R32, R21, R20 ;  /* 0x0000001415207220 */ /* 0x000fe20000410000 */
[----:B------:R-:W-:Y:S02]  /*9e30*/  HADD2.F32 R21, -RZ, R45.H0_H0 ;  /* 0x2000002dff157230 */ /* 0x000fe40000004100 */
[----:B------:R-:W-:Y:S02]  /*9e40*/  HADD2.F32 R11, -RZ, R11.H1_H1 ;  /* 0x3000000bff0b7230 */ /* 0x000fe40000004100 */
[----:B------:R-:W-:-:S02]  /*9e50*/  HADD2.F32 R8, -RZ, R8.H1_H1 ;  /* 0x30000008ff087230 */ /* 0x000fc40000004100 */
[----:B------:R-:W-:Y:S01]  /*9e60*/  HADD2.F32 R10, -RZ, R10.H1_H1 ;  /* 0x3000000aff0a7230 */ /* 0x000fe20000004100 */
[----:B--2---:R-:W0:Y:S02]  /*9e70*/  LDS.128 R4, [R54] ;  /* 0x0000000036047984 */ /* 0x004e240000000c00 */
[--C-:B0-----:R-:W-:Y:S02]  /*9e80*/  HADD2.F32 R12, -RZ, R5.reuse.H0_H0 ;  /* 0x20000005ff0c7230 */ /* 0x101fe40000004100 */
[----:B------:R-:W-:Y:S02]  /*9e90*/  HADD2.F32 R13, -RZ, R5.H1_H1 ;  /* 0x30000005ff0d7230 */ /* 0x000fe40000004100 */
[----:B------:R-:W-:Y:S02]  /*9ea0*/  HADD2.F32 R5, -RZ, R4.H0_H0 ;  /* 0x20000004ff057230 */ /* 0x000fe40000004100 */
[C---:B------:R-:W-:Y:S01]  /*9eb0*/  FFMA.FTZ R33, R12.reuse, R29, -R33 ;  /* 0x0000001d0c217223 */ /* 0x040fe20000010821 */
[----:B------:R-:W-:Y:S01]  /*9ec0*/  FFMA.FTZ R35, R12, R31, R35 ;  /* 0x0000001f0c237223 */ /* 0x000fe20000010023 */
[----:B------:R-:W-:-:S02]  /*9ed0*/  HADD2.F32 R12, -RZ, R46.H1_H1 ;  /* 0x3000002eff0c7230 */ /* 0x000fc40000004100 */
[----:B------:R-:W-:Y:S01]  /*9ee0*/  FFMA.FTZ R30, R13, R20, -R30 ;  /* 0x000000140d1e7223 */ /* 0x000fe2000001081e */
[----:B------:R-:W-:Y:S01]  /*9ef0*/  FMUL.FTZ R20, R9, R44 ;  /* 0x0000002c09147220 */ /* 0x000fe20000410000 */
[----:B------:R-:W-:Y:S01]  /*9f00*/  FFMA.FTZ R32, R13, R28, R32 ;  /* 0x0000001c0d207223 */ /* 0x000fe20000010020 */
[----:B------:R-:W-:Y:S02]  /*9f10*/  HADD2.F32 R28, -RZ, R45.H1_H1 ;  /* 0x3000002dff1c7230 */ /* 0x000fe40000004100 */
[-C--:B------:R-:W-:Y:S01]  /*9f20*/  FMUL.FTZ R31, R9, R12.reuse ;  /* 0x0000000c091f7220 */ /* 0x080fe20000410000 */
[----:B------:R-:W-:Y:S02]  /*9f30*/  HADD2.F32 R9, -RZ, R46.H0_H0 ;  /* 0x2000002eff097230 */ /* 0x000fe40000004100 */
[C---:B------:R-:W-:Y:S01]  /*9f40*/  FFMA.FTZ R29, R5.reuse, R12, -R20 ;  /* 0x0000000c051d7223 */ /* 0x040fe20000010814 */
[----:B-1----:R-:W-:Y:S02]  /*9f50*/  HADD2.F32 R14, -RZ, R6.H0_H0 ;  /* 0x20000006ff0e7230 */ /* 0x002fe40000004100 */
[----:B------:R-:W-:Y:S01]  /*9f60*/  FFMA.FTZ R31, R5, R44, R31 ;  /* 0x0000002c051f7223 */ /* 0x000fe2000001001f */
[----:B------:R-:W-:-:S02]  /*9f70*/  HADD2.F32 R15, -RZ, R7.H0_H0 ;  /* 0x20000007ff0f7230 */ /* 0x000fc40000004100 */
[C---:B------:R-:W-:Y:S01]  /*9f80*/  FMUL.FTZ R5, R22.reuse, R21 ;  /* 0x0000001516057220 */ /* 0x040fe20000410000 */
[----:B------:R-:W-:Y:S02]  /*9f90*/  HADD2.F32 R12, -RZ, R47.H0_H0 ;  /* 0x2000002fff0c7230 */ /* 0x000fe40000004100 */
[-C--:B------:R-:W-:Y:S01]  /*9fa0*/  FMUL.FTZ R13, R22, R9.reuse ;  /* 0x00000009160d7220 */ /* 0x080fe20000410000 */
[----:B------:R-:W-:Y:S02]  /*9fb0*/  HADD2.F32 R22, -RZ, R48.H0_H0 ;  /* 0x20000030ff167230 */ /* 0x000fe40000004100 */
[C---:B------:R-:W-:Y:S01]  /*9fc0*/  FMUL.FTZ R44, R23.reuse, R28 ;  /* 0x0000001c172c7220 */ /* 0x040fe20000410000 */
[----:B------:R-:W-:Y:S02]  /*9fd0*/  HADD2.F32 R20, -RZ, R51.H0_H0 ;  /* 0x20000033ff147230 */ /* 0x000fe40000004100 */
[----:B------:R-:W-:Y:S01]  /*9fe0*/  FFMA.FTZ R34, R14, R9, -R5 ;  /* 0x000000090e227223 */ /* 0x000fe20000010805 */
[-C--:B------:R-:W-:Y:S01]  /*9ff0*/  FMUL.FTZ R23, R23, R12.reuse ;  /* 0x0000000c17177220 */ /* 0x080fe20000410000 */
[----:B------:R-:W-:Y:S01]  /*a000*/  FFMA.FTZ R44, R15, R12, -R44 ;  /* 0x0000000c0f2c7223 */ /* 0x000fe2000001082c */
[----:B------:R-:W-:-:S02]  /*a010*/  HADD2.F32 R7, -RZ, R7.H1_H1 ;  /* 0x30000007ff077230 */ /* 0x000fc40000004100 */
[----:B------:R-:W-:Y:S01]  /*a020*/  FFMA.FTZ R14, R14, R21, R13 ;  /* 0x000000150e0e7223 */ /* 0x000fe2000001000d */
[C---:B------:R-:W-:Y:S01]  /*a030*/  FMUL.FTZ R46, R11.reuse, R22 ;  /* 0x000000160b2e7220 */ /* 0x040fe20000410000 */
[----:B------:R-:W-:Y:S01]  /*a040*/  FMUL.FTZ R12, R11, R20 ;  /* 0x000000140b0c7220 */ /* 0x000fe20000410000 */
[----:B------:R-:W-:Y:S02]  /*a050*/  HADD2.F32 R11, -RZ, R50.H0_H0 ;  /* 0x20000032ff0b7230 */ /* 0x000fe40000004100 */
[----:B------:R-:W-:Y:S01]  /*a060*/  FFMA.FTZ R23, R15, R28, R23 ;  /* 0x0000001c0f177223 */ /* 0x000fe20000010017 */
[----:B------:R-:W-:Y:S02]  /*a070*/  HADD2.F32 R13, -RZ, R49.H0_H0 ;  /* 0x20000031ff0d7230 */ /* 0x000fe40000004100 */
[C---:B------:R-:W-:Y:S01]  /*a080*/  FFMA.FTZ R21, R7.reuse, R20, -R46 ;  /* 0x0000001407157223 */ /* 0x040fe2000001082e */
[----:B------:R-:W-:Y:S02]  /*a090*/  HADD2.F32 R5, -RZ, R53.H0_H0 ;  /* 0x20000035ff057230 */ /* 0x000fe40000004100 */
[----:B------:R-:W-:Y:S01]  /*a0a0*/  FFMA.FTZ R22, R7, R22, R12 ;  /* 0x0000001607167223 */ /* 0x000fe2000001000c */
[----:B------:R-:W-:-:S02]  /*a0b0*/  HADD2.F32 R9, -RZ, R52.H0_H0 ;  /* 0x20000034ff097230 */ /* 0x000fc40000004100 */
[----:B------:R-:W-:Y:S01]  /*a0c0*/  FMUL.FTZ R7, R8, R11 ;  /* 0x0000000b08077220 */ /* 0x000fe20000410000 */
[----:B------:R-:W-:Y:S02]  /*a0d0*/  HADD2.F32 R4, -RZ, R4.H1_H1 ;  /* 0x30000004ff047230 */ /* 0x000fe40000004100 */
[----:B------:R-:W-:Y:S01]  /*a0e0*/  FMUL.FTZ R15, R10, R13 ;  /* 0x0000000d0a0f7220 */ /* 0x000fe20000410000 */
[----:B------:R-:W-:Y:S02]  /*a0f0*/  HADD2.F32 R6, -RZ, R6.H1_H1 ;  /* 0x30000006ff067230 */ /* 0x000fe40000004100 */
[----:B------:R-:W-:Y:S01]  /*a100*/  FMUL.FTZ R12, R8, R5 ;  /* 0x00000005080c7220 */ /* 0x000fe20000410000 */
[----:B------:R-:W-:Y:S01]  /*a110*/  FMUL.FTZ R10, R10, R9 ;  /* 0x000000090a0a7220 */ /* 0x000fe20000410000 */
[----:B------:R-:W-:Y:S01]  /*a120*/  FFMA.FTZ R8, R4, R5, -R7 ;  /* 0x0000000504087223 */ /* 0x000fe20000010807 */
[----:B------:R-:W-:Y:S01]  /*a130*/  F2FP.F16.F32.PACK_AB R7, R21, R44 ;  /* 0x0000002c1507723e */ /* 0x000fe200000000ff */
[----:B------:R-:W-:Y:S01]  /*a140*/  FFMA.FTZ R15, R6, R9, -R15 ;  /* 0x00000009060f7223 */ /* 0x000fe2000001080f */
[----:B------:R-:W-:Y:S01]  /*a150*/  FFMA.FTZ R12, R4, R11, R12 ;  /* 0x0000000b040c7223 */ /* 0x000fe2000001000c */
[----:B------:R-:W-:Y:S01]  /*a160*/  FFMA.FTZ R13, R6, R13, R10 ;  /* 0x0000000d060d7223 */ /* 0x000fe2000001000a */
[----:B------:R-:W-:-:S02]  /*a170*/  F2FP.F16.F32.PACK_AB R5, R30, R33 ;  /* 0x000000211e05723e */ /* 0x000fc400000000ff */
[----:B------:R-:W-:Y:S02]  /*a180*/  F2FP.F16.F32.PACK_AB R4, R8, R29 ;  /* 0x0000001d0804723e */ /* 0x000fe400000000ff */
[----:B------:R-:W-:Y:S02]  /*a190*/  F2FP.F16.F32.PACK_AB R6, R15, R34 ;  /* 0x000000220f06723e */ /* 0x000fe400000000ff */
[----:B------:R-:W-:Y:S02]  /*a1a0*/  F2FP.F16.F32.PACK_AB R11, R22, R23 ;  /* 0x00000017160b723e */ /* 0x000fe400000000ff */
[----:B------:R-:W-:Y:S01]  /*a1b0*/  F2FP.F16.F32.PACK_AB R9, R32, R35 ;  /* 0x000000232009723e */ /* 0x000fe200000000ff */
[----:B------:R2:W-:Y:S01]  /*a1c0*/  STS.128 [R54], R4 ;  /* 0x0000000436007388 */ /* 0x0005e20000000c00 */
[----:B------:R-:W-:Y:S02]  /*a1d0*/  F2FP.F16.F32.PACK_AB R8, R12, R31 ;  /* 0x0000001f0c08723e */ /* 0x000fe400000000ff */
[----:B------:R-:W-:-:S05]  /*a1e0*/  F2FP.F16.F32.PACK_AB R10, R13, R14 ;  /* 0x0000000e0d0a723e */ /* 0x000fca00000000ff */
[----:B------:R2:W-:Y:S02]  /*a1f0*/  STS.128 [R0+0xda00], R8 ;  /* 0x00da000800007388 */ /* 0x0005e40000000c00 */
.L_x_415:
[----:B------:R-:W-:Y:S05]  /*a200*/  BSYNC B1 ;  /* 0x0000000000017941 */ /* 0x000fea0003800000 */
.L_x_414:
[----:B------:R-:W-:Y:S05]  /*a210*/  @P2 BRA `(.L_x_393) ;  /* 0x0000000400882947 */ /* 0x000fea0003800000 */
[----:B------:R-:W3:Y:S01]  /*a220*/  LDL R35, [R1+0x7c] ;  /* 0x00007c0001237983 */ /* 0x000ee20000100800 */
[----:B0-2---:R-:W-:Y:S01]  /*a230*/  SHF.R.S32.HI R0, RZ, 0x1f, R68 ;  /* 0x0000001fff007819 */ /* 0x005fe20000011444 */
[----:B------:R-:W-:Y:S01]  /*a240*/  HADD2.F32 R23, -RZ, R42.H1_H1 ;  /* 0x3000002aff177230 */ /* 0x000fe20000004100 */
[--C-:B------:R-:W-:Y:S01]  /*a250*/  SHF.R.U64 R32, R24, 0x10, R25.reuse ;  /* 0x0000001018207819 */ /* 0x100fe20000001219 */
[--C-:B------:R-:W-:Y:S01]  /*a260*/  HADD2.F32 R24, -RZ, R40.reuse.H1_H1 ;  /* 0x30000028ff187230 */ /* 0x100fe20000004100 */
[----:B------:R-:W-:Y:S01]  /*a270*/  LEA.HI R0, R0, R68, RZ, 0x3 ;  /* 0x0000004400007211 */ /* 0x000fe200078f18ff */
[----:B------:R-:W-:Y:S01]  /*a280*/  HADD2.F32 R40, -RZ, R40.H0_H0 ;  /* 0x20000028ff287230 */ /* 0x000fe20000004100 */
[----:B------:R-:W-:Y:S01]  /*a290*/  SHF.R.U32.HI R25, RZ, 0x10, R25 ;  /* 0x00000010ff197819 */ /* 0x000fe20000011619 */
[----:B------:R-:W-:Y:S01]  /*a2a0*/  HADD2.F32 R42, -RZ, R42.H0_H0 ;  /* 0x2000002aff2a7230 */ /* 0x000fe20000004100 */
        /* <DEDUP_REMOVED lines=25> */
[----:B------:R-:W-:Y:S01]  /*a440*/  FMUL.FTZ R26, R20, R25 ;  /* 0x00000019141a7220 */ /* 0x000fe20000410000 */
[----:B------:R-:W-:Y:S02]  /*a450*/  HADD2.F32 R21, -RZ, R10.H0_H0 ;  /* 0x2000000aff157230 */ /* 0x000fe40000004100 */
[--C-:B------:R-:W-:Y:S02]  /*a460*/  HADD2.F32 R22, -RZ, R11.reuse.H0_H0 ;  /* 0x2000000bff167230 */ /* 0x100fe40000004100 */
[----:B------:R-:W-:Y:S02]  /*a470*/  HADD2.F32 R11, -RZ, R11.H1_H1 ;  /* 0x3000000bff0b7230 */ /* 0x000fe40000004100 */
[----:B------:R-:W-:Y:S02]  /*a480*/  HADD2.F32 R8, -RZ, R8.H1_H1 ;  /* 0x30000008ff087230 */ /* 0x000fe40000004100 */
[----:B------:R-:W-:Y:S01]  /*a490*/  HADD2.F32 R10, -RZ, R10.H1_H1 ;  /* 0x3000000aff0a7230 */ /* 0x000fe20000004100 */
[----:B---3--:R-:W0:Y:S02]  /*a4a0*/  LDS.128 R4, [R35] ;  /* 0x0000000023047984 */ /* 0x008e240000000c00 */
[----:B0-----:R-:W-:-:S02]  /*a4b0*/  HADD2.F32 R12, -RZ, R5.H0_H0 ;  /* 0x20000005ff0c7230 */ /* 0x001fc40000004100 */
[----:B------:R-:W-:Y:S02]  /*a4c0*/  HADD2.F32 R5, -RZ, R5.H1_H1 ;  /* 0x30000005ff057230 */ /* 0x000fe40000004100 */
[----:B------:R-:W-:Y:S02]  /*a4d0*/  HADD2.F32 R0, -RZ, R4.H0_H0 ;  /* 0x20000004ff007230 */ /* 0x000fe40000004100 */
[C---:B------:R-:W-:Y:S01]  /*a4e0*/  FFMA.FTZ R27, R12.reuse, R23, -R27 ;  /* 0x000000170c1b7223 */ /* 0x040fe2000001081b */
[----:B------:R-:W-:Y:S01]  /*a4f0*/  FFMA.FTZ R29, R12, R24, R29 ;  /* 0x000000180c1d7223 */ /* 0x000fe2000001001d */
[-C--:B------:R-:W-:Y:S01]  /*a500*/  FMUL.FTZ R12, R20, R15.reuse ;  /* 0x0000000f140c7220 */ /* 0x080fe20000410000 */
[----:B------:R-:W-:Y:S01]  /*a510*/  FFMA.FTZ R26, R5, R15, -R26 ;  /* 0x0000000f051a7223 */ /* 0x000fe2000001081a */
[C---:B------:R-:W-:Y:S01]  /*a520*/  FMUL.FTZ R15, R9.reuse, R40 ;  /* 0x00000028090f7220 */ /* 0x040fe20000410000 */
[----:B------:R-:W-:Y:S02]  /*a530*/  HADD2.F32 R20, -RZ, R41.H0_H0 ;  /* 0x20000029ff147230 */ /* 0x000fe40000004100 */
[----:B------:R-:W-:Y:S01]  /*a540*/  FMUL.FTZ R9, R9, R42 ;  /* 0x0000002a09097220 */ /* 0x000fe20000410000 */
[----:B------:R-:W-:Y:S01]  /*a550*/  FFMA.FTZ R24, R5, R25, R12 ;  /* 0x0000001905187223 */ /* 0x000fe2000001000c */
[----:B------:R-:W-:-:S02]  /*a560*/  HADD2.F32 R13, -RZ, R6.H0_H0 ;  /* 0x20000006ff0d7230 */ /* 0x000fc40000004100 */
[C---:B------:R-:W-:Y:S01]  /*a570*/  FFMA.FTZ R15, R0.reuse, R42, -R15 ;  /* 0x0000002a000f7223 */ /* 0x040fe2000001080f */
[----:B------:R-:W-:Y:S02]  /*a580*/  HADD2.F32 R12, -RZ, R43.H0_H0 ;  /* 0x2000002bff0c7230 */ /* 0x000fe40000004100 */
[----:B------:R-:W-:Y:S01]  /*a590*/  FFMA.FTZ R40, R0, R40, R9 ;  /* 0x0000002800287223 */ /* 0x000fe20000010009 */
[----:B------:R-:W-:Y:S02]  /*a5a0*/  HADD2.F32 R41, -RZ, R41.H1_H1 ;  /* 0x30000029ff297230 */ /* 0x000fe40000004100 */
[C---:B------:R-:W-:Y:S01]  /*a5b0*/  FMUL.FTZ R0, R21.reuse, R20 ;  /* 0x0000001415007220 */ /* 0x040fe20000410000 */
[----:B------:R-:W-:Y:S02]  /*a5c0*/  HADD2.F32 R43, -RZ, R43.H1_H1 ;  /* 0x3000002bff2b7230 */ /* 0x000fe40000004100 */
[----:B------:R-:W-:Y:S01]  /*a5d0*/  FMUL.FTZ R28, R21, R12 ;  /* 0x0000000c151c7220 */ /* 0x000fe20000410000 */
[----:B-1----:R-:W-:-:S02]  /*a5e0*/  HADD2.F32 R14, -RZ, R7.H0_H0 ;  /* 0x20000007ff0e7230 */ /* 0x002fc40000004100 */
[C---:B------:R-:W-:Y:S01]  /*a5f0*/  FFMA.FTZ R23, R13.reuse, R12, -R0 ;  /* 0x0000000c0d177223 */ /* 0x040fe20000010800 */
[C---:B------:R-:W-:Y:S01]  /*a600*/  FMUL.FTZ R5, R22.reuse, R41 ;  /* 0x0000002916057220 */ /* 0x040fe20000410000 */
[----:B------:R-:W-:Y:S02]  /*a610*/  HADD2.F32 R12, -RZ, R30.H0_H0 ;  /* 0x2000001eff0c7230 */ /* 0x000fe40000004100 */
[-C--:B------:R-:W-:Y:S01]  /*a620*/  FMUL.FTZ R22, R22, R43.reuse ;  /* 0x0000002b16167220 */ /* 0x080fe20000410000 */
[----:B------:R-:W-:Y:S02]  /*a630*/  HADD2.F32 R0, -RZ, R38.H0_H0 ;  /* 0x20000026ff007230 */ /* 0x000fe40000004100 */
[----:B------:R-:W-:Y:S01]  /*a640*/  FFMA.FTZ R28, R13, R20, R28 ;  /* 0x000000140d1c7223 */ /* 0x000fe2000001001c */
[C---:B------:R-:W-:Y:S01]  /*a650*/  FFMA.FTZ R43, R14.reuse, R43, -R5 ;  /* 0x0000002b0e2b7223 */ /* 0x040fe20000010805 */
[----:B------:R-:W-:Y:S01]  /*a660*/  FFMA.FTZ R22, R14, R41, R22 ;  /* 0x000000290e167223 */ /* 0x000fe20000010016 */
[----:B------:R-:W-:-:S02]  /*a670*/  HADD2.F32 R7, -RZ, R7.H1_H1 ;  /* 0x30000007ff077230 */ /* 0x000fc40000004100 */
[C---:B------:R-:W-:Y:S01]  /*a680*/  FMUL.FTZ R20, R11.reuse, R12 ;  /* 0x0000000c0b147220 */ /* 0x040fe20000410000 */
[-C--:B------:R-:W-:Y:S01]  /*a690*/  FMUL.FTZ R14, R11, R0.reuse ;  /* 0x000000000b0e7220 */ /* 0x080fe20000410000 */
[----:B------:R-:W-:Y:S02]  /*a6a0*/  HADD2.F32 R11, -RZ, R32.H0_H0 ;  /* 0x20000020ff0b7230 */ /* 0x000fe40000004100 */
        /* <DEDUP_REMOVED lines=25> */
.L_x_393:
[----:B------:R-:W-:Y:S05]  /*a840*/  BSYNC B0 ;  /* 0x0000000000007941 */ /* 0x000fea0003800000 */
.L_x_383:
[----:B------:R-:W-:Y:S01]  /*a850*/  @!PT LDS RZ, [RZ] ;  /* 0x00000000fffff984 */ /* 0x000fe20000000800 */
[----:B------:R-:W-:Y:S01]  /*a860*/  @!PT LDS RZ, [RZ] ;  /* 0x00000000fffff984 */ /* 0x000fe20000000800 */
[----:B------:R-:W-:Y:S01]  /*a870*/  @!PT LDS RZ, [RZ] ;  /* 0x00000000fffff984 */ /* 0x000fe20000000800 */
[----:B------:R-:W-:Y:S01]  /*a880*/  @!PT LDS RZ, [RZ] ;  /* 0x00000000fffff984 */ /* 0x000fe20000000800 */
[----:B------:R1:W-:Y:S06]  /*a890*/  MEMBAR.ALL.CTA ;  /* 0x0000000000007992 */ /* 0x0003ec0000008000 */
[----:B-1----:R-:W1:Y:S01]  /*a8a0*/  FENCE.VIEW.ASYNC.S ;  /* 0x00000000000073c6 */ /* 0x002e620000000000 */
[----:B------:R-:W-:Y:S05]  /*a8b0*/  WARPSYNC.ALL ;  /* 0x0000000000007948 */ /* 0x000fea0003800000 */
[----:B-1----:R-:W-:Y:S06]  /*a8c0*/  BAR.SYNC.DEFER_BLOCKING 0xd, 0x180 ;  /* 0x0346000000007b1d */ /* 0x002fec0000010000 */
.L_x_381:
[----:B0-23--:R-:W2:Y:S02]  /*a8d0*/  LDL R0, [R1+0x40] ;  /* 0x0000400001007983 */ /* 0x00dea40000100800 */
[----:B--2---:R-:W-:-:S13]  /*a8e0*/  R2UR UR4, R0 ;  /* 0x00000000000472ca */ /* 0x004fda00000e0000 */
[----:B------:R-:W-:-:S05]  /*a8f0*/  IMAD.U32 R0, RZ, RZ, UR4 ;  /* 0x00000004ff007e24 */ /* 0x000fca000f8e00ff */
[----:B------:R-:W-:-:S13]  /*a900*/  ISETP.NE.AND P0, PT, R0, 0x3, PT ;  /* 0x000000030000780c */ /* 0x000fda0003f05270 */
[----:B------:R-:W-:Y:S05]  /*a910*/  @!P0 BRA `(.L_x_416) ;  /* 0x0000000000048947 */ /* 0x000fea0003800000 */
[----:B------:R-:W-:Y:S01]  /*a920*/  BPT.TRAP 0x1 ;  /* 0x000000040000795c */ /* 0x000fe20000300000 */
.L_x_416:
[----:B------:R-:W4:Y:S01]  /*a930*/  LDL R0, [R1+0x3c] ;  /* 0x00003c0001007983 */ /* 0x000f220000100800 */
[----:B------:R-:W-:Y:S01]  /*a940*/  IMAD R15, R148, 0x8, R18 ;  /* 0x00000008940f7824 */ /* 0x000fe200078e0212 */
[----:B----4-:R-:W-:-:S04]  /*a950*/  SHF.L.U32 R4, R0, 0x1f, RZ ;  /* 0x0000001f00047819 */ /* 0x010fc800000006ff */
[----:B------:R0:W2:Y:S01]  /*a960*/  SYNCS.PHASECHK.TRANS64.TRYWAIT P1, [R15+URZ+0x31c30], R4 ;  /* 0x031c30040f0075a7 */ /* 0x0000a2000802017f */
[----:B------:R-:W-:Y:S05]  /*a970*/  @!P0 BRA `(.L_x_417) ;  /* 0x0000000000048947 */ /* 0x000fea0003800000 */
[----:B------:R-:W-:Y:S01]  /*a980*/  BPT.TRAP 0x1 ;  /* 0x000000040000795c */ /* 0x000fe20000300000 */
.L_x_417:
[----:B------:R-:W-:Y:S02]  /*a990*/  VIADD R0, R18, 0x16a00 ;  /* 0x00016a0012007836 */ /* 0x000fe40000000000 */
[----:B------:R-:W-:-:S03]  /*a9a0*/  IMAD R2, R2, 0x1000, R18 ;  /* 0x0000100002027824 */ /* 0x000fc600078e0212 */
[----:B------:R-:W-:Y:S01]  /*a9b0*/  SHF.R.U32.HI R0, RZ, 0x4, R0 ;  /* 0x00000004ff007819 */ /* 0x000fe20000011600 */
[----:B------:R-:W-:-:S03]  /*a9c0*/  VIADD R2, R2, 0xda00 ;  /* 0x0000da0002027836 */ /* 0x000fc60000000000 */
[----:B------:R-:W-:Y:S02]  /*a9d0*/  LOP3.LUT R0, R0, 0x3fff, RZ, 0xc0, !PT ;  /* 0x00003fff00007812 */ /* 0x000fe400078ec0ff */
[----:B------:R-:W-:Y:S02]  /*a9e0*/  SHF.R.U32.HI R2, RZ, 0x4, R2 ;  /* 0x00000004ff027819 */ /* 0x000fe40000011602 */
[----:B------:R-:W-:Y:S02]  /*a9f0*/  LOP3.LUT R0, R0, 0x10000, RZ, 0xfc, !PT ;  /* 0x0001000000007812 */ /* 0x000fe400078efcff */
[----:B------:R-:W-:-:S03]  /*aa00*/  LOP3.LUT R2, R2, 0x3fff, RZ, 0xc0, !PT ;  /* 0x00003fff02027812 */ /* 0x000fc600078ec0ff */
[----:B------:R3:W-:Y:S01]  /*aa10*/  STL [R1+0x4c], R0 ;  /* 0x00004c0001007387 */ /* 0x0007e20000100800 */
[----:B--2---:R-:W-:Y:S05]  /*aa20*/  @P1 BRA `(.L_x_418) ;  /* 0x0000000000081947 */ /* 0x004fea0003800000 */
[----:B------:R-:W2:Y:S02]  /*aa30*/  SYNCS.PHASECHK.TRANS64.TRYWAIT P1, [R15+URZ+0x31c30], R4 ;  /* 0x031c30040f0075a7 */ /* 0x000ea4000802017f */
[----:B--2---:R-:W-:Y:S05]  /*aa40*/  @!P1 BRA `(.L_x_419) ;  /* 0x0000010800c49947 */ /* 0x004fea0003800000 */
.L_x_418:
[----:B---3--:R-:W3:Y:S01]  /*aa50*/  LDL R0, [R1+0x4c] ;  /* 0x00004c0001007983 */ /* 0x008ee20000100800 */
[----:B------:R-:W-:Y:S01]  /*aa60*/  IMAD.MOV.U32 R21, RZ, RZ, -0x7fffffe0 ;  /* 0x80000020ff157424 */ /* 0x000fe200078e00ff */
[----:B------:R-:W-:Y:S01]  /*aa70*/  LOP3.LUT R2, R2, 0x10000, RZ, 0xfc, !PT ;  /* 0x0001000002027812 */ /* 0x000fe200078efcff */
[----:B------:R-:W-:Y:S01]  /*aa80*/  IMAD.MOV.U32 R3, RZ, RZ, -0x7fffffe0 ;  /* 0x80000020ff037424 */ /* 0x000fe200078e00ff */
[----:B------:R-:W-:Y:S05]  /*aa90*/  WARPSYNC.ALL ;  /* 0x0000000000007948 */ /* 0x000fea0003800000 */
[----:B------:R-:W-:Y:S02]  /*aaa0*/  R2UR UR7, R21 ;  /* 0x00000000150772ca */ /* 0x000fe400000e0000 */
[----:B------:R-:W-:-:S02]  /*aab0*/  R2UR UR4, R2 ;  /* 0x00000000020472ca */ /* 0x000fc400000e0000 */
[C---:B------:R-:W-:Y:S01]  /*aac0*/  R2UR UR5, R3.reuse ;  /* 0x00000000030572ca */ /* 0x040fe200000e0000 */
[----:B------:R-:W-:Y:S01]  /*aad0*/  WARPGROUP.ARRIVE ;  /* 0x00000000000079c5 */ /* 0x000fe20000000000 */
[----:B------:R-:W-:Y:S01]  /*aae0*/  IMAD.MOV.U32 R5, RZ, RZ, -0x7fffffe0 ;  /* 0x80000020ff057424 */ /* 0x000fe200078e00ff */
[----:B------:R-:W-:Y:S01]  /*aaf0*/  P2R R98, PR, RZ, 0x1 ;  /* 0x00000001ff627803 */ /* 0x000fe20000000000 */
[----:B------:R-:W-:Y:S01]  /*ab00*/  IMAD.MOV.U32 R7, RZ, RZ, -0x7fffffe0 ;  /* 0x80000020ff077424 */ /* 0x000fe200078e00ff */
[C---:B------:R-:W-:Y:S02]  /*ab10*/  R2UR UR8, R2.reuse ;  /* 0x00000000020872ca */ /* 0x040fe400000e0000 */
[----:B------:R-:W-:Y:S02]  /*ab20*/  R2UR UR9, R3 ;  /* 0x00000000030972ca */ /* 0x000fe400000e0000 */
[----:B------:R-:W-:Y:S02]  /*ab30*/  R2UR UR11, R7 ;  /* 0x00000000070b72ca */ /* 0x000fe400000e0000 */
[----:B------:R-:W-:-:S02]  /*ab40*/  R2UR UR12, R2 ;  /* 0x00000000020c72ca */ /* 0x000fc400000e0000 */
[C---:B------:R-:W-:Y:S01]  /*ab50*/  R2UR UR13, R3.reuse ;  /* 0x00000000030d72ca */ /* 0x040fe200000e0000 */
[----:B------:R-:W-:Y:S01]  /*ab60*/  IMAD.MOV.U32 R9, RZ, RZ, -0x7fffffe0 ;  /* 0x80000020ff097424 */ /* 0x000fe200078e00ff */
[----:B------:R-:W-:Y:S02]  /*ab70*/  R2UR UR16, R2 ;  /* 0x00000000021072ca */ /* 0x000fe400000e0000 */
[----:B------:R-:W-:Y:S02]  /*ab80*/  R2UR UR17, R3 ;  /* 0x00000000031172ca */ /* 0x000fe400000e0000 */
[----:B------:R-:W-:Y:S01]  /*ab90*/  R2UR UR19, R9 ;  /* 0x00000000091372ca */ /* 0x000fe200000e0000 */
[----:B---3--:R-:W-:Y:S02]  /*aba0*/  IMAD R20, R148, 0x6c0, R0 ;  /* 0x000006c094147824 */ /* 0x008fe400078e0200 */
[----:B------:R-:W-:Y:S01]  /*abb0*/  IMAD.MOV.U32 R7, RZ, RZ, -0x7fffffe0 ;  /* 0x80000020ff077424 */ /* 0x000fe200078e00ff */
[----:B------:R-:W-:-:S02]  /*abc0*/  R2UR UR20, R2 ;  /* 0x00000000021472ca */ /* 0x000fc400000e0000 */
[C---:B------:R-:W-:Y:S02]  /*abd0*/  R2UR UR21, R3.reuse ;  /* 0x00000000031572ca */ /* 0x040fe400000e0000 */
[----:B------:R-:W-:Y:S02]  /*abe0*/  R2UR UR24, R2 ;  /* 0x00000000021872ca */ /* 0x000fe400000e0000 */
[C---:B------:R-:W-:Y:S01]  /*abf0*/  R2UR UR25, R3.reuse ;  /* 0x00000000031972ca */ /* 0x040fe200000e0000 */
[----:B------:R-:W-:Y:S01]  /*ac00*/  IMAD.MOV.U32 R9, RZ, RZ, -0x7fffffe0 ;  /* 0x80000020ff097424 */ /* 0x000fe200078e00ff */
[----:B------:R-:W-:Y:S01]  /*ac10*/  R2UR UR6, R20 ;  /* 0x00000000140672ca */ /* 0x000fe200000e0000 */
[----:B------:R-:W-:Y:S01]  /*ac20*/  IMAD.MOV.U32 R11, RZ, RZ, -0x7fffffe0 ;  /* 0x80000020ff0b7424 */ /* 0x000fe200078e00ff */
[C---:B------:R-:W-:Y:S01]  /*ac30*/  R2UR UR28, R2.reuse ;  /* 0x00000000021c72ca */ /* 0x040fe200000e0000 */
[----:B------:R-:W-:Y:S01]  /*ac40*/  VIADD R12, R2, 0x300 ;  /* 0x00000300020c7836 */ /* 0x000fe20000000000 */
[----:B------:R-:W-:Y:S01]  /*ac50*/  R2UR UR29, R3 ;  /* 0x00000000031d72ca */ /* 0x000fe200000e0000 */
[----:B------:R-:W-:Y:S01]  /*ac60*/  IMAD.MOV.U32 R13, RZ, RZ, -0x7fffffe0 ;  /* 0x80000020ff0d7424 */ /* 0x000fe200078e00ff */
[----:B------:R-:W3:Y:S01]  /*ac70*/  LDL R0, [R1+0x88] ;  /* 0x0000880001007983 */ /* 0x000ee20000100800 */
[C---:B0-2---:R-:W-:Y:S01]  /*ac80*/  IADD3 R4, R20.reuse, 0x40, RZ ;  /* 0x0000004014047810 */ /* 0x045fe20007ffe0ff */
[C---:B------:R-:W-:Y:S01]  /*ac90*/  VIADD R6, R20.reuse, 0x80 ;  /* 0x0000008014067836 */ /* 0x040fe20000000000 */
[----:B------:R-:W-:Y:S01]  /*aca0*/  R2UR UR23, R7 ;  /* 0x00000000071772ca */ /* 0x000fe200000e0000 */
[----:B------:R-:W-:Y:S01]  /*acb0*/  VIADD R8, R20, 0x100 ;  /* 0x0000010014087836 */ /* 0x000fe20000000000 */
[----:B------:R-:W-:Y:S01]  /*acc0*/  R2UR UR31, R9 ;  /* 0x00000000091f72ca */ /* 0x000fe200000e0000 */
[----:B------:R-:W-:Y:S01]  /*acd0*/  IMAD.MOV.U32 R7, RZ, RZ, -0x7fffffe0 ;  /* 0x80000020ff077424 */ /* 0x000fe200078e00ff */
[----:B------:R-:W-:Y:S01]  /*ace0*/  HGMMA.64x16x16.F32 R88, gdesc[UR4], RZ, !UPT, gsb0 ;  /* 0x00200000045879f0 */ /* 0x000fe2000c0008ff */
[----:B------:R-:W-:Y:S01]  /*acf0*/  R2UR UR6, R4 ;  /* 0x00000000040672ca */ /* 0x000fe200000e0000 */
[----:B------:R-:W-:Y:S01]  /*ad00*/  VIADD R4, R20, 0xc0 ;  /* 0x000000c014047836 */ /* 0x000fe20000000000 */
[----:B------:R-:W-:Y:S01]  /*ad10*/  R2UR UR7, R5 ;  /* 0x00000000050772ca */ /* 0x000fe200000e0000 */
[----:B------:R-:W-:Y:S01]  /*ad20*/  IMAD.MOV.U32 R5, RZ, RZ, -0x7fffffe0 ;  /* 0x80000020ff057424 */ /* 0x000fe200078e00ff */
[----:B------:R-:W-:Y:S01]  /*ad30*/  R2UR UR4, R2 ;  /* 0x00000000020472ca */ /* 0x000fe200000e0000 */
[----:B------:R-:W-:Y:S01]  /*ad40*/  IMAD.MOV.U32 R9, RZ, RZ, -0x7fffffe0 ;  /* 0x80000020ff097424 */ /* 0x000fe200078e00ff */
[----:B------:R-:W-:Y:S01]  /*ad50*/  R2UR UR5, R3 ;  /* 0x00000000030572ca */ /* 0x000fe200000e0000 */
[----:B------:R-:W-:Y:S01]  /*ad60*/  VIADD R10, R20, 0x102 ;  /* 0x00000102140a7836 */ /* 0x000fe20000000000 */
[----:B------:R-:W-:Y:S01]  /*ad70*/  R2UR UR10, R6 ;  /* 0x00000000060a72ca */ /* 0x000fe200000e0000 */
[----:B------:R-:W-:Y:S01]  /*ad80*/  VIADD R6, R20, 0x140 ;  /* 0x0000014014067836 */ /* 0x000fe20000000000 */
[----:B------:R-:W-:Y:S01]  /*ad90*/  R2UR UR14, R4 ;  /* 0x00000000040e72ca */ /* 0x000fe200000e0000 */
[----:B------:R-:W-:Y:S01]  /*ada0*/  VIADD R4, R20, 0x180 ;  /* 0x0000018014047836 */ /* 0x000fe20000000000 */
[----:B------:R-:W-:Y:S01]  /*adb0*/  R2UR UR15, R5 ;  /* 0x00000000050f72ca */ /* 0x000fe200000e0000 */
[----:B------:R-:W-:Y:S01]  /*adc0*/  IMAD.MOV.U32 R5, RZ, RZ, -0x7fffffe0 ;  /* 0x80000020ff057424 */ /* 0x000fe200078e00ff */
        /* <DEDUP_REMOVED lines=9> */
[C---:B------:R-:W-:Y:S01]  /*ae60*/  VIADD R6, R20.reuse, 0x82 ;  /* 0x0000008214067836 */ /* 0x040fe20000000000 */
[----:B------:R-:W-:Y:S01]  /*ae70*/  R2UR UR33, R9 ;  /* 0x00000000092172ca */ /* 0x000fe200000e0000 */
[----:B------:R-:W-:Y:S01]  /*ae80*/  VIADD R22, R20, 0x342 ;  /* 0x0000034214167836 */ /* 0x000fe20000000000 */
[----:B------:R-:W-:Y:S01]  /*ae90*/  R2UR UR32, R8 ;  /* 0x00000000082072ca */ /* 0x000fe200000e0000 */
[----:B------:R-:W-:Y:S01]  /*aea0*/  IMAD.MOV.U32 R23, RZ, RZ, -0x7fffffe0 ;  /* 0x80000020ff177424 */ /* 0x000fe200078e00ff */
[----:B-----5:R-:W0:Y:S01]  /*aeb0*/  S2R R102, SR_TID.X ;  /* 0x0000000000667919 */ /* 0x020e220000002100 */
[----:B------:R-:W-:-:S02]  /*aec0*/  VIADD R96, R20, 0x580 ;  /* 0x0000058014607836 */ /* 0x000fc40000000000 */
[----:B------:R-:W-:Y:S01]  /*aed0*/  IMAD.MOV.U32 R97, RZ, RZ, -0x7fffffe0 ;  /* 0x80000020ff617424 */ /* 0x000fe200078e00ff */
[----:B------:R-:W-:Y:S02]  /*aee0*/  WARPGROUP.DEPBAR.LE gsb0, 0x0 ;  /* 0x00008000000079c5 */ /* 0x000fe40000010000 */
[----:B------:R-:W-:-:S06]  /*aef0*/  WARPGROUP.ARRIVE ;  /* 0x00000000000079c5 */ /* 0x000fcc0000000000 */
[----:B------:R-:W-:Y:S01]  /*af00*/  HGMMA.64x16x16.F32 R80, gdesc[UR4], RZ, !UPT, gsb0 ;  /* 0x00200000045079f0 */ /* 0x000fe2000c0008ff */
[----:B------:R-:W-:Y:S01]  /*af10*/  R2UR UR6, R4 ;  /* 0x00000000040672ca */ /* 0x000fe200000e0000 */
[----:B------:R-:W-:Y:S01]  /*af20*/  VIADD R4, R20, 0x2 ;  /* 0x0000000214047836 */ /* 0x000fe20000000000 */
[----:B------:R-:W-:Y:S02]  /*af30*/  R2UR UR7, R5 ;  /* 0x00000000050772ca */ /* 0x000fe400000e0000 */
[----:B------:R-:W-:Y:S02]  /*af40*/  R2UR UR4, R2 ;  /* 0x00000000020472ca */ /* 0x000fe400000e0000 */
[----:B------:R-:W-:Y:S02]  /*af50*/  R2UR UR5, R3 ;  /* 0x00000000030572ca */ /* 0x000fe400000e0000 */
[----:B------:R-:W-:Y:S02]  /*af60*/  MOV R5, 0x80000020 ;  /* 0x8000002000057802 */ /* 0x000fe40000000f00 */
[----:B------:R-:W-:Y:S01]  /*af70*/  R2UR UR34, R4 ;  /* 0x00000000042272ca */ /* 0x000fe200000e0000 */
[----:B------:R-:W-:Y:S01]  /*af80*/  VIADD R4, R20, 0x42 ;  /* 0x0000004214047836 */ /* 0x000fe20000000000 */
[----:B------:R-:W-:Y:S01]  /*af90*/  R2UR UR35, R5 ;  /* 0x00000000052372ca */ /* 0x000fe200000e0000 */
[----:B------:R-:W-:Y:S01]  /*afa0*/  IMAD.MOV.U32 R5, RZ, RZ, -0x7fffffe0 ;  /* 0x80000020ff057424 */ /* 0x000fe200078e00ff */
[----:B0-----:R-:W-:Y:S01]  /*afb0*/  LOP3.LUT R102, R102, 0x7f, RZ, 0xc0, !PT ;  /* 0x0000007f66667812 */ /* 0x001fe200078ec0ff */
[----:B------:R-:W-:-:S02]  /*afc0*/  WARPGROUP.DEPBAR.LE gsb0, 0x0 ;  /* 0x00008000000079c5 */ /* 0x000fc40000010000 */
[----:B------:R-:W-:-:S06]  /*afd0*/  WARPGROUP.ARRIVE ;  /* 0x00000000000079c5 */ /* 0x000fcc0000000000 */
[----:B------:R-:W-:Y:S01]  /*afe0*/  HGMMA.64x16x16.F32 R72, gdesc[UR8], RZ, !UPT, gsb0 ;  /* 0x00200000084879f0 */ /* 0x000fe2000c0008ff */
[----:B------:R-:W-:Y:S01]  /*aff0*/  R2UR UR10, R6 ;  /* 0x00000000060a72ca */ /* 0x000fe200000e0000 */
[----:B------:R-:W-:Y:S01]  /*b000*/  VIADD R6, R20, 0x142 ;  /* 0x0000014214067836 */ /* 0x000fe20000000000 */
[----:B------:R-:W-:Y:S01]  /*b010*/  R2UR UR11, R7 ;  /* 0x00000000070b72ca */ /* 0x000fe200000e0000 */
[----:B------:R-:W-:Y:S01]  /*b020*/  IMAD.MOV.U32 R7, RZ, RZ, -0x7fffffe0 ;  /* 0x80000020ff077424 */ /* 0x000fe200078e00ff */
[----:B------:R-:W-:Y:S02]  /*b030*/  R2UR UR8, R8 ;  /* 0x00000000080872ca */ /* 0x000fe400000e0000 */
[----:B------:R-:W-:Y:S01]  /*b040*/  R2UR UR9, R9 ;  /* 0x00000000090972ca */ /* 0x000fe200000e0000 */
[----:B------:R-:W-:Y:S02]  /*b050*/  WARPGROUP.DEPBAR.LE gsb0, 0x0 ;  /* 0x00008000000079c5 */ /* 0x000fe40000010000 */
[----:B------:R-:W-:-:S06]  /*b060*/  WARPGROUP.ARRIVE ;  /* 0x00000000000079c5 */ /* 0x000fcc0000000000 */
[----:B------:R-:W-:Y:S01]  /*b070*/  HGMMA.64x16x16.F32 R64, gdesc[UR12], RZ, !UPT, gsb0 ;  /* 0x002000000c4079f0 */ /* 0x000fe2000c0008ff */
[----:B------:R-:W-:Y:S02]  /*b080*/  R2UR UR12, R8 ;  /* 0x00000000080c72ca */ /* 0x000fe400000e0000 */
[----:B------:R-:W-:Y:S01]  /*b090*/  R2UR UR13, R9 ;  /* 0x00000000090d72ca */ /* 0x000fe200000e0000 */
[----:B------:R-:W-:Y:S02]  /*b0a0*/  WARPGROUP.DEPBAR.LE gsb0, 0x0 ;  /* 0x00008000000079c5 */ /* 0x000fe40000010000 */
        /* <DEDUP_REMOVED lines=9> */
[----:B------:R-:W-:Y:S01]  /*b140*/  WARPGROUP.ARRIVE ;  /* 0x00000000000079c5 */ /* 0x000fe20000000000 */
[----:B---3--:R-:W-:-:S04]  /*b150*/  IMAD.IADD R21, R0, 0x1, R108 ;  /* 0x0000000100157824 */ /* 0x008fc800078e026c */
[----:B------:R-:W-:Y:S01]  /*b160*/  IMAD R21, R110, -0x90, R21 ;  /* 0xffffff706e157824 */ /* 0x000fe200078e0215 */
[----:B------:R-:W-:Y:S01]  /*b170*/  HGMMA.64x16x16.F32 R48, gdesc[UR20], RZ, !UPT, gsb0 ;  /* 0x00200000143079f0 */ /* 0x000fe2000c0008ff */
[----:B------:R-:W-:Y:S01]  /*b180*/  R2UR UR22, R6 ;  /* 0x00000000061672ca */ /* 0x000fe200000e0000 */
[----:B------:R-:W-:Y:S01]  /*b190*/  VIADD R6, R20, 0x1c2 ;  /* 0x000001c214067836 */ /* 0x000fe20000000000 */
[----:B------:R-:W-:Y:S02]  /*b1a0*/  R2UR UR23, R7 ;  /* 0x00000000071772ca */ /* 0x000fe400000e0000 */
[----:B------:R-:W-:Y:S02]  /*b1b0*/  R2UR UR20, R8 ;  /* 0x00000000081472ca */ /* 0x000fe400000e0000 */
[----:B------:R-:W-:Y:S02]  /*b1c0*/  R2UR UR21, R9 ;  /* 0x00000000091572ca */ /* 0x000fe400000e0000 */
[----:B------:R-:W-:-:S02]  /*b1d0*/  MOV R7, 0x80000020 ;  /* 0x8000002000077802 */ /* 0x000fc40000000f00 */
[C---:B------:R-:W-:Y:S02]  /*b1e0*/  ISETP.GT.AND P1, PT, R21.reuse, RZ, PT ;  /* 0x000000ff1500720c */ /* 0x040fe40003f24270 */
[C---:B------:R-:W-:Y:S02]  /*b1f0*/  ISETP.GT.AND P2, PT, R21.reuse, 0x1, PT ;  /* 0x000000011500780c */ /* 0x040fe40003f44270 */
[C---:B------:R-:W-:Y:S02]  /*b200*/  ISETP.GT.AND P3, PT, R21.reuse, 0x8, PT ;  /* 0x000000081500780c */ /* 0x040fe40003f64270 */
[C---:B------:R-:W-:Y:S02]  /*b210*/  ISETP.GT.AND P4, PT, R21.reuse, 0x9, PT ;  /* 0x000000091500780c */ /* 0x040fe40003f84270 */
[C---:B------:R-:W-:Y:S02]  /*b220*/  ISETP.GT.AND P5, PT, R21.reuse, 0x30, PT ;  /* 0x000000301500780c */ /* 0x040fe40003fa4270 */
[----:B------:R-:W-:-:S02]  /*b230*/  ISETP.GT.AND P0, PT, R21, 0x69, PT ;  /* 0x000000691500780c */ /* 0x000fc40003f04270 */
[----:B------:R-:W-:Y:S01]  /*b240*/  ISETP.GT.AND P6, PT, R21, 0x70, PT ;  /* 0x000000701500780c */ /* 0x000fe20003fc4270 */
        /* <DEDUP_REMOVED lines=8> */
[----:B------:R-:W-:Y:S02]  /*b2d0*/  R2UR UR5, R9 ;  /* 0x00000000090572ca */ /* 0x000fe400000e0000 */
[----:B------:R-:W-:Y:S01]  /*b2e0*/  R2UR UR14, R4 ;  /* 0x00000000040e72ca */ /* 0x000fe200000e0000 */
[----:B------:R-:W-:Y:S01]  /*b2f0*/  VIADD R4, R20, 0x182 ;  /* 0x0000018214047836 */ /* 0x000fe20000000000 */
[----:B------:R-:W-:Y:S01]  /*b300*/  R2UR UR15, R5 ;  /* 0x00000000050f72ca */ /* 0x000fe200000e0000 */
[----:B------:R-:W-:Y:S01]  /*b310*/  IMAD.MOV.U32 R5, RZ, RZ, -0x7fffffe0 ;  /* 0x80000020ff057424 */ /* 0x000fe200078e00ff */
        /* <DEDUP_REMOVED lines=20> */
[----:B------:R-:W-:Y:S01]  /*b460*/  HGMMA.64x16x16.F32 R88, gdesc[UR32], R88, gsb0 ;  /* 0x00200000205879f0 */ /* 0x000fe20008000858 */
[----:B------:R-:W-:Y:S02]  /*b470*/  R2UR UR32, R12 ;  /* 0x000000000c2072ca */ /* 0x000fe400000e0000 */
[----:B------:R-:W-:Y:S01]  /*b480*/  R2UR UR33, R13 ;  /* 0x000000000d2172ca */ /* 0x000fe200000e0000 */
[----:B------:R-:W-:Y:S02]  /*b490*/  WARPGROUP.DEPBAR.LE gsb0, 0x0 ;  /* 0x00008000000079c5 */ /* 0x000fe40000010000 */
[----:B------:R-:W-:-:S06]  /*b4a0*/  WARPGROUP.ARRIVE ;  /* 0x00000000000079c5 */ /* 0x000fcc0000000000 */
[----:B------:R-:W-:Y:S01]  /*b4b0*/  HGMMA.64x16x16.F32 R80, gdesc[UR4], R80, gsb0 ;  /* 0x00200000045079f0 */ /* 0x000fe20008000850 */
        /* <DEDUP_REMOVED lines=12> */
[----:B------:R-:W-:Y:S01]  /*b580*/  HGMMA.64x16x16.F32 R72, gdesc[UR8], R72, gsb0 ;  /* 0x00200000084879f0 */ /* 0x000fe20008000848 */
        /* <DEDUP_REMOVED lines=14> */
[----:B------:R-:W-:Y:S02]  /*b670*/  R2UR UR18, R10 ;  /* 0x000000000a1272ca */ /* 0x000fe400000e0000 */
[----:B------:R-:W-:Y:S01]  /*b680*/  R2UR UR19, R11 ;  /* 0x000000000b1372ca */ /* 0x000fe200000e0000 */
[----:B------:R-:W-:Y:S01]  /*b690*/  IMAD.MOV.U32 R11, RZ, RZ, -0x7fffffe0 ;  /* 0x80000020ff0b7424 */ /* 0x000fe200078e00ff */
[----:B------:R-:W-:Y:S02]  /*b6a0*/  R2UR UR16, R12 ;  /* 0x000000000c1072ca */ /* 0x000fe400000e0000 */
[----:B------:R-:W-:Y:S02]  /*b6b0*/  R2UR UR17, R13 ;  /* 0x000000000d1172ca */ /* 0x000fe400000e0000 */
[----:B------:R-:W-:Y:S01]  /*b6c0*/  IADD3 R10, R20, 0x440, RZ ;  /* 0x00000440140a7810 */ /* 0x000fe20007ffe0ff */
        /* <DEDUP_REMOVED lines=99> */
[----:B------:R-:W-:Y:S02]  /*bd00*/  R2UR UR14, R4 ;  /* 0x00000000040e72ca */ /* 0x000fe400000e0000 */
[----:B------:R-:W-:Y:S01]  /*bd10*/  R2UR UR15, R5 ;  /* 0x00000000050f72ca */ /* 0x000fe200000e0000 */
[----:B------:R-:W-:Y:S01]  /*bd20*/  IMAD.MOV.U32 R5, RZ, RZ, -0x7fffffe0 ;  /* 0x80000020ff057424 */ /* 0x000fe200078e00ff */
        /* <DEDUP_REMOVED lines=95> */
[----:B------:R-:W-:Y:S02]  /*c320*/  R2UR UR31, R97 ;  /* 0x00000000611f72ca */ /* 0x000fe400000e0000 */
        /* <DEDUP_REMOVED lines=39> */
[----:B------:R-:W-:Y:S01]  /*c5a0*/  R2UR UR6, R22 ;  /* 0x00000000160672ca */ /* 0x000fe200000e0000 */
[----:B------:R-:W-:Y:S01]  /*c5b0*/  VIADD R22, R20, 0x502 ;  /* 0x0000050214167836 */ /* 0x000fe20000000000 */
[----:B------:R-:W-:Y:S02]  /*c5c0*/  R2UR UR7, R23 ;  /* 0x00000000170772ca */ /* 0x000fe400000e0000 */
[----:B------:R-:W-:Y:S02]  /*c5d0*/  R2UR UR4, R4 ;  /* 0x00000000040472ca */ /* 0x000fe400000e0000 */
[----:B------:R-:W-:Y:S02]  /*c5e0*/  R2UR UR5, R5 ;  /* 0x00000000050572ca */ /* 0x000fe400000e0000 */
[----:B------:R-:W-:Y:S01]  /*c5f0*/  MOV R23, 0x80000020 ;  /* 0x8000002000177802 */ /* 0x000fe20000000f00 */
[----:B------:R-:W-:-:S02]  /*c600*/  WARPGROUP.DEPBAR.LE gsb0, 0x0 ;  /* 0x00008000000079c5 */ /* 0x000fc40000010000 */
        /* <DEDUP_REMOVED lines=9> */
[----:B------:R-:W-:Y:S01]  /*c6a0*/  WARPGROUP.ARRIVE ;  /* 0x00000000000079c5 */ /* 0x000fe20000000000 */
[----:B------:R-:W-:Y:S01]  /*c6b0*/  FSEL R96, R88, -INF , P1 ;  /* 0xff80000058607808 */ /* 0x000fe20000800000 */
[----:B------:R-:W-:Y:S01]  /*c6c0*/  VIADD R88, R20, 0x602 ;  /* 0x0000060214587836 */ /* 0x000fe20000000000 */
[----:B------:R-:W-:Y:S01]  /*c6d0*/  FSEL R97, R89, -INF , P2 ;  /* 0xff80000059617808 */ /* 0x000fe20001000000 */
[----:B------:R-:W-:Y:S01]  /*c6e0*/  IMAD.MOV.U32 R89, RZ, RZ, -0x7fffffe0 ;  /* 0x80000020ff597424 */ /* 0x000fe200078e00ff */
[----:B------:R-:W-:Y:S01]  /*c6f0*/  FSEL R91, R91, -INF , P2 ;  /* 0xff8000005b5b7808 */ /* 0x000fe20001000000 */
[----:B------:R-:W-:Y:S01]  /*c700*/  HGMMA.64x16x16.F32 R80, gdesc[UR4], R80, gsb0 ;  /* 0x00200000045079f0 */ /* 0x000fe20008000850 */
[----:B------:R-:W-:Y:S01]  /*c710*/  R2UR UR6, R22 ;  /* 0x00000000160672ca */ /* 0x000fe200000e0000 */
[----:B------:R-:W-:Y:S01]  /*c720*/  VIADD R22, R20, 0x542 ;  /* 0x0000054214167836 */ /* 0x000fe20000000000 */
[----:B------:R-:W-:Y:S01]  /*c730*/  R2UR UR7, R23 ;  /* 0x00000000170772ca */ /* 0x000fe200000e0000 */
[----:B------:R-:W-:Y:S01]  /*c740*/  IMAD.MOV.U32 R23, RZ, RZ, -0x7fffffe0 ;  /* 0x80000020ff177424 */ /* 0x000fe200078e00ff */
[----:B------:R-:W-:-:S02]  /*c750*/  R2UR UR4, R4 ;  /* 0x00000000040472ca */ /* 0x000fc400000e0000 */
[----:B------:R-:W-:Y:S02]  /*c760*/  R2UR UR5, R5 ;  /* 0x00000000050572ca */ /* 0x000fe400000e0000 */
[----:B------:R-:W-:Y:S02]  /*c770*/  ISETP.GT.AND P2, PT, R21, 0x11, PT ;  /* 0x000000111500780c */ /* 0x000fe40003f44270 */
[----:B------:R-:W-:Y:S02]  /*c780*/  FSEL R92, R92, -INF , P3 ;  /* 0xff8000005c5c7808 */ /* 0x000fe40001800000 */
[----:B------:R-:W-:Y:S02]  /*c790*/  FSEL R90, R90, -INF , P1 ;  /* 0xff8000005a5a7808 */ /* 0x000fe40000800000 */
[----:B------:R-:W-:Y:S02]  /*c7a0*/  FSEL R93, R93, -INF , P4 ;  /* 0xff8000005d5d7808 */ /* 0x000fe40002000000 */
[----:B------:R-:W-:-:S02]  /*c7b0*/  ISETP.GT.AND P1, PT, R21, 0x10, PT ;  /* 0x000000101500780c */ /* 0x000fc40003f24270 */
[----:B------:R-:W-:Y:S02]  /*c7c0*/  FSEL R94, R94, -INF , P3 ;  /* 0xff8000005e5e7808 */ /* 0x000fe40001800000 */
[----:B------:R-:W-:Y:S02]  /*c7d0*/  ISETP.GT.AND P3, PT, R21, 0x18, PT ;  /* 0x000000181500780c */ /* 0x000fe40003f64270 */
[----:B------:R-:W-:Y:S02]  /*c7e0*/  FSEL R95, R95, -INF , P4 ;  /* 0xff8000005f5f7808 */ /* 0x000fe40002000000 */
[----:B------:R-:W-:Y:S01]  /*c7f0*/  ISETP.GT.AND P4, PT, R21, 0x19, PT ;  /* 0x000000191500780c */ /* 0x000fe20003f84270 */
[----:B------:R-:W-:Y:S02]  /*c800*/  WARPGROUP.DEPBAR.LE gsb0, 0x0 ;  /* 0x00008000000079c5 */ /* 0x000fe40000010000 */
[----:B------:R-:W-:Y:S01]  /*c810*/  WARPGROUP.ARRIVE ;  /* 0x00000000000079c5 */ /* 0x000fe20000000000 */
[----:B------:R-:W-:-:S02]  /*c820*/  FSEL R100, R81, -INF , P2 ;  /* 0xff80000051647808 */ /* 0x000fc40001000000 */
[----:B------:R-:W-:Y:S02]  /*c830*/  FMNMX.FTZ R81, R96, R97, !PT ;  /* 0x0000006160517209 */ /* 0x000fe40007810000 */
[----:B------:R-:W-:Y:S01]  /*c840*/  FSEL R99, R80, -INF , P1 ;  /* 0xff80000050637808 */ /* 0x000fe20000800000 */
[----:B------:R-:W-:Y:S01]  /*c850*/  HGMMA.64x16x16.F32 R72, gdesc[UR4], R72, gsb0 ;  /* 0x00200000044879f0 */ /* 0x000fe20008000848 */
[----:B------:R-:W-:Y:S01]  /*c860*/  R2UR UR6, R22 ;  /* 0x00000000160672ca */ /* 0x000fe200000e0000 */
[----:B------:R-:W-:Y:S01]  /*c870*/  VIADD R22, R20, 0x582 ;  /* 0x0000058214167836 */ /* 0x000fe20000000000 */
[----:B------:R-:W-:Y:S01]  /*c880*/  R2UR UR7, R23 ;  /* 0x00000000170772ca */ /* 0x000fe200000e0000 */
[----:B------:R-:W-:Y:S01]  /*c890*/  IMAD.MOV.U32 R23, RZ, RZ, -0x7fffffe0 ;  /* 0x80000020ff177424 */ /* 0x000fe200078e00ff */
[----:B------:R-:W-:Y:S01]  /*c8a0*/  R2UR UR4, R4 ;  /* 0x00000000040472ca */ /* 0x000fe200000e0000 */
[----:B------:R-:W-:Y:S01]  /*c8b0*/  VIADD R80, R20, 0x682 ;  /* 0x0000068214507836 */ /* 0x000fe20000000000 */
[----:B------:R-:W-:-:S02]  /*c8c0*/  R2UR UR5, R5 ;  /* 0x00000000050572ca */ /* 0x000fc400000e0000 */
[----:B------:R-:W-:Y:S01]  /*c8d0*/  R2UR UR10, R22 ;  /* 0x00000000160a72ca */ /* 0x000fe200000e0000 */
[----:B------:R-:W-:Y:S01]  /*c8e0*/  VIADD R22, R20, 0x5c2 ;  /* 0x000005c214167836 */ /* 0x000fe20000000000 */
[----:B------:R-:W-:Y:S01]  /*c8f0*/  R2UR UR11, R23 ;  /* 0x00000000170b72ca */ /* 0x000fe200000e0000 */
[----:B------:R-:W-:Y:S01]  /*c900*/  IMAD.MOV.U32 R23, RZ, RZ, -0x7fffffe0 ;  /* 0x80000020ff177424 */ /* 0x000fe200078e00ff */
[----:B------:R-:W-:Y:S01]  /*c910*/  FMNMX.FTZ R0, R92, R81, !PT ;  /* 0x000000515c007209 */ /* 0x000fe20007810000 */
[----:B------:R-:W-:Y:S01]  /*c920*/  IMAD.MOV.U32 R81, RZ, RZ, -0x7fffffe0 ;  /* 0x80000020ff517424 */ /* 0x000fe200078e00ff */
[----:B------:R-:W-:Y:S02]  /*c930*/  FSEL R84, R84, -INF , P3 ;  /* 0xff80000054547808 */ /* 0x000fe40001800000 */
[----:B------:R-:W-:Y:S02]  /*c940*/  FMNMX.FTZ R0, R93, R0, !PT ;  /* 0x000000005d007209 */ /* 0x000fe40007810000 */
[----:B------:R-:W-:-:S02]  /*c950*/  FSEL R82, R82, -INF , P1 ;  /* 0xff80000052527808 */ /* 0x000fc40000800000 */
[----:B------:R-:W-:Y:S02]  /*c960*/  FSEL R85, R85, -INF , P4 ;  /* 0xff80000055557808 */ /* 0x000fe40002000000 */
[----:B------:R-:W-:Y:S02]  /*c970*/  ISETP.GT.AND P1, PT, R21, 0x20, PT ;  /* 0x000000201500780c */ /* 0x000fe40003f24270 */
[----:B------:R-:W-:Y:S02]  /*c980*/  FSEL R83, R83, -INF , P2 ;  /* 0xff80000053537808 */ /* 0x000fe40001000000 */
[C---:B------:R-:W-:Y:S02]  /*c990*/  ISETP.GT.AND P2, PT, R21.reuse, 0x21, PT ;  /* 0x000000211500780c */ /* 0x040fe40003f44270 */
[----:B------:R-:W-:Y:S02]  /*c9a0*/  FSEL R86, R86, -INF , P3 ;  /* 0xff80000056567808 */ /* 0x000fe40001800000 */
[----:B------:R-:W-:-:S02]  /*c9b0*/  ISETP.GT.AND P3, PT, R21, 0x28, PT ;  /* 0x000000281500780c */ /* 0x000fc40003f64270 */
[----:B------:R-:W-:Y:S02]  /*c9c0*/  FSEL R87, R87, -INF , P4 ;  /* 0xff80000057577808 */ /* 0x000fe40002000000 */
[----:B------:R-:W-:Y:S02]  /*c9d0*/  ISETP.GT.AND P4, PT, R21, 0x29, PT ;  /* 0x000000291500780c */ /* 0x000fe40003f84270 */
[----:B------:R-:W-:Y:S02]  /*c9e0*/  R2UR UR14, R80 ;  /* 0x00000000500e72ca */ /* 0x000fe400000e0000 */
[----:B------:R-:W-:Y:S01]  /*c9f0*/  R2UR UR15, R81 ;  /* 0x00000000510f72ca */ /* 0x000fe200000e0000 */
[----:B------:R-:W-:Y:S02]  /*ca00*/  WARPGROUP.DEPBAR.LE gsb0, 0x0 ;  /* 0x00008000000079c5 */ /* 0x000fe40000010000 */
[----:B------:R-:W-:Y:S01]  /*ca10*/  WARPGROUP.ARRIVE ;  /* 0x00000000000079c5 */ /* 0x000fe20000000000 */
[----:B------:R-:W-:-:S02]  /*ca20*/  FSEL R72, R72, -INF , P1 ;  /* 0xff80000048487808 */ /* 0x000fc40000800000 */
[----:B------:R-:W-:Y:S02]  /*ca30*/  FSEL R73, R73, -INF , P2 ;  /* 0xff80000049497808 */ /* 0x000fe40001000000 */
[----:B------:R-:W-:Y:S01]  /*ca40*/  FSEL R76, R76, -INF , P3 ;  /* 0xff8000004c4c7808 */ /* 0x000fe20001800000 */
[----:B------:R-:W-:Y:S01]  /*ca50*/  HGMMA.64x16x16.F32 R64, gdesc[UR4], R64, gsb0 ;  /* 0x00200000044079f0 */ /* 0x000fe20008000840 */
[----:B------:R-:W-:Y:S01]  /*ca60*/  R2UR UR6, R22 ;  /* 0x00000000160672ca */ /* 0x000fe200000e0000 */
[----:B------:R-:W-:Y:S01]  /*ca70*/  VIADD R22, R20, 0x642 ;  /* 0x0000064214167836 */ /* 0x000fe20000000000 */
[----:B------:R-:W-:Y:S02]  /*ca80*/  R2UR UR7, R23 ;  /* 0x00000000170772ca */ /* 0x000fe400000e0000 */
[----:B------:R-:W-:Y:S02]  /*ca90*/  R2UR UR4, R4 ;  /* 0x00000000040472ca */ /* 0x000fe400000e0000 */
[----:B------:R-:W-:-:S02]  /*caa0*/  R2UR UR5, R5 ;  /* 0x00000000050572ca */ /* 0x000fc400000e0000 */
[----:B------:R-:W-:Y:S02]  /*cab0*/  FMNMX.FTZ R23, R99, R0, !PT ;  /* 0x0000000063177209 */ /* 0x000fe40007810000 */
[----:B------:R-:W-:Y:S02]  /*cac0*/  FSEL R77, R77, -INF , P4 ;  /* 0xff8000004d4d7808 */ /* 0x000fe40002000000 */
[----:B------:R-:W-:Y:S02]  /*cad0*/  FMNMX.FTZ R23, R100, R23, !PT ;  /* 0x0000001764177209 */ /* 0x000fe40007810000 */
[----:B------:R-:W-:Y:S02]  /*cae0*/  FSEL R79, R79, -INF , P4 ;  /* 0xff8000004f4f7808 */ /* 0x000fe40002000000 */
[----:B------:R-:W-:Y:S02]  /*caf0*/  FMNMX.FTZ R0, R84, R23, !PT ;  /* 0x0000001754007209 */ /* 0x000fe40007810000 */
[----:B------:R-:W-:-:S02]  /*cb00*/  ISETP.GT.AND P4, PT, R21, 0x31, PT ;  /* 0x000000311500780c */ /* 0x000fc40003f84270 */
[----:B------:R-:W-:Y:S02]  /*cb10*/  FMNMX.FTZ R23, R85, R0, !PT ;  /* 0x0000000055177209 */ /* 0x000fe40007810000 */
[----:B------:R-:W-:Y:S02]  /*cb20*/  FSEL R74, R74, -INF , P1 ;  /* 0xff8000004a4a7808 */ /* 0x000fe40000800000 */
[----:B------:R-:W-:Y:S01]  /*cb30*/  FMNMX.FTZ R0, R72, R23, !PT ;  /* 0x0000001748007209 */ /* 0x000fe20007810000 */
[----:B------:R-:W-:Y:S01]  /*cb40*/  IMAD.MOV.U32 R23, RZ, RZ, -0x7fffffe0 ;  /* 0x80000020ff177424 */ /* 0x000fe200078e00ff */
[C---:B------:R-:W-:Y:S02]  /*cb50*/  ISETP.GT.AND P1, PT, R21.reuse, 0x38, PT ;  /* 0x000000381500780c */ /* 0x040fe40003f24270 */
        /* <DEDUP_REMOVED lines=8> */
[----:B------:R-:W-:Y:S01]  /*cbe0*/  FSEL R68, R68, -INF , P1 ;  /* 0xff80000044447808 */ /* 0x000fe20000800000 */
[----:B------:R-:W-:Y:S01]  /*cbf0*/  HGMMA.64x16x16.F32 R56, gdesc[UR8], R56, gsb0 ;  /* 0x00200000083879f0 */ /* 0x000fe20008000838 */
[----:B------:R-:W-:-:S02]  /*cc00*/  R2UR UR10, R88 ;  /* 0x00000000580a72ca */ /* 0x000fc400000e0000 */
[----:B------:R-:W-:Y:S02]  /*cc10*/  R2UR UR11, R89 ;  /* 0x00000000590b72ca */ /* 0x000fe400000e0000 */
[----:B------:R-:W-:Y:S02]  /*cc20*/  R2UR UR8, R4 ;  /* 0x00000000040872ca */ /* 0x000fe400000e0000 */
[----:B------:R-:W-:Y:S02]  /*cc30*/  R2UR UR9, R5 ;  /* 0x00000000050972ca */ /* 0x000fe400000e0000 */
[----:B------:R-:W-:Y:S02]  /*cc40*/  FSEL R69, R69, -INF , P3 ;  /* 0xff80000045457808 */ /* 0x000fe40001800000 */
[----:B------:R-:W-:Y:S02]  /*cc50*/  FSEL R66, R66, -INF , P5 ;  /* 0xff80000042427808 */ /* 0x000fe40002800000 */
[----:B------:R-:W-:-:S02]  /*cc60*/  ISETP.GT.AND P5, PT, R21, 0x41, PT ;  /* 0x000000411500780c */ /* 0x000fc40003fa4270 */
[----:B------:R-:W-:Y:S02]  /*cc70*/  FSEL R67, R67, -INF , P4 ;  /* 0xff80000043437808 */ /* 0x000fe40002000000 */
[----:B------:R-:W-:Y:S02]  /*cc80*/  ISETP.GT.AND P4, PT, R21, 0x48, PT ;  /* 0x000000481500780c */ /* 0x000fe40003f84270 */
[----:B------:R-:W-:Y:S02]  /*cc90*/  FSEL R71, R71, -INF , P3 ;  /* 0xff80000047477808 */ /* 0x000fe40001800000 */
[C---:B------:R-:W-:Y:S02]  /*cca0*/  ISETP.GT.AND P3, PT, R21.reuse, 0x49, PT ;  /* 0x000000491500780c */ /* 0x040fe40003f64270 */
[----:B------:R-:W-:Y:S02]  /*ccb0*/  FSEL R70, R70, -INF , P1 ;  /* 0xff80000046467808 */ /* 0x000fe40000800000 */
[----:B------:R-:W-:-:S02]  /*ccc0*/  ISETP.GT.AND P1, PT, R21, 0x50, PT ;  /* 0x000000501500780c */ /* 0x000fc40003f24270 */
[----:B------:R-:W-:Y:S01]  /*ccd0*/  FMNMX.FTZ R89, R90, R91, !PT ;  /* 0x0000005b5a597209 */ /* 0x000fe20007810000 */
        /* <DEDUP_REMOVED lines=10> */
[----:B------:R-:W-:Y:S02]  /*cd80*/  FMNMX.FTZ R23, R73, R0, !PT ;  /* 0x0000000049177209 */ /* 0x000fe40007810000 */
[----:B------:R-:W-:Y:S02]  /*cd90*/  FSEL R61, R61, -INF , P3 ;  /* 0xff8000003d3d7808 */ /* 0x000fe40001800000 */
[----:B------:R-:W-:-:S02]  /*cda0*/  FMNMX.FTZ R0, R76, R23, !PT ;  /* 0x000000174c007209 */ /* 0x000fc40007810000 */
[----:B------:R-:W-:Y:S02]  /*cdb0*/  FSEL R58, R58, -INF , P2 ;  /* 0xff8000003a3a7808 */ /* 0x000fe40001000000 */
[----:B------:R-:W-:Y:S02]  /*cdc0*/  FMNMX.FTZ R23, R77, R0, !PT ;  /* 0x000000004d177209 */ /* 0x000fe40007810000 */
[----:B------:R-:W-:Y:S02]  /*cdd0*/  ISETP.GT.AND P2, PT, R21, 0x51, PT ;  /* 0x000000511500780c */ /* 0x000fe40003f44270 */
[----:B------:R-:W-:Y:S02]  /*cde0*/  FMNMX.FTZ R0, R64, R23, !PT ;  /* 0x0000001740007209 */ /* 0x000fe40007810000 */
[----:B------:R-:W-:Y:S02]  /*cdf0*/  FSEL R59, R59, -INF , P5 ;  /* 0xff8000003b3b7808 */ /* 0x000fe40002800000 */
[----:B------:R-:W-:-:S02]  /*ce00*/  FMNMX.FTZ R23, R65, R0, !PT ;  /* 0x0000000041177209 */ /* 0x000fc40007810000 */
[----:B------:R-:W-:Y:S02]  /*ce10*/  ISETP.GT.AND P5, PT, R21, 0x58, PT ;  /* 0x000000581500780c */ /* 0x000fe40003fa4270 */
[----:B------:R-:W-:Y:S02]  /*ce20*/  FMNMX.FTZ R0, R68, R23, !PT ;  /* 0x0000001744007209 */ /* 0x000fe40007810000 */
[----:B------:R-:W-:Y:S02]  /*ce30*/  FSEL R62, R62, -INF , P4 ;  /* 0xff8000003e3e7808 */ /* 0x000fe40002000000 */
[----:B------:R-:W-:Y:S02]  /*ce40*/  FMNMX.FTZ R23, R69, R0, !PT ;  /* 0x0000000045177209 */ /* 0x000fe40007810000 */
[----:B------:R-:W-:Y:S02]  /*ce50*/  ISETP.GT.AND P4, PT, R21, 0x59, PT ;  /* 0x000000591500780c */ /* 0x000fe40003f84270 */
[----:B------:R-:W-:-:S02]  /*ce60*/  FMNMX.FTZ R0, R56, R23, !PT ;  /* 0x0000001738007209 */ /* 0x000fc40007810000 */
[----:B------:R-:W-:Y:S02]  /*ce70*/  FSEL R63, R63, -INF , P3 ;  /* 0xff8000003f3f7808 */ /* 0x000fe40001800000 */
[----:B------:R-:W-:Y:S02]  /*ce80*/  FMNMX.FTZ R23, R57, R0, !PT ;  /* 0x0000000039177209 */ /* 0x000fe40007810000 */
[----:B------:R-:W-:Y:S02]  /*ce90*/  ISETP.GT.AND P3, PT, R21, 0x60, PT ;  /* 0x000000601500780c */ /* 0x000fe40003f64270 */
[----:B------:R-:W-:-:S04]  /*cea0*/  FMNMX.FTZ R0, R60, R23, !PT ;  /* 0x000000173c007209 */ /* 0x000fc80007810000 */
[----:B------:R-:W-:Y:S01]  /*ceb0*/  FMNMX.FTZ R23, R61, R0, !PT ;  /* 0x000000003d177209 */ /* 0x000fe20007810000 */
[----:B------:R-:W-:Y:S02]  /*cec0*/  WARPGROUP.DEPBAR.LE gsb0, 0x0 ;  /* 0x00008000000079c5 */ /* 0x000fe40000010000 */
[----:B------:R-:W-:Y:S01]  /*ced0*/  WARPGROUP.ARRIVE ;  /* 0x00000000000079c5 */ /* 0x000fe20000000000 */
[----:B------:R-:W-:Y:S02]  /*cee0*/  FSEL R48, R48, -INF , P1 ;  /* 0xff80000030307808 */ /* 0x000fe40000800000 */
[----:B------:R-:W-:Y:S02]  /*cef0*/  FSEL R49, R49, -INF , P2 ;  /* 0xff80000031317808 */ /* 0x000fe40001000000 */
[----:B------:R-:W-:Y:S01]  /*cf00*/  FMNMX.FTZ R0, R48, R23, !PT ;  /* 0x0000001730007209 */ /* 0x000fe20007810000 */
[----:B------:R-:W-:Y:S01]  /*cf10*/  HGMMA.64x16x16.F32 R40, gdesc[UR8], R40, gsb0 ;  /* 0x00200000082879f0 */ /* 0x000fe20008000828 */
[----:B------:R-:W-:-:S02]  /*cf20*/  FSEL R52, R52, -INF , P5 ;  /* 0xff80000034347808 */ /* 0x000fc40002800000 */
[----:B------:R-:W-:Y:S02]  /*cf30*/  FMNMX.FTZ R23, R49, R0, !PT ;  /* 0x0000000031177209 */ /* 0x000fe40007810000 */
[----:B------:R-:W-:Y:S02]  /*cf40*/  FSEL R53, R53, -INF , P4 ;  /* 0xff80000035357808 */ /* 0x000fe40002000000 */
[----:B------:R-:W-:Y:S02]  /*cf50*/  FMNMX.FTZ R0, R52, R23, !PT ;  /* 0x0000001734007209 */ /* 0x000fe40007810000 */
[----:B------:R-:W-:Y:S02]  /*cf60*/  FSEL R50, R50, -INF , P1 ;  /* 0xff80000032327808 */ /* 0x000fe40000800000 */
[----:B------:R-:W-:Y:S02]  /*cf70*/  ISETP.GT.AND P1, PT, R21, 0x61, PT ;  /* 0x000000611500780c */ /* 0x000fe40003f24270 */
[----:B------:R-:W-:-:S02]  /*cf80*/  FMNMX.FTZ R23, R53, R0, !PT ;  /* 0x0000000035177209 */ /* 0x000fc40007810000 */
[----:B------:R-:W-:Y:S02]  /*cf90*/  FSEL R51, R51, -INF , P2 ;  /* 0xff80000033337808 */ /* 0x000fe40001000000 */
[----:B------:R-:W-:Y:S02]  /*cfa0*/  ISETP.GT.AND P2, PT, R21, 0x68, PT ;  /* 0x000000681500780c */ /* 0x000fe40003f44270 */
[----:B------:R-:W-:Y:S02]  /*cfb0*/  FSEL R55, R55, -INF , P4 ;  /* 0xff80000037377808 */ /* 0x000fe40002000000 */
[C---:B------:R-:W-:Y:S02]  /*cfc0*/  ISETP.GT.AND P4, PT, R21.reuse, 0x81, PT ;  /* 0x000000811500780c */ /* 0x040fe40003f84270 */
        /* <DEDUP_REMOVED lines=8> */
[----:B------:R-:W-:Y:S01]  /*d050*/  FSEL R44, R44, -INF , P2 ;  /* 0xff8000002c2c7808 */ /* 0x000fe20001000000 */
[----:B------:R-:W-:Y:S01]  /*d060*/  ULDC UR4, c[0x0][0x988] ;  /* 0x0002620000047ab9 */ /* 0x000fe20000000800 */
[----:B------:R-:W-:Y:S01]  /*d070*/  FMNMX.FTZ R23, R41, R0, !PT ;  /* 0x0000000029177209 */ /* 0x000fe20007810000 */
[----:B-1----:R-:W-:Y:S01]  /*d080*/  IMAD.U32 R14, RZ, RZ, UR4 ;  /* 0x00000004ff0e7e24 */ /* 0x002fe2000f8e00ff */
[----:B------:R-:W-:-:S02]  /*d090*/  FSEL R45, R45, -INF , P0 ;  /* 0xff8000002d2d7808 */ /* 0x000fc40000000000 */
[----:B------:R-:W-:Y:S02]  /*d0a0*/  FMNMX.FTZ R0, R44, R23, !PT ;  /* 0x000000172c007209 */ /* 0x000fe40007810000 */
[----:B------:R-:W-:Y:S02]  /*d0b0*/  ISETP.GT.AND P0, PT, R21, 0x71, PT ;  /* 0x000000711500780c */ /* 0x000fe40003f04270 */
[----:B------:R-:W-:Y:S02]  /*d0c0*/  FMNMX.FTZ R23, R45, R0, !PT ;  /* 0x000000002d177209 */ /* 0x000fe40007810000 */
[----:B------:R-:W-:Y:S02]  /*d0d0*/  FSEL R43, R43, -INF , P1 ;  /* 0xff8000002b2b7808 */ /* 0x000fe40000800000 */
[----:B------:R-:W-:Y:S02]  /*d0e0*/  ISETP.GT.AND P1, PT, R21, 0x78, PT ;  /* 0x000000781500780c */ /* 0x000fe40003f24270 */
[----:B------:R-:W-:-:S02]  /*d0f0*/  FSEL R46, R46, -INF , P2 ;  /* 0xff8000002e2e7808 */ /* 0x000fc40001000000 */
[C---:B------:R-:W-:Y:S02]  /*d100*/  ISETP.GT.AND P2, PT, R21.reuse, 0x79, PT ;  /* 0x000000791500780c */ /* 0x040fe40003f44270 */
[----:B------:R-:W-:Y:S02]  /*d110*/  FSEL R42, R42, -INF , P3 ;  /* 0xff8000002a2a7808 */ /* 0x000fe40001800000 */
[----:B------:R-:W-:Y:S02]  /*d120*/  ISETP.GT.AND P3, PT, R21, 0x80, PT ;  /* 0x000000801500780c */ /* 0x000fe40003f64270 */
[----:B------:R-:W-:Y:S02]  /*d130*/  P2R R88, PR, RZ, 0x4 ;  /* 0x00000004ff587803 */ /* 0x000fe40000000000 */
[----:B------:R-:W-:Y:S02]  /*d140*/  P2R R22, PR, RZ, 0x1 ;  /* 0x00000001ff167803 */ /* 0x000fe40000000000 */
[----:B------:R-:W-:Y:S01]  /*d150*/  P2R R81, PR, RZ, 0x2 ;  /* 0x00000002ff517803 */ /* 0x000fe20000000000 */
[----:B------:R-:W-:-:S02]  /*d160*/  WARPGROUP.DEPBAR.LE gsb0, 0x0 ;  /* 0x00008000000079c5 */ /* 0x000fc40000010000 */
[----:B------:R-:W-:Y:S01]  /*d170*/  WARPGROUP.ARRIVE ;  /* 0x00000000000079c5 */ /* 0x000fe20000000000 */
[----:B------:R-:W-:Y:S02]  /*d180*/  FSEL R32, R32, -INF , P6 ;  /* 0xff80000020207808 */ /* 0x000fe40003000000 */
[----:B------:R-:W-:Y:S02]  /*d190*/  FSEL R33, R33, -INF , P0 ;  /* 0xff80000021217808 */ /* 0x000fe40000000000 */
[----:B------:R-:W-:Y:S01]  /*d1a0*/  FMNMX.FTZ R0, R32, R23, !PT ;  /* 0x0000001720007209 */ /* 0x000fe20007810000 */
[----:B------:R-:W-:Y:S01]  /*d1b0*/  HGMMA.64x16x16.F32 R24, gdesc[UR12], R24, gsb0 ;  /* 0x002000000c1879f0 */ /* 0x000fe20008000818 */
[----:B------:R-:W-:Y:S02]  /*d1c0*/  FSEL R36, R36, -INF , P1 ;  /* 0xff80000024247808 */ /* 0x000fe40000800000 */
[----:B------:R-:W-:Y:S02]  /*d1d0*/  FMNMX.FTZ R23, R33, R0, !PT ;  /* 0x0000000021177209 */ /* 0x000fe40007810000 */
[----:B------:R-:W-:-:S02]  /*d1e0*/  FSEL R37, R37, -INF , P2 ;  /* 0xff80000025257808 */ /* 0x000fc40001000000 */
[----:B------:R-:W-:Y:S02]  /*d1f0*/  FMNMX.FTZ R0, R36, R23, !PT ;  /* 0x0000001724007209 */ /* 0x000fe40007810000 */
[----:B------:R-:W-:Y:S02]  /*d200*/  ISETP.GT.AND P6, PT, R21, 0x89, PT ;  /* 0x000000891500780c */ /* 0x000fe40003fc4270 */
[----:B------:R-:W-:Y:S02]  /*d210*/  FMNMX.FTZ R23, R37, R0, !PT ;  /* 0x0000000025177209 */ /* 0x000fe40007810000 */
[C---:B------:R-:W-:Y:S02]  /*d220*/  ISETP.GT.AND P1, PT, R21.reuse, 0x69, PT ;  /* 0x000000691500780c */ /* 0x040fe40003f24270 */
[----:B------:R-:W-:Y:S02]  /*d230*/  ISETP.GT.AND P0, PT, R21, 0x70, PT ;  /* 0x000000701500780c */ /* 0x000fe40003f04270 */
[----:B------:R-:W-:-:S02]  /*d240*/  FSEL R47, R47, -INF , P1 ;  /* 0xff8000002f2f7808 */ /* 0x000fc40000800000 */
[----:B------:R-:W-:Y:S02]  /*d250*/  FSEL R34, R34, -INF , P0 ;  /* 0xff80000022227808 */ /* 0x000fe40000000000 */
[----:B------:R-:W-:Y:S02]  /*d260*/  ISETP.NE.AND P0, PT, R22, RZ, PT ;  /* 0x000000ff1600720c */ /* 0x000fe40003f05270 */
[----:B------:R-:W-:Y:S02]  /*d270*/  ISETP.NE.AND P1, PT, R81, RZ, PT ;  /* 0x000000ff5100720c */ /* 0x000fe40003f25270 */
[----:B------:R-:W-:Y:S02]  /*d280*/  FSEL R35, R35, -INF , P0 ;  /* 0xff80000023237808 */ /* 0x000fe40000000000 */
[----:B------:R-:W-:Y:S02]  /*d290*/  FSEL R38, R38, -INF , P1 ;  /* 0xff80000026267808 */ /* 0x000fe40000800000 */
[----:B------:R-:W-:Y:S01]  /*d2a0*/  ISETP.NE.AND P0, PT, R98, RZ, PT ;  /* 0x000000ff6200720c */ /* 0x000fe20003f05270 */
[----:B------:R-:W-:-:S02]  /*d2b0*/  WARPGROUP.DEPBAR.LE gsb0, 0x0 ;  /* 0x00008000000079c5 */ /* 0x000fc40000010000 */
[----:B------:R-:W-:Y:S02]  /*d2c0*/  FSEL R24, R24, -INF , P3 ;  /* 0xff80000018187808 */ /* 0x000fe40001800000 */
[----:B------:R-:W-:Y:S02]  /*d2d0*/  FSEL R25, R25, -INF , P4 ;  /* 0xff80000019197808 */ /* 0x000fe40002000000 */
[----:B------:R-:W-:Y:S02]  /*d2e0*/  FMNMX.FTZ R0, R24, R23, !PT ;  /* 0x0000001718007209 */ /* 0x000fe40007810000 */
[----:B------:R-:W-:Y:S02]  /*d2f0*/  FSEL R28, R28, -INF , P5 ;  /* 0xff8000001c1c7808 */ /* 0x000fe40002800000 */
[----:B------:R-:W-:Y:S02]  /*d300*/  FMNMX.FTZ R23, R25, R0, !PT ;  /* 0x0000000019177209 */ /* 0x000fe40007810000 */
[----:B------:R-:W-:-:S02]  /*d310*/  FSEL R29, R29, -INF , P6 ;  /* 0xff8000001d1d7808 */ /* 0x000fc40003000000 */
[----:B------:R-:W-:Y:S02]  /*d320*/  FMNMX.FTZ R0, R28, R23, !PT ;  /* 0x000000171c007209 */ /* 0x000fe40007810000 */
[----:B------:R-:W-:Y:S02]  /*d330*/  FSEL R27, R27, -INF , P4 ;  /* 0xff8000001b1b7808 */ /* 0x000fe40002000000 */
[----:B------:R-:W-:Y:S02]  /*d340*/  FMNMX.FTZ R20, R29, R0, !PT ;  /* 0x000000001d147209 */ /* 0x000fe40007810000 */
[----:B------:R-:W-:Y:S02]  /*d350*/  FSEL R101, R30, -INF , P5 ;  /* 0xff8000001e657808 */ /* 0x000fe40002800000 */
[----:B------:R-:W-:Y:S01]  /*d360*/  FSEL R31, R31, -INF , P6 ;  /* 0xff8000001f1f7808 */ /* 0x000fe20003000000 */
[----:B------:R-:W0:Y:S02]  /*d370*/  SHFL.BFLY PT, R23, R20, 0x2, 0x1f ;  /* 0x0c401f0014177f89 */ /* 0x000e2400000e0000 */
[----:B0-----:R-:W-:-:S05]  /*d380*/  FMNMX.FTZ R23, R20, R23, !PT ;  /* 0x0000001714177209 */ /* 0x001fca0007810000 */
[----:B------:R-:W0:Y:S02]  /*d390*/  SHFL.BFLY PT, R0, R23, 0x1, 0x1f ;  /* 0x0c201f0017007f89 */ /* 0x000e2400000e0000 */
[----:B0-----:R-:W-:-:S04]  /*d3a0*/  FMNMX.FTZ R0, R23, R0, !PT ;  /* 0x0000000017007209 */ /* 0x001fc80007810000 */
[C---:B------:R-:W-:Y:S01]  /*d3b0*/  FSETP.NEU.FTZ.AND P2, PT, R0.reuse, -INF , PT ;  /* 0xff8000000000780b */ /* 0x040fe20003f5d000 */
[----:B------:R-:W-:-:S05]  /*d3c0*/  FMUL.FTZ R80, R0, R14 ;  /* 0x0000000e00507220 */ /* 0x000fca0000410000 */
[----:B------:R-:W-:Y:S02]  /*d3d0*/  FSEL R21, R80, RZ, P2 ;  /* 0x000000ff50157208 */ /* 0x000fe40001000000 */
[----:B------:R-:W-:-:S03]  /*d3e0*/  ISETP.NE.AND P2, PT, R88, RZ, PT ;  /* 0x000000ff5800720c */ /* 0x000fc60003f45270 */
[-CC-:B------:R-:W-:Y:S01]  /*d3f0*/  FFMA.FTZ R23, R92, R14.reuse, -R21.reuse ;  /* 0x0000000e5c177223 */ /* 0x180fe20000010815 */
[----:B------:R-:W-:Y:S01]  /*d400*/  FMNMX.FTZ R92, R94, R89, !PT ;  /* 0x000000595e5c7209 */ /* 0x000fe20007810000 */
[-CC-:B------:R-:W-:Y:S01]  /*d410*/  FFMA.FTZ R80, R93, R14.reuse, -R21.reuse ;  /* 0x0000000e5d507223 */ /* 0x180fe20000010815 */
[-CC-:B------:R-:W-:Y:S01]  /*d420*/  FFMA.FTZ R22, R97, R14.reuse, -R21.reuse ;  /* 0x0000000e61167223 */ /* 0x180fe20000010815 */
[----:B------:R-:W-:Y:S01]  /*d430*/  FSEL R97, R39, -INF , P2 ;  /* 0xff80000027617808 */ /* 0x000fe20001000000 */
[--C-:B------:R-:W-:Y:S01]  /*d440*/  FFMA.FTZ R81, R99, R14, -R21.reuse ;  /* 0x0000000e63517223 */ /* 0x100fe20000010815 */
[----:B------:R-:W-:Y:S01]  /*d450*/  FMNMX.FTZ R89, R95, R92, !PT ;  /* 0x0000005c5f597209 */ /* 0x000fe20007810000 */
[-CC-:B------:R-:W-:Y:S01]  /*d460*/  FFMA.FTZ R39, R48, R14.reuse, -R21.reuse ;  /* 0x0000000e30277223 */ /* 0x180fe20000010815 */
[----:B------:R-:W-:Y:S01]  /*d470*/  FSEL R99, R26, -INF , P3 ;  /* 0xff8000001a637808 */ /* 0x000fe20001800000 */
        /* <DEDUP_REMOVED lines=38> */
[----:B------:R-:W-:Y:S01]  /*d6e0*/  FFMA.FTZ R33, R29, R14, -R21 ;  /* 0x0000000e1d217223 */ /* 0x000fe20000010815 */
[----:B------:R-:W-:Y:S01]  /*d6f0*/  MUFU.EX2 R20, R20 ;  /* 0x0000001400147308 */ /* 0x000fe20000000800 */
[----:B------:R-:W-:-:S02]  /*d700*/  ISETP.GE.AND P2, PT, R108, 0x91, PT ;  /* 0x000000916c00780c */ /* 0x000fc40003f46270 */
[----:B------:R-:W-:-:S04]  /*d710*/  FMNMX.FTZ R72, R70, R93, !PT ;  /* 0x0000005d46487209 */ /* 0x000fc80007810000 */
[----:B------:R-:W-:Y:S01]  /*d720*/  FMNMX.FTZ R93, R71, R72, !PT ;  /* 0x00000048475d7209 */ /* 0x000fe20007810000 */
[----:B------:R-:W0:Y:S03]  /*d730*/  MUFU.EX2 R22, R22 ;  /* 0x0000001600167308 */ /* 0x000e260000000800 */
[----:B------:R-:W-:-:S04]  /*d740*/  FMNMX.FTZ R72, R58, R93, !PT ;  /* 0x0000005d3a487209 */ /* 0x000fc80007810000 */
[----:B------:R-:W-:Y:S01]  /*d750*/  FMNMX.FTZ R93, R59, R72, !PT ;  /* 0x000000483b5d7209 */ /* 0x000fe20007810000 */
[----:B------:R-:W1:Y:S03]  /*d760*/  MUFU.EX2 R23, R23 ;  /* 0x0000001700177308 */ /* 0x000e660000000800 */
[----:B------:R-:W-:-:S04]  /*d770*/  FMNMX.FTZ R72, R62, R93, !PT ;  /* 0x0000005d3e487209 */ /* 0x000fc80007810000 */
[----:B------:R-:W-:Y:S01]  /*d780*/  FMNMX.FTZ R93, R63, R72, !PT ;  /* 0x000000483f5d7209 */ /* 0x000fe20007810000 */
[----:B------:R-:W2:Y:S03]  /*d790*/  MUFU.EX2 R80, R80 ;  /* 0x0000005000507308 */ /* 0x000ea60000000800 */
[----:B------:R-:W-:-:S04]  /*d7a0*/  FMNMX.FTZ R72, R50, R93, !PT ;  /* 0x0000005d32487209 */ /* 0x000fc80007810000 */
[----:B------:R-:W-:Y:S01]  /*d7b0*/  FMNMX.FTZ R93, R51, R72, !PT ;  /* 0x00000048335d7209 */ /* 0x000fe20007810000 */
[----:B------:R-:W3:Y:S03]  /*d7c0*/  MUFU.EX2 R81, R81 ;  /* 0x0000005100517308 */ /* 0x000ee60000000800 */
        /* <DEDUP_REMOVED lines=13> */
[-CC-:B------:R-:W-:Y:S01]  /*d8a0*/  FFMA.FTZ R93, R44, R14.reuse, -R21.reuse ;  /* 0x0000000e2c5d7223 */ /* 0x180fe20000010815 */
[----:B------:R-:W-:Y:S02]  /*d8b0*/  FFMA.FTZ R44, R24, R14, -R21 ;  /* 0x0000000e182c7223 */ /* 0x000fe40000010815 */
[----:B------:R-:W-:Y:S01]  /*d8c0*/  FMNMX.FTZ R72, R97, R72, !PT ;  /* 0x0000004861487209 */ /* 0x000fe20007810000 */
[----:B------:R-:W-:Y:S03]  /*d8d0*/  MUFU.EX2 R73, R73 ;  /* 0x0000004900497308 */ /* 0x000fe60000000800 */
[----:B------:R-:W-:-:S04]  /*d8e0*/  FMNMX.FTZ R72, R99, R72, !PT ;  /* 0x0000004863487209 */ /* 0x000fc80007810000 */
[----:B------:R-:W-:Y:S01]  /*d8f0*/  FMNMX.FTZ R72, R27, R72, !PT ;  /* 0x000000481b487209 */ /* 0x000fe20007810000 */
[----:B------:R-:W-:Y:S03]  /*d900*/  MUFU.EX2 R76, R76 ;  /* 0x0000004c004c7308 */ /* 0x000fe60000000800 */
[----:B------:R-:W-:-:S04]  /*d910*/  FMNMX.FTZ R72, R101, R72, !PT ;  /* 0x0000004865487209 */ /* 0x000fc80007810000 */
[----:B------:R-:W-:Y:S01]  /*d920*/  FMNMX.FTZ R72, R31, R72, !PT ;  /* 0x000000481f487209 */ /* 0x000fe20007810000 */
[----:B------:R-:W-:Y:S04]  /*d930*/  MUFU.EX2 R77, R77 ;  /* 0x0000004d004d7308 */ /* 0x000fe80000000800 */
[----:B------:R-:W0:Y:S04]  /*d940*/  SHFL.BFLY PT, R103, R72, 0x2, 0x1f ;  /* 0x0c401f0048677f89 */ /* 0x000e2800000e0000 */
[----:B------:R-:W-:Y:S08]  /*d950*/  MUFU.EX2 R64, R64 ;  /* 0x0000004000407308 */ /* 0x000ff00000000800 */
[----:B------:R-:W-:Y:S08]  /*d960*/  MUFU.EX2 R65, R65 ;  /* 0x0000004100417308 */ /* 0x000ff00000000800 */
[----:B------:R-:W-:Y:S01]  /*d970*/  MUFU.EX2 R68, R68 ;  /* 0x0000004400447308 */ /* 0x000fe20000000800 */
[----:B0-----:R-:W-:-:S07]  /*d980*/  FMNMX.FTZ R103, R72, R103, !PT ;  /* 0x0000006748677209 */ /* 0x001fce0007810000 */
[----:B------:R-:W-:Y:S01]  /*d990*/  MUFU.EX2 R69, R69 ;  /* 0x0000004500457308 */ /* 0x000fe20000000800 */
[----:B------:R-:W0:Y:S07]  /*d9a0*/  SHFL.BFLY PT, R72, R103, 0x1, 0x1f ;  /* 0x0c201f0067487f89 */ /* 0x000e2e00000e0000 */
[----:B------:R-:W-:Y:S08]  /*d9b0*/  MUFU.EX2 R56, R56 ;  /* 0x0000003800387308 */ /* 0x000ff00000000800 */
[----:B------:R-:W-:Y:S08]  /*d9c0*/  MUFU.EX2 R57, R57 ;  /* 0x0000003900397308 */ /* 0x000ff00000000800 */
[----:B------:R-:W-:Y:S01]  /*d9d0*/  MUFU.EX2 R60, R60 ;  /* 0x0000003c003c7308 */ /* 0x000fe20000000800 */
[----:B0-----:R-:W-:-:S04]  /*d9e0*/  FMNMX.FTZ R72, R103, R72, !PT ;  /* 0x0000004867487209 */ /* 0x001fc80007810000 */
[C---:B------:R-:W-:Y:S01]  /*d9f0*/  FSETP.NEU.FTZ.AND P1, PT, R72.reuse, -INF , PT ;  /* 0xff8000004800780b */ /* 0x040fe20003f3d000 */
[----:B------:R-:W-:Y:S02]  /*da00*/  FMUL.FTZ R103, R72, R14 ;  /* 0x0000000e48677220 */ /* 0x000fe40000410000 */
[----:B------:R-:W-:Y:S03]  /*da10*/  MUFU.EX2 R61, R61 ;  /* 0x0000003d003d7308 */ /* 0x000fe60000000800 */
[----:B------:R-:W-:Y:S02]  /*da20*/  FSEL R103, R103, RZ, P1 ;  /* 0x000000ff67677208 */ /* 0x000fe40000800000 */
[----:B------:R-:W-:-:S03]  /*da30*/  ISETP.NE.AND P1, PT, R102, RZ, PT ;  /* 0x000000ff6600720c */ /* 0x000fc60003f25270 */
        /* <DEDUP_REMOVED lines=8> */
[----:B------:R-:W-:Y:S01]  /*dac0*/  FFMA.FTZ R28, R54, R14, -R103 ;  /* 0x0000000e361c7223 */ /* 0x000fe20000010867 */
[----:B------:R-:W-:Y:S01]  /*dad0*/  FADD.FTZ R54, R20, R22 ;  /* 0x0000001614367221 */ /* 0x000fe20000010000 */
[----:B------:R-:W-:-:S02]  /*dae0*/  @!P1 VIADD R15, R15, 0x31c40 ;  /* 0x00031c400f0f9836 */ /* 0x000fc40000000000 */
[-CC-:B------:R-:W-:Y:S01]  /*daf0*/  FFMA.FTZ R86, R87, R14.reuse, -R103.reuse ;  /* 0x0000000e57567223 */ /* 0x180fe20000010867 */
[-CC-:B------:R-:W-:Y:S01]  /*db00*/  FFMA.FTZ R24, R51, R14.reuse, -R103.reuse ;  /* 0x0000000e33187223 */ /* 0x180fe20000010867 */
[-C--:B------:R-:W-:Y:S01]  /*db10*/  FFMA.FTZ R51, R43, R14.reuse, -R103 ;  /* 0x0000000e2b337223 */ /* 0x080fe20000010867 */
[----:B------:R-:W0:Y:S01]  /*db20*/  MUFU.EX2 R90, R90 ;  /* 0x0000005a005a7308 */ /* 0x000e220000000800 */
[----:B-1----:R-:W-:Y:S01]  /*db30*/  FADD.FTZ R43, R23, R54 ;  /* 0x00000036172b7221 */ /* 0x002fe20000010000 */
[----:B------:R-:W-:Y:S01]  /*db40*/  @!P1 PRMT R15, RZ, 0x654, R15 ;  /* 0x00000654ff0f9816 */ /* 0x000fe2000000000f */
[-CC-:B------:R-:W-:Y:S01]  /*db50*/  FFMA.FTZ R74, R74, R14.reuse, -R103.reuse ;  /* 0x0000000e4a4a7223 */ /* 0x180fe20000010867 */
[-CC-:B------:R-:W-:Y:S01]  /*db60*/  FFMA.FTZ R50, R50, R14.reuse, -R103.reuse ;  /* 0x0000000e32327223 */ /* 0x180fe20000010867 */
[-C--:B------:R-:W-:Y:S01]  /*db70*/  FFMA.FTZ R54, R46, R14.reuse, -R103 ;  /* 0x0000000e2e367223 */ /* 0x080fe20000010867 */
[----:B--2---:R-:W-:Y:S01]  /*db80*/  FADD.FTZ R46, R80, R43 ;  /* 0x0000002b502e7221 */ /* 0x004fe20000010000 */
[-CC-:B------:R-:W-:Y:S01]  /*db90*/  FFMA.FTZ R75, R75, R14.reuse, -R103.reuse ;  /* 0x0000000e4b4b7223 */ /* 0x180fe20000010867 */
[----:B------:R-:W1:Y:S01]  /*dba0*/  MUFU.EX2 R25, R25 ;  /* 0x0000001900197308 */ /* 0x000e620000000800 */
[----:B------:R2:W-:Y:S01]  /*dbb0*/  @!P1 SYNCS.ARRIVE.TRANS64.RED.A1T0 RZ, [R15+URZ], RZ ;  /* 0x000000ff0fff99a7 */ /* 0x0005e2000810043f */
[----:B---3--:R-:W-:Y:S01]  /*dbc0*/  FADD.FTZ R43, R81, R46 ;  /* 0x0000002e512b7221 */ /* 0x008fe20000010000 */
[-CC-:B------:R-:W-:Y:S01]  /*dbd0*/  FFMA.FTZ R78, R78, R14.reuse, -R103.reuse ;  /* 0x0000000e4e4e7223 */ /* 0x180fe20000010867 */
[-CC-:B------:R-:W-:Y:S01]  /*dbe0*/  FFMA.FTZ R26, R42, R14.reuse, -R103.reuse ;  /* 0x0000000e2a1a7223 */ /* 0x180fe20000010867 */
[-C--:B------:R-:W-:Y:S01]  /*dbf0*/  FFMA.FTZ R79, R79, R14.reuse, -R103 ;  /* 0x0000000e4f4f7223 */ /* 0x080fe20000010867 */
[----:B----4-:R-:W-:Y:S01]  /*dc00*/  FADD.FTZ R43, R88, R43 ;  /* 0x0000002b582b7221 */ /* 0x010fe20000010000 */
[-C--:B------:R-:W-:Y:S01]  /*dc10*/  FFMA.FTZ R46, R38, R14.reuse, -R103 ;  /* 0x0000000e262e7223 */ /* 0x080fe20000010867 */
[----:B------:R-:W3:Y:S01]  /*dc20*/  MUFU.EX2 R94, R94 ;  /* 0x0000005e005e7308 */ /* 0x000ee20000000800 */
[----:B0-----:R-:W-:Y:S01]  /*dc30*/  FADD.FTZ R98, R21, R90 ;  /* 0x0000005a15627221 */ /* 0x001fe20000010000 */
[----:B------:R-:W-:Y:S01]  /*dc40*/  FADD.FTZ R38, R84, R43 ;  /* 0x0000002b54267221 */ /* 0x000fe20000010000 */
[-CC-:B------:R-:W-:Y:S01]  /*dc50*/  FFMA.FTZ R66, R66, R14.reuse, -R103.reuse ;  /* 0x0000000e42427223 */ /* 0x180fe20000010867 */
[-CC-:B------:R-:W-:Y:S01]  /*dc60*/  FFMA.FTZ R30, R55, R14.reuse, -R103.reuse ;  /* 0x0000000e371e7223 */ /* 0x180fe20000010867 */
[-CC-:B------:R-:W-:Y:S01]  /*dc70*/  FFMA.FTZ R67, R67, R14.reuse, -R103.reuse ;  /* 0x0000000e43437223 */ /* 0x180fe20000010867 */
[----:B------:R-:W-:Y:S01]  /*dc80*/  FADD.FTZ R38, R85, R38 ;  /* 0x0000002655267221 */ /* 0x000fe20000010000 */
[-CC-:B------:R-:W-:Y:S01]  /*dc90*/  FFMA.FTZ R55, R47, R14.reuse, -R103.reuse ;  /* 0x0000000e2f377223 */ /* 0x180fe20000010867 */
[----:B------:R-:W0:Y:S01]  /*dca0*/  MUFU.EX2 R29, R29 ;  /* 0x0000001d001d7308 */ /* 0x000e220000000800 */
[----:B-1----:R-:W-:Y:S01]  /*dcb0*/  FADD.FTZ R87, R25, R98 ;  /* 0x0000006219577221 */ /* 0x002fe20000010000 */
[-CC-:B------:R-:W-:Y:S01]  /*dcc0*/  FFMA.FTZ R47, R34, R14.reuse, -R103.reuse ;  /* 0x0000000e222f7223 */ /* 0x180fe20000010867 */
[-CC-:B------:R-:W-:Y:S01]  /*dcd0*/  FFMA.FTZ R70, R70, R14.reuse, -R103.reuse ;  /* 0x0000000e46467223 */ /* 0x180fe20000010867 */
[--C-:B------:R-:W-:Y:S01]  /*dce0*/  FFMA.FTZ R43, R27, R14, -R103.reuse ;  /* 0x0000000e1b2b7223 */ /* 0x100fe20000010867 */
[----:B------:R-:W-:Y:S01]  /*dcf0*/  F2FP.F16.F32.PACK_AB R20, R22, R20 ;  /* 0x000000141614723e */ /* 0x000fe200000000ff */
[-C--:B------:R-:W-:Y:S01]  /*dd00*/  FFMA.FTZ R71, R71, R14.reuse, -R103 ;  /* 0x0000000e47477223 */ /* 0x080fe20000010867 */
[----:B------:R-:W-:Y:S01]  /*dd10*/  F2FP.F16.F32.PACK_AB R22, R80, R23 ;  /* 0x000000175016723e */ /* 0x000fe200000000ff */
[----:B------:R-:W1:Y:S01]  /*dd20*/  MUFU.EX2 R82, R82 ;  /* 0x0000005200527308 */ /* 0x000e620000000800 */
[----:B---3--:R-:W-:Y:S01]  /*dd30*/  FADD.FTZ R98, R94, R87 ;  /* 0x000000575e627221 */ /* 0x008fe20000010000 */
[-CC-:B------:R-:W-:Y:S01]  /*dd40*/  FFMA.FTZ R58, R58, R14.reuse, -R103.reuse ;  /* 0x0000000e3a3a7223 */ /* 0x180fe20000010867 */
[-CC-:B------:R-:W-:Y:S01]  /*dd50*/  FFMA.FTZ R59, R59, R14.reuse, -R103.reuse ;  /* 0x0000000e3b3b7223 */ /* 0x180fe20000010867 */
[-CC-:B------:R-:W-:Y:S01]  /*dd60*/  FFMA.FTZ R62, R62, R14.reuse, -R103.reuse ;  /* 0x0000000e3e3e7223 */ /* 0x180fe20000010867 */
[-CC-:B------:R-:W-:Y:S01]  /*dd70*/  FFMA.FTZ R63, R63, R14.reuse, -R103.reuse ;  /* 0x0000000e3f3f7223 */ /* 0x180fe20000010867 */
[-CC-:B------:R-:W-:Y:S01]  /*dd80*/  FFMA.FTZ R97, R97, R14.reuse, -R103.reuse ;  /* 0x0000000e61617223 */ /* 0x180fe20000010867 */
[-CC-:B------:R-:W-:Y:S01]  /*dd90*/  FFMA.FTZ R99, R99, R14.reuse, -R103.reuse ;  /* 0x0000000e63637223 */ /* 0x180fe20000010867 */
[----:B------:R-:W3:Y:S01]  /*dda0*/  MUFU.EX2 R83, R83 ;  /* 0x0000005300537308 */ /* 0x000ee20000000800 */
[----:B------:R-:W-:Y:S01]  /*ddb0*/  FFMA.FTZ R101, R101, R14, -R103 ;  /* 0x0000000e65657223 */ /* 0x000fe20000010867 */
[----:B------:R-:W-:-:S06]  /*ddc0*/  F2FP.F16.F32.PACK_AB R21, R90, R21 ;  /* 0x000000155a15723e */ /* 0x000fcc00000000ff */
[----:B------:R-:W4:Y:S08]  /*ddd0*/  MUFU.EX2 R86, R86 ;  /* 0x0000005600567308 */ /* 0x000f300000000800 */
[----:B--2---:R2:W-:Y:S08]  /*dde0*/  MUFU.EX2 R15, R50 ;  /* 0x00000032000f7308 */ /* 0x0045f00000000800 */
[----:B------:R-:W4:Y:S01]  /*ddf0*/  MUFU.EX2 R74, R74 ;  /* 0x0000004a004a7308 */ /* 0x000f220000000800 */
[-CC-:B--2---:R-:W-:Y:S01]  /*de00*/  FFMA.FTZ R50, R35, R14.reuse, -R103.reuse ;  /* 0x0000000e23327223 */ /* 0x184fe20000010867 */
[----:B0-----:R-:W-:Y:S01]  /*de10*/  FADD.FTZ R35, R29, R98 ;  /* 0x000000621d237221 */ /* 0x001fe20000010000 */
[----:B------:R-:W-:-:S05]  /*de20*/  FFMA.FTZ R103, R31, R14, -R103 ;  /* 0x0000000e1f677223 */ /* 0x000fca0000010867 */
[----:B------:R-:W0:Y:S08]  /*de30*/  MUFU.EX2 R75, R75 ;  /* 0x0000004b004b7308 */ /* 0x000e300000000800 */
[----:B------:R1:W-:Y:S08]  /*de40*/  MUFU.EX2 R42, R24 ;  /* 0x00000018002a7308 */ /* 0x0003f00000000800 */
[----:B------:R-:W2:Y:S01]  /*de50*/  MUFU.EX2 R78, R78 ;  /* 0x0000004e004e7308 */ /* 0x000ea20000000800 */
[----:B-1----:R-:W-:-:S04]  /*de60*/  FADD.FTZ R24, R82, R35 ;  /* 0x0000002352187221 */ /* 0x002fc80000010000 */
[----:B---3--:R-:W-:Y:S01]  /*de70*/  FADD.FTZ R87, R83, R24 ;  /* 0x0000001853577221 */ /* 0x008fe20000010000 */
[----:B------:R-:W-:Y:S02]  /*de80*/  FADD.FTZ R24, R89, R38 ;  /* 0x0000002659187221 */ /* 0x000fe40000010000 */
[----:B------:R-:W1:Y:S01]  /*de90*/  MUFU.EX2 R79, R79 ;  /* 0x0000004f004f7308 */ /* 0x000e620000000800 */
[----:B----4-:R-:W-:Y:S01]  /*dea0*/  FADD.FTZ R87, R86, R87 ;  /* 0x0000005756577221 */ /* 0x010fe20000010000 */
[----:B------:R-:W-:Y:S01]  /*deb0*/  FADD.FTZ R27, R73, R24 ;  /* 0x00000018491b7221 */ /* 0x000fe20000010000 */
[----:B------:R-:W-:-:S05]  /*dec0*/  F2FP.F16.F32.PACK_AB R24, R88, R81 ;  /* 0x000000515818723e */ /* 0x000fca00000000ff */
[----:B------:R-:W3:Y:S08]  /*ded0*/  MUFU.EX2 R66, R66 ;  /* 0x0000004200427308 */ /* 0x000ef00000000800 */
[----:B------:R4:W-:Y:S08]  /*dee0*/  MUFU.EX2 R34, R28 ;  /* 0x0000001c00227308 */ /* 0x0009f00000000800 */
[----:B------:R-:W3:Y:S01]  /*def0*/  MUFU.EX2 R67, R67 ;  /* 0x0000004300437308 */ /* 0x000ee20000000800 */
[----:B----4-:R-:W-:-:S04]  /*df00*/  FADD.FTZ R28, R74, R87 ;  /* 0x000000574a1c7221 */ /* 0x010fc80000010000 */
[----:B0-----:R-:W-:Y:S01]  /*df10*/  FADD.FTZ R23, R75, R28 ;  /* 0x0000001c4b177221 */ /* 0x001fe20000010000 */
[----:B------:R-:W-:Y:S02]  /*df20*/  FADD.FTZ R28, R76, R27 ;  /* 0x0000001b4c1c7221 */ /* 0x000fe40000010000 */
[----:B------:R-:W0:Y:S08]  /*df30*/  MUFU.EX2 R70, R70 ;  /* 0x0000004600467308 */ /* 0x000e300000000800 */
[----:B------:R2:W-:Y:S08]  /*df40*/  MUFU.EX2 R35, R30 ;  /* 0x0000001e00237308 */ /* 0x0005f00000000800 */
[----:B------:R-:W4:Y:S01]  /*df50*/  MUFU.EX2 R71, R71 ;  /* 0x0000004700477308 */ /* 0x000f220000000800 */
[----:B--2---:R-:W-:Y:S01]  /*df60*/  FADD.FTZ R30, R78, R23 ;  /* 0x000000174e1e7221 */ /* 0x004fe20000010000 */
[----:B------:R-:W-:Y:S01]  /*df70*/  FADD.FTZ R23, R77, R28 ;  /* 0x0000001c4d177221 */ /* 0x000fe20000010000 */
[----:B------:R-:W-:-:S02]  /*df80*/  F2FP.F16.F32.PACK_AB R28, R73, R89 ;  /* 0x00000059491c723e */ /* 0x000fc400000000ff */
[----:B-1----:R-:W-:Y:S01]  /*df90*/  FADD.FTZ R27, R79, R30 ;  /* 0x0000001e4f1b7221 */ /* 0x002fe20000010000 */
[----:B------:R-:W-:Y:S01]  /*dfa0*/  FADD.FTZ R80, R64, R23 ;  /* 0x0000001740507221 */ /* 0x000fe20000010000 */
[----:B------:R-:W-:Y:S01]  /*dfb0*/  F2FP.F16.F32.PACK_AB R30, R77, R76 ;  /* 0x0000004c4d1e723e */ /* 0x000fe200000000ff */
[----:B------:R-:W1:Y:S01]  /*dfc0*/  MUFU.EX2 R58, R58 ;  /* 0x0000003a003a7308 */ /* 0x000e620000000800 */
[----:B---3--:R-:W-:Y:S01]  /*dfd0*/  FADD.FTZ R76, R66, R27 ;  /* 0x0000001b424c7221 */ /* 0x008fe20000010000 */
[----:B------:R-:W-:Y:S01]  /*dfe0*/  FADD.FTZ R27, R65, R80 ;  /* 0x00000050411b7221 */ /* 0x000fe20000010000 */
[----:B------:R-:W-:Y:S02]  /*dff0*/  F2FP.F16.F32.PACK_AB R23, R94, R25 ;  /* 0x000000195e17723e */ /* 0x000fe400000000ff */
[----:B------:R-:W-:Y:S01]  /*e000*/  FADD.FTZ R31, R67, R76 ;  /* 0x0000004c431f7221 */ /* 0x000fe20000010000 */
[----:B------:R-:W-:Y:S01]  /*e010*/  FADD.FTZ R76, R68, R27 ;  /* 0x0000001b444c7221 */ /* 0x000fe20000010000 */
[----:B------:R-:W-:Y:S01]  /*e020*/  F2FP.F16.F32.PACK_AB R25, R82, R29 ;  /* 0x0000001d5219723e */ /* 0x000fe200000000ff */
[----:B------:R-:W2:Y:S01]  /*e030*/  MUFU.EX2 R59, R59 ;  /* 0x0000003b003b7308 */ /* 0x000ea20000000800 */
[----:B0-----:R-:W-:Y:S01]  /*e040*/  FADD.FTZ R80, R70, R31 ;  /* 0x0000001f46507221 */ /* 0x001fe20000010000 */
[----:B------:R-:W-:Y:S01]  /*e050*/  FADD.FTZ R31, R69, R76 ;  /* 0x0000004c451f7221 */ /* 0x000fe20000010000 */
[----:B------:R-:W-:Y:S01]  /*e060*/  F2FP.F16.F32.PACK_AB R29, R75, R74 ;  /* 0x0000004a4b1d723e */ /* 0x000fe200000000ff */
[----:B------:R0:W-:Y:S01]  /*e070*/  STSM.16.M88.4 [R144+0x24300], R20 ;  /* 0x0243001490007844 */ /* 0x0001e20000000200 */
[----:B----4-:R-:W-:Y:S01]  /*e080*/  FADD.FTZ R73, R71, R80 ;  /* 0x0000005047497221 */ /* 0x010fe20000010000 */
[----:B------:R-:W-:Y:S01]  /*e090*/  FADD.FTZ R74, R56, R31 ;  /* 0x0000001f384a7221 */ /* 0x000fe20000010000 */
[----:B------:R-:W-:Y:S01]  /*e0a0*/  F2FP.F16.F32.PACK_AB R27, R86, R83 ;  /* 0x00000053561b723e */ /* 0x000fe200000000ff */
[----:B------:R-:W3:Y:S01]  /*e0b0*/  MUFU.EX2 R62, R62 ;  /* 0x0000003e003e7308 */ /* 0x000ee20000000800 */
[----:B-1----:R-:W-:Y:S01]  /*e0c0*/  FADD.FTZ R76, R58, R73 ;  /* 0x000000493a4c7221 */ /* 0x002fe20000010000 */
[----:B------:R-:W-:Y:S01]  /*e0d0*/  FADD.FTZ R73, R57, R74 ;  /* 0x0000004a39497221 */ /* 0x000fe20000010000 */
[----:B------:R-:W-:-:S03]  /*e0e0*/  F2FP.F16.F32.PACK_AB R31, R79, R78 ;  /* 0x0000004e4f1f723e */ /* 0x000fc600000000ff */
[----:B------:R-:W-:Y:S02]  /*e0f0*/  FADD.FTZ R74, R60, R73 ;  /* 0x000000493c4a7221 */ /* 0x000fe40000010000 */
[----:B------:R-:W1:Y:S01]  /*e100*/  MUFU.EX2 R63, R63 ;  /* 0x0000003f003f7308 */ /* 0x000e620000000800 */
[----:B--2---:R-:W-:Y:S01]  /*e110*/  FADD.FTZ R75, R59, R76 ;  /* 0x0000004c3b4b7221 */ /* 0x004fe20000010000 */
[----:B------:R-:W-:Y:S01]  /*e120*/  FADD.FTZ R74, R61, R74 ;  /* 0x0000004a3d4a7221 */ /* 0x000fe20000010000 */
[----:B0-----:R-:W-:Y:S02]  /*e130*/  F2FP.F16.F32.PACK_AB R20, R65, R64 ;  /* 0x000000404114723e */ /* 0x001fe400000000ff */
[----:B------:R-:W-:-:S03]  /*e140*/  F2FP.F16.F32.PACK_AB R22, R69, R68 ;  /* 0x000000444516723e */ /* 0x000fc600000000ff */
[----:B------:R-:W0:Y:S01]  /*e150*/  MUFU.EX2 R39, R39 ;  /* 0x0000002700277308 */ /* 0x000e220000000800 */
[----:B---3--:R-:W-:Y:S01]  /*e160*/  FADD.FTZ R76, R62, R75 ;  /* 0x0000004b3e4c7221 */ /* 0x008fe20000010000 */
[----:B------:R-:W-:-:S06]  /*e170*/  F2FP.F16.F32.PACK_AB R21, R67, R66 ;  /* 0x000000424315723e */ /* 0x000fcc00000000ff */
[----:B------:R-:W2:Y:S01]  /*e180*/  MUFU.EX2 R49, R49 ;  /* 0x0000003100317308 */ /* 0x000ea20000000800 */
[----:B-1----:R-:W-:-:S04]  /*e190*/  FADD.FTZ R76, R63, R76 ;  /* 0x0000004c3f4c7221 */ /* 0x002fc80000010000 */
[----:B------:R-:W-:-:S03]  /*e1a0*/  FADD.FTZ R23, R15, R76 ;  /* 0x0000004c0f177221 */ /* 0x000fc60000010000 */
[----:B------:R-:W1:Y:S01]  /*e1b0*/  MUFU.EX2 R48, R48 ;  /* 0x0000003000307308 */ /* 0x000e620000000800 */
[----:B0-----:R-:W-:-:S07]  /*e1c0*/  FADD.FTZ R74, R39, R74 ;  /* 0x0000004a274a7221 */ /* 0x001fce0000010000 */
[----:B------:R-:W0:Y:S08]  /*e1d0*/  MUFU.EX2 R52, R52 ;  /* 0x0000003400347308 */ /* 0x000e300000000800 */
[----:B------:R3:W-:Y:S08]  /*e1e0*/  MUFU.EX2 R38, R26 ;  /* 0x0000001a00267308 */ /* 0x0007f00000000800 */
[----:B------:R-:W4:Y:S01]  /*e1f0*/  MUFU.EX2 R53, R53 ;  /* 0x0000003500357308 */ /* 0x000f220000000800 */
[----:B---3--:R-:W-:-:S05]  /*e200*/  F2FP.F16.F32.PACK_AB R26, R85, R84 ;  /* 0x00000054551a723e */ /* 0x008fca00000000ff */
[----:B------:R2:W-:Y:S02]  /*e210*/  STSM.16.M88.4 [R144+0x25b00], R24 ;  /* 0x025b001890007844 */ /* 0x0005e40000000200 */
[----:B------:R-:W3:Y:S02]  /*e220*/  MUFU.EX2 R92, R92 ;  /* 0x0000005c005c7308 */ /* 0x000ee40000000800 */
[----:B------:R0:W-:Y:S06]  /*e230*/  STSM.16.M88.4 [R144+0x27300], R28 ;  /* 0x0273001c90007844 */ /* 0x0001ec0000000200 */
[----:B------:R-:W3:Y:S01]  /*e240*/  MUFU.EX2 R51, R51 ;  /* 0x0000003300337308 */ /* 0x000ee20000000800 */
[----:B--2---:R-:W-:Y:S01]  /*e250*/  FADD.FTZ R25, R49, R74 ;  /* 0x0000004a31197221 */ /* 0x004fe20000010000 */
[----:B------:R-:W-:-:S06]  /*e260*/  FADD.FTZ R27, R42, R23 ;  /* 0x000000172a1b7221 */ /* 0x000fcc0000010000 */
[----:B------:R-:W2:Y:S01]  /*e270*/  MUFU.EX2 R93, R93 ;  /* 0x0000005d005d7308 */ /* 0x000ea20000000800 */
[----:B------:R-:W-:Y:S01]  /*e280*/  F2FP.F16.F32.PACK_AB R24, R57, R56 ;  /* 0x000000383918723e */ /* 0x000fe200000000ff */
[----:B-1----:R-:W-:Y:S01]  /*e290*/  FADD.FTZ R25, R48, R25 ;  /* 0x0000001930197221 */ /* 0x002fe20000010000 */
[----:B0-----:R-:W-:Y:S01]  /*e2a0*/  FADD.FTZ R28, R34, R27 ;  /* 0x0000001b221c7221 */ /* 0x001fe20000010000 */
[----:B------:R-:W-:Y:S01]  /*e2b0*/  F2FP.F16.F32.PACK_AB R23, R71, R70 ;  /* 0x000000464717723e */ /* 0x000fe200000000ff */
[----:B------:R-:W-:Y:S02]  /*e2c0*/  IMAD.MOV.U32 R71, RZ, RZ, RZ ;  /* 0x000000ffff477224 */ /* 0x000fe400078e00ff */
[----:B------:R-:W-:Y:S01]  /*e2d0*/  FADD.FTZ R30, R52, R25 ;  /* 0x00000019341e7221 */ /* 0x000fe20000010000 */
[----:B------:R-:W-:Y:S01]  /*e2e0*/  FADD.FTZ R29, R35, R28 ;  /* 0x0000001c231d7221 */ /* 0x000fe20000010000 */
[----:B------:R-:W0:Y:S01]  /*e2f0*/  MUFU.EX2 R54, R54 ;  /* 0x0000003600367308 */ /* 0x000e220000000800 */
[----:B------:R1:W-:Y:S01]  /*e300*/  STSM.16.M88.4 [R144+0x28b00], R20 ;  /* 0x028b001490007844 */ /* 0x0003e20000000200 */
[----:B----4-:R-:W-:Y:S01]  /*e310*/  FADD.FTZ R57, R53, R30 ;  /* 0x0000001e35397221 */ /* 0x010fe20000010000 */
[----:B------:R-:W-:Y:S01]  /*e320*/  FADD.FTZ R28, R38, R29 ;  /* 0x0000001d261c7221 */ /* 0x000fe20000010000 */
[----:B------:R-:W-:Y:S01]  /*e330*/  F2FP.F16.F32.PACK_AB R26, R61, R60 ;  /* 0x0000003c3d1a723e */ /* 0x000fe200000000ff */
[----:B------:R-:W-:-:S02]  /*e340*/  IMAD.MOV.U32 R69, RZ, RZ, R71 ;  /* 0x000000ffff457224 */ /* 0x000fc400078e0047 */
[----:B---3--:R-:W-:Y:S01]  /*e350*/  FADD.FTZ R30, R92, R57 ;  /* 0x000000395c1e7221 */ /* 0x008fe20000010000 */
[----:B------:R-:W-:Y:S01]  /*e360*/  FADD.FTZ R29, R51, R28 ;  /* 0x0000001c331d7221 */ /* 0x000fe20000010000 */
[----:B------:R-:W3:Y:S01]  /*e370*/  MUFU.EX2 R96, R96 ;  /* 0x0000006000607308 */ /* 0x000ee20000000800 */
[----:B------:R-:W-:Y:S01]  /*e380*/  F2FP.F16.F32.PACK_AB R25, R59, R58 ;  /* 0x0000003a3b19723e */ /* 0x000fe200000000ff */
[--C-:B------:R-:W-:Y:S01]  /*e390*/  IMAD.MOV.U32 R68, RZ, RZ, R71.reuse ;  /* 0x000000ffff447224 */ /* 0x100fe200078e0047 */
[----:B------:R-:W-:Y:S01]  /*e3a0*/  F2FP.F16.F32.PACK_AB R27, R63, R62 ;  /* 0x0000003e3f1b723e */ /* 0x000fe200000000ff */
[--C-:B------:R-:W-:Y:S01]  /*e3b0*/  IMAD.MOV.U32 R67, RZ, RZ, R71.reuse ;  /* 0x000000ffff437224 */ /* 0x100fe200078e0047 */
[----:B------:R-:W-:Y:S01]  /*e3c0*/  MOV R70, R71 ;  /* 0x0000004700467202 */ /* 0x000fe20000000f00 */
[----:B------:R-:W-:Y:S02]  /*e3d0*/  IMAD.MOV.U32 R66, RZ, RZ, R71 ;  /* 0x000000ffff427224 */ /* 0x000fe400078e0047 */
[----:B------:R-:W4:Y:S01]  /*e3e0*/  MUFU.EX2 R55, R55 ;  /* 0x0000003700377308 */ /* 0x000f220000000800 */
[----:B-1----:R-:W-:Y:S01]  /*e3f0*/  F2FP.F16.F32.PACK_AB R20, R49, R39 ;  /* 0x000000273114723e */ /* 0x002fe200000000ff */
[----:B--2---:R-:W-:Y:S01]  /*e400*/  FADD.FTZ R39, R93, R30 ;  /* 0x0000001e5d277221 */ /* 0x004fe20000010000 */
[----:B0-----:R-:W-:Y:S01]  /*e410*/  FADD.FTZ R28, R54, R29 ;  /* 0x0000001d361c7221 */ /* 0x001fe20000010000 */
[----:B------:R-:W-:Y:S01]  /*e420*/  F2FP.F16.F32.PACK_AB R21, R42, R15 ;  /* 0x0000000f2a15723e */ /* 0x000fe200000000ff */
[----:B------:R0:W-:Y:S01]  /*e430*/  STSM.16.M88.4 [R144+0x2a300], R24 ;  /* 0x02a3001890007844 */ /* 0x0001e20000000200 */
[----:B------:R-:W-:Y:S01]  /*e440*/  F2FP.F16.F32.PACK_AB R22, R52, R48 ;  /* 0x000000303416723e */ /* 0x000fe200000000ff */
[----:B------:R-:W-:Y:S01]  /*e450*/  IMAD.MOV.U32 R65, RZ, RZ, R71 ;  /* 0x000000ffff417224 */ /* 0x000fe200078e0047 */
[----:B------:R-:W1:Y:S01]  /*e460*/  MUFU.EX2 R40, R40 ;  /* 0x0000002800287308 */ /* 0x000e620000000800 */
[----:B---3--:R-:W-:Y:S01]  /*e470*/  FADD.FTZ R39, R96, R39 ;  /* 0x0000002760277221 */ /* 0x008fe20000010000 */
[----:B------:R-:W-:Y:S01]  /*e480*/  F2FP.F16.F32.PACK_AB R23, R35, R34 ;  /* 0x000000222317723e */ /* 0x000fe200000000ff */
[----:B------:R-:W-:-:S02]  /*e490*/  IMAD.MOV.U32 R64, RZ, RZ, R71 ;  /* 0x000000ffff407224 */ /* 0x000fc400078e0047 */
[--C-:B------:R-:W-:Y:S02]  /*e4a0*/  IMAD.MOV.U32 R63, RZ, RZ, R71.reuse ;  /* 0x000000ffff3f7224 */ /* 0x100fe400078e0047 */
[----:B------:R-:W-:Y:S01]  /*e4b0*/  STSM.16.M88.4 [R144+0x2bb00], R20 ;  /* 0x02bb001490007844 */ /* 0x000fe20000000200 */
[----:B------:R-:W2:Y:S01]  /*e4c0*/  MUFU.EX2 R47, R47 ;  /* 0x0000002f002f7308 */ /* 0x000ea20000000800 */
[----:B----4-:R-:W-:Y:S01]  /*e4d0*/  FADD.FTZ R28, R55, R28 ;  /* 0x0000001c371c7221 */ /* 0x010fe20000010000 */
[--C-:B------:R-:W-:Y:S02]  /*e4e0*/  IMAD.MOV.U32 R62, RZ, RZ, R71.reuse ;  /* 0x000000ffff3e7224 */ /* 0x100fe400078e0047 */
[--C-:B------:R-:W-:Y:S01]  /*e4f0*/  IMAD.MOV.U32 R61, RZ, RZ, R71.reuse ;  /* 0x000000ffff3d7224 */ /* 0x100fe200078e0047 */
[----:B0-----:R-:W-:Y:S01]  /*e500*/  F2FP.F16.F32.PACK_AB R25, R51, R38 ;  /* 0x000000263319723e */ /* 0x001fe200000000ff */
[----:B------:R-:W-:Y:S01]  /*e510*/  IMAD.MOV.U32 R60, RZ, RZ, R71 ;  /* 0x000000ffff3c7224 */ /* 0x000fe200078e0047 */
[----:B------:R-:W-:Y:S01]  /*e520*/  F2FP.F16.F32.PACK_AB R24, R92, R53 ;  /* 0x000000355c18723e */ /* 0x000fe200000000ff */
[----:B------:R-:W0:Y:S01]  /*e530*/  MUFU.EX2 R41, R41 ;  /* 0x0000002900297308 */ /* 0x000e220000000800 */
[----:B-1----:R-:W-:Y:S01]  /*e540*/  FADD.FTZ R30, R40, R39 ;  /* 0x00000027281e7221 */ /* 0x002fe20000010000 */
[----:B------:R-:W-:Y:S01]  /*e550*/  F2FP.F16.F32.PACK_AB R26, R96, R93 ;  /* 0x0000005d601a723e */ /* 0x000fe200000000ff */
[--C-:B------:R-:W-:Y:S01]  /*e560*/  IMAD.MOV.U32 R59, RZ, RZ, R71.reuse ;  /* 0x000000ffff3b7224 */ /* 0x100fe200078e0047 */
[----:B------:R-:W-:Y:S01]  /*e570*/  MOV R53, R71 ;  /* 0x0000004700357202 */ /* 0x000fe20000000f00 */
[----:B------:R-:W-:-:S02]  /*e580*/  IMAD.MOV.U32 R58, RZ, RZ, R71 ;  /* 0x000000ffff3a7224 */ /* 0x000fc400078e0047 */
[--C-:B------:R-:W-:Y:S01]  /*e590*/  IMAD.MOV.U32 R57, RZ, RZ, R71.reuse ;  /* 0x000000ffff397224 */ /* 0x100fe200078e0047 */
[----:B------:R-:W1:Y:S01]  /*e5a0*/  MUFU.EX2 R50, R50 ;  /* 0x0000003200327308 */ /* 0x000e620000000800 */
[----:B--2---:R-:W-:Y:S01]  /*e5b0*/  FADD.FTZ R15, R47, R28 ;  /* 0x0000001c2f0f7221 */ /* 0x004fe20000010000 */
[--C-:B------:R-:W-:Y:S02]  /*e5c0*/  IMAD.MOV.U32 R56, RZ, RZ, R71.reuse ;  /* 0x000000ffff387224 */ /* 0x100fe400078e0047 */
[--C-:B------:R-:W-:Y:S02]  /*e5d0*/  IMAD.MOV.U32 R52, RZ, RZ, R71.reuse ;  /* 0x000000ffff347224 */ /* 0x100fe400078e0047 */
[--C-:B------:R-:W-:Y:S02]  /*e5e0*/  IMAD.MOV.U32 R51, RZ, RZ, R71.reuse ;  /* 0x000000ffff337224 */ /* 0x100fe400078e0047 */
[----:B------:R-:W2:Y:S01]  /*e5f0*/  MUFU.EX2 R36, R36 ;  /* 0x0000002400247308 */ /* 0x000ea20000000800 */
[----:B0-----:R-:W-:Y:S01]  /*e600*/  FADD.FTZ R27, R41, R30 ;  /* 0x0000001e291b7221 */ /* 0x001fe20000010000 */
[----:B------:R-:W-:-:S02]  /*e610*/  IMAD.MOV.U32 R49, RZ, RZ, R71 ;  /* 0x000000ffff317224 */ /* 0x000fc400078e0047 */
[----:B------:R-:W-:-:S04]  /*e620*/  IMAD.MOV.U32 R39, RZ, RZ, R71 ;  /* 0x000000ffff277224 */ /* 0x000fc800078e0047 */
[----:B------:R-:W0:Y:S01]  /*e630*/  MUFU.EX2 R46, R46 ;  /* 0x0000002e002e7308 */ /* 0x000e220000000800 */
[C---:B-1----:R-:W-:Y:S01]  /*e640*/  FADD.FTZ R15, R50.reuse, R15 ;  /* 0x0000000f320f7221 */ /* 0x042fe20000010000 */
[----:B------:R-:W-:Y:S01]  /*e650*/  F2FP.F16.F32.PACK_AB R29, R50, R47 ;  /* 0x0000002f321d723e */ /* 0x000fe200000000ff */
[--C-:B------:R-:W-:Y:S02]  /*e660*/  IMAD.MOV.U32 R50, RZ, RZ, R71.reuse ;  /* 0x000000ffff327224 */ /* 0x100fe400078e0047 */
[----:B------:R-:W-:-:S03]  /*e670*/  IMAD.MOV.U32 R47, RZ, RZ, R71 ;  /* 0x000000ffff2f7224 */ /* 0x000fc600078e0047 */
[----:B------:R-:W1:Y:S01]  /*e680*/  MUFU.EX2 R37, R37 ;  /* 0x0000002500257308 */ /* 0x000e620000000800 */
[----:B--2---:R-:W-:Y:S01]  /*e690*/  FADD.FTZ R28, R36, R27 ;  /* 0x0000001b241c7221 */ /* 0x004fe20000010000 */
[----:B------:R-:W-:Y:S01]  /*e6a0*/  F2FP.F16.F32.PACK_AB R27, R55, R54 ;  /* 0x00000036371b723e */ /* 0x000fe200000000ff */
[--C-:B------:R-:W-:Y:S02]  /*e6b0*/  IMAD.MOV.U32 R55, RZ, RZ, R71.reuse ;  /* 0x000000ffff377224 */ /* 0x100fe400078e0047 */
[----:B------:R-:W-:Y:S02]  /*e6c0*/  IMAD.MOV.U32 R54, RZ, RZ, R71 ;  /* 0x000000ffff367224 */ /* 0x000fe400078e0047 */
[----:B------:R2:W-:Y:S01]  /*e6d0*/  STSM.16.M88.4 [R144+0x2d300], R24 ;  /* 0x02d3001890007844 */ /* 0x0005e20000000200 */
[----:B------:R-:W3:Y:S01]  /*e6e0*/  MUFU.EX2 R31, R97 ;  /* 0x00000061001f7308 */ /* 0x000ee20000000800 */
[----:B0-----:R-:W-:-:S07]  /*e6f0*/  FADD.FTZ R30, R46, R15 ;  /* 0x0000000f2e1e7221 */ /* 0x001fce0000010000 */
[----:B------:R-:W0:Y:S01]  /*e700*/  MUFU.EX2 R44, R44 ;  /* 0x0000002c002c7308 */ /* 0x000e220000000800 */
[----:B-1----:R-:W-:Y:S01]  /*e710*/  FADD.FTZ R15, R37, R28 ;  /* 0x0000001c250f7221 */ /* 0x002fe20000010000 */
[----:B------:R-:W-:Y:S01]  /*e720*/  F2FP.F16.F32.PACK_AB R28, R41, R40 ;  /* 0x00000028291c723e */ /* 0x000fe200000000ff */
[--C-:B------:R-:W-:Y:S02]  /*e730*/  IMAD.MOV.U32 R41, RZ, RZ, R71.reuse ;  /* 0x000000ffff297224 */ /* 0x100fe400078e0047 */
[--C-:B------:R-:W-:Y:S02]  /*e740*/  IMAD.MOV.U32 R40, RZ, RZ, R71.reuse ;  /* 0x000000ffff287224 */ /* 0x100fe400078e0047 */
[--C-:B--2---:R-:W-:Y:S01]  /*e750*/  IMAD.MOV.U32 R27, RZ, RZ, R71.reuse ;  /* 0x000000ffff1b7224 */ /* 0x104fe200078e0047 */
[----:B------:R-:W1:Y:S01]  /*e760*/  MUFU.EX2 R99, R99 ;  /* 0x0000006300637308 */ /* 0x000e620000000800 */
[----:B---3--:R-:W-:Y:S01]  /*e770*/  FADD.FTZ R38, R31, R30 ;  /* 0x0000001e1f267221 */ /* 0x008fe20000010000 */
[----:B------:R-:W-:Y:S01]  /*e780*/  F2FP.F16.F32.PACK_AB R30, R37, R36 ;  /* 0x00000024251e723e */ /* 0x000fe200000000ff */
[--C-:B------:R-:W-:Y:S01]  /*e790*/  IMAD.MOV.U32 R37, RZ, RZ, R71.reuse ;  /* 0x000000ffff257224 */ /* 0x100fe200078e0047 */
[----:B------:R-:W-:Y:S01]  /*e7a0*/  F2FP.F16.F32.PACK_AB R31, R31, R46 ;  /* 0x0000002e1f1f723e */ /* 0x000fe200000000ff */
[----:B------:R-:W-:-:S02]  /*e7b0*/  IMAD.MOV.U32 R46, RZ, RZ, R71 ;  /* 0x000000ffff2e7224 */ /* 0x000fc400078e0047 */
[----:B------:R-:W-:Y:S01]  /*e7c0*/  IMAD.MOV.U32 R26, RZ, RZ, R71 ;  /* 0x000000ffff1a7224 */ /* 0x000fe200078e0047 */
[----:B------:R-:W2:Y:S01]  /*e7d0*/  MUFU.EX2 R45, R45 ;  /* 0x0000002d002d7308 */ /* 0x000ea20000000800 */
[----:B0-----:R-:W-:Y:S01]  /*e7e0*/  FADD.FTZ R42, R44, R15 ;  /* 0x0000000f2c2a7221 */ /* 0x001fe20000010000 */
[----:B------:R0:W-:Y:S01]  /*e7f0*/  STSM.16.M88.4 [R144+0x2eb00], R28 ;  /* 0x02eb001c90007844 */ /* 0x0001e20000000200 */
[--C-:B------:R-:W-:Y:S02]  /*e800*/  IMAD.MOV.U32 R25, RZ, RZ, R71.reuse ;  /* 0x000000ffff197224 */ /* 0x100fe400078e0047 */
[----:B------:R-:W-:-:S03]  /*e810*/  IMAD.MOV.U32 R24, RZ, RZ, R71 ;  /* 0x000000ffff187224 */ /* 0x000fc600078e0047 */
[----:B------:R-:W-:Y:S01]  /*e820*/  MUFU.EX2 R32, R32 ;  /* 0x0000002000207308 */ /* 0x000fe20000000800 */
[----:B-1----:R-:W-:Y:S01]  /*e830*/  FADD.FTZ R15, R99, R38 ;  /* 0x00000026630f7221 */ /* 0x002fe20000010000 */
[----:B------:R-:W-:-:S06]  /*e840*/  IMAD.MOV.U32 R38, RZ, RZ, R71 ;  /* 0x000000ffff267224 */ /* 0x000fcc00078e0047 */
[----:B------:R-:W1:Y:S01]  /*e850*/  MUFU.EX2 R33, R33 ;  /* 0x0000002100217308 */ /* 0x000e620000000800 */
[C---:B--2---:R-:W-:Y:S01]  /*e860*/  FADD.FTZ R35, R45.reuse, R42 ;  /* 0x0000002a2d237221 */ /* 0x044fe20000010000 */
[----:B------:R-:W-:Y:S01]  /*e870*/  F2FP.F16.F32.PACK_AB R20, R45, R44 ;  /* 0x0000002c2d14723e */ /* 0x000fe200000000ff */
[--C-:B------:R-:W-:Y:S02]  /*e880*/  IMAD.MOV.U32 R45, RZ, RZ, R71.reuse ;  /* 0x000000ffff2d7224 */ /* 0x100fe400078e0047 */
[--C-:B------:R-:W-:Y:S02]  /*e890*/  IMAD.MOV.U32 R44, RZ, RZ, R71.reuse ;  /* 0x000000ffff2c7224 */ /* 0x100fe400078e0047 */
[--C-:B------:R-:W-:Y:S01]  /*e8a0*/  IMAD.MOV.U32 R42, RZ, RZ, R71.reuse ;  /* 0x000000ffff2a7224 */ /* 0x100fe200078e0047 */
[----:B------:R2:W3:Y:S01]  /*e8b0*/  MUFU.EX2 R48, R43 ;  /* 0x0000002b00307308 */ /* 0x0004e20000000800 */
[--C-:B0-----:R-:W-:Y:S02]  /*e8c0*/  IMAD.MOV.U32 R31, RZ, RZ, R71.reuse ;  /* 0x000000ffff1f7224 */ /* 0x101fe400078e0047 */
[----:B------:R-:W-:-:S02]  /*e8d0*/  IMAD.MOV.U32 R30, RZ, RZ, R71 ;  /* 0x000000ffff1e7224 */ /* 0x000fc400078e0047 */
[--C-:B------:R-:W-:Y:S02]  /*e8e0*/  IMAD.MOV.U32 R29, RZ, RZ, R71.reuse ;  /* 0x000000ffff1d7224 */ /* 0x100fe400078e0047 */
[----:B------:R-:W-:Y:S01]  /*e8f0*/  IMAD.MOV.U32 R28, RZ, RZ, R71 ;  /* 0x000000ffff1c7224 */ /* 0x000fe200078e0047 */
[----:B------:R-:W-:Y:S01]  /*e900*/  MUFU.EX2 R101, R101 ;  /* 0x0000006500657308 */ /* 0x000fe20000000800 */
[----:B-1----:R-:W-:Y:S01]  /*e910*/  F2FP.F16.F32.PACK_AB R22, R33, R32 ;  /* 0x000000202116723e */ /* 0x002fe200000000ff */
[----:B------:R-:W-:Y:S01]  /*e920*/  FADD.FTZ R32, R32, R35 ;  /* 0x0000002320207221 */ /* 0x000fe20000010000 */
[--C-:B--2---:R-:W-:Y:S02]  /*e930*/  IMAD.MOV.U32 R43, RZ, RZ, R71.reuse ;  /* 0x000000ffff2b7224 */ /* 0x104fe400078e0047 */
[----:B------:R-:W-:-:S03]  /*e940*/  IMAD.MOV.U32 R35, RZ, RZ, R71 ;  /* 0x000000ffff237224 */ /* 0x000fc600078e0047 */
[----:B------:R-:W0:Y:S01]  /*e950*/  MUFU.EX2 R34, R103 ;  /* 0x0000006700227308 */ /* 0x000e220000000800 */
[C---:B---3--:R-:W-:Y:S01]  /*e960*/  FADD.FTZ R36, R48.reuse, R15 ;  /* 0x0000000f30247221 */ /* 0x048fe20000010000 */
[----:B------:R-:W-:Y:S01]  /*e970*/  F2FP.F16.F32.PACK_AB R21, R48, R99 ;  /* 0x000000633015723e */ /* 0x000fe200000000ff */
[----:B------:R-:W-:Y:S01]  /*e980*/  IMAD.MOV.U32 R48, RZ, RZ, R71 ;  /* 0x000000ffff307224 */ /* 0x000fe200078e0047 */
[----:B0-----:R-:W-:Y:S01]  /*e990*/  F2FP.F16.F32.PACK_AB R23, R34, R101 ;  /* 0x000000652217723e */ /* 0x001fe200000000ff */
[----:B------:R-:W-:Y:S01]  /*e9a0*/  FADD.FTZ R101, R101, R36 ;  /* 0x0000002465657221 */ /* 0x000fe20000010000 */
[----:B------:R-:W-:-:S03]  /*e9b0*/  MOV R36, R71 ;  /* 0x0000004700247202 */ /* 0x000fc60000000f00 */
[----:B------:R0:W-:Y:S01]  /*e9c0*/  STSM.16.M88.4 [R144+0x30300], R20 ;  /* 0x0303001490007844 */ /* 0x0001e20000000200 */
[----:B------:R-:W-:Y:S01]  /*e9d0*/  FADD.FTZ R15, R34, R101 ;  /* 0x00000065220f7221 */ /* 0x000fe20000010000 */
[--C-:B------:R-:W-:Y:S01]  /*e9e0*/  IMAD.MOV.U32 R34, RZ, RZ, R71.reuse ;  /* 0x000000ffff227224 */ /* 0x100fe200078e0047 */
[----:B------:R1:W-:Y:S06]  /*e9f0*/  MEMBAR.ALL.CTA ;  /* 0x0000000000007992 */ /* 0x0003ec0000008000 */
[----:B-1----:R-:W1:Y:S01]  /*ea00*/  FENCE.VIEW.ASYNC.S ;  /* 0x00000000000073c6 */ /* 0x002e620000000000 */
[----:B0-----:R-:W-:Y:S01]  /*ea10*/  FADD.FTZ R20, R33, R32 ;  /* 0x0000002021147221 */ /* 0x001fe20000010000 */
[----:B------:R-:W-:-:S02]  /*ea20*/  IMAD.MOV.U32 R33, RZ, RZ, R71 ;  /* 0x000000ffff217224 */ /* 0x000fc400078e0047 */
[----:B------:R-:W-:Y:S02]  /*ea30*/  IMAD.MOV.U32 R32, RZ, RZ, R71 ;  /* 0x000000ffff207224 */ /* 0x000fe400078e0047 */
[----:B------:R0:W-:Y:S04]  /*ea40*/  STL [R1+0x20], R20 ;  /* 0x0000201401007387 */ /* 0x0001e80000100800 */
[----:B------:R0:W-:Y:S01]  /*ea50*/  STL [R1+0x24], R15 ;  /* 0x0000240f01007387 */ /* 0x0001e20000100800 */
[----:B-1----:R-:W-:Y:S01]  /*ea60*/  NOP ;  /* 0x0000000000007918 */ /* 0x002fe20000000000 */
[----:B------:R-:W-:Y:S05]  /*ea70*/  @!P2 BRA `(.L_x_420) ;  /* 0x000000480054a947 */ /* 0x000fea0003800000 */
[----:B------:R-:W-:Y:S02]  /*ea80*/  VIADD R14, R110, 0xfffffffe ;  /* 0xfffffffe6e0e7836 */ /* 0x000fe40000000000 */
[----:B------:R-:W-:Y:S02]  /*ea90*/  IMAD.MOV.U32 R155, RZ, RZ, R72 ;  /* 0x000000ffff9b7224 */ /* 0x000fe400078e0048 */
[----:B------:R-:W-:Y:S01]  /*eaa0*/  IMAD.MOV.U32 R154, RZ, RZ, R0 ;  /* 0x000000ffff9a7224 */ /* 0x000fe200078e0000 */
[----:B------:R1:W-:Y:S04]  /*eab0*/  STL [R1+0x1c], R14 ;  /* 0x00001c0e01007387 */ /* 0x0003e80000100800 */
[----:B------:R1:W5:Y:S01]  /*eac0*/  LDL.LU R156, [R1+0x3c] ;  /* 0x00003c00019c7983 */ /* 0x0003620000300800 */
[----:B0-----:R-:W-:Y:S01]  /*ead0*/  IMAD.MOV.U32 R15, RZ, RZ, R148 ;  /* 0x000000ffff0f7224 */ /* 0x001fe200078e0094 */
        /* <DEDUP_REMOVED lines=23> */
[----:B-1----:R-:W-:-:S07]  /*ec50*/  CS2R R24, SRZ ;  /* 0x0000000000187805 */ /* 0x002fce000001ff00 */
.L_x_431:
[----:B------:R-:W2:Y:S01]  /*ec60*/  LDL R0, [R1+0x48] ;  /* 0x0000480001007983 */ /* 0x000ea20000100800 */
[----:B------:R-:W-:Y:S01]  /*ec70*/  IADD3 R148, R15, 0x1, RZ ;  /* 0x000000010f947810 */ /* 0x000fe20007ffe0ff */
[----:B------:R-:W-:Y:S05]  /*ec80*/  YIELD ;  /* 0x0000000000007946 */ /* 0x000fea0003800000 */
[----:B------:R-:W-:-:S04]  /*ec90*/  ISETP.NE.AND P3, PT, R148, 0x2, PT ;  /* 0x000000029400780c */ /* 0x000fc80003f65270 */
[----:B------:R-:W-:Y:S02]  /*eca0*/  SEL R21, RZ, 0x1, P3 ;  /* 0x00000001ff157807 */ /* 0x000fe40001800000 */
[----:B------:R-:W-:Y:S02]  /*ecb0*/  SEL R148, R148, RZ, P3 ;  /* 0x000000ff94947207 */ /* 0x000fe40001800000 */
[----:B-----5:R-:W-:-:S05]  /*ecc0*/  LOP3.LUT R14, R156, R21, RZ, 0x3c, !PT ;  /* 0x000000159c0e7212 */ /* 0x020fca00078e3cff */
[----:B------:R0:W-:Y:S01]  /*ecd0*/  STL [R1+0x3c], R14 ;  /* 0x00003c0e01007387 */ /* 0x0001e20000100800 */
[----:B--2---:R-:W-:-:S13]  /*ece0*/  ISETP.NE.AND P2, PT, R0, RZ, PT ;  /* 0x000000ff0000720c */ /* 0x004fda0003f45270 */
[----:B0-----:R-:W-:Y:S05]  /*ecf0*/  @P2 BRA `(.L_x_421) ;  /* 0x0000000000302947 */ /* 0x001fea0003800000 */
[----:B------:R-:W-:Y:S05]  /*ed00*/  @!P0 BRA `(.L_x_422) ;  /* 0x0000000000048947 */ /* 0x000fea0003800000 */
[----:B------:R-:W-:Y:S01]  /*ed10*/  BPT.TRAP 0x1 ;  /* 0x000000040000795c */ /* 0x000fe20000300000 */
.L_x_422:
[----:B------:R-:W-:Y:S01]  /*ed20*/  IMAD R0, R148, 0x8, R18 ;  /* 0x0000000894007824 */ /* 0x000fe200078e0212 */
[----:B------:R-:W-:-:S04]  /*ed30*/  SHF.L.U32 R21, R14, 0x1f, RZ ;  /* 0x0000001f0e157819 */ /* 0x000fc800000006ff */
[----:B------:R0:W1:Y:S01]  /*ed40*/  SYNCS.PHASECHK.TRANS64.TRYWAIT P3, [R0+URZ+0x31c30], R21 ;  /* 0x031c3015000075a7 */ /* 0x000062000806017f */
[----:B------:R-:W-:Y:S05]  /*ed50*/  @!P0 BRA `(.L_x_423) ;  /* 0x0000000000048947 */ /* 0x000fea0003800000 */
[----:B------:R-:W-:Y:S01]  /*ed60*/  BPT.TRAP 0x1 ;  /* 0x000000040000795c */ /* 0x000fe20000300000 */
.L_x_423:
[----:B------:R-:W-:Y:S04]  /*ed70*/  BSSY B0, `(.L_x_421) ;  /* 0x0000004000007945 */ /* 0x000fe80003800000 */
[----:B-1----:R-:W-:Y:S05]  /*ed80*/  @P3 BRA `(.L_x_424) ;  /* 0x0000000000083947 */ /* 0x002fea0003800000 */
[----:B------:R-:W1:Y:S02]  /*ed90*/  SYNCS.PHASECHK.TRANS64.TRYWAIT P3, [R0+URZ+0x31c30], R21 ;  /* 0x031c3015000075a7 */ /* 0x000e64000806017f */
[----:B-1----:R-:W-:Y:S05]  /*eda0*/  @!P3 BRA `(.L_x_425) ;  /* 0x000000c80000b947 */ /* 0x002fea0003800000 */
.L_x_424:
[----:B------:R-:W-:Y:S05]  /*edb0*/  BSYNC B0 ;  /* 0x0000000000007941 */ /* 0x000fea0003800000 */
.L_x_421:
[----:B------:R-:W2:Y:S01]  /*edc0*/  LDL R14, [R1+0x4c] ;  /* 0x00004c00010e7983 */ /* 0x000ea20000100800 */
[----:B------:R-:W-:Y:S01]  /*edd0*/  IMAD.MOV.U32 R23, RZ, RZ, -0x7fffffe0 ;  /* 0x80000020ff177424 */ /* 0x000fe200078e00ff */
[----:B------:R-:W-:Y:S05]  /*ede0*/  WARPSYNC.ALL ;  /* 0x0000000000007948 */ /* 0x000fea0003800000 */
[----:B01----:R-:W0:Y:S01]  /*edf0*/  S2R R0, SR_TID.X ;  /* 0x0000000000007919 */ /* 0x003e220000002100 */
[----:B------:R-:W-:Y:S01]  /*ee00*/  R2UR UR59, R23 ;  /* 0x00000000173b72ca */ /* 0x000fe200000e0000 */
[----:B------:R-:W-:Y:S01]  /*ee10*/  IMAD.MOV.U32 R151, RZ, RZ, -0x7fffffe0 ;  /* 0x80000020ff977424 */ /* 0x000fe200078e00ff */
[----:B------:R-:W-:Y:S01]  /*ee20*/  R2UR UR56, R2 ;  /* 0x00000000023872ca */ /* 0x000fe200000e0000 */
[----:B------:R-:W-:Y:S01]  /*ee30*/  IMAD.MOV.U32 R73, RZ, RZ, -0x7fffffe0 ;  /* 0x80000020ff497424 */ /* 0x000fe200078e00ff */
[----:B------:R-:W-:Y:S01]  /*ee40*/  R2UR UR57, R3 ;  /* 0x00000000033972ca */ /* 0x000fe200000e0000 */
[----:B------:R-:W-:Y:S01]  /*ee50*/  IMAD.MOV.U32 R21, RZ, RZ, -0x7fffffe0 ;  /* 0x80000020ff157424 */ /* 0x000fe200078e00ff */
[----:B------:R-:W-:Y:S01]  /*ee60*/  R2UR UR19, R23 ;  /* 0x00000000171372ca */ /* 0x000fe200000e0000 */
[----:B------:R-:W-:Y:S01]  /*ee70*/  STL [R1+0xb4], R25 ;  /* 0x0000b41901007387 */ /* 0x000fe20000100800 */
[----:B------:R-:W-:-:S02]  /*ee80*/  R2UR UR7, R73 ;  /* 0x00000000490772ca */ /* 0x000fc400000e0000 */
[----:B------:R-:W-:Y:S01]  /*ee90*/  R2UR UR11, R73 ;  /* 0x00000000490b72ca */ /* 0x000fe200000e0000 */
[----:B------:R-:W-:Y:S01]  /*eea0*/  STL [R1+0xb0], R24 ;  /* 0x0000b01801007387 */ /* 0x000fe20000100800 */
[----:B------:R-:W-:Y:S02]  /*eeb0*/  R2UR UR9, R21 ;  /* 0x00000000150972ca */ /* 0x000fe400000e0000 */
[----:B------:R-:W-:Y:S01]  /*eec0*/  MOV R78, UR59 ;  /* 0x0000003b004e7c02 */ /* 0x000fe20008000f00 */
[----:B------:R-:W-:Y:S01]  /*eed0*/  STL [R1+0xac], R19 ;  /* 0x0000ac1301007387 */ /* 0x000fe20000100800 */
[----:B------:R-:W-:Y:S02]  /*eee0*/  R2UR UR59, R151 ;  /* 0x00000000973b72ca */ /* 0x000fe400000e0000 */
[C---:B------:R-:W-:Y:S01]  /*eef0*/  R2UR UR5, R21.reuse ;  /* 0x00000000150572ca */ /* 0x040fe200000e0000 */
[----:B------:R1:W-:Y:S01]  /*ef00*/  STL [R1+0xa8], R18 ;  /* 0x0000a81201007387 */ /* 0x0003e20000100800 */
[----:B------:R-:W-:-:S02]  /*ef10*/  R2UR UR15, R21 ;  /* 0x00000000150f72ca */ /* 0x000fc400000e0000 */
[C---:B------:R-:W-:Y:S01]  /*ef20*/  R2UR UR23, R21.reuse ;  /* 0x00000000151772ca */ /* 0x040fe200000e0000 */
[----:B------:R3:W-:Y:S01]  /*ef30*/  STL [R1+0xa4], R17 ;  /* 0x0000a41101007387 */ /* 0x0007e20000100800 */
[----:B------:R-:W-:Y:S02]  /*ef40*/  R2UR UR35, R21 ;  /* 0x00000000152372ca */ /* 0x000fe400000e0000 */
[----:B------:R-:W-:Y:S01]  /*ef50*/  MOV R75, UR9 ;  /* 0x00000009004b7c02 */ /* 0x000fe20008000f00 */
[----:B------:R-:W-:Y:S01]  /*ef60*/  STL [R1+0xa0], R16 ;  /* 0x0000a01001007387 */ /* 0x000fe20000100800 */
[----:B------:R-:W-:Y:S02]  /*ef70*/  R2UR UR9, R3 ;  /* 0x00000000030972ca */ /* 0x000fe400000e0000 */
[----:B------:R-:W-:Y:S01]  /*ef80*/  R2UR UR47, R21 ;  /* 0x00000000152f72ca */ /* 0x000fe200000e0000 */
[----:B------:R4:W-:Y:S01]  /*ef90*/  STL [R1+0x9c], R15 ;  /* 0x00009c0f01007387 */ /* 0x0009e20000100800 */
[----:B0-----:R-:W-:-:S02]  /*efa0*/  SHF.R.U32.HI R0, RZ, 0x7, R0 ;  /* 0x00000007ff007819 */ /* 0x001fc40000011600 */
[----:B------:R-:W-:Y:S02]  /*efb0*/  R2UR UR55, R21 ;  /* 0x00000000153772ca */ /* 0x000fe400000e0000 */
[C---:B------:R-:W-:Y:S01]  /*efc0*/  R2UR UR31, R23.reuse ;  /* 0x00000000171f72ca */ /* 0x040fe200000e0000 */
[----:B------:R-:W-:Y:S01]  /*efd0*/  VIADD R0, R0, 0x8 ;  /* 0x0000000800007836 */ /* 0x000fe20000000000 */
[C---:B------:R-:W-:Y:S02]  /*efe0*/  R2UR UR39, R23.reuse ;  /* 0x00000000172772ca */ /* 0x040fe400000e0000 */
[C---:B------:R-:W-:Y:S02]  /*eff0*/  R2UR UR41, R23.reuse ;  /* 0x00000000172972ca */ /* 0x040fe400000e0000 */
[----:B------:R0:W-:Y:S01]  /*f000*/  BAR.SYNC.DEFER_BLOCKING R0, 0x100 ;  /* 0x000400000000751d */ /* 0x0001e20000010000 */
[----:B------:R-:W-:Y:S02]  /*f010*/  R2UR UR45, R23 ;  /* 0x00000000172d72ca */ /* 0x000fe400000e0000 */
[----:B------:R-:W-:-:S02]  /*f020*/  R2UR UR12, R2 ;  /* 0x00000000020c72ca */ /* 0x000fc400000e0000 */
[----:B------:R-:W-:Y:S02]  /*f030*/  R2UR UR13, R3 ;  /* 0x00000000030d72ca */ /* 0x000fe400000e0000 */
[----:B------:R-:W-:Y:S02]  /*f040*/  R2UR UR27, R73 ;  /* 0x00000000491b72ca */ /* 0x000fe400000e0000 */
[----:B0-----:R-:W-:Y:S01]  /*f050*/  MOV R0, UR7 ;  /* 0x0000000700007c02 */ /* 0x001fe20008000f00 */
[----:B------:R-:W-:Y:S01]  /*f060*/  UMOV UR7, UR11 ;  /* 0x0000000b00077c82 */ /* 0x000fe20008000000 */
[----:B------:R-:W-:Y:S02]  /*f070*/  R2UR UR11, R23 ;  /* 0x00000000170b72ca */ /* 0x000fe400000e0000 */
[C---:B------:R-:W-:Y:S02]  /*f080*/  R2UR UR43, R73.reuse ;  /* 0x00000000492b72ca */ /* 0x040fe400000e0000 */
[----:B------:R-:W-:-:S02]  /*f090*/  R2UR UR51, R73 ;  /* 0x00000000493372ca */ /* 0x000fc400000e0000 */
[C---:B------:R-:W-:Y:S02]  /*f0a0*/  R2UR UR29, R73.reuse ;  /* 0x00000000491d72ca */ /* 0x040fe400000e0000 */
[C---:B------:R-:W-:Y:S02]  /*f0b0*/  R2UR UR49, R73.reuse ;  /* 0x00000000493172ca */ /* 0x040fe400000e0000 */
[----:B------:R-:W-:Y:S01]  /*f0c0*/  R2UR UR37, R73 ;  /* 0x00000000492572ca */ /* 0x000fe200000e0000 */
[----:B------:R-:W-:Y:S01]  /*f0d0*/  IMAD.MOV.U32 R73, RZ, RZ, -0x7fffffe0 ;  /* 0x80000020ff497424 */ /* 0x000fe200078e00ff */
[----:B-1----:R-:W-:Y:S01]  /*f0e0*/  MOV R18, UR61 ;  /* 0x0000003d00127c02 */ /* 0x002fe20008000f00 */
[----:B------:R-:W-:Y:S01]  /*f0f0*/  WARPGROUP.ARRIVE ;  /* 0x00000000000079c5 */ /* 0x000fe20000000000 */
[----:B------:R-:W-:Y:S01]  /*f100*/  MOV R76, UR11 ;  /* 0x0000000b004c7c02 */ /* 0x000fe20008000f00 */
[----:B------:R-:W-:Y:S01]  /*f110*/  UMOV UR11, UR5 ;  /* 0x00000005000b7c82 */ /* 0x000fe20008000000 */
[----:B------:R-:W-:-:S02]  /*f120*/  R2UR UR5, R23 ;  /* 0x00000000170572ca */ /* 0x000fc400000e0000 */
[----:B------:R-:W-:Y:S02]  /*f130*/  MOV R23, 0x80000020 ;  /* 0x8000002000177802 */ /* 0x000fe40000000f00 */
[----:B------:R-:W-:Y:S01]  /*f140*/  R2UR UR33, R73 ;  /* 0x00000000492172ca */ /* 0x000fe200000e0000 */
[----:B------:R-:W-:Y:S01]  /*f150*/  IMAD.MOV.U32 R73, RZ, RZ, -0x7fffffe0 ;  /* 0x80000020ff497424 */ /* 0x000fe200078e00ff */
[----:B------:R-:W-:Y:S01]  /*f160*/  R2UR UR25, R23 ;  /* 0x00000000171972ca */ /* 0x000fe200000e0000 */
[----:B------:R-:W-:Y:S01]  /*f170*/  IMAD.MOV.U32 R23, RZ, RZ, -0x7fffffe0 ;  /* 0x80000020ff177424 */ /* 0x000fe200078e00ff */
[----:B---3--:R-:W-:Y:S02]  /*f180*/  MOV R17, UR60 ;  /* 0x0000003c00117c02 */ /* 0x008fe40008000f00 */
[----:B------:R-:W-:Y:S01]  /*f190*/  R2UR UR61, R73 ;  /* 0x00000000493d72ca */ /* 0x000fe200000e0000 */
[----:B------:R-:W-:Y:S01]  /*f1a0*/  IMAD.MOV.U32 R73, RZ, RZ, -0x7fffffe0 ;  /* 0x80000020ff497424 */ /* 0x000fe200078e00ff */
[----:B------:R-:W-:Y:S01]  /*f1b0*/  R2UR UR16, R2 ;  /* 0x00000000021072ca */ /* 0x000fe200000e0000 */
[----:B------:R-:W-:Y:S01]  /*f1c0*/  IMAD.U32 R21, RZ, RZ, UR5 ;  /* 0x00000005ff157e24 */ /* 0x000fe2000f8e00ff */
[----:B------:R-:W-:-:S02]  /*f1d0*/  R2UR UR5, R3 ;  /* 0x00000000030572ca */ /* 0x000fc400000e0000 */
[----:B------:R-:W-:Y:S02]  /*f1e0*/  R2UR UR17, R3 ;  /* 0x00000000031172ca */ /* 0x000fe400000e0000 */
[C---:B------:R-:W-:Y:S02]  /*f1f0*/  R2UR UR20, R8.reuse ;  /* 0x00000000081472ca */ /* 0x040fe400000e0000 */
[C---:B------:R-:W-:Y:S02]  /*f200*/  R2UR UR21, R9.reuse ;  /* 0x00000000091572ca */ /* 0x040fe400000e0000 */
[----:B------:R-:W-:Y:S02]  /*f210*/  MOV R153, 0x80000020 ;  /* 0x8000002000997802 */ /* 0x000fe40000000f00 */
[----:B------:R-:W-:Y:S02]  /*f220*/  R2UR UR52, R8 ;  /* 0x00000000083472ca */ /* 0x000fe400000e0000 */
[----:B------:R-:W-:Y:S01]  /*f230*/  R2UR UR53, R9 ;  /* 0x00000000093572ca */ /* 0x000fe200000e0000 */
[----:B--2---:R-:W-:-:S04]  /*f240*/  IMAD R150, R148, 0x6c0, R14 ;  /* 0x000006c094967824 */ /* 0x004fc800078e020e */
[C---:B------:R-:W-:Y:S02]  /*f250*/  VIADD R22, R150.reuse, 0xc0 ;  /* 0x000000c096167836 */ /* 0x040fe40000000000 */
[C---:B------:R-:W-:Y:S02]  /*f260*/  VIADD R72, R150.reuse, 0x80 ;  /* 0x0000008096487836 */ /* 0x040fe40000000000 */
[----:B------:R-:W-:Y:S01]  /*f270*/  VIADD R20, R150, 0x40 ;  /* 0x0000004096147836 */ /* 0x000fe20000000000 */
[----:B------:R-:W-:Y:S01]  /*f280*/  R2UR UR58, R22 ;  /* 0x00000000163a72ca */ /* 0x000fe200000e0000 */
[----:B------:R-:W-:Y:S01]  /*f290*/  VIADD R22, R150, 0x180 ;  /* 0x0000018096167836 */ /* 0x000fe20000000000 */
[----:B------:R-:W-:Y:S01]  /*f2a0*/  R2UR UR10, R72 ;  /* 0x00000000480a72ca */ /* 0x000fe200000e0000 */
[----:B------:R-:W-:Y:S01]  /*f2b0*/  VIADD R72, R150, 0x140 ;  /* 0x0000014096487836 */ /* 0x000fe20000000000 */
[----:B------:R-:W-:Y:S01]  /*f2c0*/  R2UR UR4, R20 ;  /* 0x00000000140472ca */ /* 0x000fe200000e0000 */
[----:B------:R-:W-:-:S02]  /*f2d0*/  VIADD R20, R150, 0x100 ;  /* 0x0000010096147836 */ /* 0x000fc40000000000 */
[----:B------:R-:W-:Y:S01]  /*f2e0*/  VIADD R152, R150, 0x382 ;  /* 0x0000038296987836 */ /* 0x000fe20000000000 */
[----:B------:R-:W-:Y:S01]  /*f2f0*/  R2UR UR6, R72 ;  /* 0x00000000480672ca */ /* 0x000fe200000e0000 */
[----:B------:R-:W-:Y:S01]  /*f300*/  VIADD R72, R150, 0x42 ;  /* 0x0000004296487836 */ /* 0x000fe20000000000 */
[----:B------:R-:W-:Y:S01]  /*f310*/  R2UR UR8, R20 ;  /* 0x00000000140872ca */ /* 0x000fe200000e0000 */
[C---:B------:R-:W-:Y:S02]  /*f320*/  VIADD R20, R150.reuse, 0x1c0 ;  /* 0x000001c096147836 */ /* 0x040fe40000000000 */
[----:B------:R-:W-:Y:S02]  /*f330*/  MOV R79, UR58 ;  /* 0x0000003a004f7c02 */ /* 0x000fe40008000f00 */
[----:B------:R-:W-:Y:S02]  /*f340*/  R2UR UR58, R150 ;  /* 0x00000000963a72ca */ /* 0x000fe400000e0000 */
[----:B------:R-:W-:Y:S01]  /*f350*/  R2UR UR14, R20 ;  /* 0x00000000140e72ca */ /* 0x000fe200000e0000 */
[----:B------:R-:W-:Y:S01]  /*f360*/  VIADD R20, R150, 0x2 ;  /* 0x0000000296147836 */ /* 0x000fe20000000000 */
[----:B------:R-:W-:Y:S01]  /*f370*/  R2UR UR26, R72 ;  /* 0x00000000481a72ca */ /* 0x000fe200000e0000 */
[----:B------:R-:W-:Y:S01]  /*f380*/  VIADD R72, R150, 0x142 ;  /* 0x0000014296487836 */ /* 0x000fe20000000000 */
[----:B------:R-:W-:Y:S01]  /*f390*/  MOV R14, UR6 ;  /* 0x00000006000e7c02 */ /* 0x000fe20008000f00 */
[----:B------:R-:W-:Y:S01]  /*f3a0*/  UMOV UR6, UR10 ;  /* 0x0000000a00067c82 */ /* 0x000fe20008000000 */
[----:B------:R-:W-:Y:S01]  /*f3b0*/  R2UR UR10, R22 ;  /* 0x00000000160a72ca */ /* 0x000fe200000e0000 */
[----:B------:R-:W-:Y:S01]  /*f3c0*/  VIADD R22, R150, 0x200 ;  /* 0x0000020096167836 */ /* 0x000fe20000000000 */
[----:B------:R-:W-:-:S02]  /*f3d0*/  MOV R74, UR8 ;  /* 0x00000008004a7c02 */ /* 0x000fc40008000f00 */
[----:B------:R-:W-:Y:S01]  /*f3e0*/  R2UR UR8, R2 ;  /* 0x00000000020872ca */ /* 0x000fe200000e0000 */
[----:B------:R-:W-:Y:S01]  /*f3f0*/  HGMMA.64x16x16.F32 R136, gdesc[UR56], RZ, !UPT, gsb0 ;  /* 0x00200000388879f0 */ /* 0x000fe2000c0008ff */
[----:B------:R-:W-:Y:S02]  /*f400*/  R2UR UR18, R22 ;  /* 0x00000000161272ca */ /* 0x000fe400000e0000 */
[----:B------:R-:W-:Y:S02]  /*f410*/  IADD3 R22, R150, 0x82, RZ ;  /* 0x0000008296167810 */ /* 0x000fe40007ffe0ff */
        /* <DEDUP_REMOVED lines=8> */
[----:B------:R-:W-:Y:S01]  /*f4a0*/  R2UR UR38, R22 ;  /* 0x00000000162672ca */ /* 0x000fe200000e0000 */
[----:B------:R-:W-:Y:S01]  /*f4b0*/  VIADD R22, R150, 0x240 ;  /* 0x0000024096167836 */ /* 0x000fe20000000000 */
[----:B------:R-:W-:-:S02]  /*f4c0*/  R2UR UR59, R78 ;  /* 0x000000004e3b72ca */ /* 0x000fc400000e0000 */
[----:B------:R-:W-:Y:S01]  /*f4d0*/  R2UR UR46, R20 ;  /* 0x00000000142e72ca */ /* 0x000fe200000e0000 */
[----:B------:R-:W-:Y:S01]  /*f4e0*/  VIADD R20, R150, 0x202 ;  /* 0x0000020296147836 */ /* 0x000fe20000000000 */
[----:B------:R-:W-:Y:S01]  /*f4f0*/  R2UR UR4, R22 ;  /* 0x00000000160472ca */ /* 0x000fe200000e0000 */
[----:B------:R-:W-:Y:S01]  /*f500*/  VIADD R22, R150, 0x2c0 ;  /* 0x000002c096167836 */ /* 0x000fe20000000000 */
[----:B------:R-:W-:Y:S02]  /*f510*/  R2UR UR58, R79 ;  /* 0x000000004f3a72ca */ /* 0x000fe400000e0000 */
[----:B------:R-:W-:Y:S02]  /*f520*/  R2UR UR54, R20 ;  /* 0x00000000143672ca */ /* 0x000fe400000e0000 */
[----:B------:R-:W-:Y:S02]  /*f530*/  R2UR UR56, R2 ;  /* 0x00000000023872ca */ /* 0x000fe400000e0000 */
[----:B------:R-:W-:-:S02]  /*f540*/  R2UR UR57, R3 ;  /* 0x00000000033972ca */ /* 0x000fc400000e0000 */
[----:B------:R-:W-:Y:S01]  /*f550*/  R2UR UR40, R22 ;  /* 0x00000000162872ca */ /* 0x000fe200000e0000 */
[----:B------:R-:W-:Y:S01]  /*f560*/  VIADD R22, R150, 0x340 ;  /* 0x0000034096167836 */ /* 0x000fe20000000000 */
[----:B------:R-:W-:Y:S01]  /*f570*/  R2UR UR42, R72 ;  /* 0x00000000482a72ca */ /* 0x000fe200000e0000 */
[----:B------:R-:W-:Y:S01]  /*f580*/  IMAD.U32 R20, RZ, RZ, UR4 ;  /* 0x00000004ff147e24 */ /* 0x000fe2000f8e00ff */
[----:B------:R-:W-:Y:S01]  /*f590*/  R2UR UR4, R2 ;  /* 0x00000000020472ca */ /* 0x000fe200000e0000 */
[----:B------:R-:W-:Y:S01]  /*f5a0*/  VIADD R72, R150, 0x1c2 ;  /* 0x000001c296487836 */ /* 0x000fe20000000000 */
[----:B------:R-:W-:Y:S01]  /*f5b0*/  R2UR UR44, R22 ;  /* 0x00000000162c72ca */ /* 0x000fe200000e0000 */
[----:B------:R-:W-:-:S03]  /*f5c0*/  VIADD R22, R150, 0x3c0 ;  /* 0x000003c096167836 */ /* 0x000fc60000000000 */
[----:B------:R-:W-:Y:S01]  /*f5d0*/  R2UR UR50, R72 ;  /* 0x00000000483272ca */ /* 0x000fe200000e0000 */
[----:B------:R-:W-:Y:S01]  /*f5e0*/  VIADD R72, R150, 0x280 ;  /* 0x0000028096487836 */ /* 0x000fe20000000000 */
[----:B------:R-:W-:Y:S01]  /*f5f0*/  R2UR UR24, R22 ;  /* 0x00000000161872ca */ /* 0x000fe200000e0000 */
[----:B------:R-:W-:-:S03]  /*f600*/  VIADD R22, R150, 0x440 ;  /* 0x0000044096167836 */ /* 0x000fc60000000000 */
[----:B------:R-:W-:Y:S01]  /*f610*/  R2UR UR28, R72 ;  /* 0x00000000481c72ca */ /* 0x000fe200000e0000 */
[----:B------:R-:W-:-:S05]  /*f620*/  VIADD R72, R150, 0x300 ;  /* 0x0000030096487836 */ /* 0x000fca0000000000 */
[----:B------:R-:W-:Y:S01]  /*f630*/  R2UR UR48, R72 ;  /* 0x00000000483072ca */ /* 0x000fe200000e0000 */
[----:B------:R-:W-:Y:S02]  /*f640*/  WARPGROUP.DEPBAR.LE gsb0, 0x0 ;  /* 0x00008000000079c5 */ /* 0x000fe40000010000 */
[----:B------:R-:W-:Y:S01]  /*f650*/  WARPGROUP.ARRIVE ;  /* 0x00000000000079c5 */ /* 0x000fe20000000000 */
[----:B------:R-:W-:-:S05]  /*f660*/  VIADD R72, R150, 0x380 ;  /* 0x0000038096487836 */ /* 0x000fca0000000000 */
[----:B------:R-:W-:Y:S01]  /*f670*/  HGMMA.64x16x16.F32 R128, gdesc[UR8], RZ, !UPT, gsb0 ;  /* 0x00200000088079f0 */ /* 0x000fe2000c0008ff */
[----:B------:R-:W-:Y:S01]  /*f680*/  R2UR UR9, R75 ;  /* 0x000000004b0972ca */ /* 0x000fe200000e0000 */
[----:B------:R-:W-:Y:S01]  /*f690*/  IMAD.MOV.U32 R75, RZ, RZ, -0x7fffffe0 ;  /* 0x80000020ff4b7424 */ /* 0x000fe200078e00ff */
[----:B------:R-:W-:Y:S01]  /*f6a0*/  R2UR UR8, R74 ;  /* 0x000000004a0872ca */ /* 0x000fe200000e0000 */
[----:B------:R-:W-:Y:S01]  /*f6b0*/  VIADD R74, R150, 0x302 ;  /* 0x00000302964a7836 */ /* 0x000fe20000000000 */
[----:B------:R-:W-:Y:S02]  /*f6c0*/  R2UR UR11, R76 ;  /* 0x000000004c0b72ca */ /* 0x000fe400000e0000 */
[----:B------:R-:W-:Y:S02]  /*f6d0*/  R2UR UR10, R77 ;  /* 0x000000004d0a72ca */ /* 0x000fe400000e0000 */
[----:B------:R-:W-:Y:S01]  /*f6e0*/  R2UR UR36, R72 ;  /* 0x00000000482472ca */ /* 0x000fe200000e0000 */
[----:B------:R-:W-:-:S05]  /*f6f0*/  VIADD R72, R150, 0x400 ;  /* 0x0000040096487836 */ /* 0x000fca0000000000 */
[----:B------:R-:W-:Y:S01]  /*f700*/  R2UR UR32, R72 ;  /* 0x00000000482072ca */ /* 0x000fe200000e0000 */
[----:B------:R-:W-:-:S05]  /*f710*/  VIADD R72, R150, 0x242 ;  /* 0x0000024296487836 */ /* 0x000fca0000000000 */
[----:B------:R-:W-:Y:S01]  /*f720*/  R2UR UR60, R72 ;  /* 0x00000000483c72ca */ /* 0x000fe200000e0000 */
[----:B------:R-:W-:Y:S01]  /*f730*/  VIADD R72, R150, 0x2c2 ;  /* 0x000002c296487836 */ /* 0x000fe20000000000 */
[----:B------:R-:W-:Y:S02]  /*f740*/  WARPGROUP.DEPBAR.LE gsb0, 0x0 ;  /* 0x00008000000079c5 */ /* 0x000fe40000010000 */
[----:B------:R-:W-:-:S06]  /*f750*/  WARPGROUP.ARRIVE ;  /* 0x00000000000079c5 */ /* 0x000fcc0000000000 */
[----:B------:R-:W-:Y:S01]  /*f760*/  HGMMA.64x16x16.F32 R120, gdesc[UR4], RZ, !UPT, gsb0 ;  /* 0x00200000047879f0 */ /* 0x000fe2000c0008ff */
[----:B------:R-:W-:Y:S02]  /*f770*/  R2UR UR7, R0 ;  /* 0x00000000000772ca */ /* 0x000fe400000e0000 */
[----:B------:R-:W-:Y:S02]  /*f780*/  R2UR UR6, R14 ;  /* 0x000000000e0672ca */ /* 0x000fe400000e0000 */
        /* <DEDUP_REMOVED lines=10> */
[----:B------:R-:W-:-:S07]  /*f830*/  R2UR UR57, R3 ;  /* 0x00000000033972ca */ /* 0x000fce00000e0000 */
[----:B------:R-:W-:Y:S01]  /*f840*/  MOV R25, UR58 ;  /* 0x0000003a00197c02 */ /* 0x000fe20008000f00 */
[----:B------:R-:W-:Y:S01]  /*f850*/  UMOV UR58, UR8 ;  /* 0x00000008003a7c82 */ /* 0x000fe20008000000 */
[----:B------:R-:W-:Y:S01]  /*f860*/  MOV R0, UR59 ;  /* 0x0000003b00007c02 */ /* 0x000fe20008000f00 */
[----:B------:R-:W-:Y:S01]  /*f870*/  UMOV UR59, UR9 ;  /* 0x00000009003b7c82 */ /* 0x000fe20008000000 */
        /* <DEDUP_REMOVED lines=8> */
[----:B------:R-:W-:-:S03]  /*f900*/  IMAD.MOV.U32 R73, RZ, RZ, -0x7fffffe0 ;  /* 0x80000020ff497424 */ /* 0x000fc600078e00ff */
[----:B------:R-:W-:Y:S02]  /*f910*/  R2UR UR56, R72 ;  /* 0x00000000483872ca */ /* 0x000fe400000e0000 */
[----:B------:R-:W-:Y:S01]  /*f920*/  R2UR UR57, R73 ;  /* 0x00000000493972ca */ /* 0x000fe200000e0000 */
[----:B------:R-:W-:Y:S02]  /*f930*/  WARPGROUP.DEPBAR.LE gsb0, 0x0 ;  /* 0x00008000000079c5 */ /* 0x000fe40000010000 */
[----:B------:R-:W-:-:S06]  /*f940*/  WARPGROUP.ARRIVE ;  /* 0x00000000000079c5 */ /* 0x000fcc0000000000 */
[----:B------:R-:W-:Y:S01]  /*f950*/  HGMMA.64x16x16.F32 R96, gdesc[UR4], RZ, !UPT, gsb0 ;  /* 0x00200000046079f0 */ /* 0x000fe2000c0008ff */
[----:B------:R-:W-:Y:S02]  /*f960*/  R2UR UR4, R22 ;  /* 0x00000000160472ca */ /* 0x000fe400000e0000 */
[----:B------:R-:W-:Y:S02]  /*f970*/  R2UR UR5, R23 ;  /* 0x00000000170572ca */ /* 0x000fe400000e0000 */
[----:B------:R-:W-:Y:S01]  /*f980*/  R2UR UR6, R152 ;  /* 0x00000000980672ca */ /* 0x000fe200000e0000 */
[----:B------:R-:W-:Y:S01]  /*f990*/  VIADD R152, R150, 0x3c2 ;  /* 0x000003c296987836 */ /* 0x000fe20000000000 */
[----:B------:R-:W-:Y:S01]  /*f9a0*/  R2UR UR7, R153 ;  /* 0x00000000990772ca */ /* 0x000fe200000e0000 */
[----:B------:R-:W-:-:S06]  /*f9b0*/  IMAD.MOV.U32 R153, RZ, RZ, -0x7fffffe0 ;  /* 0x80000020ff997424 */ /* 0x000fcc00078e00ff */
[----:B------:R-:W-:Y:S01]  /*f9c0*/  IMAD.U32 R22, RZ, RZ, UR4 ;  /* 0x00000004ff167e24 */ /* 0x000fe2000f8e00ff */
[----:B------:R-:W-:Y:S01]  /*f9d0*/  UMOV UR4, UR44 ;  /* 0x0000002c00047c82 */ /* 0x000fe20008000000 */
[----:B------:R-:W-:Y:S01]  /*f9e0*/  IMAD.U32 R23, RZ, RZ, UR5 ;  /* 0x00000005ff177e24 */ /* 0x000fe2000f8e00ff */
[----:B------:R-:W-:Y:S01]  /*f9f0*/  UMOV UR5, UR45 ;  /* 0x0000002d00057c82 */ /* 0x000fe20008000000 */
[C---:B------:R-:W-:Y:S02]  /*fa00*/  R2UR UR44, R8.reuse ;  /* 0x00000000082c72ca */ /* 0x040fe400000e0000 */
[----:B------:R-:W-:Y:S02]  /*fa10*/  R2UR UR45, R9 ;  /* 0x00000000092d72ca */ /* 0x000fe400000e0000 */
[----:B------:R-:W-:Y:S01]  /*fa20*/  MOV R24, UR7 ;  /* 0x0000000700187c02 */ /* 0x000fe20008000f00 */
[----:B------:R-:W-:Y:S01]  /*fa30*/  UMOV UR7, UR49 ;  /* 0x0000003100077c82 */ /* 0x000fe20008000000 */
[----:B------:R-:W-:Y:S01]  /*fa40*/  MOV R19, UR6 ;  /* 0x0000000600137c02 */ /* 0x000fe20008000f00 */
[----:B------:R-:W-:Y:S01]  /*fa50*/  UMOV UR6, UR48 ;  /* 0x0000003000067c82 */ /* 0x000fe20008000000 */
[----:B------:R-:W-:-:S02]  /*fa60*/  R2UR UR48, R8 ;  /* 0x00000000083072ca */ /* 0x000fc400000e0000 */
        /* <DEDUP_REMOVED lines=9> */
[----:B------:R-:W-:Y:S01]  /*fb00*/  IMAD.MOV.U32 R153, RZ, RZ, -0x7fffffe0 ;  /* 0x80000020ff997424 */ /* 0x000fe200078e00ff */
[----:B------:R-:W-:Y:S02]  /*fb10*/  WARPGROUP.DEPBAR.LE gsb0, 0x0 ;  /* 0x00008000000079c5 */ /* 0x000fe40000010000 */
[----:B------:R-:W-:-:S06]  /*fb20*/  WARPGROUP.ARRIVE ;  /* 0x00000000000079c5 */ /* 0x000fcc0000000000 */
[----:B------:R-:W-:Y:S01]  /*fb30*/  HGMMA.64x16x16.F32 R80, gdesc[UR12], RZ, !UPT, gsb0 ;  /* 0x002000000c5079f0 */ /* 0x000fe2000c0008ff */
[----:B------:R-:W-:Y:S01]  /*fb40*/  UMOV UR12, UR36 ;  /* 0x00000024000c7c82 */ /* 0x000fe20008000000 */
[----:B------:R-:W-:Y:S01]  /*fb50*/  UMOV UR13, UR37 ;  /* 0x00000025000d7c82 */ /* 0x000fe20008000000 */
        /* <DEDUP_REMOVED lines=20> */
[----:B------:R-:W-:Y:S01]  /*fca0*/  UMOV UR20, UR28 ;  /* 0x0000001c00147c82 */ /* 0x000fe20008000000 */
[----:B------:R-:W-:Y:S01]  /*fcb0*/  UMOV UR21, UR29 ;  /* 0x0000001d00157c82 */ /* 0x000fe20008000000 */
[C---:B------:R-:W-:Y:S01]  /*fcc0*/  R2UR UR28, R8.reuse ;  /* 0x00000000081c72ca */ /* 0x040fe200000e0000 */
[----:B------:R-:W-:Y:S01]  /*fcd0*/  UMOV UR22, UR32 ;  /* 0x0000002000167c82 */ /* 0x000fe20008000000 */
[C---:B------:R-:W-:Y:S01]  /*fce0*/  R2UR UR29, R9.reuse ;  /* 0x00000000091d72ca */ /* 0x040fe200000e0000 */
[----:B------:R-:W-:Y:S01]  /*fcf0*/  UMOV UR23, UR33 ;  /* 0x0000002100177c82 */ /* 0x000fe20008000000 */
[----:B------:R-:W-:Y:S02]  /*fd00*/  R2UR UR32, R8 ;  /* 0x00000000082072ca */ /* 0x000fe400000e0000 */
[----:B------:R-:W-:Y:S01]  /*fd10*/  R2UR UR33, R9 ;  /* 0x00000000092172ca */ /* 0x000fe200000e0000 */
        /* <DEDUP_REMOVED lines=10> */
[----:B------:R-:W-:Y:S01]  /*fdc0*/  UMOV UR35, UR41 ;  /* 0x0000002900237c82 */ /* 0x000fe20008000000 */
[----:B------:R-:W-:Y:S02]  /*fdd0*/  R2UR UR40, R8 ;  /* 0x00000000082872ca */ /* 0x000fe400000e0000 */
[----:B------:R-:W-:Y:S02]  /*fde0*/  R2UR UR41, R9 ;  /* 0x00000000092972ca */ /* 0x000fe400000e0000 */
[----:B------:R-:W-:Y:S02]  /*fdf0*/  R2UR UR32, R12 ;  /* 0x000000000c2072ca */ /* 0x000fe400000e0000 */
[----:B------:R-:W-:Y:S01]  /*fe00*/  R2UR UR33, R13 ;  /* 0x000000000d2172ca */ /* 0x000fe200000e0000 */
        /* <DEDUP_REMOVED lines=8> */
[----:B------:R-:W-:Y:S01]  /*fe90*/  UMOV UR42, UR22 ;  /* 0x00000016002a7c82 */ /* 0x000fe20008000000 */
[----:B------:R-:W-:Y:S01]  /*fea0*/  UMOV UR43, UR23 ;  /* 0x00000017002b7c82 */ /* 0x000fe20008000000 */
[----:B------:R-:W-:Y:S01]  /*feb0*/  R2UR UR22, R152 ;  /* 0x00000000981672ca */ /* 0x000fe200000e0000 */
[----:B------:R-:W-:Y:S01]  /*fec0*/  VIADD R152, R150, 0x4c0 ;  /* 0x000004c096987836 */ /* 0x000fe20000000000 */
[----:B------:R-:W-:Y:S01]  /*fed0*/  R2UR UR23, R153 ;  /* 0x00000000991772ca */ /* 0x000fe200000e0000 */
[----:B------:R-:W-:-:S03]  /*fee0*/  IMAD.MOV.U32 R153, RZ, RZ, -0x7fffffe0 ;  /* 0x80000020ff997424 */ /* 0x000fc600078e00ff */
[----:B------:R-:W-:Y:S02]  /*fef0*/  R2UR UR38, R152 ;  /* 0x00000000982672ca */ /* 0x000fe400000e0000 */
[----:B------:R-:W-:-:S05]  /*ff00*/  R2UR UR39, R153 ;  /* 0x00000000992772ca */ /* 0x000fca00000e0000 */
[----:B----4-:R-:W-:Y:S01]  /*ff10*/  MOV R15, UR22 ;  /* 0x00000016000f7c02 */ /* 0x010fe20008000f00 */
[----:B------:R-:W-:Y:S01]  /*ff20*/  UMOV UR22, UR20 ;  /* 0x0000001400167c82 */ /* 0x000fe20008000000 */
[----:B------:R-:W-:Y:S01]  /*ff30*/  MOV R16, UR23 ;  /* 0x0000001700107c02 */ /* 0x000fe20008000f00 */
[----:B------:R-:W-:Y:S01]  /*ff40*/  UMOV UR23, UR21 ;  /* 0x0000001500177c82 */ /* 0x000fe20008000000 */
[----:B------:R-:W-:Y:S02]  /*ff50*/  R2UR UR20, R12 ;  /* 0x000000000c1472ca */ /* 0x000fe400000e0000 */
[----:B------:R-:W-:Y:S02]  /*ff60*/  MOV R153, UR38 ;  /* 0x0000002600997c02 */ /* 0x000fe40008000f00 */
[----:B------:R-:W-:Y:S02]  /*ff70*/  MOV R157, UR39 ;  /* 0x00000027009d7c02 */ /* 0x000fe40008000f00 */
[----:B------:R-:W-:Y:S01]  /*ff80*/  R2UR UR38, R20 ;  /* 0x00000000142672ca */ /* 0x000fe200000e0000 */
[----:B------:R-:W-:Y:S01]  /*ff90*/  VIADD R20, R150, 0x500 ;  /* 0x0000050096147836 */ /* 0x000fe20000000000 */
[----:B------:R-:W-:Y:S01]  /*ffa0*/  R2UR UR39, R21 ;  /* 0x00000000152772ca */ /* 0x000fe200000e0000 */
[----:B------:R-:W-:Y:S01]  /*ffb0*/  IMAD.MOV.U32 R21, RZ, RZ, -0x7fffffe0 ;  /* 0x80000020ff157424 */ /* 0x000fe200078e00ff */
[----:B------:R-:W-:-:S02]  /*ffc0*/  R2UR UR21, R13 ;  /* 0x000000000d1572ca */ /* 0x000fc400000e0000 */
[----:B------:R-:W-:Y:S02]  /*ffd0*/  R2UR UR40, R12 ;  /* 0x000000000c2872ca */ /* 0x000fe400000e0000 */
[----:B------:R-:W-:Y:S02]  /*ffe0*/  R2UR UR41, R13 ;  /* 0x000000000d2972ca */ /* 0x000fe400000e0000 */
[----:B------:R-:W-:Y:S01]  /*fff0*/  R2UR UR30, R20 ;  /* 0x00000000141e72ca */ /* 0x000fe200000e0000 */
[----:B------:R-:W-:Y:S01]  /*10000*/  VIADD R20, R150, 0x540 ;  /* 0x0000054096147836 */ /* 0x000fe20000000000 */
[----:B------:R-:W-:Y:S01]  /*10010*/  R2UR UR31, R21 ;  /* 0x00000000151f72ca */ /* 0x000fe200000e0000 */
[----:B------:R-:W-:-:S03]  /*10020*/  IMAD.MOV.U32 R21, RZ, RZ, -0x7fffffe0 ;  /* 0x80000020ff157424 */ /* 0x000fc600078e00ff */
[----:B------:R-:W-:Y:S01]  /*10030*/  R2UR UR26, R20 ;  /* 0x00000000141a72ca */ /* 0x000fe200000e0000 */
[----:B------:R-:W-:Y:S01]  /*10040*/  IMAD.MOV.U32 R20, RZ, RZ, R0 ;  /* 0x000000ffff147224 */ /* 0x000fe200078e0000 */
[----:B------:R-:W-:-:S05]  /*10050*/  R2UR UR27, R21 ;  /* 0x00000000151b72ca */ /* 0x000fca00000e0000 */
[----:B------:R-:W-:Y:S01]  /*10060*/  MOV R151, UR30 ;  /* 0x0000001e00977c02 */ /* 0x000fe20008000f00 */
[----:B------:R-:W-:Y:S01]  /*10070*/  UMOV UR30, UR58 ;  /* 0x0000003a001e7c82 */ /* 0x000fe20008000000 */
[----:B------:R-:W-:Y:S01]  /*10080*/  MOV R152, UR31 ;  /* 0x0000001f00987c02 */ /* 0x000fe20008000f00 */
[----:B------:R-:W-:Y:S02]  /*10090*/  WARPGROUP.DEPBAR.LE gsb0, 0x0 ;  /* 0x00008000000079c5 */ /* 0x000fe40000010000 */
[----:B------:R-:W-:Y:S01]  /*100a0*/  WARPGROUP.ARRIVE ;  /* 0x00000000000079c5 */ /* 0x000fe20000000000 */
[----:B------:R-:W-:Y:S01]  /*100b0*/  UMOV UR31, UR59 ;  /* 0x0000003b001f7c82 */ /* 0x000fe20008000000 */
[----:B------:R-:W-:Y:S02]  /*100c0*/  R2UR UR59, R20 ;  /* 0x00000000143b72ca */ /* 0x000fe400000e0000 */
[----:B------:R-:W-:Y:S02]  /*100d0*/  R2UR UR58, R25 ;  /* 0x00000000193a72ca */ /* 0x000fe400000e0000 */
[----:B------:R-:W-:Y:S01]  /*100e0*/  HGMMA.64x16x16.F32 R88, gdesc[UR44], R88, gsb0 ;  /* 0x002000002c5879f0 */ /* 0x000fe20008000858 */
[----:B------:R-:W-:Y:S01]  /*100f0*/  R2UR UR44, R12 ;  /* 0x000000000c2c72ca */ /* 0x000fe200000e0000 */
[----:B------:R-:W-:Y:S01]  /*10100*/  UMOV UR46, UR16 ;  /* 0x00000010002e7c82 */ /* 0x000fe20008000000 */
[----:B------:R-:W-:Y:S01]  /*10110*/  R2UR UR45, R13 ;  /* 0x000000000d2d72ca */ /* 0x000fe200000e0000 */
[----:B------:R-:W-:Y:S01]  /*10120*/  UMOV UR47, UR17 ;  /* 0x00000011002f7c82 */ /* 0x000fe20008000000 */
[----:B------:R-:W-:-:S02]  /*10130*/  MOV R14, UR27 ;  /* 0x0000001b000e7c02 */ /* 0x000fc40008000f00 */
[----:B------:R-:W-:Y:S02]  /*10140*/  MOV R0, UR26 ;  /* 0x0000001a00007c02 */ /* 0x000fe40008000f00 */
[C---:B------:R-:W-:Y:S02]  /*10150*/  R2UR UR24, R10.reuse ;  /* 0x000000000a1872ca */ /* 0x040fe400000e0000 */
[C---:B------:R-:W-:Y:S02]  /*10160*/  R2UR UR25, R11.reuse ;  /* 0x000000000b1972ca */ /* 0x040fe400000e0000 */
[----:B------:R-:W-:Y:S02]  /*10170*/  R2UR UR28, R10 ;  /* 0x000000000a1c72ca */ /* 0x000fe400000e0000 */
[----:B------:R-:W-:Y:S01]  /*10180*/  R2UR UR29, R11 ;  /* 0x000000000b1d72ca */ /* 0x000fe200000e0000 */
[----:B------:R-:W-:Y:S01]  /*10190*/  VIADD R20, R150, 0x580 ;  /* 0x0000058096147836 */ /* 0x000fe20000000000 */
[----:B------:R-:W-:Y:S01]  /*101a0*/  R2UR UR26, R22 ;  /* 0x00000000161a72ca */ /* 0x000fe200000e0000 */
[----:B------:R0:W5:Y:S01]  /*101b0*/  LDL.LU R25, [R1+0xb4] ;  /* 0x0000b40001197983 */ /* 0x0001620000300800 */
[----:B------:R-:W-:Y:S01]  /*101c0*/  R2UR UR27, R23 ;  /* 0x00000000171b72ca */ /* 0x000fe200000e0000 */
[----:B------:R-:W-:-:S02]  /*101d0*/  WARPGROUP.DEPBAR.LE gsb0, 0x0 ;  /* 0x00008000000079c5 */ /* 0x000fc40000010000 */
[----:B------:R-:W-:-:S06]  /*101e0*/  WARPGROUP.ARRIVE ;  /* 0x00000000000079c5 */ /* 0x000fcc0000000000 */
[----:B------:R-:W-:Y:S01]  /*101f0*/  HGMMA.64x16x16.F32 R80, gdesc[UR48], R80, gsb0 ;  /* 0x00200000305079f0 */ /* 0x000fe20008000850 */
[----:B------:R-:W-:Y:S01]  /*10200*/  R2UR UR48, R12 ;  /* 0x000000000c3072ca */ /* 0x000fe200000e0000 */
[----:B------:R-:W-:Y:S01]  /*10210*/  UMOV UR50, UR12 ;  /* 0x0000000c00327c82 */ /* 0x000fe20008000000 */
[----:B------:R-:W-:Y:S01]  /*10220*/  R2UR UR49, R13 ;  /* 0x000000000d3172ca */ /* 0x000fe200000e0000 */
[----:B------:R-:W-:Y:S01]  /*10230*/  UMOV UR51, UR13 ;  /* 0x0000000d00337c82 */ /* 0x000fe20008000000 */
[----:B------:R-:W-:Y:S02]  /*10240*/  WARPGROUP.DEPBAR.LE gsb0, 0x0 ;  /* 0x00008000000079c5 */ /* 0x000fe40000010000 */
[----:B------:R-:W-:-:S06]  /*10250*/  WARPGROUP.ARRIVE ;  /* 0x00000000000079c5 */ /* 0x000fcc0000000000 */
[----:B------:R-:W-:Y:S01]  /*10260*/  HGMMA.64x16x16.F32 R72, gdesc[UR52], R72, gsb0 ;  /* 0x00200000344879f0 */ /* 0x000fe20008000848 */
[----:B------:R-:W-:Y:S01]  /*10270*/  UMOV UR54, UR4 ;  /* 0x0000000400367c82 */ /* 0x000fe20008000000 */
[----:B------:R-:W-:Y:S01]  /*10280*/  UMOV UR55, UR5 ;  /* 0x0000000500377c82 */ /* 0x000fe20008000000 */
[C---:B------:R-:W-:Y:S02]  /*10290*/  R2UR UR4, R12.reuse ;  /* 0x000000000c0472ca */ /* 0x040fe400000e0000 */
[C---:B------:R-:W-:Y:S02]  /*102a0*/  R2UR UR5, R13.reuse ;  /* 0x000000000d0572ca */ /* 0x040fe400000e0000 */
        /* <DEDUP_REMOVED lines=29> */
[----:B------:R-:W-:Y:S01]  /*10480*/  R2UR UR57, R13 ;  /* 0x000000000d3972ca */ /* 0x000fe200000e0000 */
[----:B------:R-:W-:Y:S02]  /*10490*/  WARPGROUP.DEPBAR.LE gsb0, 0x0 ;  /* 0x00008000000079c5 */ /* 0x000fe40000010000 */
[----:B------:R-:W-:-:S10]  /*104a0*/  WARPGROUP.ARRIVE ;  /* 0x00000000000079c5 */ /* 0x000fd40000000000 */
[----:B------:R-:W-:Y:S01]  /*104b0*/  HGMMA.64x16x16.F32 R72, gdesc[UR56], R72, gsb0 ;  /* 0x00200000384879f0 */ /* 0x000fe20008000848 */
[----:B------:R-:W-:Y:S02]  /*104c0*/  R2UR UR56, R10 ;  /* 0x000000000a3872ca */ /* 0x000fe400000e0000 */
[----:B------:R-:W-:Y:S01]  /*104d0*/  R2UR UR57, R11 ;  /* 0x000000000b3972ca */ /* 0x000fe200000e0000 */
[----:B------:R-:W-:Y:S01]  /*104e0*/  UMOV UR58, UR60 ;  /* 0x0000003c003a7c82 */ /* 0x000fe20008000000 */
[----:B------:R-:W-:Y:S01]  /*104f0*/  UMOV UR59, UR61 ;  /* 0x0000003d003b7c82 */ /* 0x000fe20008000000 */
[----:B------:R-:W-:Y:S02]  /*10500*/  WARPGROUP.DEPBAR.LE gsb0, 0x0 ;  /* 0x00008000000079c5 */ /* 0x000fe40000010000 */
[----:B------:R-:W-:-:S08]  /*10510*/  WARPGROUP.ARRIVE ;  /* 0x00000000000079c5 */ /* 0x000fd00000000000 */
[----:B------:R-:W-:Y:S03]  /*10520*/  HGMMA.64x16x16.F32 R136, gdesc[UR56], R136, gsb0 ;  /* 0x00200000388879f0 */ /* 0x000fe60008000888 */
[----:B------:R-:W-:Y:S02]  /*10530*/  WARPGROUP.DEPBAR.LE gsb0, 0x0 ;  /* 0x00008000000079c5 */ /* 0x000fe40000010000 */
[----:B------:R-:W-:-:S06]  /*10540*/  WARPGROUP.ARRIVE ;  /* 0x00000000000079c5 */ /* 0x000fcc0000000000 */
[----:B------:R-:W-:Y:S03]  /*10550*/  HGMMA.64x16x16.F32 R128, gdesc[UR24], R128, gsb0 ;  /* 0x00200000188079f0 */ /* 0x000fe60008000880 */
[----:B------:R-:W-:Y:S02]  /*10560*/  WARPGROUP.DEPBAR.LE gsb0, 0x0 ;  /* 0x00008000000079c5 */ /* 0x000fe40000010000 */
[----:B------:R-:W-:-:S06]  /*10570*/  WARPGROUP.ARRIVE ;  /* 0x00000000000079c5 */ /* 0x000fcc0000000000 */
[----:B------:R-:W-:Y:S01]  /*10580*/  HGMMA.64x16x16.F32 R120, gdesc[UR28], R120, gsb0 ;  /* 0x002000001c7879f0 */ /* 0x000fe20008000878 */
[----:B------:R-:W-:Y:S02]  /*10590*/  R2UR UR36, R10 ;  /* 0x000000000a2472ca */ /* 0x000fe400000e0000 */
[----:B------:R-:W-:Y:S01]  /*105a0*/  R2UR UR37, R11 ;  /* 0x000000000b2572ca */ /* 0x000fe200000e0000 */
[----:B------:R-:W-:Y:S01]  /*105b0*/  UMOV UR38, UR8 ;  /* 0x0000000800267c82 */ /* 0x000fe20008000000 */
[----:B------:R-:W-:Y:S01]  /*105c0*/  UMOV UR39, UR9 ;  /* 0x0000000900277c82 */ /* 0x000fe20008000000 */
[----:B------:R-:W-:Y:S02]  /*105d0*/  WARPGROUP.DEPBAR.LE gsb0, 0x0 ;  /* 0x00008000000079c5 */ /* 0x000fe40000010000 */
[----:B------:R-:W-:-:S08]  /*105e0*/  WARPGROUP.ARRIVE ;  /* 0x00000000000079c5 */ /* 0x000fd00000000000 */
[----:B------:R-:W-:Y:S01]  /*105f0*/  HGMMA.64x16x16.F32 R112, gdesc[UR36], R112, gsb0 ;  /* 0x00200000247079f0 */ /* 0x000fe20008000870 */
[----:B------:R-:W-:Y:S02]  /*10600*/  R2UR UR20, R10 ;  /* 0x000000000a1472ca */ /* 0x000fe400000e0000 */
[----:B------:R-:W-:Y:S01]  /*10610*/  R2UR UR21, R11 ;  /* 0x000000000b1572ca */ /* 0x000fe200000e0000 */
[----:B------:R-:W-:Y:S02]  /*10620*/  WARPGROUP.DEPBAR.LE gsb0, 0x0 ;  /* 0x00008000000079c5 */ /* 0x000fe40000010000 */
[----:B------:R-:W-:-:S10]  /*10630*/  WARPGROUP.ARRIVE ;  /* 0x00000000000079c5 */ /* 0x000fd40000000000 */
[----:B------:R-:W-:Y:S01]  /*10640*/  HGMMA.64x16x16.F32 R104, gdesc[UR20], R104, gsb0 ;  /* 0x00200000146879f0 */ /* 0x000fe20008000868 */
[----:B------:R-:W-:Y:S02]  /*10650*/  R2UR UR7, R24 ;  /* 0x00000000180772ca */ /* 0x000fe400000e0000 */
[----:B------:R-:W-:Y:S01]  /*10660*/  R2UR UR6, R19 ;  /* 0x00000000130672ca */ /* 0x000fe200000e0000 */
[----:B------:R0:W5:Y:S01]  /*10670*/  LDL.LU R24, [R1+0xb0] ;  /* 0x0000b00001187983 */ /* 0x0001620000300800 */
[----:B------:R-:W-:Y:S02]  /*10680*/  R2UR UR4, R10 ;  /* 0x000000000a0472ca */ /* 0x000fe400000e0000 */
[----:B------:R-:W-:Y:S01]  /*10690*/  R2UR UR5, R11 ;  /* 0x000000000b0572ca */ /* 0x000fe200000e0000 */
[----:B------:R0:W5:Y:S01]  /*106a0*/  LDL.LU R19, [R1+0xac] ;  /* 0x0000ac0001137983 */ /* 0x0001620000300800 */
[----:B------:R-:W-:Y:S02]  /*106b0*/  WARPGROUP.DEPBAR.LE gsb0, 0x0 ;  /* 0x00008000000079c5 */ /* 0x000fe40000010000 */
[----:B------:R-:W-:-:S09]  /*106c0*/  WARPGROUP.ARRIVE ;  /* 0x00000000000079c5 */ /* 0x000fd20000000000 */
        /* <DEDUP_REMOVED lines=17> */
[----:B------:R-:W-:Y:S02]  /*107e0*/  R2UR UR22, R15 ;  /* 0x000000000f1672ca */ /* 0x000fe400000e0000 */
        /* <DEDUP_REMOVED lines=26> */
[----:B------:R-:W-:Y:S02]  /*10990*/  MOV R21, 0x80000020 ;  /* 0x8000002000157802 */ /* 0x000fe40000000f00 */
[----:B------:R-:W-:Y:S02]  /*109a0*/  R2UR UR34, R20 ;  /* 0x00000000142272ca */ /* 0x000fe400000e0000 */
[----:B------:R-:W-:Y:S02]  /*109b0*/  R2UR UR35, R21 ;  /* 0x00000000152372ca */ /* 0x000fe400000e0000 */
[----:B------:R-:W-:Y:S02]  /*109c0*/  R2UR UR32, R6 ;  /* 0x00000000062072ca */ /* 0x000fe400000e0000 */
[----:B------:R-:W-:Y:S01]  /*109d0*/  R2UR UR33, R7 ;  /* 0x00000000072172ca */ /* 0x000fe200000e0000 */
[----:B------:R-:W-:-:S02]  /*109e0*/  WARPGROUP.DEPBAR.LE gsb0, 0x0 ;  /* 0x00008000000079c5 */ /* 0x000fc40000010000 */
[----:B------:R-:W-:-:S10]  /*109f0*/  WARPGROUP.ARRIVE ;  /* 0x00000000000079c5 */ /* 0x000fd40000000000 */
[----:B------:R-:W-:Y:S01]  /*10a00*/  HGMMA.64x16x16.F32 R104, gdesc[UR32], R104, gsb0 ;  /* 0x00200000206879f0 */ /* 0x000fe20008000868 */
[----:B------:R-:W-:Y:S02]  /*10a10*/  VIADD R20, R150, 0x5c0 ;  /* 0x000005c096147836 */ /* 0x000fe40000000000 */
[----:B------:R-:W-:Y:S01]  /*10a20*/  IMAD.MOV.U32 R21, RZ, RZ, -0x7fffffe0 ;  /* 0x80000020ff157424 */ /* 0x000fe200078e00ff */
        /* <DEDUP_REMOVED lines=70> */
[----:B------:R-:W-:Y:S01]  /*10e90*/  IMAD.MOV.U32 R21, RZ, RZ, -0x7fffffe0 ;  /* 0x80000020ff157424 */ /* 0x000fe200078e00ff */
[----:B------:R-:W-:Y:S02]  /*10ea0*/  IADD3 R20, R150, 0x582, RZ ;  /* 0x0000058296147810 */ /* 0x000fe40007ffe0ff */
[----:B------:R-:W-:Y:S02]  /*10eb0*/  R2UR UR16, R4 ;  /* 0x00000000041072ca */ /* 0x000fe400000e0000 */
[----:B------:R-:W-:Y:S02]  /*10ec0*/  R2UR UR18, R20 ;  /* 0x00000000141272ca */ /* 0x000fe400000e0000 */
[----:B------:R-:W-:Y:S02]  /*10ed0*/  R2UR UR19, R21 ;  /* 0x00000000151372ca */ /* 0x000fe400000e0000 */
[----:B------:R-:W-:-:S02]  /*10ee0*/  R2UR UR17, R5 ;  /* 0x00000000051172ca */ /* 0x000fc400000e0000 */
[----:B------:R-:W-:Y:S02]  /*10ef0*/  R2UR UR61, R18 ;  /* 0x00000000123d72ca */ /* 0x000fe400000e0000 */
[----:B------:R0:W5:Y:S01]  /*10f00*/  LDL.LU R18, [R1+0xa8] ;  /* 0x0000a80001127983 */ /* 0x0001620000300800 */
[----:B------:R-:W-:-:S03]  /*10f10*/  R2UR UR60, R17 ;  /* 0x00000000113c72ca */ /* 0x000fc600000e0000 */
[----:B------:R0:W5:Y:S04]  /*10f20*/  LDL.LU R17, [R1+0xa4] ;  /* 0x0000a40001117983 */ /* 0x0001680000300800 */
[----:B------:R0:W5:Y:S04]  /*10f30*/  LDL.LU R16, [R1+0xa0] ;  /* 0x0000a00001107983 */ /* 0x0001680000300800 */
[----:B------:R0:W5:Y:S01]  /*10f40*/  LDL.LU R15, [R1+0x9c] ;  /* 0x00009c00010f7983 */ /* 0x0001620000300800 */
[----:B------:R-:W-:Y:S02]  /*10f50*/  WARPGROUP.DEPBAR.LE gsb0, 0x0 ;  /* 0x00008000000079c5 */ /* 0x000fe40000010000 */
[----:B------:R-:W-:-:S06]  /*10f60*/  WARPGROUP.ARRIVE ;  /* 0x00000000000079c5 */ /* 0x000fcc0000000000 */
        /* <DEDUP_REMOVED lines=36> */
[----:B------:R-:W-:Y:S03]  /*111b0*/  HGMMA.64x16x16.F32 R72, gdesc[UR32], R72, gsb0 ;  /* 0x00200000204879f0 */ /* 0x000fe60008000848 */
[----:B------:R-:W-:Y:S02]  /*111c0*/  WARPGROUP.DEPBAR.LE gsb0, 0x0 ;  /* 0x00008000000079c5 */ /* 0x000fe40000010000 */
[----:B0-----:R-:W-:Y:S05]  /*111d0*/  @P2 BRA `(.L_x_426) ;  /* 0x0000000000302947 */ /* 0x001fea0003800000 */
[----:B------:R-:W-:Y:S05]  /*111e0*/  @!P0 BRA `(.L_x_427) ;  /* 0x0000000000048947 */ /* 0x000fea0003800000 */
[----:B------:R-:W-:Y:S01]  /*111f0*/  BPT.TRAP 0x1 ;  /* 0x000000040000795c */ /* 0x000fe20000300000 */
.L_x_427:
[----:B------:R-:W-:Y:S01]  /*11200*/  SHF.L.U32 R0, R156, 0x1f, RZ ;  /* 0x0000001f9c007819 */ /* 0x000fe200000006ff */
[----:B-----5:R-:W-:-:S04]  /*11210*/  IMAD R14, R15, 0x8, R18 ;  /* 0x000000080f0e7824 */ /* 0x020fc800078e0212 */
[----:B------:R0:W1:Y:S01]  /*11220*/  SYNCS.PHASECHK.TRANS64.TRYWAIT P2, [R14+URZ+0x31c50], R0 ;  /* 0x031c50000e0075a7 */ /* 0x000062000804017f */
[----:B------:R-:W-:Y:S05]  /*11230*/  @!P0 BRA `(.L_x_428) ;  /* 0x0000000000048947 */ /* 0x000fea0003800000 */
[----:B------:R-:W-:Y:S01]  /*11240*/  BPT.TRAP 0x1 ;  /* 0x000000040000795c */ /* 0x000fe20000300000 */
.L_x_428:
[----:B------:R-:W-:Y:S04]  /*11250*/  BSSY B0, `(.L_x_426) ;  /* 0x0000004000007945 */ /* 0x000fe80003800000 */
[----:B-1----:R-:W-:Y:S05]  /*11260*/  @P2 BRA `(.L_x_429) ;  /* 0x0000000000082947 */ /* 0x002fea0003800000 */
[----:B------:R-:W1:Y:S02]  /*11270*/  SYNCS.PHASECHK.TRANS64.TRYWAIT P2, [R14+URZ+0x31c50], R0 ;  /* 0x031c50000e0075a7 */ /* 0x000e64000804017f */
[----:B-1----:R-:W-:Y:S05]  /*11280*/  @!P2 BRA `(.L_x_430) ;  /* 0x000000a000dca947 */ /* 0x002fea0003800000 */
.L_x_429:
[----:B------:R-:W-:Y:S05]  /*11290*/  BSYNC B0 ;  /* 0x0000000000007941 */ /* 0x000fea0003800000 */
.L_x_426:
[----:B------:R-:W2:Y:S01]  /*112a0*/  LDL.LU R22, [R1+0x20] ;  /* 0x0000200001167983 */ /* 0x000ea20000300800 */
[----:B01----:R-:W-:Y:S01]  /*112b0*/  FMNMX.FTZ R0, R136, R154, !PT ;  /* 0x0000009a88007209 */ /* 0x003fe20007810000 */
[----:B------:R-:W-:Y:S05]  /*112c0*/  WARPSYNC.ALL ;  /* 0x0000000000007948 */ /* 0x000fea0003800000 */
[----:B------:R-:W-:Y:S01]  /*112d0*/  FMNMX.FTZ R0, R137, R0, !PT ;  /* 0x0000000089007209 */ /* 0x000fe20007810000 */
[----:B------:R-:W-:-:S03]  /*112e0*/  ULDC UR4, c[0x0][0x988] ;  /* 0x0002620000047ab9 */ /* 0x000fc60000000800 */
        /* <DEDUP_REMOVED lines=33> */
[----:B------:R-:W-:-:S05]  /*11500*/  FMNMX.FTZ R0, R77, R0, !PT ;  /* 0x000000004d007209 */ /* 0x000fca0007810000 */
[----:B------:R-:W0:Y:S02]  /*11510*/  SHFL.BFLY PT, R14, R0, 0x2, 0x1f ;  /* 0x0c401f00000e7f89 */ /* 0x000e2400000e0000 */
[----:B0-----:R-:W-:-:S05]  /*11520*/  FMNMX.FTZ R0, R0, R14, !PT ;  /* 0x0000000e00007209 */ /* 0x001fca0007810000 */
[----:B------:R-:W0:Y:S02]  /*11530*/  SHFL.BFLY PT, R14, R0, 0x1, 0x1f ;  /* 0x0c201f00000e7f89 */ /* 0x000e2400000e0000 */
[----:B0-----:R-:W-:Y:S01]  /*11540*/  FMNMX.FTZ R0, R0, R14, !PT ;  /* 0x0000000e00007209 */ /* 0x001fe20007810000 */
[----:B------:R-:W-:-:S04]  /*11550*/  IMAD.U32 R14, RZ, RZ, UR4 ;  /* 0x00000004ff0e7e24 */ /* 0x000fc8000f8e00ff */
[C---:B------:R-:W-:Y:S01]  /*11560*/  FMUL.FTZ R21, R0.reuse, R14 ;  /* 0x0000000e00157220 */ /* 0x040fe20000410000 */
[----:B------:R-:W-:-:S03]  /*11570*/  FADD.FTZ R20, -R0, R154 ;  /* 0x0000009a00147221 */ /* 0x000fc60000010100 */
[-CC-:B------:R-:W-:Y:S01]  /*11580*/  FFMA.FTZ R151, R121, R14.reuse, -R21.reuse ;  /* 0x0000000e79977223 */ /* 0x180fe20000010815 */
[-C--:B------:R-:W-:Y:S01]  /*11590*/  FMUL.FTZ R20, R20, R14.reuse ;  /* 0x0000000e14147220 */ /* 0x080fe20000410000 */
[----:B------:R-:W3:Y:S01]  /*115a0*/  LDL R121, [R1+0x50] ;  /* 0x0000500001797983 */ /* 0x000ee20000100800 */
        /* <DEDUP_REMOVED lines=14> */
[----:B------:R0:W2:Y:S01]  /*11690*/  MUFU.EX2 R20, R136 ;  /* 0x0000008800147308 */ /* 0x0000a20000000800 */
[-CC-:B------:R-:W-:Y:S01]  /*116a0*/  FFMA.FTZ R156, R129, R14.reuse, -R21.reuse ;  /* 0x0000000e819c7223 */ /* 0x180fe20000010815 */
        /* <DEDUP_REMOVED lines=21> */
[----:B------:R-:W-:Y:S01]  /*11800*/  FFMA.FTZ R84, R77, R14, -R21 ;  /* 0x0000000e4d547223 */ /* 0x000fe20000010815 */
[----:B------:R-:W-:Y:S01]  /*11810*/  MUFU.EX2 R141, R141 ;  /* 0x0000008d008d7308 */ /* 0x000fe20000000800 */
[----:B-----5:R-:W-:Y:S01]  /*11820*/  WARPGROUP.ARRIVE ;  /* 0x00000000000079c5 */ /* 0x020fe20000000000 */
[----:B0-----:R-:W4:Y:S01]  /*11830*/  LDL.LU R136, [R1+0x24] ;  /* 0x0000240001887983 */ /* 0x001f220000300800 */
[----:B--2---:R-:W-:-:S05]  /*11840*/  FFMA.FTZ R21, R80, R22, R20 ;  /* 0x0000001650157223 */ /* 0x004fca0000010014 */
[----:B------:R-:W0:Y:S01]  /*11850*/  MUFU.EX2 R22, R140 ;  /* 0x0000008c00167308 */ /* 0x000e220000000800 */
[C---:B-1----:R-:W-:Y:S01]  /*11860*/  FADD.FTZ R21, R137.reuse, R21 ;  /* 0x0000001589157221 */ /* 0x042fe20000010000 */
[----:B------:R-:W-:-:S03]  /*11870*/  F2FP.F16.F32.PACK_AB R20, R137, R20 ;  /* 0x000000148914723e */ /* 0x000fc600000000ff */
[----:B0-----:R-:W-:-:S04]  /*11880*/  FADD.FTZ R21, R22, R21 ;  /* 0x0000001516157221 */ /* 0x001fc80000010000 */
[----:B------:R-:W-:Y:S01]  /*11890*/  FADD.FTZ R137, R141, R21 ;  /* 0x000000158d897221 */ /* 0x000fe20000010000 */
        /* <DEDUP_REMOVED lines=38> */
[----:B------:R-:W0:Y:S01]  /*11b00*/  SHFL.BFLY PT, R72, R23, 0x1, 0x1f ;  /* 0x0c201f0017487f89 */ /* 0x000e2200000e0000 */
[----:B------:R-:W-:-:S05]  /*11b10*/  VIADD R21, R18, 0x200 ;  /* 0x0000020012157836 */ /* 0x000fca0000000000 */
[----:B------:R-:W-:-:S04]  /*11b20*/  SHF.R.U32.HI R21, RZ, 0x4, R21 ;  /* 0x00000004ff157819 */ /* 0x000fc80000011615 */
[----:B------:R-:W-:-:S04]  /*11b30*/  LOP3.LUT R21, R21, 0x3fff, RZ, 0xc0, !PT ;  /* 0x00003fff15157812 */ /* 0x000fc800078ec0ff */
[----:B------:R-:W-:Y:S02]  /*11b40*/  LOP3.LUT R21, R21, 0x2400000, RZ, 0xfc, !PT ;  /* 0x0240000015157812 */ /* 0x000fe400078efcff */
[----:B0-----:R-:W-:-:S03]  /*11b50*/  FMNMX.FTZ R72, R23, R72, !PT ;  /* 0x0000004817487209 */ /* 0x001fc60007810000 */
[----:B------:R-:W-:Y:S02]  /*11b60*/  IMAD R76, R15, 0x6c0, R21 ;  /* 0x000006c00f4c7824 */ /* 0x000fe400078e0215 */
[----:B------:R-:W-:-:S04]  /*11b70*/  FMUL.FTZ R81, R72, R14 ;  /* 0x0000000e48517220 */ /* 0x000fc80000410000 */
[----:B------:R-:W-:Y:S01]  /*11b80*/  FFMA.FTZ R73, R78, R14, -R81 ;  /* 0x0000000e4e497223 */ /* 0x000fe20000010851 */
[----:B------:R-:W-:-:S05]  /*11b90*/  VIADD R78, R76, 0x40 ;  /* 0x000000404c4e7836 */ /* 0x000fca0000000000 */
[----:B------:R-:W-:Y:S01]  /*11ba0*/  R2UR UR10, R78 ;  /* 0x000000004e0a72ca */ /* 0x000fe200000e0000 */
[----:B------:R-:W-:-:S05]  /*11bb0*/  VIADD R78, R76, 0x80 ;  /* 0x000000804c4e7836 */ /* 0x000fca0000000000 */
[----:B------:R-:W-:Y:S02]  /*11bc0*/  R2UR UR14, R78 ;  /* 0x000000004e0e72ca */ /* 0x000fe400000e0000 */
[----:B------:R-:W-:-:S04]  /*11bd0*/  IADD3 R78, R76, 0xc0, RZ ;  /* 0x000000c04c4e7810 */ /* 0x000fc80007ffe0ff */
[----:B------:R-:W-:Y:S01]  /*11be0*/  R2UR UR18, R78 ;  /* 0x000000004e1272ca */ /* 0x000fe200000e0000 */
[----:B------:R-:W-:-:S05]  /*11bf0*/  VIADD R78, R76, 0x100 ;  /* 0x000001004c4e7836 */ /* 0x000fca0000000000 */
[----:B------:R-:W-:Y:S01]  /*11c00*/  R2UR UR22, R78 ;  /* 0x000000004e1672ca */ /* 0x000fe200000e0000 */
[----:B------:R-:W-:-:S05]  /*11c10*/  VIADD R78, R76, 0x140 ;  /* 0x000001404c4e7836 */ /* 0x000fca0000000000 */
[----:B------:R-:W-:Y:S01]  /*11c20*/  R2UR UR26, R78 ;  /* 0x000000004e1a72ca */ /* 0x000fe200000e0000 */
[C---:B------:R-:W-:Y:S01]  /*11c30*/  VIADD R78, R76.reuse, 0x180 ;  /* 0x000001804c4e7836 */ /* 0x040fe20000000000 */
[----:B------:R-:W-:Y:S01]  /*11c40*/  R2UR UR6, R76 ;  /* 0x000000004c0672ca */ /* 0x000fe200000e0000 */
[----:B------:R-:W-:-:S03]  /*11c50*/  IMAD.MOV.U32 R77, RZ, RZ, -0x7fffffe0 ;  /* 0x80000020ff4d7424 */ /* 0x000fc600078e00ff */
[----:B------:R-:W-:Y:S01]  /*11c60*/  R2UR UR30, R78 ;  /* 0x000000004e1e72ca */ /* 0x000fe200000e0000 */
[C---:B------:R-:W-:Y:S02]  /*11c70*/  VIADD R78, R76.reuse, 0x1c0 ;  /* 0x000001c04c4e7836 */ /* 0x040fe40000000000 */
[----:B------:R-:W-:Y:S01]  /*11c80*/  VIADD R76, R76, 0x200 ;  /* 0x000002004c4c7836 */ /* 0x000fe20000000000 */
[C---:B------:R-:W-:Y:S02]  /*11c90*/  R2UR UR7, R77.reuse ;  /* 0x000000004d0772ca */ /* 0x040fe400000e0000 */
[----:B------:R-:W-:Y:S01]  /*11ca0*/  R2UR UR39, R77 ;  /* 0x000000004d2772ca */ /* 0x000fe200000e0000 */
[----:B------:R-:W-:Y:S01]  /*11cb0*/  IMAD.MOV.U32 R77, RZ, RZ, -0x3ffffff0 ;  /* 0xc0000010ff4d7424 */ /* 0x000fe200078e00ff */
[----:B------:R-:W-:Y:S02]  /*11cc0*/  R2UR UR38, R76 ;  /* 0x000000004c2672ca */ /* 0x000fe400000e0000 */
[----:B---3--:R-:W-:-:S02]  /*11cd0*/  LOP3.LUT R76, R121, 0x10000, RZ, 0xfc, !PT ;  /* 0x00010000794c7812 */ /* 0x008fc400078efcff */
[----:B------:R-:W-:Y:S02]  /*11ce0*/  R2UR UR5, R77 ;  /* 0x000000004d0572ca */ /* 0x000fe400000e0000 */
[----:B------:R-:W-:-:S13]  /*11cf0*/  R2UR UR4, R76 ;  /* 0x000000004c0472ca */ /* 0x000fda00000e0000 */
[----:B------:R-:W-:Y:S01]  /*11d00*/  HGMMA.64x96x16.F32 R24, gdesc[UR4].tnspB, R24, gsb0 ;  /* 0x41600000041879f0 */ /* 0x000fe20008000818 */
        /* <DEDUP_REMOVED lines=35> */
[----:B------:R-:W-:Y:S01]  /*11f40*/  IMAD.MOV.U32 R79, RZ, RZ, -0x7fffffe0 ;  /* 0x80000020ff4f7424 */ /* 0x000fe200078e00ff */
[----:B------:R-:W-:Y:S01]  /*11f50*/  R2UR UR34, R78 ;  /* 0x000000004e2272ca */ /* 0x000fe200000e0000 */
[----:B------:R-:W-:-:S03]  /*11f60*/  VIADD R78, R76, 0x180 ;  /* 0x000001804c4e7836 */ /* 0x000fc60000000000 */
[C---:B------:R-:W-:Y:S02]  /*11f70*/  R2UR UR11, R79.reuse ;  /* 0x000000004f0b72ca */ /* 0x040fe400000e0000 */
[C---:B------:R-:W-:Y:S02]  /*11f80*/  R2UR UR15, R79.reuse ;  /* 0x000000004f0f72ca */ /* 0x040fe400000e0000 */
[C---:B------:R-:W-:Y:S02]  /*11f90*/  R2UR UR19, R79.reuse ;  /* 0x000000004f1372ca */ /* 0x040fe400000e0000 */
[C---:B------:R-:W-:Y:S02]  /*11fa0*/  R2UR UR23, R79.reuse ;  /* 0x000000004f1772ca */ /* 0x040fe400000e0000 */
[C---:B------:R-:W-:Y:S02]  /*11fb0*/  R2UR UR27, R79.reuse ;  /* 0x000000004f1b72ca */ /* 0x040fe400000e0000 */
[----:B------:R-:W-:-:S02]  /*11fc0*/  R2UR UR31, R79 ;  /* 0x000000004f1f72ca */ /* 0x000fc400000e0000 */
[----:B------:R-:W-:Y:S01]  /*11fd0*/  R2UR UR35, R79 ;  /* 0x000000004f2372ca */ /* 0x000fe200000e0000 */
[----:B------:R-:W-:Y:S01]  /*11fe0*/  IMAD.MOV.U32 R79, RZ, RZ, -0x3ffffff0 ;  /* 0xc0000010ff4f7424 */ /* 0x000fe200078e00ff */
[----:B------:R-:W-:-:S04]  /*11ff0*/  R2UR UR8, R78 ;  /* 0x000000004e0872ca */ /* 0x000fc800000e0000 */
[----:B------:R-:W-:Y:S01]  /*12000*/  R2UR UR9, R79 ;  /* 0x000000004f0972ca */ /* 0x000fe200000e0000 */
[----:B------:R-:W-:Y:S02]  /*12010*/  WARPGROUP.DEPBAR.LE gsb0, 0x0 ;  /* 0x00008000000079c5 */ /* 0x000fe40000010000 */
[----:B------:R-:W-:-:S10]  /*12020*/  WARPGROUP.ARRIVE ;  /* 0x00000000000079c5 */ /* 0x000fd40000000000 */
[----:B------:R-:W-:Y:S01]  /*12030*/  HGMMA.64x96x16.F32 R24, gdesc[UR8].tnspB, R24, gsb0 ;  /* 0x41600000081879f0 */ /* 0x000fe20008000818 */
[----:B------:R-:W-:Y:S02]  /*12040*/  VIADD R78, R76, 0x300 ;  /* 0x000003004c4e7836 */ /* 0x000fe40000000000 */
[----:B------:R-:W-:-:S03]  /*12050*/  IMAD.MOV.U32 R79, RZ, RZ, -0x3ffffff0 ;  /* 0xc0000010ff4f7424 */ /* 0x000fc600078e00ff */
[----:B------:R-:W-:Y:S02]  /*12060*/  R2UR UR12, R78 ;  /* 0x000000004e0c72ca */ /* 0x000fe400000e0000 */
[----:B------:R-:W-:Y:S01]  /*12070*/  R2UR UR13, R79 ;  /* 0x000000004f0d72ca */ /* 0x000fe200000e0000 */
[----:B------:R-:W-:Y:S02]  /*12080*/  VIADD R78, R76, 0x480 ;  /* 0x000004804c4e7836 */ /* 0x000fe40000000000 */
[----:B------:R-:W-:Y:S01]  /*12090*/  IMAD.MOV.U32 R79, RZ, RZ, -0x3ffffff0 ;  /* 0xc0000010ff4f7424 */ /* 0x000fe200078e00ff */
[----:B------:R-:W-:Y:S02]  /*120a0*/  WARPGROUP.DEPBAR.LE gsb0, 0x0 ;  /* 0x00008000000079c5 */ /* 0x000fe40000010000 */
[----:B------:R-:W-:-:S07]  /*120b0*/  WARPGROUP.ARRIVE ;  /* 0x00000000000079c5 */ /* 0x000fce0000000000 */
[----:B------:R-:W-:Y:S01]  /*120c0*/  HGMMA.64x96x16.F32 R24, gdesc[UR12].tnspB, R24, gsb0 ;  /* 0x416000000c1879f0 */ /* 0x000fe20008000818 */
[----:B------:R-:W-:Y:S02]  /*120d0*/  R2UR UR16, R78 ;  /* 0x000000004e1072ca */ /* 0x000fe400000e0000 */
[----:B------:R-:W-:Y:S01]  /*120e0*/  R2UR UR17, R79 ;  /* 0x000000004f1172ca */ /* 0x000fe200000e0000 */
[----:B------:R-:W-:Y:S02]  /*120f0*/  VIADD R78, R76, 0x600 ;  /* 0x000006004c4e7836 */ /* 0x000fe40000000000 */
[----:B------:R-:W-:-:S03]  /*12100*/  IMAD.MOV.U32 R79, RZ, RZ, -0x3ffffff0 ;  /* 0xc0000010ff4f7424 */ /* 0x000fc600078e00ff */
[----:B------:R-:W-:Y:S01]  /*12110*/  R2UR UR20, R78 ;  /* 0x000000004e1472ca */ /* 0x000fe200000e0000 */
[----:B------:R-:W-:Y:S02]  /*12120*/  WARPGROUP.DEPBAR.LE gsb0, 0x0 ;  /* 0x00008000000079c5 */ /* 0x000fe40000010000 */
[----:B------:R-:W-:-:S06]  /*12130*/  WARPGROUP.ARRIVE ;  /* 0x00000000000079c5 */ /* 0x000fcc0000000000 */
[----:B------:R-:W-:Y:S01]  /*12140*/  HGMMA.64x96x16.F32 R24, gdesc[UR16].tnspB, R24, gsb0 ;  /* 0x41600000101879f0 */ /* 0x000fe20008000818 */
[----:B------:R-:W-:Y:S01]  /*12150*/  R2UR UR21, R79 ;  /* 0x000000004f1572ca */ /* 0x000fe200000e0000 */
[----:B------:R-:W-:Y:S02]  /*12160*/  VIADD R78, R76, 0x780 ;  /* 0x000007804c4e7836 */ /* 0x000fe40000000000 */
[----:B------:R-:W-:-:S03]  /*12170*/  IMAD.MOV.U32 R79, RZ, RZ, -0x3ffffff0 ;  /* 0xc0000010ff4f7424 */ /* 0x000fc600078e00ff */
[----:B------:R-:W-:Y:S02]  /*12180*/  R2UR UR24, R78 ;  /* 0x000000004e1872ca */ /* 0x000fe400000e0000 */
[----:B------:R-:W-:Y:S01]  /*12190*/  R2UR UR25, R79 ;  /* 0x000000004f1972ca */ /* 0x000fe200000e0000 */
[----:B------:R-:W-:Y:S02]  /*121a0*/  WARPGROUP.DEPBAR.LE gsb0, 0x0 ;  /* 0x00008000000079c5 */ /* 0x000fe40000010000 */
[----:B------:R-:W-:-:S06]  /*121b0*/  WARPGROUP.ARRIVE ;  /* 0x00000000000079c5 */ /* 0x000fcc0000000000 */
[----:B------:R-:W-:Y:S01]  /*121c0*/  HGMMA.64x96x16.F32 R24, gdesc[UR20].tnspB, R24, gsb0 ;  /* 0x41600000141879f0 */ /* 0x000fe20008000818 */
[----:B------:R-:W-:Y:S01]  /*121d0*/  IMAD.MOV.U32 R79, RZ, RZ, -0x3ffffff0 ;  /* 0xc0000010ff4f7424 */ /* 0x000fe200078e00ff */
[----:B------:R-:W-:-:S04]  /*121e0*/  IADD3 R78, R76, 0x900, RZ ;  /* 0x000009004c4e7810 */ /* 0x000fc80007ffe0ff */
[----:B------:R-:W-:Y:S02]  /*121f0*/  R2UR UR28, R78 ;  /* 0x000000004e1c72ca */ /* 0x000fe400000e0000 */
[----:B------:R-:W-:Y:S01]  /*12200*/  R2UR UR29, R79 ;  /* 0x000000004f1d72ca */ /* 0x000fe200000e0000 */
[----:B------:R-:W-:Y:S02]  /*12210*/  WARPGROUP.DEPBAR.LE gsb0, 0x0 ;  /* 0x00008000000079c5 */ /* 0x000fe40000010000 */
[----:B------:R-:W-:-:S06]  /*12220*/  WARPGROUP.ARRIVE ;  /* 0x00000000000079c5 */ /* 0x000fcc0000000000 */
[----:B------:R-:W-:Y:S01]  /*12230*/  HGMMA.64x96x16.F32 R24, gdesc[UR24].tnspB, R24, gsb0 ;  /* 0x41600000181879f0 */ /* 0x000fe20008000818 */
[----:B------:R-:W-:Y:S02]  /*12240*/  VIADD R78, R76, 0xa80 ;  /* 0x00000a804c4e7836 */ /* 0x000fe40000000000 */
[----:B------:R-:W-:-:S03]  /*12250*/  IMAD.MOV.U32 R79, RZ, RZ, -0x3ffffff0 ;  /* 0xc0000010ff4f7424 */ /* 0x000fc600078e00ff */
        /* <DEDUP_REMOVED lines=12> */
[----:B------:R-:W-:Y:S02]  /*12320*/  F2FP.F16.F32.PACK_AB R22, R141, R22 ;  /* 0x000000168d16723e */ /* 0x000fe400000000ff */
[----:B------:R-:W0:Y:S01]  /*12330*/  S2R R141, SR_TID.X ;  /* 0x00000000008d7919 */ /* 0x000e220000002100 */
[----:B------:R-:W-:-:S04]  /*12340*/  FADD.FTZ R21, -R72, R155 ;  /* 0x0000009b48157221 */ /* 0x000fc80000010100 */
[----:B------:R-:W-:-:S04]  /*12350*/  FMUL.FTZ R21, R21, R14 ;  /* 0x0000000e15157220 */ /* 0x000fc80000410000 */
[----:B------:R-:W-:Y:S01]  /*12360*/  MUFU.EX2 R121, R21 ;  /* 0x0000001500797308 */ /* 0x000fe20000000800 */
[----:B------:R-:W-:Y:S02]  /*12370*/  WARPGROUP.DEPBAR.LE gsb0, 0x0 ;  /* 0x00008000000079c5 */ /* 0x000fe40000010000 */
[----:B------:R-:W-:-:S06]  /*12380*/  WARPGROUP.ARRIVE ;  /* 0x00000000000079c5 */ /* 0x000fcc0000000000 */
[----:B------:R-:W-:Y:S01]  /*12390*/  HGMMA.64x96x16.F32 R24, gdesc[UR36].tnspB, R24, gsb0 ;  /* 0x41600000241879f0 */ /* 0x000fe20008000818 */
[----:B------:R-:W4:Y:S01]  /*123a0*/  MUFU.EX2 R21, R138 ;  /* 0x0000008a00157308 */ /* 0x000f220000000800 */
[----:B0-----:R-:W-:Y:S02]  /*123b0*/  SHF.R.U32.HI R140, RZ, 0x7, R141 ;  /* 0x00000007ff8c7819 */ /* 0x001fe4000001168d */
[----:B------:R-:W-:-:S03]  /*123c0*/  ISETP.GE.U32.AND P2, PT, R141, 0x180, PT ;  /* 0x000001808d00780c */ /* 0x000fc60003f46070 */
[----:B------:R-:W-:Y:S02]  /*123d0*/  VIADD R76, R140, 0x9 ;  /* 0x000000098c4c7836 */ /* 0x000fe40000000000 */
[----:B------:R-:W0:Y:S03]  /*123e0*/  MUFU.EX2 R139, R139 ;  /* 0x0000008b008b7308 */ /* 0x000e260000000800 */
[----:B------:R-:W-:-:S05]  /*123f0*/  SEL R76, R76, 0x9, !P2 ;  /* 0x000000094c4c7807 */ /* 0x000fca0005000000 */
[----:B------:R-:W1:Y:S08]  /*12400*/  MUFU.EX2 R23, R142 ;  /* 0x0000008e00177308 */ /* 0x000e700000000800 */
[----:B------:R-:W2:Y:S01]  /*12410*/  MUFU.EX2 R143, R143 ;  /* 0x0000008f008f7308 */ /* 0x000ea20000000800 */
[----:B----4-:R-:W-:Y:S01]  /*12420*/  FFMA.FTZ R77, R121, R136, R21 ;  /* 0x00000088794d7223 */ /* 0x010fe20000010015 */
[----:B------:R-:W-:-:S03]  /*12430*/  @!P1 IMAD R15, R15, 0x8, R18 ;  /* 0x000000080f0f9824 */ /* 0x000fc600078e0212 */
[----:B0-----:R-:W-:Y:S01]  /*12440*/  FADD.FTZ R77, R139, R77 ;  /* 0x0000004d8b4d7221 */ /* 0x001fe20000010000 */
[----:B------:R-:W-:Y:S01]  /*12450*/  @!P1 VIADD R15, R15, 0x31c60 ;  /* 0x00031c600f0f9836 */ /* 0x000fe20000000000 */
[----:B------:R-:W-:Y:S02]  /*12460*/  F2FP.F16.F32.PACK_AB R21, R139, R21 ;  /* 0x000000158b15723e */ /* 0x000fe400000000ff */
[----:B-1----:R-:W-:Y:S02]  /*12470*/  FADD.FTZ R77, R23, R77 ;  /* 0x0000004d174d7221 */ /* 0x002fe40000010000 */
[----:B------:R-:W-:Y:S01]  /*12480*/  @!P1 PRMT R15, RZ, 0x654, R15 ;  /* 0x00000654ff0f9816 */ /* 0x000fe2000000000f */
[----:B------:R-:W0:Y:S01]  /*12490*/  MUFU.EX2 R157, R157 ;  /* 0x0000009d009d7308 */ /* 0x000e220000000800 */
[----:B--2---:R-:W-:-:S07]  /*124a0*/  F2FP.F16.F32.PACK_AB R23, R143, R23 ;  /* 0x000000178f17723e */ /* 0x004fce00000000ff */
[----:B------:R-:W-:Y:S08]  /*124b0*/  MUFU.EX2 R154, R154 ;  /* 0x0000009a009a7308 */ /* 0x000ff00000000800 */
[----:B------:R-:W-:Y:S01]  /*124c0*/  MUFU.EX2 R131, R131 ;  /* 0x0000008300837308 */ /* 0x000fe20000000800 */
[----:B0-----:R-:W-:Y:S01]  /*124d0*/  FADD.FTZ R137, R157, R137 ;  /* 0x000000899d897221 */ /* 0x001fe20000010000 */
[----:B------:R-:W-:-:S06]  /*124e0*/  FADD.FTZ R77, R143, R77 ;  /* 0x0000004d8f4d7221 */ /* 0x000fcc0000010000 */
[----:B------:R-:W-:Y:S08]  /*124f0*/  MUFU.EX2 R152, R152 ;  /* 0x0000009800987308 */ /* 0x000ff00000000800 */
[----:B------:R-:W-:Y:S01]  /*12500*/  MUFU.EX2 R135, R135 ;  /* 0x0000008700877308 */ /* 0x000fe20000000800 */
[----:B------:R-:W-:Y:S02]  /*12510*/  WARPGROUP.DEPBAR.LE gsb0, 0x0 ;  /* 0x00008000000079c5 */ /* 0x000fe40000010000 */
[----:B------:R0:W-:Y:S06]  /*12520*/  BAR.ARV R76, 0x100 ;  /* 0x0004004c0000751d */ /* 0x0001ec0000002000 */
[----:B0-----:R-:W-:-:S04]  /*12530*/  @!P1 IMAD R76, R148, 0x8, R18 ;  /* 0x00000008944c9824 */ /* 0x001fc800078e0212 */
[----:B------:R-:W-:-:S05]  /*12540*/  @!P1 VIADD R76, R76, 0x31c40 ;  /* 0x00031c404c4c9836 */ /* 0x000fca0000000000 */
[----:B------:R-:W-:-:S04]  /*12550*/  @!P1 PRMT R76, RZ, 0x654, R76 ;  /* 0x00000654ff4c9816 */ /* 0x000fc8000000004c */
[----:B------:R0:W-:Y:S01]  /*12560*/  @!P1 SYNCS.ARRIVE.TRANS64.RED.A1T0 RZ, [R76+URZ], RZ ;  /* 0x000000ff4cff99a7 */ /* 0x0001e2000810043f */
[----:B------:R1:W-:Y:S01]  /*12570*/  @!P1 SYNCS.ARRIVE.TRANS64.RED.A1T0 RZ, [R15+URZ], RZ ;  /* 0x000000ff0fff99a7 */ /* 0x0003e2000810043f */
[----:B------:R2:W-:Y:S02]  /*12580*/  STSM.16.M88.4 [R144+0x24300], R20 ;  /* 0x0243001490007844 */ /* 0x0005e40000000200 */
[----:B--2---:R-:W2:Y:S08]  /*12590*/  MUFU.EX2 R20, R156 ;  /* 0x0000009c00147308 */ /* 0x004eb00000000800 */
[----:B------:R-:W3:Y:S08]  /*125a0*/  MUFU.EX2 R21, R130 ;  /* 0x0000008200157308 */ /* 0x000ef00000000800 */
[----:B------:R-:W4:Y:S01]  /*125b0*/  MUFU.EX2 R22, R153 ;  /* 0x0000009900167308 */ /* 0x000f220000000800 */
[----:B--2---:R-:W-:-:S07]  /*125c0*/  FADD.FTZ R137, R20, R137 ;  /* 0x0000008914897221 */ /* 0x004fce0000010000 */
[----:B------:R-:W2:Y:S01]  /*125d0*/  MUFU.EX2 R23, R134 ;  /* 0x0000008600177308 */ /* 0x000ea20000000800 */
[----:B---3--:R-:W-:Y:S01]  /*125e0*/  FADD.FTZ R77, R21, R77 ;  /* 0x0000004d154d7221 */ /* 0x008fe20000010000 */
[----:B------:R-:W-:-:S06]  /*125f0*/  FADD.FTZ R137, R154, R137 ;  /* 0x000000899a897221 */ /* 0x000fcc0000010000 */
[----:B0-----:R-:W0:Y:S01]  /*12600*/  MUFU.EX2 R76, R151 ;  /* 0x00000097004c7308 */ /* 0x001e220000000800 */
[----:B------:R-:W-:-:S07]  /*12610*/  FADD.FTZ R77, R131, R77 ;  /* 0x0000004d834d7221 */ /* 0x000fce0000010000 */
[----:B------:R-:W3:Y:S01]  /*12620*/  MUFU.EX2 R122, R122 ;  /* 0x0000007a007a7308 */ /* 0x000ee20000000800 */
[----:B----4-:R-:W-:-:S07]  /*12630*/  FADD.FTZ R137, R22, R137 ;  /* 0x0000008916897221 */ /* 0x010fce0000010000 */
[----:B------:R-:W-:Y:S01]  /*12640*/  MUFU.EX2 R150, R150 ;  /* 0x0000009600967308 */ /* 0x000fe20000000800 */
[----:B--2---:R-:W-:-:S07]  /*12650*/  FADD.FTZ R77, R23, R77 ;  /* 0x0000004d174d7221 */ /* 0x004fce0000010000 */
[----:B------:R-:W2:Y:S01]  /*12660*/  MUFU.EX2 R123, R123 ;  /* 0x0000007b007b7308 */ /* 0x000ea20000000800 */
[----:B------:R-:W-:-:S07]  /*12670*/  FADD.FTZ R137, R152, R137 ;  /* 0x0000008998897221 */ /* 0x000fce0000010000 */
[----:B------:R-:W-:Y:S01]  /*12680*/  MUFU.EX2 R78, R133 ;  /* 0x00000085004e7308 */ /* 0x000fe20000000800 */
[----:B------:R-:W-:-:S07]  /*12690*/  FADD.FTZ R77, R135, R77 ;  /* 0x0000004d874d7221 */ /* 0x000fce0000010000 */
[----:B------:R-:W4:Y:S01]  /*126a0*/  MUFU.EX2 R79, R126 ;  /* 0x0000007e004f7308 */ /* 0x000f220000000800 */
[----:B0-----:R-:W-:-:S07]  /*126b0*/  FADD.FTZ R137, R76, R137 ;  /* 0x000000894c897221 */ /* 0x001fce0000010000 */
[----:B------:R-:W0:Y:S01]  /*126c0*/  MUFU.EX2 R136, R132 ;  /* 0x0000008400887308 */ /* 0x000e220000000800 */
[----:B---3--:R-:W-:-:S07]  /*126d0*/  FADD.FTZ R77, R122, R77 ;  /* 0x0000004d7a4d7221 */ /* 0x008fce0000010000 */
[----:B------:R-:W3:Y:S08]  /*126e0*/  MUFU.EX2 R127, R127 ;  /* 0x0000007f007f7308 */ /* 0x000ef00000000800 */
[----:B------:R-:W-:Y:S01]  /*126f0*/  MUFU.EX2 R133, R128 ;  /* 0x0000008000857308 */ /* 0x000fe20000000800 */
[----:B--2---:R-:W-:-:S07]  /*12700*/  FADD.FTZ R77, R123, R77 ;  /* 0x0000004d7b4d7221 */ /* 0x004fce0000010000 */
[----:B------:R-:W2:Y:S08]  /*12710*/  MUFU.EX2 R129, R129 ;  /* 0x0000008100817308 */ /* 0x000eb00000000800 */
[----:B------:R-:W-:Y:S08]  /*12720*/  MUFU.EX2 R128, R117 ;  /* 0x0000007500807308 */ /* 0x000ff00000000800 */
[----:B------:R-:W-:Y:S08]  /*12730*/  MUFU.EX2 R117, R109 ;  /* 0x0000006d00757308 */ /* 0x000ff00000000800 */
[----:B-1----:R-:W-:Y:S08]  /*12740*/  MUFU.EX2 R15, R89 ;  /* 0x00000059000f7308 */ /* 0x002ff00000000800 */
[----:B------:R-:W-:Y:S08]  /*12750*/  MUFU.EX2 R109, R104 ;  /* 0x00000068006d7308 */ /* 0x000ff00000000800 */
[----:B------:R-:W1:Y:S08]  /*12760*/  MUFU.EX2 R89, R114 ;  /* 0x0000007200597308 */ /* 0x000e700000000800 */
[----:B------:R-:W-:Y:S01]  /*12770*/  MUFU.EX2 R104, R92 ;  /* 0x0000005c00687308 */ /* 0x000fe20000000800 */
[----:B----4-:R-:W-:-:S07]  /*12780*/  FADD.FTZ R77, R79, R77 ;  /* 0x0000004d4f4d7221 */ /* 0x010fce0000010000 */
[----:B------:R4:W-:Y:S08]  /*12790*/  MUFU.EX2 R92, R88 ;  /* 0x00000058005c7308 */ /* 0x0009f00000000800 */
[----:B------:R-:W1:Y:S01]  /*127a0*/  MUFU.EX2 R115, R115 ;  /* 0x0000007300737308 */ /* 0x000e620000000800 */
[----:B----4-:R-:W-:-:S04]  /*127b0*/  FADD.FTZ R88, R150, R137 ;  /* 0x0000008996587221 */ /* 0x010fc80000010000 */
[----:B------:R-:W-:-:S03]  /*127c0*/  FADD.FTZ R88, R78, R88 ;  /* 0x000000584e587221 */ /* 0x000fc60000010000 */
[----:B------:R-:W4:Y:S01]  /*127d0*/  MUFU.EX2 R125, R125 ;  /* 0x0000007d007d7308 */ /* 0x000f220000000800 */
[----:B0-----:R-:W-:Y:S01]  /*127e0*/  FADD.FTZ R88, R136, R88 ;  /* 0x0000005888587221 */ /* 0x001fe20000010000 */
[----:B---3--:R-:W-:-:S06]  /*127f0*/  FADD.FTZ R77, R127, R77 ;  /* 0x0000004d7f4d7221 */ /* 0x008fcc0000010000 */
[----:B------:R-:W0:Y:S01]  /*12800*/  MUFU.EX2 R118, R118 ;  /* 0x0000007600767308 */ /* 0x000e220000000800 */
[----:B--2---:R-:W-:-:S07]  /*12810*/  FADD.FTZ R88, R129, R88 ;  /* 0x0000005881587221 */ /* 0x004fce0000010000 */
[----:B------:R-:W2:Y:S01]  /*12820*/  MUFU.EX2 R132, R124 ;  /* 0x0000007c00847308 */ /* 0x000ea20000000800 */
[----:B-1----:R-:W-:-:S07]  /*12830*/  FADD.FTZ R77, R89, R77 ;  /* 0x0000004d594d7221 */ /* 0x002fce0000010000 */
[----:B------:R-:W1:Y:S01]  /*12840*/  MUFU.EX2 R119, R119 ;  /* 0x0000007700777308 */ /* 0x000e620000000800 */
[----:B------:R-:W-:-:S07]  /*12850*/  FADD.FTZ R88, R133, R88 ;  /* 0x0000005885587221 */ /* 0x000fce0000010000 */
[----:B------:R-:W3:Y:S01]  /*12860*/  MUFU.EX2 R120, R120 ;  /* 0x0000007800787308 */ /* 0x000ee20000000800 */
[----:B------:R-:W-:-:S07]  /*12870*/  FADD.FTZ R77, R115, R77 ;  /* 0x0000004d734d7221 */ /* 0x000fce0000010000 */
[----:B------:R-:W3:Y:S01]  /*12880*/  MUFU.EX2 R106, R106 ;  /* 0x0000006a006a7308 */ /* 0x000ee20000000800 */
[----:B----4-:R-:W-:Y:S01]  /*12890*/  FADD.FTZ R88, R125, R88 ;  /* 0x000000587d587221 */ /* 0x010fe20000010000 */
[----:B0-----:R-:W-:-:S06]  /*128a0*/  FADD.FTZ R77, R118, R77 ;  /* 0x0000004d764d7221 */ /* 0x001fcc0000010000 */
[----:B------:R-:W0:Y:S08]  /*128b0*/  MUFU.EX2 R107, R107 ;  /* 0x0000006b006b7308 */ /* 0x000e300000000800 */
[----:B------:R-:W4:Y:S08]  /*128c0*/  MUFU.EX2 R116, R116 ;  /* 0x0000007400747308 */ /* 0x000f300000000800 */
[----:B------:R-:W4:Y:S08]  /*128d0*/  MUFU.EX2 R124, R113 ;  /* 0x00000071007c7308 */ /* 0x000f300000000800 */
[----:B------:R-:W4:Y:S08]  /*128e0*/  MUFU.EX2 R110, R110 ;  /* 0x0000006e006e7308 */ /* 0x000f300000000800 */
[----:B------:R-:W-:Y:S08]  /*128f0*/  MUFU.EX2 R113, R84 ;  /* 0x0000005400717308 */ /* 0x000ff00000000800 */
[----:B------:R2:W-:Y:S01]  /*12900*/  MUFU.EX2 R84, R90 ;  /* 0x0000005a00547308 */ /* 0x0005e20000000800 */
[----:B------:R-:W-:-:S07]  /*12910*/  F2FP.F16.F32.PACK_AB R20, R20, R157 ;  /* 0x0000009d1414723e */ /* 0x000fce00000000ff */
[----:B------:R-:W-:Y:S01]  /*12920*/  MUFU.EX2 R111, R111 ;  /* 0x0000006f006f7308 */ /* 0x000fe20000000800 */
[----:B--2---:R-:W-:Y:S01]  /*12930*/  FADD.FTZ R90, R132, R88 ;  /* 0x00000058845a7221 */ /* 0x004fe20000010000 */
[----:B-1----:R-:W-:-:S03]  /*12940*/  FADD.FTZ R88, R119, R77 ;  /* 0x0000004d77587221 */ /* 0x002fc60000010000 */
[----:B---3--:R-:W-:-:S03]  /*12950*/  FADD.FTZ R90, R120, R90 ;  /* 0x0000005a785a7221 */ /* 0x008fc60000010000 */
[----:B------:R-:W1:Y:S01]  /*12960*/  MUFU.EX2 R112, R112 ;  /* 0x0000007000707308 */ /* 0x000e620000000800 */
[----:B------:R-:W-:Y:S01]  /*12970*/  FADD.FTZ R88, R106, R88 ;  /* 0x000000586a587221 */ /* 0x000fe20000010000 */
[----:B------:R-:W-:Y:S01]  /*12980*/  F2FP.F16.F32.PACK_AB R21, R131, R21 ;  /* 0x000000158315723e */ /* 0x000fe200000000ff */
[----:B------:R-:W-:Y:S01]  /*12990*/  FADD.FTZ R90, R128, R90 ;  /* 0x0000005a805a7221 */ /* 0x000fe20000010000 */
[----:B------:R-:W-:-:S04]  /*129a0*/  F2FP.F16.F32.PACK_AB R22, R22, R154 ;  /* 0x0000009a1616723e */ /* 0x000fc800000000ff */
[----:B------:R-:W2:Y:S01]  /*129b0*/  MUFU.EX2 R98, R98 ;  /* 0x0000006200627308 */ /* 0x000ea20000000800 */
[----:B------:R-:W-:Y:S01]  /*129c0*/  F2FP.F16.F32.PACK_AB R23, R135, R23 ;  /* 0x000000178717723e */ /* 0x000fe200000000ff */
[----:B0-----:R-:W-:Y:S01]  /*129d0*/  FADD.FTZ R88, R107, R88 ;  /* 0x000000586b587221 */ /* 0x001fe20000010000 */
[----:B----4-:R-:W-:-:S05]  /*129e0*/  FADD.FTZ R90, R116, R90 ;  /* 0x0000005a745a7221 */ /* 0x010fca0000010000 */
[----:B------:R-:W0:Y:S01]  /*129f0*/  MUFU.EX2 R99, R99 ;  /* 0x0000006300637308 */ /* 0x000e220000000800 */
[----:B------:R3:W-:Y:S01]  /*12a00*/  STSM.16.M88.4 [R144+0x25b00], R20 ;  /* 0x025b001490007844 */ /* 0x0007e20000000200 */
[----:B------:R-:W-:-:S06]  /*12a10*/  FADD.FTZ R90, R124, R90 ;  /* 0x0000005a7c5a7221 */ /* 0x000fcc0000010000 */
[----:B------:R-:W4:Y:S08]  /*12a20*/  MUFU.EX2 R108, R108 ;  /* 0x0000006c006c7308 */ /* 0x000f300000000800 */
[----:B------:R-:W4:Y:S01]  /*12a30*/  MUFU.EX2 R102, R102 ;  /* 0x0000006600667308 */ /* 0x000f220000000800 */
[----:B---3--:R-:W-:Y:S01]  /*12a40*/  FADD.FTZ R20, R110, R88 ;  /* 0x000000586e147221 */ /* 0x008fe20000010000 */
[----:B-1----:R-:W-:-:S03]  /*12a50*/  FADD.FTZ R21, R112, R90 ;  /* 0x0000005a70157221 */ /* 0x002fc60000010000 */
[----:B------:R-:W-:-:S03]  /*12a60*/  FADD.FTZ R20, R111, R20 ;  /* 0x000000146f147221 */ /* 0x000fc60000010000 */
[----:B------:R-:W1:Y:S01]  /*12a70*/  MUFU.EX2 R105, R105 ;  /* 0x0000006900697308 */ /* 0x000e620000000800 */
[----:B--2---:R-:W-:-:S07]  /*12a80*/  FADD.FTZ R20, R98, R20 ;  /* 0x0000001462147221 */ /* 0x004fce0000010000 */
[----:B------:R-:W2:Y:S01]  /*12a90*/  MUFU.EX2 R103, R103 ;  /* 0x0000006700677308 */ /* 0x000ea20000000800 */
[----:B------:R-:W-:Y:S01]  /*12aa0*/  F2FP.F16.F32.PACK_AB R76, R76, R152 ;  /* 0x000000984c4c723e */ /* 0x000fe200000000ff */
[----:B------:R-:W-:Y:S01]  /*12ab0*/  FADD.FTZ R21, R117, R21 ;  /* 0x0000001575157221 */ /* 0x000fe20000010000 */
[----:B------:R-:W-:Y:S02]  /*12ac0*/  F2FP.F16.F32.PACK_AB R77, R123, R122 ;  /* 0x0000007a7b4d723e */ /* 0x000fe400000000ff */
[----:B------:R-:W-:Y:S02]  /*12ad0*/  F2FP.F16.F32.PACK_AB R78, R78, R150 ;  /* 0x000000964e4e723e */ /* 0x000fe400000000ff */
[----:B------:R-:W-:Y:S01]  /*12ae0*/  F2FP.F16.F32.PACK_AB R79, R127, R79 ;  /* 0x0000004f7f4f723e */ /* 0x000fe200000000ff */
[----:B------:R-:W3:Y:S01]  /*12af0*/  MUFU.EX2 R101, R101 ;  /* 0x0000006500657308 */ /* 0x000ee20000000800 */
[----:B0-----:R-:W-:Y:S01]  /*12b00*/  FADD.FTZ R22, R99, R20 ;  /* 0x0000001463167221 */ /* 0x001fe20000010000 */
[----:B----4-:R-:W-:-:S06]  /*12b10*/  FADD.FTZ R23, R108, R21 ;  /* 0x000000156c177221 */ /* 0x010fcc0000010000 */
[----:B------:R-:W-:Y:S01]  /*12b20*/  MUFU.EX2 R138, R85 ;  /* 0x00000055008a7308 */ /* 0x000fe20000000800 */
[----:B------:R0:W-:Y:S07]  /*12b30*/  STSM.16.M88.4 [R144+0x27300], R76 ;  /* 0x0273004c90007844 */ /* 0x0001ee0000000200 */
[----:B------:R-:W4:Y:S08]  /*12b40*/  MUFU.EX2 R85, R91 ;  /* 0x0000005b00557308 */ /* 0x000f300000000800 */
[----:B------:R-:W4:Y:S01]  /*12b50*/  MUFU.EX2 R100, R100 ;  /* 0x0000006400647308 */ /* 0x000f220000000800 */
[----:B0-----:R-:W-:Y:S01]  /*12b60*/  FADD.FTZ R76, R102, R22 ;  /* 0x00000016664c7221 */ /* 0x001fe20000010000 */
[----:B-1----:R-:W-:-:S06]  /*12b70*/  FADD.FTZ R78, R105, R23 ;  /* 0x00000017694e7221 */ /* 0x002fcc0000010000 */
[----:B------:R-:W0:Y:S01]  /*12b80*/  MUFU.EX2 R94, R94 ;  /* 0x0000005e005e7308 */ /* 0x000e220000000800 */
[----:B--2---:R-:W-:Y:S01]  /*12b90*/  FADD.FTZ R77, R103, R76 ;  /* 0x0000004c674d7221 */ /* 0x004fe20000010000 */
[----:B------:R-:W-:-:S06]  /*12ba0*/  FADD.FTZ R78, R109, R78 ;  /* 0x0000004e6d4e7221 */ /* 0x000fcc0000010000 */
[----:B------:R-:W1:Y:S01]  /*12bb0*/  MUFU.EX2 R97, R97 ;  /* 0x0000006100617308 */ /* 0x000e620000000800 */
[----:B------:R-:W-:Y:S01]  /*12bc0*/  FADD.FTZ R76, R84, R77 ;  /* 0x0000004d544c7221 */ /* 0x000fe20000010000 */
[----:B---3--:R-:W-:-:S06]  /*12bd0*/  FADD.FTZ R79, R101, R78 ;  /* 0x0000004e654f7221 */ /* 0x008fcc0000010000 */
[----:B------:R-:W2:Y:S01]  /*12be0*/  MUFU.EX2 R95, R95 ;  /* 0x0000005f005f7308 */ /* 0x000ea20000000800 */
[----:B----4-:R-:W-:-:S07]  /*12bf0*/  FADD.FTZ R77, R85, R76 ;  /* 0x0000004c554d7221 */ /* 0x010fce0000010000 */
[----:B------:R-:W3:Y:S01]  /*12c00*/  MUFU.EX2 R96, R96 ;  /* 0x0000006000607308 */ /* 0x000ee20000000800 */
[----:B------:R-:W-:-:S07]  /*12c10*/  FADD.FTZ R78, R100, R79 ;  /* 0x0000004f644e7221 */ /* 0x000fce0000010000 */
[----:B------:R-:W4:Y:S01]  /*12c20*/  MUFU.EX2 R82, R82 ;  /* 0x0000005200527308 */ /* 0x000f220000000800 */
[----:B------:R-:W-:-:S07]  /*12c30*/  F2FP.F16.F32.PACK_AB R88, R129, R136 ;  /* 0x000000888158723e */ /* 0x000fce00000000ff */
[----:B------:R-:W4:Y:S01]  /*12c40*/  MUFU.EX2 R93, R93 ;  /* 0x0000005d005d7308 */ /* 0x000f220000000800 */
[----:B------:R-:W-:Y:S02]  /*12c50*/  F2FP.F16.F32.PACK_AB R89, R115, R89 ;  /* 0x000000597359723e */ /* 0x000fe400000000ff */
[----:B------:R-:W-:Y:S02]  /*12c60*/  F2FP.F16.F32.PACK_AB R90, R125, R133 ;  /* 0x000000857d5a723e */ /* 0x000fe400000000ff */
[----:B------:R-:W-:-:S03]  /*12c70*/  F2FP.F16.F32.PACK_AB R91, R119, R118 ;  /* 0x00000076775b723e */ /* 0x000fc600000000ff */
[----:B------:R0:W-:Y:S01]  /*12c80*/  MUFU.EX2 R114, R86 ;  /* 0x0000005600727308 */ /* 0x0001e20000000800 */
[----:B------:R-:W-:Y:S01]  /*12c90*/  F2FP.F16.F32.PACK_AB R20, R120, R132 ;  /* 0x000000847814723e */ /* 0x000fe200000000ff */
[----:B------:R2:W-:Y:S01]  /*12ca0*/  STSM.16.M88.4 [R144+0x28b00], R88 ;  /* 0x028b005890007844 */ /* 0x0005e20000000200 */
[----:B------:R-:W-:Y:S02]  /*12cb0*/  F2FP.F16.F32.PACK_AB R21, R107, R106 ;  /* 0x0000006a6b15723e */ /* 0x000fe400000000ff */
[----:B------:R-:W-:Y:S01]  /*12cc0*/  F2FP.F16.F32.PACK_AB R22, R116, R128 ;  /* 0x000000807416723e */ /* 0x000fe200000000ff */
[----:B0-----:R-:W-:Y:S01]  /*12cd0*/  FADD.FTZ R86, R94, R77 ;  /* 0x0000004d5e567221 */ /* 0x001fe20000010000 */
[----:B------:R-:W-:Y:S01]  /*12ce0*/  F2FP.F16.F32.PACK_AB R77, R99, R98 ;  /* 0x00000062634d723e */ /* 0x000fe200000000ff */
[----:B-1----:R-:W-:Y:S01]  /*12cf0*/  FADD.FTZ R99, R97, R78 ;  /* 0x0000004e61637221 */ /* 0x002fe20000010000 */
[----:B------:R-:W-:Y:S01]  /*12d00*/  F2FP.F16.F32.PACK_AB R23, R111, R110 ;  /* 0x0000006e6f17723e */ /* 0x000fe200000000ff */
[----:B--2---:R-:W-:-:S02]  /*12d10*/  FADD.FTZ R89, R95, R86 ;  /* 0x000000565f597221 */ /* 0x004fc40000010000 */
[----:B---3--:R-:W-:Y:S02]  /*12d20*/  FADD.FTZ R86, R96, R99 ;  /* 0x0000006360567221 */ /* 0x008fe40000010000 */
[----:B------:R4:W-:Y:S02]  /*12d30*/  STSM.16.M88.4 [R144+0x2a300], R20 ;  /* 0x02a3001490007844 */ /* 0x0009e40000000200 */
[----:B----4-:R-:W-:Y:S01]  /*12d40*/  FADD.FTZ R22, R82, R89 ;  /* 0x0000005952167221 */ /* 0x010fe20000010000 */
[----:B------:R-:W-:Y:S01]  /*12d50*/  FADD.FTZ R89, R93, R86 ;  /* 0x000000565d597221 */ /* 0x000fe20000010000 */
[----:B------:R-:W-:-:S03]  /*12d60*/  F2FP.F16.F32.PACK_AB R21, R85, R84 ;  /* 0x000000545515723e */ /* 0x000fc600000000ff */
[----:B------:R-:W-:-:S04]  /*12d70*/  FADD.FTZ R84, R104, R89 ;  /* 0x0000005968547221 */ /* 0x000fc80000010000 */
[----:B------:R-:W-:-:S04]  /*12d80*/  FADD.FTZ R91, R15, R84 ;  /* 0x000000540f5b7221 */ /* 0x000fc80000010000 */
[C---:B------:R-:W-:Y:S01]  /*12d90*/  FADD.FTZ R91, R92.reuse, R91 ;  /* 0x0000005b5c5b7221 */ /* 0x040fe20000010000 */
[----:B------:R-:W-:Y:S02]  /*12da0*/  F2FP.F16.F32.PACK_AB R92, R92, R15 ;  /* 0x0000000f5c5c723e */ /* 0x000fe400000000ff */
[----:B------:R-:W2:Y:S01]  /*12db0*/  LDL.LU R15, [R1+0x1c] ;  /* 0x00001c00010f7983 */ /* 0x000ea20000300800 */
[----:B------:R-:W0:Y:S08]  /*12dc0*/  MUFU.EX2 R83, R83 ;  /* 0x0000005300537308 */ /* 0x000e300000000800 */
[----:B------:R-:W1:Y:S08]  /*12dd0*/  MUFU.EX2 R87, R87 ;  /* 0x0000005700577308 */ /* 0x000e700000000800 */
[----:B------:R-:W-:Y:S01]  /*12de0*/  MUFU.EX2 R74, R74 ;  /* 0x0000004a004a7308 */ /* 0x000fe20000000800 */
[----:B0-----:R-:W-:-:S07]  /*12df0*/  FADD.FTZ R23, R83, R22 ;  /* 0x0000001653177221 */ /* 0x001fce0000010000 */
[----:B------:R-:W0:Y:S08]  /*12e00*/  MUFU.EX2 R75, R75 ;  /* 0x0000004b004b7308 */ /* 0x000e300000000800 */
[----:B------:R-:W-:Y:S08]  /*12e10*/  MUFU.EX2 R73, R73 ;  /* 0x0000004900497308 */ /* 0x000ff00000000800 */
[----:B------:R-:W3:Y:S01]  /*12e20*/  MUFU.EX2 R81, R81 ;  /* 0x0000005100517308 */ /* 0x000ee20000000800 */
[----:B------:R-:W-:Y:S01]  /*12e30*/  FADD.FTZ R86, R114, R23 ;  /* 0x0000001772567221 */ /* 0x000fe20000010000 */
[----:B------:R-:W-:-:S02]  /*12e40*/  F2FP.F16.F32.PACK_AB R76, R112, R124 ;  /* 0x0000007c704c723e */ /* 0x000fc400000000ff */
[----:B------:R-:W-:Y:S01]  /*12e50*/  F2FP.F16.F32.PACK_AB R78, R108, R117 ;  /* 0x000000756c4e723e */ /* 0x000fe200000000ff */
[----:B-1----:R-:W-:Y:S01]  /*12e60*/  FADD.FTZ R89, R87, R86 ;  /* 0x0000005657597221 */ /* 0x002fe20000010000 */
        /* <DEDUP_REMOVED lines=8> */
[----:B0-----:R-:W-:Y:S02]  /*12ef0*/  F2FP.F16.F32.PACK_AB R93, R75, R74 ;  /* 0x0000004a4b5d723e */ /* 0x001fe400000000ff */
[----:B------:R-:W-:Y:S02]  /*12f00*/  F2FP.F16.F32.PACK_AB R94, R113, R138 ;  /* 0x0000008a715e723e */ /* 0x000fe400000000ff */
[----:B---3--:R-:W-:Y:S01]  /*12f10*/  F2FP.F16.F32.PACK_AB R95, R81, R73 ;  /* 0x00000049515f723e */ /* 0x008fe200000000ff */
[----:B------:R-:W-:Y:S04]  /*12f20*/  STSM.16.M88.4 [R144+0x2bb00], R76 ;  /* 0x02bb004c90007844 */ /* 0x000fe80000000200 */
[----:B------:R0:W-:Y:S04]  /*12f30*/  STSM.16.M88.4 [R144+0x2d300], R20 ;  /* 0x02d3001490007844 */ /* 0x0001e80000000200 */
[----:B------:R-:W-:Y:S04]  /*12f40*/  STSM.16.M88.4 [R144+0x2eb00], R84 ;  /* 0x02eb005490007844 */ /* 0x000fe80000000200 */
[----:B------:R-:W-:Y:S01]  /*12f50*/  STSM.16.M88.4 [R144+0x30300], R92 ;  /* 0x0303005c90007844 */ /* 0x000fe20000000200 */
[----:B------:R-:W-:Y:S01]  /*12f60*/  @!PT LDS RZ, [RZ] ;  /* 0x00000000fffff984 */ /* 0x000fe20000000800 */
[----:B------:R-:W-:Y:S01]  /*12f70*/  @!PT LDS RZ, [RZ] ;  /* 0x00000000fffff984 */ /* 0x000fe20000000800 */
[----:B------:R-:W-:Y:S01]  /*12f80*/  @!PT LDS RZ, [RZ] ;  /* 0x00000000fffff984 */ /* 0x000fe20000000800 */
[----:B------:R-:W-:Y:S01]  /*12f90*/  @!PT LDS RZ, [RZ] ;  /* 0x00000000fffff984 */ /* 0x000fe20000000800 */
[----:B------:R1:W-:Y:S06]  /*12fa0*/  MEMBAR.ALL.CTA ;  /* 0x0000000000007992 */ /* 0x0003ec0000008000 */
[----:B-1----:R-:W1:Y:S01]  /*12fb0*/  FENCE.VIEW.ASYNC.S ;  /* 0x00000000000073c6 */ /* 0x002e620000000000 */
[----:B------:R-:W-:Y:S01]  /*12fc0*/  FADD.FTZ R82, R74, R89 ;  /* 0x000000594a527221 */ /* 0x000fe20000010000 */
[----:B------:R-:W-:-:S03]  /*12fd0*/  FADD.FTZ R88, R138, R91 ;  /* 0x0000005b8a587221 */ /* 0x000fc60000010000 */
[----:B------:R-:W-:Y:S01]  /*12fe0*/  FADD.FTZ R82, R75, R82 ;  /* 0x000000524b527221 */ /* 0x000fe20000010000 */
[----:B------:R-:W-:-:S03]  /*12ff0*/  FADD.FTZ R74, R113, R88 ;  /* 0x00000058714a7221 */ /* 0x000fc60000010000 */
[----:B------:R-:W-:-:S04]  /*13000*/  FADD.FTZ R82, R73, R82 ;  /* 0x0000005249527221 */ /* 0x000fc80000010000 */
[----:B0-----:R-:W-:Y:S01]  /*13010*/  FADD.FTZ R20, R81, R82 ;  /* 0x0000005251147221 */ /* 0x001fe20000010000 */
[----:B------:R-:W-:Y:S01]  /*13020*/  STL [R1+0x20], R74 ;  /* 0x0000204a01007387 */ /* 0x000fe20000100800 */
[----:B------:R-:W-:-:S03]  /*13030*/  FMUL.FTZ R24, R24, R80 ;  /* 0x0000005018187220 */ /* 0x000fc60000410000 */
[----:B------:R-:W-:Y:S01]  /*13040*/  STL [R1+0x24], R20 ;  /* 0x0000241401007387 */ /* 0x000fe20000100800 */
[-C--:B------:R-:W-:Y:S01]  /*13050*/  FMUL.FTZ R25, R25, R80.reuse ;  /* 0x0000005019197220 */ /* 0x080fe20000410000 */
[-C--:B------:R-:W-:Y:S02]  /*13060*/  FMUL.FTZ R28, R28, R80.reuse ;  /* 0x000000501c1c7220 */ /* 0x080fe40000410000 */
[----:B------:R3:W5:Y:S01]  /*13070*/  LDL R156, [R1+0x3c] ;  /* 0x00003c00019c7983 */ /* 0x0007620000100800 */
        /* <DEDUP_REMOVED lines=45> */
[----:B------:R-:W-:-:S02]  /*13350*/  IMAD.MOV.U32 R155, RZ, RZ, R72 ;  /* 0x000000ffff9b7224 */ /* 0x000fc400078e0048 */
[----:B------:R-:W-:Y:S01]  /*13360*/  IMAD.MOV.U32 R154, RZ, RZ, R0 ;  /* 0x000000ffff9a7224 */ /* 0x000fe200078e0000 */
[C---:B--2---:R-:W-:Y:S01]  /*13370*/  ISETP.GT.AND P2, PT, R15.reuse, RZ, PT ;  /* 0x000000ff0f00720c */ /* 0x044fe20003f44270 */
[----:B------:R-:W-:-:S05]  /*13380*/  VIADD R15, R15, 0xffffffff ;  /* 0xffffffff0f0f7836 */ /* 0x000fca0000000000 */
[----:B------:R0:W-:Y:S02]  /*13390*/  STL [R1+0x1c], R15 ;  /* 0x00001c0f01007387 */ /* 0x0001e40000100800 */
[----:B0-----:R-:W-:Y:S01]  /*133a0*/  IMAD.MOV.U32 R15, RZ, RZ, R148 ;  /* 0x000000ffff0f7224 */ /* 0x001fe200078e0094 */
[----:B-1----:R-:W-:-:S04]  /*133b0*/  NOP ;  /* 0x0000000000007918 */ /* 0x002fc80000000000 */
[----:B---3--:R-:W-:Y:S05]  /*133c0*/  @P2 BRA `(.L_x_431) ;  /* 0xffffffb800242947 */ /* 0x008fea000383ffff */
.L_x_420:
[----:B------:R-:W-:Y:S05]  /*133d0*/  WARPSYNC.ALL ;  /* 0x0000000000007948 */ /* 0x000fea0003800000 */
[----:B------:R-:W-:Y:S06]  /*133e0*/  BAR.ARV 0x8, 0x1a0 ;  /* 0x0206800000007b1d */ /* 0x000fec0000002000 */
[----:B------:R-:W-:Y:S05]  /*133f0*/  @!P0 BRA `(.L_x_432) ;  /* 0x0000000000048947 */ /* 0x000fea0003800000 */
[----:B------:R-:W-:Y:S01]  /*13400*/  BPT.TRAP 0x1 ;  /* 0x000000040000795c */ /* 0x000fe20000300000 */
.L_x_432:
[----:B------:R-:W2:Y:S01]  /*13410*/  LDL R2, [R1+0x3c] ;  /* 0x00003c0001027983 */ /* 0x000ea20000100800 */
[----:B------:R-:W-:Y:S01]  /*13420*/  IMAD R7, R148, 0x8, R18 ;  /* 0x0000000894077824 */ /* 0x000fe200078e0212 */
[----:B--2---:R-:W-:-:S04]  /*13430*/  SHF.L.U32 R4, R2, 0x1f, RZ ;  /* 0x0000001f02047819 */ /* 0x004fc800000006ff */
[----:B------:R1:W2:Y:S01]  /*13440*/  SYNCS.PHASECHK.TRANS64.TRYWAIT P2, [R7+URZ+0x31c50], R4 ;  /* 0x031c5004070075a7 */ /* 0x0002a2000804017f */
[----:B------:R-:W-:Y:S05]  /*13450*/  @!P0 BRA `(.L_x_433) ;  /* 0x0000000000048947 */ /* 0x000fea0003800000 */
[----:B------:R-:W-:Y:S01]  /*13460*/  BPT.TRAP 0x1 ;  /* 0x000000040000795c */ /* 0x000fe20000300000 */
.L_x_433:
[----:B------:R-:W3:Y:S01]  /*13470*/  LDL.LU R2, [R1+0x50] ;  /* 0x0000500001027983 */ /* 0x000ee20000300800 */
[----:B------:R-:W-:Y:S01]  /*13480*/  VIADD R18, R18, 0x200 ;  /* 0x0000020012127836 */ /* 0x000fe20000000000 */
[----:B------:R-:W-:-:S04]  /*13490*/  MOV R3, 0xc0000010 ;  /* 0xc000001000037802 */ /* 0x000fc80000000f00 */
[----:B------:R-:W-:-:S04]  /*134a0*/  SHF.R.U32.HI R18, RZ, 0x4, R18 ;  /* 0x00000004ff127819 */ /* 0x000fc80000011612 */
[----:B------:R-:W-:-:S04]  /*134b0*/  LOP3.LUT R18, R18, 0x3fff, RZ, 0xc0, !PT ;  /* 0x00003fff12127812 */ /* 0x000fc800078ec0ff */
[----:B------:R-:W-:Y:S02]  /*134c0*/  LOP3.LUT R5, R18, 0x2400000, RZ, 0xfc, !PT ;  /* 0x0240000012057812 */ /* 0x000fe400078efcff */
[----:B---3--:R-:W-:Y:S01]  /*134d0*/  LOP3.LUT R2, R2, 0x10000, RZ, 0xfc, !PT ;  /* 0x0001000002027812 */ /* 0x008fe200078efcff */
[----:B--2---:R-:W-:Y:S06]  /*134e0*/  @P2 BRA `(.L_x_434) ;  /* 0x0000000000082947 */ /* 0x004fec0003800000 */
[----:B------:R-:W2:Y:S02]  /*134f0*/  SYNCS.PHASECHK.TRANS64.TRYWAIT P0, [R7+URZ+0x31c50], R4 ;  /* 0x031c5004070075a7 */ /* 0x000ea4000800017f */
[----:B--2---:R-:W-:Y:S05]  /*13500*/  @!P0 BRA `(.L_x_435) ;  /* 0x0000008000508947 */ /* 0x004fea0003800000 */
.L_x_434:
[----:B-12---:R-:W-:Y:S01]  /*13510*/  IMAD R4, R148, 0x6c0, R5 ;  /* 0x000006c094047824 */ /* 0x006fe200078e0205 */
[----:B------:R-:W2:Y:S01]  /*13520*/  LDL.LU R12, [R1+0x20] ;  /* 0x00002000010c7983 */ /* 0x000ea20000300800 */
[----:B------:R-:W-:Y:S01]  /*13530*/  IMAD.MOV.U32 R5, RZ, RZ, -0x7fffffe0 ;  /* 0x80000020ff057424 */ /* 0x000fe200078e00ff */
[----:B------:R-:W-:Y:S05]  /*13540*/  WARPSYNC.ALL ;  /* 0x0000000000007948 */ /* 0x000fea0003800000 */
[C---:B------:R-:W-:Y:S01]  /*13550*/  R2UR UR4, R2.reuse ;  /* 0x00000000020472ca */ /* 0x040fe200000e0000 */
[----:B------:R-:W-:Y:S01]  /*13560*/  VIADD R10, R2, 0x180 ;  /* 0x00000180020a7836 */ /* 0x000fe20000000000 */
[----:B------:R-:W-:Y:S01]  /*13570*/  R2UR UR5, R3 ;  /* 0x00000000030572ca */ /* 0x000fe200000e0000 */
[C---:B------:R-:W-:Y:S01]  /*13580*/  VIADD R8, R4.reuse, 0x40 ;  /* 0x0000004004087836 */ /* 0x040fe20000000000 */
[----:B------:R-:W-:Y:S01]  /*13590*/  R2UR UR6, R4 ;  /* 0x00000000040672ca */ /* 0x000fe200000e0000 */
[----:B------:R-:W-:Y:S01]  /*135a0*/  IMAD.MOV.U32 R11, RZ, RZ, -0x3ffffff0 ;  /* 0xc0000010ff0b7424 */ /* 0x000fe200078e00ff */
[----:B------:R-:W-:Y:S01]  /*135b0*/  R2UR UR7, R5 ;  /* 0x00000000050772ca */ /* 0x000fe200000e0000 */
[----:B------:R-:W-:Y:S01]  /*135c0*/  WARPGROUP.ARRIVE ;  /* 0x00000000000079c5 */ /* 0x000fe20000000000 */
[----:B------:R-:W-:Y:S01]  /*135d0*/  IMAD.MOV.U32 R9, RZ, RZ, -0x7fffffe0 ;  /* 0x80000020ff097424 */ /* 0x000fe200078e00ff */
[----:B------:R-:W3:Y:S01]  /*135e0*/  LDL.LU R6, [R1+0x24] ;  /* 0x0000240001067983 */ /* 0x000ee20000300800 */
[----:B------:R-:W-:-:S02]  /*135f0*/  IMAD.MOV.U32 R3, RZ, RZ, -0x3ffffff0 ;  /* 0xc0000010ff037424 */ /* 0x000fc400078e00ff */
[----:B------:R-:W-:Y:S01]  /*13600*/  IMAD.MOV.U32 R5, RZ, RZ, -0x7fffffe0 ;  /* 0x80000020ff057424 */ /* 0x000fe200078e00ff */
[----:B------:R-:W4:Y:S01]  /*13610*/  LDL.LU R13, [R1+0x3c] ;  /* 0x00003c00010d7983 */ /* 0x000f220000300800 */
[----:B------:R-:W-:-:S04]  /*13620*/  IADD3 R148, R148, 0x1, RZ ;  /* 0x0000000194947810 */ /* 0x000fc80007ffe0ff */
[----:B------:R-:W-:Y:S01]  /*13630*/  ISETP.NE.AND P0, PT, R148, 0x2, PT ;  /* 0x000000029400780c */ /* 0x000fe20003f05270 */
[----:B------:R-:W-:Y:S01]  /*13640*/  HGMMA.64x96x16.F32 R24, gdesc[UR4].tnspB, R24, gsb0 ;  /* 0x41600000041879f0 */ /* 0x000fe20008000818 */
[----:B------:R-:W-:Y:S01]  /*13650*/  R2UR UR4, R10 ;  /* 0x000000000a0472ca */ /* 0x000fe200000e0000 */
[----:B------:R-:W-:Y:S01]  /*13660*/  VIADD R10, R2, 0x300 ;  /* 0x00000300020a7836 */ /* 0x000fe20000000000 */
[----:B------:R-:W-:Y:S01]  /*13670*/  R2UR UR5, R11 ;  /* 0x000000000b0572ca */ /* 0x000fe200000e0000 */
[----:B------:R-:W-:Y:S01]  /*13680*/  IMAD.MOV.U32 R11, RZ, RZ, -0x3ffffff0 ;  /* 0xc0000010ff0b7424 */ /* 0x000fe200078e00ff */
[----:B------:R-:W-:Y:S01]  /*13690*/  R2UR UR6, R8 ;  /* 0x00000000080672ca */ /* 0x000fe200000e0000 */
[----:B------:R-:W-:Y:S01]  /*136a0*/  VIADD R8, R4, 0x80 ;  /* 0x0000008004087836 */ /* 0x000fe20000000000 */
[----:B------:R-:W-:Y:S01]  /*136b0*/  R2UR UR7, R9 ;  /* 0x00000000090772ca */ /* 0x000fe200000e0000 */
[----:B------:R-:W-:Y:S01]  /*136c0*/  IMAD.MOV.U32 R9, RZ, RZ, -0x7fffffe0 ;  /* 0x80000020ff097424 */ /* 0x000fe200078e00ff */
[----:B------:R-:W-:-:S02]  /*136d0*/  WARPGROUP.DEPBAR.LE gsb0, 0x0 ;  /* 0x00008000000079c5 */ /* 0x000fc40000010000 */
[----:B------:R-:W-:-:S09]  /*136e0*/  WARPGROUP.ARRIVE ;  /* 0x00000000000079c5 */ /* 0x000fd20000000000 */
        /* <DEDUP_REMOVED lines=9> */
[----:B------:R-:W-:Y:S02]  /*13780*/  WARPGROUP.DEPBAR.LE gsb0, 0x0 ;  /* 0x00008000000079c5 */ /* 0x000fe40000010000 */
        /* <DEDUP_REMOVED lines=8> */
[----:B------:R-:W-:Y:S02]  /*13810*/  R2UR UR7, R9 ;  /* 0x00000000090772ca */ /* 0x000fe400000e0000 */
[----:B------:R-:W-:Y:S01]  /*13820*/  MOV R9, 0x80000020 ;  /* 0x8000002000097802 */ /* 0x000fe20000000f00 */
[----:B------:R-:W-:-:S02]  /*13830*/  WARPGROUP.DEPBAR.LE gsb0, 0x0 ;  /* 0x00008000000079c5 */ /* 0x000fc40000010000 */
[----:B------:R-:W-:-:S08]  /*13840*/  WARPGROUP.ARRIVE ;  /* 0x00000000000079c5 */ /* 0x000fd00000000000 */
        /* <DEDUP_REMOVED lines=30> */
[----:B------:R-:W-:Y:S02]  /*13a30*/  IMAD.MOV.U32 R9, RZ, RZ, -0x7fffffe0 ;  /* 0x80000020ff097424 */ /* 0x000fe400078e00ff */
[----:B------:R-:W-:-:S02]  /*13a40*/  VIADD R2, R2, 0xc00 ;  /* 0x00000c0002027836 */ /* 0x000fc40000000000 */
[----:B------:R-:W-:Y:S01]  /*13a50*/  VIADD R4, R4, 0x200 ;  /* 0x0000020004047836 */ /* 0x000fe20000000000 */
[----:B------:R-:W-:Y:S02]  /*13a60*/  WARPGROUP.DEPBAR.LE gsb0, 0x0 ;  /* 0x00008000000079c5 */ /* 0x000fe40000010000 */
[----:B------:R-:W-:-:S06]  /*13a70*/  WARPGROUP.ARRIVE ;  /* 0x00000000000079c5 */ /* 0x000fcc0000000000 */
[----:B------:R-:W-:Y:S01]  /*13a80*/  HGMMA.64x96x16.F32 R24, gdesc[UR4].tnspB, R24, gsb0 ;  /* 0x41600000041879f0 */ /* 0x000fe20008000818 */
[----:B------:R-:W-:Y:S02]  /*13a90*/  R2UR UR4, R10 ;  /* 0x000000000a0472ca */ /* 0x000fe400000e0000 */
[----:B------:R-:W-:Y:S02]  /*13aa0*/  R2UR UR5, R11 ;  /* 0x000000000b0572ca */ /* 0x000fe400000e0000 */
[----:B------:R-:W-:Y:S02]  /*13ab0*/  R2UR UR6, R8 ;  /* 0x00000000080672ca */ /* 0x000fe400000e0000 */
[----:B------:R-:W-:Y:S01]  /*13ac0*/  R2UR UR7, R9 ;  /* 0x00000000090772ca */ /* 0x000fe200000e0000 */
[----:B------:R-:W-:Y:S02]  /*13ad0*/  WARPGROUP.DEPBAR.LE gsb0, 0x0 ;  /* 0x00008000000079c5 */ /* 0x000fe40000010000 */
[----:B------:R-:W-:-:S10]  /*13ae0*/  WARPGROUP.ARRIVE ;  /* 0x00000000000079c5 */ /* 0x000fd40000000000 */
[----:B------:R-:W-:Y:S01]  /*13af0*/  HGMMA.64x96x16.F32 R24, gdesc[UR4].tnspB, R24, gsb0 ;  /* 0x41600000041879f0 */ /* 0x000fe20008000818 */
[----:B------:R-:W-:Y:S02]  /*13b00*/  R2UR UR4, R2 ;  /* 0x00000000020472ca */ /* 0x000fe400000e0000 */
[----:B--2---:R-:W1:Y:S01]  /*13b10*/  SHFL.BFLY PT, R2, R12, 0x2, 0x1f ;  /* 0x0c401f000c027f89 */ /* 0x004e6200000e0000 */
[----:B------:R-:W-:Y:S02]  /*13b20*/  R2UR UR5, R3 ;  /* 0x00000000030572ca */ /* 0x000fe400000e0000 */
[----:B------:R-:W-:Y:S01]  /*13b30*/  R2UR UR6, R4 ;  /* 0x00000000040672ca */ /* 0x000fe200000e0000 */
[----:B---3--:R-:W2:Y:S01]  /*13b40*/  SHFL.BFLY PT, R3, R6, 0x2, 0x1f ;  /* 0x0c401f0006037f89 */ /* 0x008ea200000e0000 */
[----:B------:R-:W-:Y:S01]  /*13b50*/  R2UR UR7, R5 ;  /* 0x00000000050772ca */ /* 0x000fe200000e0000 */
[----:B-1----:R-:W-:Y:S01]  /*13b60*/  FADD.FTZ R2, R2, R12 ;  /* 0x0000000c02027221 */ /* 0x002fe20000010000 */
[----:B--2---:R-:W-:-:S04]  /*13b70*/  FADD.FTZ R4, R3, R6 ;  /* 0x0000000603047221 */ /* 0x004fc80000010000 */
[----:B------:R-:W1:Y:S04]  /*13b80*/  SHFL.BFLY PT, R3, R2, 0x1, 0x1f ;  /* 0x0c201f0002037f89 */ /* 0x000e6800000e0000 */
[----:B------:R-:W2:Y:S01]  /*13b90*/  SHFL.BFLY PT, R5, R4, 0x1, 0x1f ;  /* 0x0c201f0004057f89 */ /* 0x000ea200000e0000 */
[----:B-1----:R-:W-:Y:S01]  /*13ba0*/  FADD.FTZ R11, R2, R3 ;  /* 0x00000003020b7221 */ /* 0x002fe20000010000 */
[----:B------:R-:W-:Y:S01]  /*13bb0*/  SEL R2, RZ, 0x1, P0 ;  /* 0x00000001ff027807 */ /* 0x000fe20000000000 */
[----:B--2---:R-:W-:-:S03]  /*13bc0*/  FADD.FTZ R12, R4, R5 ;  /* 0x00000005040c7221 */ /* 0x004fc60000010000 */
[----:B------:R-:W-:Y:S02]  /*13bd0*/  FSETP.NE.FTZ.AND P2, PT, R11, RZ, PT ;  /* 0x000000ff0b00720b */ /* 0x000fe40003f55000 */
[----:B------:R-:W-:Y:S02]  /*13be0*/  CS2R R4, SRZ ;  /* 0x0000000000047805 */ /* 0x000fe4000001ff00 */
[----:B----4-:R-:W-:Y:S02]  /*13bf0*/  LOP3.LUT R13, R13, R2, RZ, 0x3c, !PT ;  /* 0x000000020d0d7212 */ /* 0x010fe400078e3cff */
[----:B------:R-:W-:-:S07]  /*13c00*/  FSETP.NE.FTZ.AND P3, PT, R12, RZ, PT ;  /* 0x000000ff0c00720b */ /* 0x000fce0003f75000 */
[----:B------:R-:W1:Y:S08]  /*13c10*/  @P2 MUFU.LG2 R6, R11 ;  /* 0x0000000b00062308 */ /* 0x000e700000000c00 */
[----:B------:R2:W-:Y:S08]  /*13c20*/  @P2 MUFU.RCP R5, R11 ;  /* 0x0000000b00052308 */ /* 0x0005f00000001000 */
[----:B------:R-:W3:Y:S01]  /*13c30*/  @P3 MUFU.LG2 R8, R12 ;  /* 0x0000000c00083308 */ /* 0x000ee20000000c00 */
[----:B--2---:R-:W2:Y:S01]  /*13c40*/  LDL.LU R11, [R1+0x70] ;  /* 0x00007000010b7983 */ /* 0x004ea20000300800 */
[----:B------:R-:W-:-:S02]  /*13c50*/  WARPGROUP.DEPBAR.LE gsb0, 0x0 ;  /* 0x00008000000079c5 */ /* 0x000fc40000010000 */
[----:B------:R-:W-:-:S06]  /*13c60*/  WARPGROUP.ARRIVE ;  /* 0x00000000000079c5 */ /* 0x000fcc0000000000 */
[----:B------:R-:W-:Y:S01]  /*13c70*/  HGMMA.64x96x16.F32 R24, gdesc[UR4].tnspB, R24, gsb0 ;  /* 0x41600000041879f0 */ /* 0x000fe20008000818 */
[----:B------:R4:W-:Y:S01]  /*13c80*/  STL [R1+0x3c], R13 ;  /* 0x00003c0d01007387 */ /* 0x0009e20000100800 */
[----:B------:R-:W0:Y:S01]  /*13c90*/  @P3 MUFU.RCP R4, R12 ;  /* 0x0000000c00043308 */ /* 0x000e220000001000 */
[----:B------:R-:W-:Y:S02]  /*13ca0*/  @!P1 VIADD R10, R7, 0x31c60 ;  /* 0x00031c60070a9836 */ /* 0x000fe40000000000 */
[----:B------:R-:W-:Y:S01]  /*13cb0*/  @P2 FMUL.FTZ R7, R14, 0.69314718246459960938 ;  /* 0x3f3172180e072820 */ /* 0x000fe20000410000 */
[----:B-1----:R-:W-:Y:S01]  /*13cc0*/  @P2 FMUL.FTZ R6, R6, 0.69314718246459960938 ;  /* 0x3f31721806062820 */ /* 0x002fe20000410000 */
[----:B------:R-:W-:Y:S01]  /*13cd0*/  @P3 FMUL.FTZ R14, R14, 0.69314718246459960938 ;  /* 0x3f3172180e0e3820 */ /* 0x000fe20000410000 */
[----:B---3--:R-:W-:Y:S01]  /*13ce0*/  @P3 FMUL.FTZ R9, R8, 0.69314718246459960938 ;  /* 0x3f31721808093820 */ /* 0x008fe20000410000 */
[----:B------:R-:W-:Y:S01]  /*13cf0*/  IMAD.MOV.U32 R2, RZ, RZ, -0x800000 ;  /* 0xff800000ff027424 */ /* 0x000fe200078e00ff */
[----:B------:R-:W-:Y:S01]  /*13d00*/  @!P1 PRMT R10, RZ, 0x654, R10 ;  /* 0x00000654ff0a9816 */ /* 0x000fe2000000000a */
[----:B------:R-:W-:-:S02]  /*13d10*/  IMAD.MOV.U32 R3, RZ, RZ, -0x800000 ;  /* 0xff800000ff037424 */ /* 0x000fc400078e00ff */
[----:B------:R-:W-:Y:S01]  /*13d20*/  @P2 FFMA.FTZ R2, R7, R0, R6 ;  /* 0x0000000007022223 */ /* 0x000fe20000010006 */
[----:B------:R-:W-:Y:S01]  /*13d30*/  @P3 FFMA.FTZ R3, R14, R72, R9 ;  /* 0x000000480e033223 */ /* 0x000fe20000010009 */
[----:B------:R-:W-:Y:S01]  /*13d40*/  SEL R148, R148, RZ, P0 ;  /* 0x000000ff94947207 */ /* 0x000fe20000000000 */
[----:B------:R-:W-:Y:S02]  /*13d50*/  WARPGROUP.DEPBAR.LE gsb0, 0x0 ;  /* 0x00008000000079c5 */ /* 0x000fe40000010000 */
        /* <DEDUP_REMOVED lines=21> */
[-C--:B0-----:R-:W-:Y:S01]  /*13eb0*/  FMUL.FTZ R64, R43, R4.reuse ;  /* 0x000000042b407220 */ /* 0x081fe20000410000 */
[----:B------:R4:W-:Y:S01]  /*13ec0*/  @!P1 SYNCS.ARRIVE.TRANS64.RED.A1T0 RZ, [R10+URZ], RZ ;  /* 0x000000ff0aff99a7 */ /* 0x0009e2000810043f */
        /* <DEDUP_REMOVED lines=13> */
[----:B------:R-:W-:Y:S01]  /*13fa0*/  PLOP3.LUT P1, PT, PT, PT, PT, 0x8, 0x0 ;  /* 0x000000000000781c */ /* 0x000fe20003f2e170 */
        /* <DEDUP_REMOVED lines=13> */
[----:B--2---:R-:W-:-:S05]  /*14080*/  VIADD R11, R11, 0x1 ;  /* 0x000000010b0b7836 */ /* 0x004fca0000000000 */
[----:B------:R4:W-:Y:S02]  /*14090*/  STL [R1+0x70], R11 ;  /* 0x0000700b01007387 */ /* 0x0009e40000100800 */
.L_x_373:
[----:B------:R-:W2:Y:S01]  /*140a0*/  LDL R62, [R1+0x68] ;  /* 0x00006800013e7983 */ /* 0x000ea20000100800 */
[----:B------:R-:W-:Y:S05]  /*140b0*/  WARPSYNC.ALL ;  /* 0x0000000000007948 */ /* 0x000fea0003800000 */
[----:B------:R-:W0:Y:S01]  /*140c0*/  S2UR UR5, SR_CgaCtaId ;  /* 0x00000000000579c3 */ /* 0x000e220000008800 */
[----:B------:R-:W-:Y:S01]  /*140d0*/  UMOV UR4, 0x400 ;  /* 0x0000040000047882 */ /* 0x000fe20000000000 */
[----:B------:R-:W-:Y:S01]  /*140e0*/  BSSY B0, `(.L_x_436) ;  /* 0x0000180000007945 */ /* 0x000fe20003800000 */
[----:B0-----:R-:W-:-:S06]  /*140f0*/  ULEA UR4, UR5, UR4, 0x18 ;  /* 0x0000000405047291 */ /* 0x001fcc000f8ec03f */
[----:B------:R-:W-:Y:S01]  /*14100*/  IMAD.U32 R18, RZ, RZ, UR4 ;  /* 0x00000004ff127e24 */ /* 0x000fe2000f8e00ff */
[----:B------:R-:W-:Y:S06]  /*14110*/  BAR.SYNC.DEFER_BLOCKING 0x5, 0x1a0 ;  /* 0x0146800000007b1d */ /* 0x000fec0000010000 */
[----:B------:R0:W1:Y:S02]  /*14120*/  LDS.128 R104, [R18+0x31cd0] ;  /* 0x031cd00012687984 */ /* 0x0000640000000c00 */
[----:B------:R-:W-:Y:S06]  /*14130*/  BAR.ARV 0x4, 0x1a0 ;  /* 0x0106800000007b1d */ /* 0x000fec0000002000 */
[----:B--2---:R-:W-:Y:S01]  /*14140*/  SHF.R.S32.HI R26, RZ, 0x1f, R62 ;  /* 0x0000001fff1a7819 */ /* 0x004fe2000001143e */
[----:B------:R-:W-:-:S03]  /*14150*/  IMAD.SHL.U32 R46, R62, 0x4, RZ ;  /* 0x000000043e2e7824 */ /* 0x000fc600078e00ff */
[----:B------:R-:W-:Y:S01]  /*14160*/  SHF.L.U64.HI R27, R62, 0x2, R26 ;  /* 0x000000023e1b7819 */ /* 0x000fe2000001021a */
[----:B01----:R-:W-:Y:S06]  /*14170*/  @P1 BRA `(.L_x_437) ;  /* 0x0000000c00e41947 */ /* 0x003fec0003800000 */
[----:B------:R-:W2:Y:S01]  /*14180*/  LDL R4, [R1+0x90] ;  /* 0x0000900001047983 */ /* 0x000ea20000100800 */
[----:B------:R-:W0:Y:S01]  /*14190*/  S2R R5, SR_SWINHI ;  /* 0x0000000000057919 */ /* 0x000e220000002f00 */
[----:B------:R-:W-:Y:S05]  /*141a0*/  WARPSYNC.ALL ;  /* 0x0000000000007948 */ /* 0x000fea0003800000 */
[----:B------:R-:W-:Y:S01]  /*141b0*/  F2FP.F16.F32.PACK_AB R6, R79, R6 ;  /* 0x000000064f06723e */ /* 0x000fe200000000ff */
[----:B------:R-:W-:Y:S01]  /*141c0*/  ULDC.64 UR4, c[0x0][0xbd8] ;  /* 0x0002f60000047ab9 */ /* 0x000fe20000000a00 */
[----:B------:R-:W3:Y:S01]  /*141d0*/  LDL R66, [R1+0x6c] ;  /* 0x00006c0001427983 */ /* 0x000ee20000100800 */
[----:B------:R-:W-:-:S02]  /*141e0*/  MOV R24, R18 ;  /* 0x0000001200187202 */ /* 0x000fc40000000f00 */
[----:B0-----:R-:W-:Y:S01]  /*141f0*/  MOV R25, R5 ;  /* 0x0000000500197202 */ /* 0x001fe20000000f00 */
[----:B------:R-:W-:Y:S02]  /*14200*/  BAR.SYNC.DEFER_BLOCKING 0x1, 0x180 ;  /* 0x0046000000007b1d */ /* 0x000fe40000010000 */
[----:B--2---:R-:W-:-:S03]  /*14210*/  IMAD.WIDE R4, R4, 0x2, R24 ;  /* 0x0000000204047825 */ /* 0x004fc600078e0218 */
[----:B------:R-:W-:-:S04]  /*14220*/  IADD3 R55, P4, R4, 0x20, RZ ;  /* 0x0000002004377810 */ /* 0x000fc80007f9e0ff */
[----:B------:R-:W-:Y:S02]  /*14230*/  LOP3.LUT R8, R55, 0x180, RZ, 0xc0, !PT ;  /* 0x0000018037087812 */ /* 0x000fe400078ec0ff */
[----:B------:R-:W-:Y:S02]  /*14240*/  IADD3 R63, P2, R4, 0x3020, RZ ;  /* 0x00003020043f7810 */ /* 0x000fe40007f5e0ff */
[----:B------:R-:W-:Y:S02]  /*14250*/  SHF.R.U64 R8, R8, 0x3, RZ ;  /* 0x0000000308087819 */ /* 0x000fe400000012ff */
[C---:B------:R-:W-:Y:S02]  /*14260*/  IADD3 R59, P3, R4.reuse, 0x3000, RZ ;  /* 0x00003000043b7810 */ /* 0x040fe40007f7e0ff */
[C---:B------:R-:W-:Y:S02]  /*14270*/  LOP3.LUT R9, R4.reuse, 0x180, RZ, 0xc0, !PT ;  /* 0x0000018004097812 */ /* 0x040fe400078ec0ff */
[----:B------:R-:W-:-:S02]  /*14280*/  IADD3 R67, P1, R4, 0x6000, RZ ;  /* 0x0000600004437810 */ /* 0x000fc40007f3e0ff */
[----:B------:R-:W-:Y:S02]  /*14290*/  IADD3 R58, P0, R4, 0x6020, RZ ;  /* 0x00006020043a7810 */ /* 0x000fe40007f1e0ff */
[----:B------:R-:W-:Y:S02]  /*142a0*/  LOP3.LUT R12, R8, R55, RZ, 0x3c, !PT ;  /* 0x00000037080c7212 */ /* 0x000fe400078e3cff */
[----:B----4-:R-:W-:Y:S02]  /*142b0*/  LOP3.LUT R10, R63, 0x180, RZ, 0xc0, !PT ;  /* 0x000001803f0a7812 */ /* 0x010fe400078ec0ff */
[----:B------:R-:W-:Y:S02]  /*142c0*/  LOP3.LUT R8, R59, 0x180, RZ, 0xc0, !PT ;  /* 0x000001803b087812 */ /* 0x000fe400078ec0ff */
[----:B------:R-:W-:Y:S02]  /*142d0*/  SHF.R.U64 R9, R9, 0x3, RZ ;  /* 0x0000000309097819 */ /* 0x000fe400000012ff */
[----:B------:R-:W-:-:S02]  /*142e0*/  LOP3.LUT R54, R67, 0x180, RZ, 0xc0, !PT ;  /* 0x0000018043367812 */ /* 0x000fc400078ec0ff */
[----:B------:R-:W-:Y:S02]  /*142f0*/  LOP3.LUT R55, R58, 0x180, RZ, 0xc0, !PT ;  /* 0x000001803a377812 */ /* 0x000fe400078ec0ff */
[----:B------:R-:W-:Y:S02]  /*14300*/  SHF.R.U64 R10, R10, 0x3, RZ ;  /* 0x000000030a0a7819 */ /* 0x000fe400000012ff */
[----:B------:R-:W-:Y:S01]  /*14310*/  SHF.R.U64 R8, R8, 0x3, RZ ;  /* 0x0000000308087819 */ /* 0x000fe200000012ff */
[--C-:B------:R-:W-:Y:S01]  /*14320*/  IMAD.X R21, RZ, RZ, R5.reuse, P2 ;  /* 0x000000ffff157224 */ /* 0x100fe200010e0605 */
[----:B------:R-:W-:Y:S01]  /*14330*/  LOP3.LUT R4, R9, R4, RZ, 0x3c, !PT ;  /* 0x0000000409047212 */ /* 0x000fe200078e3cff */
[--C-:B------:R-:W-:Y:S01]  /*14340*/  IMAD.X R13, RZ, RZ, R5.reuse, P4 ;  /* 0x000000ffff0d7224 */ /* 0x100fe200020e0605 */
[----:B------:R-:W-:Y:S01]  /*14350*/  SHF.R.U64 R54, R54, 0x3, RZ ;  /* 0x0000000336367819 */ /* 0x000fe200000012ff */
[----:B------:R-:W-:Y:S01]  /*14360*/  IMAD.X R15, RZ, RZ, R5, P3 ;  /* 0x000000ffff0f7224 */ /* 0x000fe200018e0605 */
[----:B------:R-:W-:-:S02]  /*14370*/  SHF.R.U64 R55, R55, 0x3, RZ ;  /* 0x0000000337377819 */ /* 0x000fc400000012ff */
[----:B------:R-:W-:Y:S02]  /*14380*/  LOP3.LUT R20, R10, R63, RZ, 0x3c, !PT ;  /* 0x0000003f0a147212 */ /* 0x000fe400078e3cff */
[----:B------:R-:W-:Y:S01]  /*14390*/  LOP3.LUT R14, R8, R59, RZ, 0x3c, !PT ;  /* 0x0000003b080e7212 */ /* 0x000fe200078e3cff */
[--C-:B------:R-:W-:Y:S01]  /*143a0*/  IMAD.X R9, RZ, RZ, R5.reuse, P1 ;  /* 0x000000ffff097224 */ /* 0x100fe200008e0605 */
[----:B------:R-:W-:Y:S01]  /*143b0*/  MOV R59, R4 ;  /* 0x00000004003b7202 */ /* 0x000fe20000000f00 */
[----:B------:R-:W-:Y:S01]  /*143c0*/  IMAD.X R11, RZ, RZ, R5, P0 ;  /* 0x000000ffff0b7224 */ /* 0x000fe200000e0605 */
[----:B------:R-:W-:Y:S02]  /*143d0*/  LOP3.LUT R8, R54, R67, RZ, 0x3c, !PT ;  /* 0x0000004336087212 */ /* 0x000fe400078e3cff */
[----:B------:R-:W-:Y:S02]  /*143e0*/  F2FP.F16.F32.PACK_AB R4, R74, R7 ;  /* 0x000000074a04723e */ /* 0x000fe400000000ff */
[----:B------:R-:W-:-:S02]  /*143f0*/  LOP3.LUT R10, R55, R58, RZ, 0x3c, !PT ;  /* 0x0000003a370a7212 */ /* 0x000fc400078e3cff */
[----:B------:R-:W-:Y:S02]  /*14400*/  F2FP.F16.F32.PACK_AB R5, R81, R78 ;  /* 0x0000004e5105723e */ /* 0x000fe400000000ff */
[----:B------:R-:W-:Y:S02]  /*14410*/  F2FP.F16.F32.PACK_AB R7, R80, R69 ;  /* 0x000000455007723e */ /* 0x000fe400000000ff */
[----:B------:R-:W-:Y:S02]  /*14420*/  MOV R54, R20 ;  /* 0x0000001400367202 */ /* 0x000fe40000000f00 */
[----:B------:R-:W-:Y:S02]  /*14430*/  MOV R58, R12 ;  /* 0x0000000c003a7202 */ /* 0x000fe40000000f00 */
[----:B------:R-:W-:Y:S02]  /*14440*/  MOV R55, R14 ;  /* 0x0000000e00377202 */ /* 0x000fe40000000f00 */
        /* <DEDUP_REMOVED lines=8> */
[----:B------:R0:W-:Y:S01]  /*144d0*/  STSM.16.M88.4 [R59], R4 ;  /* 0x000000043b007844 */ /* 0x0001e20000000200 */
[----:B------:R-:W-:Y:S02]  /*144e0*/  MOV R53, R8 ;  /* 0x0000000800357202 */ /* 0x000fe40000000f00 */
[----:B------:R-:W-:Y:S01]  /*144f0*/  MOV R40, R10 ;  /* 0x0000000a00287202 */ /* 0x000fe20000000f00 */
[----:B------:R1:W-:Y:S01]  /*14500*/  STSM.16.M88.4 [R58], R12 ;  /* 0x0000000c3a007844 */ /* 0x0003e20000000200 */
[----:B------:R-:W-:Y:S02]  /*14510*/  F2FP.F16.F32.PACK_AB R8, R45, R32 ;  /* 0x000000202d08723e */ /* 0x000fe400000000ff */
[----:B------:R-:W-:Y:S01]  /*14520*/  F2FP.F16.F32.PACK_AB R9, R50, R39 ;  /* 0x000000273209723e */ /* 0x000fe200000000ff */
[----:B------:R2:W-:Y:S01]  /*14530*/  STSM.16.M88.4 [R55], R20 ;  /* 0x0000001437007844 */ /* 0x0005e20000000200 */
[----:B------:R-:W-:-:S02]  /*14540*/  F2FP.F16.F32.PACK_AB R10, R48, R33 ;  /* 0x00000021300a723e */ /* 0x000fc400000000ff */
[----:B------:R-:W-:Y:S02]  /*14550*/  F2FP.F16.F32.PACK_AB R11, R47, R38 ;  /* 0x000000262f0b723e */ /* 0x000fe400000000ff */
[----:B------:R-:W-:Y:S02]  /*14560*/  ISETP.NE.U32.AND P0, PT, RZ, UR4, PT ;  /* 0x00000004ff007c0c */ /* 0x000fe4000bf05070 */
[----:B0-----:R-:W-:Y:S02]  /*14570*/  F2FP.F16.F32.PACK_AB R4, R41, R28 ;  /* 0x0000001c2904723e */ /* 0x001fe400000000ff */
[----:B------:R-:W-:Y:S02]  /*14580*/  F2FP.F16.F32.PACK_AB R5, R56, R43 ;  /* 0x0000002b3805723e */ /* 0x000fe400000000ff */
[----:B------:R-:W-:Y:S02]  /*14590*/  F2FP.F16.F32.PACK_AB R6, R44, R29 ;  /* 0x0000001d2c06723e */ /* 0x000fe400000000ff */
[----:B------:R-:W-:-:S02]  /*145a0*/  F2FP.F16.F32.PACK_AB R7, R51, R42 ;  /* 0x0000002a3307723e */ /* 0x000fc400000000ff */
[----:B-1----:R-:W-:Y:S02]  /*145b0*/  F2FP.F16.F32.PACK_AB R12, R49, R36 ;  /* 0x00000024310c723e */ /* 0x002fe400000000ff */
[----:B------:R-:W-:Y:S02]  /*145c0*/  F2FP.F16.F32.PACK_AB R13, R35, R30 ;  /* 0x0000001e230d723e */ /* 0x000fe400000000ff */
[----:B------:R-:W-:Y:S02]  /*145d0*/  F2FP.F16.F32.PACK_AB R14, R52, R37 ;  /* 0x00000025340e723e */ /* 0x000fe400000000ff */
[----:B------:R-:W-:Y:S02]  /*145e0*/  F2FP.F16.F32.PACK_AB R15, R34, R31 ;  /* 0x0000001f220f723e */ /* 0x000fe400000000ff */
[----:B--2---:R-:W-:Y:S01]  /*145f0*/  IADD3 R20, P1, R46, UR4, RZ ;  /* 0x000000042e147c10 */ /* 0x004fe2000ff3e0ff */
[----:B------:R0:W-:Y:S01]  /*14600*/  STSM.16.M88.4 [R54], R4 ;  /* 0x0000000436007844 */ /* 0x0001e20000000200 */
[----:B------:R-:W-:-:S02]  /*14610*/  ISETP.NE.AND.EX P0, PT, RZ, UR5, PT, P0 ;  /* 0x00000005ff007c0c */ /* 0x000fc4000bf05300 */
[----:B------:R-:W-:Y:S01]  /*14620*/  IADD3.X R21, R27, UR5, RZ, P1, !PT ;  /* 0x000000051b157c10 */ /* 0x000fe20008ffe4ff */
[----:B------:R0:W-:Y:S01]  /*14630*/  STSM.16.M88.4 [R53], R8 ;  /* 0x0000000835007844 */ /* 0x0001e20000000200 */
[----:B------:R-:W-:-:S03]  /*14640*/  ULDC.64 UR4, c[0x0][0xbe0] ;  /* 0x0002f80000047ab9 */ /* 0x000fc60000000a00 */
[----:B------:R0:W-:Y:S01]  /*14650*/  STSM.16.M88.4 [R40], R12 ;  /* 0x0000000c28007844 */ /* 0x0001e20000000200 */
[----:B------:R-:W-:Y:S01]  /*14660*/  BAR.SYNC.DEFER_BLOCKING 0x1, 0x180 ;  /* 0x0046000000007b1d */ /* 0x000fe20000010000 */
[----:B------:R-:W-:-:S04]  /*14670*/  ISETP.NE.U32.AND P1, PT, RZ, UR4, PT ;  /* 0x00000004ff007c0c */ /* 0x000fc8000bf25070 */
[----:B------:R-:W-:Y:S01]  /*14680*/  ISETP.NE.AND.EX P1, PT, RZ, UR5, PT, P1 ;  /* 0x00000005ff007c0c */ /* 0x000fe2000bf25310 */
[----:B------:R-:W-:-:S12]  /*14690*/  IMAD.MOV.U32 R37, RZ, RZ, RZ ;  /* 0x000000ffff257224 */ /* 0x000fd800078e00ff */
[----:B------:R-:W-:Y:S01]  /*146a0*/  @P1 IADD3 R46, P2, R46, UR4, RZ ;  /* 0x000000042e2e1c10 */ /* 0x000fe2000ff5e0ff */
[----:B------:R-:W-:Y:S02]  /*146b0*/  ULDC UR4, c[0x0][0xa88] ;  /* 0x0002a20000047ab9 */ /* 0x000fe40000000800 */
[----:B------:R-:W-:Y:S01]  /*146c0*/  IMAD.U32 R0, RZ, RZ, UR4 ;  /* 0x00000004ff007e24 */ /* 0x000fe2000f8e00ff */
[----:B------:R-:W-:Y:S01]  /*146d0*/  @P1 IADD3.X R47, R27, UR5, RZ, P2, !PT ;  /* 0x000000051b2f1c10 */ /* 0x000fe200097fe4ff */
[----:B------:R-:W2:Y:S04]  /*146e0*/  @P0 LDG.E R37, desc[UR60][R20.64] ;  /* 0x0000003c14250981 */ /* 0x000ea8000c1e1900 */
[----:B------:R0:W5:Y:S01]  /*146f0*/  @P1 LDG.E R0, desc[UR60][R46.64] ;  /* 0x0000003c2e001981 */ /* 0x000162000c1e1900 */
[----:B---3--:R-:W-:-:S02]  /*14700*/  SHF.R.S32.HI R38, RZ, 0x1f, R66 ;  /* 0x0000001fff267819 */ /* 0x008fc40000011442 */
[----:B--2---:R-:W-:Y:S01]  /*14710*/  SHF.R.S32.HI R36, RZ, 0x1f, R37 ;  /* 0x0000001fff247819 */ /* 0x004fe20000011425 */
[----:B0-----:R-:W-:Y:S06]  /*14720*/  @P1 BRA `(.L_x_438) ;  /* 0x0000000000101947 */ /* 0x001fec0003800000 */
[----:B------:R-:W-:Y:S05]  /*14730*/  @!P0 BRA `(.L_x_438) ;  /* 0x00000000000c8947 */ /* 0x000fea0003800000 */
[----:B------:R-:W2:Y:S04]  /*14740*/  LDG.E R5, desc[UR60][R20.64] ;  /* 0x0000003c14057981 */ /* 0x000ea8000c1e1900 */
[----:B-----5:R-:W2:Y:S02]  /*14750*/  LDG.E R0, desc[UR60][R20.64+0x4] ;  /* 0x0000043c14007981 */ /* 0x020ea4000c1e1900 */
[----:B--2---:R-:W-:-:S07]  /*14760*/  IMAD.IADD R0, R0, 0x1, -R5 ;  /* 0x0000000100007824 */ /* 0x004fce00078e0a05 */
.L_x_438:
[----:B------:R-:W2:Y:S01]  /*14770*/  LDL.64 R4, [R1+0x60] ;  /* 0x0000600001047983 */ /* 0x000ea20000100a00 */
[----:B------:R-:W-:-:S03]  /*14780*/  ULDC.64 UR4, c[0x0][0xb70] ;  /* 0x0002dc0000047ab9 */ /* 0x000fc60000000a00 */
[----:B------:R0:W3:Y:S04]  /*14790*/  LDL.64 R44, [R1+0x60] ;  /* 0x00006000012c7983 */ /* 0x0000e80000100a00 */
[----:B------:R-:W4:Y:S04]  /*147a0*/  LDL R8, [R1+0x8c] ;  /* 0x00008c0001087983 */ /* 0x000f280000100800 */
[----:B------:R-:W4:Y:S04]  /*147b0*/  LDL.LU R42, [R1+0x74] ;  /* 0x00007400012a7983 */ /* 0x000f280000300800 */
[----:B------:R-:W4:Y:S01]  /*147c0*/  LDL R41, [R1+0x54] ;  /* 0x0000540001297983 */ /* 0x000f220000100800 */
[----:B------:R-:W1:Y:S01]  /*147d0*/  S2R R10, SR_TID.X ;  /* 0x00000000000a7919 */ /* 0x000e620000002100 */
[----:B------:R-:W-:Y:S01]  /*147e0*/  IMAD R6, R38, UR4, RZ ;  /* 0x0000000426067c24 */ /* 0x000fe2000f8e02ff */
[----:B------:R-:W-:-:S03]  /*147f0*/  SEL R40, R26, RZ, !P0 ;  /* 0x000000ff1a287207 */ /* 0x000fc60004000000 */
[----:B------:R-:W-:Y:S01]  /*14800*/  IMAD R9, R66, UR5, R6 ;  /* 0x0000000542097c24 */ /* 0x000fe2000f8e0206 */
[----:B------:R-:W-:Y:S01]  /*14810*/  SEL R39, R62, RZ, !P0 ;  /* 0x000000ff3e277207 */ /* 0x000fe20004000000 */
[----:B-1----:R-:W-:-:S05]  /*14820*/  VIADD R14, R10, 0xffffff80 ;  /* 0xffffff800a0e7836 */ /* 0x002fca0000000000 */
[----:B------:R-:W-:-:S04]  /*14830*/  SHF.R.S32.HI R10, RZ, 0x1f, R14 ;  /* 0x0000001fff0a7819 */ /* 0x000fc8000001140e */
[----:B------:R-:W-:-:S04]  /*14840*/  LEA.HI R10, R10, R14, RZ, 0x7 ;  /* 0x0000000e0a0a7211 */ /* 0x000fc800078f38ff */
[----:B------:R-:W-:-:S05]  /*14850*/  LOP3.LUT R10, R10, 0xffffff80, RZ, 0xc0, !PT ;  /* 0xffffff800a0a7812 */ /* 0x000fca00078ec0ff */
[----:B------:R-:W-:Y:S01]  /*14860*/  IMAD.IADD R10, R14, 0x1, -R10 ;  /* 0x000000010e0a7824 */ /* 0x000fe200078e0a0a */
[----:B------:R-:W-:Y:S01]  /*14870*/  BSSY B1, `(.L_x_439) ;  /* 0x0000071000017945 */ /* 0x000fe20003800000 */
[----:B--2---:R-:W-:Y:S02]  /*14880*/  IMAD.MOV.U32 R5, RZ, RZ, R36 ;  /* 0x000000ffff057224 */ /* 0x004fe400078e0024 */
[----:B---3--:R-:W-:Y:S01]  /*14890*/  IMAD.MOV.U32 R44, RZ, RZ, R4 ;  /* 0x000000ffff2c7224 */ /* 0x008fe200078e0004 */
[----:B------:R-:W-:-:S05]  /*148a0*/  MOV R4, R37 ;  /* 0x0000002500047202 */ /* 0x000fca0000000f00 */
[----:B------:R-:W-:Y:S01]  /*148b0*/  IMAD.WIDE.U32 R4, R66, UR4, R4 ;  /* 0x0000000442047c25 */ /* 0x000fe2000f8e0004 */
[----:B------:R-:W-:-:S03]  /*148c0*/  ULDC.64 UR4, c[0x0][0xb78] ;  /* 0x0002de0000047ab9 */ /* 0x000fc60000000a00 */
[----:B----4-:R-:W-:Y:S02]  /*148d0*/  IMAD R7, R44, 0x20, R41 ;  /* 0x000000202c077824 */ /* 0x010fe400078e0229 */
[----:B------:R-:W-:Y:S02]  /*148e0*/  IMAD.IADD R5, R5, 0x1, R9 ;  /* 0x0000000105057824 */ /* 0x000fe400078e0209 */
[----:B------:R-:W-:-:S04]  /*148f0*/  IMAD.WIDE R24, R7, 0x2, R24 ;  /* 0x0000000207187825 */ /* 0x000fc800078e0218 */
[----:B------:R-:W-:Y:S01]  /*14900*/  IMAD R6, R40, UR4, RZ ;  /* 0x0000000428067c24 */ /* 0x000fe2000f8e02ff */
[----:B------:R-:W-:Y:S01]  /*14910*/  IADD3 R9, P2, R24, 0x1800, RZ ;  /* 0x0000180018097810 */ /* 0x000fe20007f5e0ff */
[----:B------:R-:W-:Y:S02]  /*14920*/  IMAD R11, R42, 0xc0, R8 ;  /* 0x000000c02a0b7824 */ /* 0x000fe400078e0208 */
[----:B------:R-:W-:Y:S01]  /*14930*/  IMAD.WIDE.U32 R4, R39, UR4, R4 ;  /* 0x0000000427047c25 */ /* 0x000fe2000f8e0004 */
[----:B------:R-:W-:Y:S02]  /*14940*/  LOP3.LUT R8, R9, 0x180, RZ, 0xc0, !PT ;  /* 0x0000018009087812 */ /* 0x000fe400078ec0ff */
[----:B------:R-:W-:Y:S01]  /*14950*/  SHF.R.S32.HI R7, RZ, 0x1f, R11 ;  /* 0x0000001fff077819 */ /* 0x000fe2000001140b */
[----:B------:R-:W-:Y:S01]  /*14960*/  IMAD R6, R39, UR5, R6 ;  /* 0x0000000527067c24 */ /* 0x000fe2000f8e0206 */
[----:B------:R-:W-:Y:S01]  /*14970*/  IADD3 R4, P0, R11, R4, RZ ;  /* 0x000000040b047210 */ /* 0x000fe20007f1e0ff */
[----:B------:R-:W-:Y:S01]  /*14980*/  ULDC.64 UR4, c[0x0][0xb40] ;  /* 0x0002d00000047ab9 */ /* 0x000fe20000000a00 */
[----:B------:R-:W-:-:S02]  /*14990*/  SHF.R.U64 R8, R8, 0x3, RZ ;  /* 0x0000000308087819 */ /* 0x000fc400000012ff */
[----:B------:R-:W-:Y:S02]  /*149a0*/  IADD3.X R7, R7, R5, R6, P0, !PT ;  /* 0x0000000507077210 */ /* 0x000fe400007fe406 */
[----:B------:R-:W-:Y:S01]  /*149b0*/  LEA R34, P1, R4, UR4, 0x2 ;  /* 0x0000000404227c11 */ /* 0x000fe2000f8210ff */
[----:B------:R-:W-:Y:S01]  /*149c0*/  VIADD R5, R11, 0x8 ;  /* 0x000000080b057836 */ /* 0x000fe20000000000 */
[----:B------:R-:W-:Y:S01]  /*149d0*/  LOP3.LUT R8, R8, R9, RZ, 0x3c, !PT ;  /* 0x0000000908087212 */ /* 0x000fe200078e3cff */
[----:B------:R-:W-:Y:S01]  /*149e0*/  IMAD.X R9, RZ, RZ, R25, P2 ;  /* 0x000000ffff097224 */ /* 0x000fe200010e0619 */
[C---:B------:R-:W-:Y:S02]  /*149f0*/  IADD3 R13, P5, R24.reuse, 0x3000, RZ ;  /* 0x00003000180d7810 */ /* 0x040fe40007fbe0ff */
[C---:B------:R-:W-:Y:S02]  /*14a00*/  IADD3 R21, P4, R24.reuse, 0x4800, RZ ;  /* 0x0000480018157810 */ /* 0x040fe40007f9e0ff */
[----:B------:R-:W-:-:S02]  /*14a10*/  IADD3 R27, P3, R24, 0x6000, RZ ;  /* 0x00006000181b7810 */ /* 0x000fc40007f7e0ff */
[----:B------:R-:W-:Y:S02]  /*14a20*/  LOP3.LUT P0, RZ, R10, 0x3, RZ, 0xc0, !PT ;  /* 0x000000030aff7812 */ /* 0x000fe4000780c0ff */
[----:B------:R-:W-:Y:S01]  /*14a30*/  LEA.HI.X R35, R4, UR5, R7, 0x2, P1 ;  /* 0x0000000504237c11 */ /* 0x000fe200088f1407 */
[----:B------:R-:W-:Y:S01]  /*14a40*/  ULDC.64 UR4, c[0x0][0xaa0] ;  /* 0x0002a80000047ab9 */ /* 0x000fe20000000a00 */
[----:B------:R-:W-:Y:S02]  /*14a50*/  IADD3 R7, P2, R24, 0x7800, RZ ;  /* 0x0000780018077810 */ /* 0x000fe40007f5e0ff */
[----:B------:R-:W-:Y:S02]  /*14a60*/  LOP3.LUT R12, R13, 0x180, RZ, 0xc0, !PT ;  /* 0x000001800d0c7812 */ /* 0x000fe400078ec0ff */
[----:B------:R-:W-:Y:S02]  /*14a70*/  LOP3.LUT R20, R21, 0x180, RZ, 0xc0, !PT ;  /* 0x0000018015147812 */ /* 0x000fe400078ec0ff */
[----:B------:R-:W-:-:S02]  /*14a80*/  LOP3.LUT R26, R27, 0x180, RZ, 0xc0, !PT ;  /* 0x000001801b1a7812 */ /* 0x000fc400078ec0ff */
[-C--:B-----5:R-:W-:Y:S02]  /*14a90*/  ISETP.GE.OR P1, PT, R11, R0.reuse, P0 ;  /* 0x000000000b00720c */ /* 0x0a0fe40000726670 */
[----:B------:R-:W-:Y:S02]  /*14aa0*/  LOP3.LUT R4, R24, 0x180, RZ, 0xc0, !PT ;  /* 0x0000018018047812 */ /* 0x000fe400078ec0ff */
[----:B------:R-:W-:Y:S02]  /*14ab0*/  ISETP.GE.OR P0, PT, R5, R0, P0 ;  /* 0x000000000500720c */ /* 0x000fe40000706670 */
[----:B------:R-:W-:Y:S02]  /*14ac0*/  LOP3.LUT R6, R7, 0x180, RZ, 0xc0, !PT ;  /* 0x0000018007067812 */ /* 0x000fe400078ec0ff */
[----:B------:R-:W-:Y:S02]  /*14ad0*/  SHF.R.U64 R12, R12, 0x3, RZ ;  /* 0x000000030c0c7819 */ /* 0x000fe400000012ff */
[----:B------:R-:W-:-:S02]  /*14ae0*/  SHF.R.U64 R20, R20, 0x3, RZ ;  /* 0x0000000314147819 */ /* 0x000fc400000012ff */
[----:B------:R-:W-:Y:S02]  /*14af0*/  SHF.R.U64 R26, R26, 0x3, RZ ;  /* 0x000000031a1a7819 */ /* 0x000fe400000012ff */
[----:B------:R-:W-:Y:S02]  /*14b00*/  SHF.R.U64 R5, R4, 0x3, RZ ;  /* 0x0000000304057819 */ /* 0x000fe400000012ff */
[----:B------:R-:W-:Y:S01]  /*14b10*/  SHF.R.U64 R6, R6, 0x3, RZ ;  /* 0x0000000306067819 */ /* 0x000fe200000012ff */
[--C-:B------:R-:W-:Y:S01]  /*14b20*/  IMAD.X R29, RZ, RZ, R25.reuse, P2 ;  /* 0x000000ffff1d7224 */ /* 0x100fe200010e0619 */
[----:B------:R-:W-:Y:S01]  /*14b30*/  LOP3.LUT R12, R12, R13, RZ, 0x3c, !PT ;  /* 0x0000000d0c0c7212 */ /* 0x000fe200078e3cff */
[--C-:B------:R-:W-:Y:S01]  /*14b40*/  IMAD.X R13, RZ, RZ, R25.reuse, P5 ;  /* 0x000000ffff0d7224 */ /* 0x100fe200028e0619 */
[----:B------:R-:W-:Y:S01]  /*14b50*/  LOP3.LUT R20, R20, R21, RZ, 0x3c, !PT ;  /* 0x0000001514147212 */ /* 0x000fe200078e3cff */
[--C-:B------:R-:W-:Y:S01]  /*14b60*/  IMAD.X R21, RZ, RZ, R25.reuse, P4 ;  /* 0x000000ffff157224 */ /* 0x100fe200020e0619 */
[----:B------:R-:W-:Y:S01]  /*14b70*/  LOP3.LUT R26, R26, R27, RZ, 0x3c, !PT ;  /* 0x0000001b1a1a7212 */ /* 0x000fe200078e3cff */
[--C-:B------:R-:W-:Y:S01]  /*14b80*/  IMAD.X R27, RZ, RZ, R25.reuse, P3 ;  /* 0x000000ffff1b7224 */ /* 0x100fe200018e0619 */
[----:B------:R-:W-:Y:S01]  /*14b90*/  LOP3.LUT R4, R5, R24, RZ, 0x3c, !PT ;  /* 0x0000001805047212 */ /* 0x000fe200078e3cff */
[----:B------:R-:W-:Y:S01]  /*14ba0*/  IMAD.MOV.U32 R5, RZ, RZ, R25 ;  /* 0x000000ffff057224 */ /* 0x000fe200078e0019 */
[----:B------:R-:W-:Y:S01]  /*14bb0*/  LOP3.LUT R28, R6, R7, RZ, 0x3c, !PT ;  /* 0x00000007061c7212 */ /* 0x000fe200078e3cff */
[----:B------:R-:W-:Y:S01]  /*14bc0*/  @!P1 STG.E desc[UR60][R34.64], R2 ;  /* 0x0000000222009986 */ /* 0x000fe2000c10193c */
[----:B------:R-:W-:-:S03]  /*14bd0*/  SHF.R.S32.HI R33, RZ, 0x1f, R41 ;  /* 0x0000001fff217819 */ /* 0x000fc60000011429 */
[----:B------:R1:W-:Y:S01]  /*14be0*/  @!P0 STG.E desc[UR60][R34.64+0x20], R3 ;  /* 0x0000200322008986 */ /* 0x0003e2000c10193c */
[----:B------:R-:W-:-:S03]  /*14bf0*/  IMAD.MOV.U32 R32, RZ, RZ, R41 ;  /* 0x000000ffff207224 */ /* 0x000fc600078e0029 */
[----:B------:R-:W5:Y:S01]  /*14c00*/  LD.E.128 R4, desc[UR60][R4.64] ;  /* 0x0000003c04047980 */ /* 0x000f62000c101d00 */
[----:B------:R-:W-:-:S03]  /*14c10*/  IMAD R36, R36, UR4, RZ ;  /* 0x0000000424247c24 */ /* 0x000fc6000f8e02ff */
[----:B------:R-:W5:Y:S01]  /*14c20*/  LD.E.128 R8, desc[UR60][R8.64] ;  /* 0x0000003c08087980 */ /* 0x000f62000c101d00 */
[----:B------:R-:W-:-:S03]  /*14c30*/  SHF.R.S32.HI R45, RZ, 0x1f, R44 ;  /* 0x0000001fff2d7819 */ /* 0x000fc6000001142c */
[----:B------:R-:W5:Y:S04]  /*14c40*/  LD.E.128 R12, desc[UR60][R12.64] ;  /* 0x0000003c0c0c7980 */ /* 0x000f68000c101d00 */
[----:B------:R-:W5:Y:S04]  /*14c50*/  LD.E.128 R20, desc[UR60][R20.64] ;  /* 0x0000003c14147980 */ /* 0x000f68000c101d00 */
        /* <DEDUP_REMOVED lines=8> */
[----:B-1----:R-:W-:-:S03]  /*14ce0*/  IMAD.WIDE.U32 R2, R37, UR4, R32 ;  /* 0x0000000425027c25 */ /* 0x002fc6000f8e0020 */
[----:B------:R0:W-:Y:S01]  /*14cf0*/  STL [R1+0x64], R45 ;  /* 0x0000642d01007387 */ /* 0x0001e20000100800 */
[----:B------:R-:W-:Y:S01]  /*14d00*/  IMAD R37, R37, UR5, R36 ;  /* 0x0000000525257c24 */ /* 0x000fe2000f8e0224 */
[----:B------:R-:W-:Y:S01]  /*14d10*/  ULDC.64 UR4, c[0x0][0xae0] ;  /* 0x0002b80000047ab9 */ /* 0x000fe20000000a00 */
[----:B------:R-:W-:Y:S02]  /*14d20*/  IMAD R35, R42, -0xc0, R0 ;  /* 0xffffff402a237824 */ /* 0x000fe400078e0200 */
[----:B------:R-:W-:Y:S02]  /*14d30*/  IMAD.IADD R3, R3, 0x1, R37 ;  /* 0x0000000103037824 */ /* 0x000fe400078e0225 */
[----:B------:R-:W-:Y:S01]  /*14d40*/  IMAD R33, R38, UR4, RZ ;  /* 0x0000000426217c24 */ /* 0x000fe2000f8e02ff */
[C---:B------:R-:W-:Y:S01]  /*14d50*/  ISETP.GE.AND P0, PT, R44.reuse, R35, PT ;  /* 0x000000232c00720c */ /* 0x040fe20003f06270 */
[----:B------:R-:W-:Y:S02]  /*14d60*/  VIADD R0, R44, 0x60 ;  /* 0x000000602c007836 */ /* 0x000fe40000000000 */
[----:B------:R-:W-:-:S02]  /*14d70*/  IMAD R33, R66, UR5, R33 ;  /* 0x0000000542217c24 */ /* 0x000fc4000f8e0221 */
[----:B------:R-:W-:Y:S01]  /*14d80*/  IMAD.WIDE.U32 R2, R66, UR4, R2 ;  /* 0x0000000442027c25 */ /* 0x000fe2000f8e0002 */
[----:B------:R-:W-:Y:S01]  /*14d90*/  ULDC.64 UR4, c[0x0][0xae8] ;  /* 0x0002ba0000047ab9 */ /* 0x000fe20000000a00 */
[----:B------:R-:W-:Y:S02]  /*14da0*/  ISETP.GE.AND P3, PT, R0, R35, PT ;  /* 0x000000230000720c */ /* 0x000fe40003f66270 */
[----:B------:R-:W-:Y:S02]  /*14db0*/  VIADD R32, R18, 0x31c20 ;  /* 0x00031c2012207836 */ /* 0x000fe40000000000 */
[----:B------:R-:W-:Y:S02]  /*14dc0*/  IMAD.IADD R3, R3, 0x1, R33 ;  /* 0x0000000103037824 */ /* 0x000fe400078e0221 */
[----:B------:R-:W-:Y:S01]  /*14dd0*/  IMAD R0, R40, UR4, RZ ;  /* 0x0000000428007c24 */ /* 0x000fe2000f8e02ff */
[----:B------:R-:W-:Y:S01]  /*14de0*/  PRMT R32, RZ, 0x654, R32 ;  /* 0x00000654ff207816 */ /* 0x000fe20000000020 */
[----:B------:R-:W-:-:S03]  /*14df0*/  IMAD.WIDE.U32 R34, R39, UR4, R2 ;  /* 0x0000000427227c25 */ /* 0x000fc6000f8e0002 */
[----:B--2---:R1:W-:Y:S01]  /*14e00*/  SYNCS.ARRIVE.TRANS64.RED.A1T0 RZ, [R32+URZ], RZ ;  /* 0x000000ff20ff79a7 */ /* 0x0043e2000810043f */
[----:B------:R-:W-:-:S05]  /*14e10*/  IMAD R37, R39, UR5, R0 ;  /* 0x0000000527257c24 */ /* 0x000fca000f8e0200 */
[----:B------:R-:W-:Y:S01]  /*14e20*/  IADD3 R39, R35, R37, RZ ;  /* 0x0000002523277210 */ /* 0x000fe20007ffe0ff */
[----:B-1----:R-:W-:Y:S01]  /*14e30*/  IMAD.WIDE R32, R42, 0xc0, R44 ;  /* 0x000000c02a207825 */ /* 0x002fe200078e022c */
[----:B0-----:R-:W-:Y:S06]  /*14e40*/  @P0 BRA `(.L_x_440) ;  /* 0x00000000004c0947 */ /* 0x001fec0003800000 */
        /* <DEDUP_REMOVED lines=19> */
.L_x_440:
[----:B------:R-:W-:Y:S05]  /*14f80*/  BSYNC B1 ;  /* 0x0000000000017941 */ /* 0x000fea0003800000 */
.L_x_439:
[----:B------:R-:W-:Y:S05]  /*14f90*/  @P3 BRA `(.L_x_441) ;  /* 0x0000000800503947 */ /* 0x000fea0003800000 */
[----:B0----5:R-:W-:Y:S01]  /*14fa0*/  IADD3 R5, P0, R32, 0x60, RZ ;  /* 0x0000006020057810 */ /* 0x021fe20007f1e0ff */
[----:B------:R-:W-:Y:S01]  /*14fb0*/  ULDC.64 UR4, c[0x0][0xad8] ;  /* 0x0002b60000047ab9 */ /* 0x000fe20000000a00 */
[----:B------:R-:W-:Y:S01]  /*14fc0*/  IMAD.MOV.U32 R2, RZ, RZ, R34 ;  /* 0x000000ffff027224 */ /* 0x000fe200078e0022 */
        /* <DEDUP_REMOVED lines=20> */
.L_x_437:
[----:B------:R-:W0:Y:S01]  /*15110*/  S2R R0, SR_TID.X ;  /* 0x0000000000007919 */ /* 0x000e220000002100 */
[----:B------:R-:W-:Y:S01]  /*15120*/  ULDC.64 UR4, c[0x0][0xbd8] ;  /* 0x0002f60000047ab9 */ /* 0x000fe20000000a00 */
[----:B------:R-:W-:Y:S01]  /*15130*/  IMAD.MOV.U32 R7, RZ, RZ, RZ ;  /* 0x000000ffff077224 */ /* 0x000fe200078e00ff */
[----:B------:R-:W-:Y:S02]  /*15140*/  ISETP.NE.U32.AND P0, PT, RZ, UR4, PT ;  /* 0x00000004ff007c0c */ /* 0x000fe4000bf05070 */
[----:B------:R-:W-:Y:S02]  /*15150*/  IADD3 R2, P1, R46, UR4, RZ ;  /* 0x000000042e027c10 */ /* 0x000fe4000ff3e0ff */
[----:B------:R-:W-:Y:S02]  /*15160*/  ISETP.NE.AND.EX P0, PT, RZ, UR5, PT, P0 ;  /* 0x00000005ff007c0c */ /* 0x000fe4000bf05300 */
[----:B------:R-:W-:Y:S01]  /*15170*/  IADD3.X R3, R27, UR5, RZ, P1, !PT ;  /* 0x000000051b037c10 */ /* 0x000fe20008ffe4ff */
[----:B------:R-:W-:-:S02]  /*15180*/  ULDC.64 UR4, c[0x0][0xbe0] ;  /* 0x0002f80000047ab9 */ /* 0x000fc40000000a00 */
[----:B------:R-:W-:-:S04]  /*15190*/  ISETP.NE.U32.AND P1, PT, RZ, UR4, PT ;  /* 0x00000004ff007c0c */ /* 0x000fc8000bf25070 */
[----:B------:R-:W-:-:S04]  /*151a0*/  ISETP.NE.AND.EX P1, PT, RZ, UR5, PT, P1 ;  /* 0x00000005ff007c0c */ /* 0x000fc8000bf25310 */
[----:B------:R1:W5:Y:S09]  /*151b0*/  @P0 LDG.E R7, desc[UR60][R2.64] ;  /* 0x0000003c02070981 */ /* 0x000372000c1e1900 */
[----:B------:R-:W-:Y:S01]  /*151c0*/  @P1 IADD3 R46, P2, R46, UR4, RZ ;  /* 0x000000042e2e1c10 */ /* 0x000fe2000ff5e0ff */
[----:B------:R-:W-:Y:S01]  /*151d0*/  ULDC UR4, c[0x0][0xa88] ;  /* 0x0002a20000047ab9 */ /* 0x000fe20000000800 */
[----:B0-----:R-:W-:-:S02]  /*151e0*/  VIADD R4, R0, 0xffffff80 ;  /* 0xffffff8000047836 */ /* 0x001fc40000000000 */
[----:B------:R-:W-:Y:S01]  /*151f0*/  @P1 IADD3.X R47, R27, UR5, RZ, P2, !PT ;  /* 0x000000051b2f1c10 */ /* 0x000fe200097fe4ff */
[----:B------:R-:W-:-:S06]  /*15200*/  IMAD.U32 R0, RZ, RZ, UR4 ;  /* 0x00000004ff007e24 */ /* 0x000fcc000f8e00ff */
[----:B------:R1:W5:Y:S01]  /*15210*/  @P1 LDG.E R0, desc[UR60][R46.64] ;  /* 0x0000003c2e001981 */ /* 0x000362000c1e1900 */
[----:B------:R-:W-:Y:S01]  /*15220*/  ISETP.GT.AND P2, PT, R4, 0xbf, PT ;  /* 0x000000bf0400780c */ /* 0x000fe20003f44270 */
[----:B------:R-:W-:-:S12]  /*15230*/  @P1 BRA `(.L_x_442) ;  /* 0x0000000000101947 */ /* 0x000fd80003800000 */
[----:B------:R-:W-:Y:S05]  /*15240*/  @!P0 BRA `(.L_x_442) ;  /* 0x00000000000c8947 */ /* 0x000fea0003800000 */
[----:B------:R-:W2:Y:S04]  /*15250*/  LDG.E R5, desc[UR60][R2.64] ;  /* 0x0000003c02057981 */ /* 0x000ea8000c1e1900 */
[----:B-----5:R-:W2:Y:S02]  /*15260*/  LDG.E R0, desc[UR60][R2.64+0x4] ;  /* 0x0000043c02007981 */ /* 0x020ea4000c1e1900 */
[----:B--2---:R-:W-:-:S07]  /*15270*/  IMAD.IADD R0, R0, 0x1, -R5 ;  /* 0x0000000100007824 */ /* 0x004fce00078e0a05 */
.L_x_442:
[----:B----4-:R-:W2:Y:S04]  /*15280*/  LDL R13, [R1+0x6c] ;  /* 0x00006c00010d7983 */ /* 0x010ea80000100800 */
[----:B------:R-:W3:Y:S04]  /*15290*/  LDL R10, [R1+0x54] ;  /* 0x00005400010a7983 */ /* 0x000ee80000100800 */
[----:B------:R0:W5:Y:S01]  /*152a0*/  LDL R12, [R1+0x74] ;  /* 0x00007400010c7983 */ /* 0x0001620000100800 */
[----:B------:R-:W-:Y:S01]  /*152b0*/  BSSY B1, `(.L_x_443) ;  /* 0x000001d000017945 */ /* 0x000fe20003800000 */
[----:B------:R-:W-:-:S02]  /*152c0*/  SEL R11, R62, RZ, !P0 ;  /* 0x000000ff3e0b7207 */ /* 0x000fc40004000000 */
[----:B------:R-:W-:Y:S02]  /*152d0*/  SEL R26, R26, RZ, !P0 ;  /* 0x000000ff1a1a7207 */ /* 0x000fe40004000000 */
[----:B-----5:R-:W-:Y:S02]  /*152e0*/  SHF.R.S32.HI R6, RZ, 0x1f, R7 ;  /* 0x0000001fff067819 */ /* 0x020fe40000011407 */
[----:B--2---:R-:W-:Y:S02]  /*152f0*/  SHF.R.S32.HI R8, RZ, 0x1f, R13 ;  /* 0x0000001fff087819 */ /* 0x004fe4000001140d */
[----:B---3--:R-:W-:Y:S01]  /*15300*/  SHF.R.S32.HI R9, RZ, 0x1f, R10 ;  /* 0x0000001fff097819 */ /* 0x008fe2000001140a */
[----:B0-----:R-:W-:Y:S06]  /*15310*/  @P2 BRA `(.L_x_444) ;  /* 0x0000000000582947 */ /* 0x001fec0003800000 */
[----:B-1----:R-:W0:Y:S02]  /*15320*/  S2R R2, SR_TID.X ;  /* 0x0000000000027919 */ /* 0x002e240000002100 */
[----:B0-----:R-:W-:-:S04]  /*15330*/  IMAD R2, R12, 0xc0, R2 ;  /* 0x000000c00c027824 */ /* 0x001fc800078e0202 */
[----:B------:R-:W-:-:S05]  /*15340*/  VIADD R3, R2, 0xffffff80 ;  /* 0xffffff8002037836 */ /* 0x000fca0000000000 */
[----:B------:R-:W-:-:S13]  /*15350*/  ISETP.GE.AND P0, PT, R3, R0, PT ;  /* 0x000000000300720c */ /* 0x000fda0003f06270 */
[----:B------:R-:W-:Y:S05]  /*15360*/  @P0 BRA `(.L_x_444) ;  /* 0x0000000000440947 */ /* 0x000fea0003800000 */
[C---:B------:R-:W-:Y:S01]  /*15370*/  IADD3 R2, P0, R3.reuse, R7, RZ ;  /* 0x0000000703027210 */ /* 0x040fe20007f1e0ff */
[----:B------:R-:W-:Y:S02]  /*15380*/  ULDC.64 UR4, c[0x0][0xb70] ;  /* 0x0002dc0000047ab9 */ /* 0x000fe40000000a00 */
[----:B------:R-:W-:Y:S01]  /*15390*/  IMAD R4, R8, UR4, RZ ;  /* 0x0000000408047c24 */ /* 0x000fe2000f8e02ff */
[----:B------:R-:W-:-:S03]  /*153a0*/  LEA.HI.X.SX32 R3, R3, R6, 0x1, P0 ;  /* 0x0000000603037211 */ /* 0x000fc600000f0eff */
[C---:B------:R-:W-:Y:S02]  /*153b0*/  IMAD R5, R13.reuse, UR5, R4 ;  /* 0x000000050d057c24 */ /* 0x040fe4000f8e0204 */
[----:B------:R-:W-:Y:S01]  /*153c0*/  IMAD.WIDE.U32 R2, R13, UR4, R2 ;  /* 0x000000040d027c25 */ /* 0x000fe2000f8e0002 */
[----:B------:R-:W-:-:S03]  /*153d0*/  ULDC.64 UR4, c[0x0][0xb78] ;  /* 0x0002de0000047ab9 */ /* 0x000fc60000000a00 */
[----:B------:R-:W-:Y:S01]  /*153e0*/  IMAD R4, R26, UR4, RZ ;  /* 0x000000041a047c24 */ /* 0x000fe2000f8e02ff */
[----:B------:R-:W-:-:S03]  /*153f0*/  IADD3 R3, R3, R5, RZ ;  /* 0x0000000503037210 */ /* 0x000fc60007ffe0ff */
        /* <DEDUP_REMOVED lines=8> */
.L_x_444:
[----:B------:R-:W-:Y:S05]  /*15480*/  BSYNC B1 ;  /* 0x0000000000017941 */ /* 0x000fea0003800000 */
.L_x_443:
[----:B------:R-:W2:Y:S01]  /*15490*/  LDL.64 R14, [R1+0x60] ;  /* 0x00006000010e7983 */ /* 0x000ea20000100a00 */
[----:B------:R-:W-:Y:S01]  /*154a0*/  ULDC.64 UR4, c[0x0][0xaa0] ;  /* 0x0002a80000047ab9 */ /* 0x000fe20000000a00 */
[----:B-1----:R-:W-:Y:S01]  /*154b0*/  IMAD.MOV.U32 R2, RZ, RZ, R10 ;  /* 0x000000ffff027224 */ /* 0x002fe200078e000a */
[----:B------:R-:W-:Y:S01]  /*154c0*/  BSSY B1, `(.L_x_445) ;  /* 0x000002b000017945 */ /* 0x000fe20003800000 */
[----:B0-----:R-:W-:Y:S02]  /*154d0*/  IMAD.MOV.U32 R3, RZ, RZ, R9 ;  /* 0x000000ffff037224 */ /* 0x001fe400078e0009 */
[----:B------:R-:W-:Y:S02]  /*154e0*/  IMAD R4, R6, UR4, RZ ;  /* 0x0000000406047c24 */ /* 0x000fe4000f8e02ff */
[----:B------:R-:W-:-:S04]  /*154f0*/  IMAD.WIDE.U32 R2, R7, UR4, R2 ;  /* 0x0000000407027c25 */ /* 0x000fc8000f8e0002 */
[----:B------:R-:W-:Y:S01]  /*15500*/  IMAD R7, R7, UR5, R4 ;  /* 0x0000000507077c24 */ /* 0x000fe2000f8e0204 */
[----:B------:R-:W-:Y:S02]  /*15510*/  ULDC.64 UR4, c[0x0][0xae0] ;  /* 0x0002b80000047ab9 */ /* 0x000fe40000000a00 */
[----:B------:R-:W-:Y:S02]  /*15520*/  IMAD R4, R8, UR4, RZ ;  /* 0x0000000408047c24 */ /* 0x000fe4000f8e02ff */
[----:B------:R-:W-:Y:S02]  /*15530*/  IMAD.IADD R3, R3, 0x1, R7 ;  /* 0x0000000103037824 */ /* 0x000fe400078e0207 */
[C---:B------:R-:W-:Y:S02]  /*15540*/  IMAD R5, R13.reuse, UR5, R4 ;  /* 0x000000050d057c24 */ /* 0x040fe4000f8e0204 */
[----:B------:R-:W-:Y:S02]  /*15550*/  IMAD R4, R12, -0xc0, R0 ;  /* 0xffffff400c047824 */ /* 0x000fe400078e0200 */
[----:B------:R-:W-:Y:S01]  /*15560*/  IMAD.WIDE.U32 R2, R13, UR4, R2 ;  /* 0x000000040d027c25 */ /* 0x000fe2000f8e0002 */
[----:B------:R-:W-:-:S03]  /*15570*/  ULDC.64 UR4, c[0x0][0xae8] ;  /* 0x0002ba0000047ab9 */ /* 0x000fc60000000a00 */
[----:B------:R-:W-:Y:S02]  /*15580*/  IMAD.IADD R3, R3, 0x1, R5 ;  /* 0x0000000103037824 */ /* 0x000fe400078e0205 */
[----:B------:R-:W-:-:S04]  /*15590*/  IMAD R0, R26, UR4, RZ ;  /* 0x000000041a007c24 */ /* 0x000fc8000f8e02ff */
[----:B------:R-:W-:Y:S01]  /*155a0*/  IMAD R9, R11, UR5, R0 ;  /* 0x000000050b097c24 */ /* 0x000fe2000f8e0200 */
[C---:B--2---:R-:W-:Y:S01]  /*155b0*/  ISETP.GE.AND P0, PT, R14.reuse, R4, PT ;  /* 0x000000040e00720c */ /* 0x044fe20003f06270 */
[----:B------:R-:W-:Y:S02]  /*155c0*/  VIADD R7, R14, 0x60 ;  /* 0x000000600e077836 */ /* 0x000fe40000000000 */
[----:B------:R-:W-:-:S03]  /*155d0*/  IMAD.MOV.U32 R6, RZ, RZ, R14 ;  /* 0x000000ffff067224 */ /* 0x000fc600078e000e */
[----:B------:R-:W-:Y:S01]  /*155e0*/  ISETP.GE.AND P1, PT, R7, R4, PT ;  /* 0x000000040700720c */ /* 0x000fe20003f26270 */
[----:B------:R-:W-:Y:S01]  /*155f0*/  IMAD.WIDE.U32 R4, R11, UR4, R2 ;  /* 0x000000040b047c25 */ /* 0x000fe2000f8e0002 */
[----:B------:R-:W-:-:S03]  /*15600*/  SHF.R.S32.HI R7, RZ, 0x1f, R14 ;  /* 0x0000001fff077819 */ /* 0x000fc6000001140e */
[----:B------:R-:W-:Y:S02]  /*15610*/  IMAD.IADD R11, R5, 0x1, R9 ;  /* 0x00000001050b7824 */ /* 0x000fe400078e0209 */
[----:B------:R-:W-:Y:S01]  /*15620*/  IMAD.WIDE R6, R12, 0xc0, R6 ;  /* 0x000000c00c067825 */ /* 0x000fe200078e0206 */
        /* <DEDUP_REMOVED lines=20> */
.L_x_446:
[----:B------:R-:W-:Y:S05]  /*15770*/  BSYNC B1 ;  /* 0x0000000000017941 */ /* 0x000fea0003800000 */
.L_x_445:
[----:B------:R-:W-:Y:S05]  /*15780*/  @P1 BRA `(.L_x_441) ;  /* 0x0000000000541947 */ /* 0x000fea0003800000 */
[----:B------:R-:W-:Y:S01]  /*15790*/  IADD3 R5, P0, R6, 0x60, RZ ;  /* 0x0000006006057810 */ /* 0x000fe20007f1e0ff */
[----:B------:R-:W-:Y:S01]  /*157a0*/  VIADD R0, R10, 0x20 ;  /* 0x000000200a007836 */ /* 0x000fe20000000000 */
[----:B------:R-:W-:Y:S01]  /*157b0*/  ULDC UR4, c[0x0][0xa8c] ;  /* 0x0002a30000047ab9 */ /* 0x000fe20000000800 */
[----:B------:R-:W-:Y:S01]  /*157c0*/  MOV R3, R11 ;  /* 0x0000000b00037202 */ /* 0x000fe20000000f00 */
[----:B------:R-:W-:Y:S01]  /*157d0*/  ULDC.64 UR6, c[0x0][0xad8] ;  /* 0x0002b60000067ab9 */ /* 0x000fe20000000a00 */
[----:B------:R-:W-:Y:S01]  /*157e0*/  IMAD.X R6, RZ, RZ, R7, P0 ;  /* 0x000000ffff067224 */ /* 0x000fe200000e0607 */
[----:B------:R-:W-:Y:S01]  /*157f0*/  ISETP.GE.AND P2, PT, R0, UR4, PT ;  /* 0x0000000400007c0c */ /* 0x000fe2000bf46270 */
[----:B------:R-:W-:Y:S01]  /*15800*/  IMAD.MOV.U32 R2, RZ, RZ, R4 ;  /* 0x000000ffff027224 */ /* 0x000fe200078e0004 */
[----:B------:R-:W-:Y:S01]  /*15810*/  ISETP.GE.AND P1, PT, R10, UR4, PT ;  /* 0x000000040a007c0c */ /* 0x000fe2000bf26270 */
[----:B------:R-:W-:Y:S02]  /*15820*/  IMAD R6, R6, UR6, RZ ;  /* 0x0000000606067c24 */ /* 0x000fe4000f8e02ff */
[----:B------:R-:W-:-:S02]  /*15830*/  VIADD R0, R10, 0x40 ;  /* 0x000000400a007836 */ /* 0x000fc40000000000 */
        /* <DEDUP_REMOVED lines=10> */
.L_x_441:
[----:B------:R-:W-:Y:S05]  /*158e0*/  BSYNC B0 ;  /* 0x0000000000007941 */ /* 0x000fea0003800000 */
.L_x_436:
[----:B------:R-:W-:Y:S02]  /*158f0*/  ULDC UR4, c[0x0][0xc14] ;  /* 0x0003050000047ab9 */ /* 0x000fe40000000800 */
[----:B------:R-:W-:-:S13]  /*15900*/  ISETP.GE.AND P0, PT, R107, UR4, PT ;  /* 0x000000046b007c0c */ /* 0x000fda000bf06270 */
[----:B------:R-:W-:Y:S05]  /*15910*/  @!P0 BRA `(.L_x_447) ;  /* 0xfffffeb800b48947 */ /* 0x000fea000383ffff */
[----:B------:R-:W-:Y:S05]  /*15920*/  BRA `(.L_x_307) ;  /* 0x00000054000c7947 */ /* 0x000fea0003800000 */
.L_x_305:
[----:B------:R-:W-:-:S08]  /*15930*/  NOP ;  /* 0x0000000000007918 */ /* 0x000fd00000000000 */
[----:B0-----:R-:W0:-:S00]  /*15940*/  USETMAXREG.DEALLOC.CTAPOOL 0x20 ;  /* 0x00000020000079c8 */ /* 0x001e0000080e0500 */
[----:B0-----:R-:W-:-:S06]  /*15950*/  LOP3.LUT R0, R0, 0x3, RZ, 0xc0, !PT ;  /* 0x0000000300007812 */ /* 0x001fcc00078ec0ff */
[----:B------:R-:W0:Y:S02]  /*15960*/  SHFL.IDX PT, R0, R0, RZ, 0x1f ;  /* 0x00001fff00007589 */ /* 0x000e2400000e0000 */
[----:B0-----:R-:W-:-:S13]  /*15970*/  ISETP.NE.AND P0, PT, R0, RZ, PT ;  /* 0x000000ff0000720c */ /* 0x001fda0003f05270 */
[----:B------:R-:W-:Y:S05]  /*15980*/  @P0 BRA `(.L_x_307) ;  /* 0x0000005000f40947 */ /* 0x000fea0003800000 */
[----:B------:R-:W2:Y:S01]  /*15990*/  LDL.LU R7, [R1+0x44] ;  /* 0x0000440001077983 */ /* 0x000ea20000300800 */
[----:B------:R-:W-:Y:S01]  /*159a0*/  ULDC UR5, c[0x0][0xc14] ;  /* 0x0003050000057ab9 */ /* 0x000fe20000000800 */
[----:B------:R-:W0:Y:S01]  /*159b0*/  S2R R2, SR_TID.X ;  /* 0x0000000000027919 */ /* 0x000e220000002100 */
[----:B------:R-:W-:Y:S01]  /*159c0*/  IMAD.MOV.U32 R0, RZ, RZ, RZ ;  /* 0x000000ffff007224 */ /* 0x000fe200078e00ff */
[----:B------:R-:W1:Y:S01]  /*159d0*/  S2UR UR6, SR_CTAID.X ;  /* 0x00000000000679c3 */ /* 0x000e620000002500 */
[----:B------:R-:W-:Y:S01]  /*159e0*/  ULDC UR4, c[0x0][0xc10] ;  /* 0x0003040000047ab9 */ /* 0x000fe20000000800 */
[----:B0-----:R-:W-:-:S04]  /*159f0*/  LOP3.LUT R29, R2, 0x1f, RZ, 0xc0, !PT ;  /* 0x0000001f021d7812 */ /* 0x001fc800078ec0ff */
[----:B------:R-:W-:Y:S02]  /*15a00*/  ISETP.NE.AND P0, PT, R29, 0x1f, PT ;  /* 0x0000001f1d00780c */ /* 0x000fe40003f05270 */
[----:B--2---:R-:W-:-:S11]  /*15a10*/  LOP3.LUT R7, R7, 0xffffffdf, RZ, 0xc0, !PT ;  /* 0xffffffdf07077812 */ /* 0x004fd600078ec0ff */
[----:B------:R-:W-:Y:S02]  /*15a20*/  @P0 LOP3.LUT R7, R7, 0x20, RZ, 0xfc, !PT ;  /* 0x0000002007070812 */ /* 0x000fe400078efcff */
[----:B------:R-:W-:-:S13]  /*15a30*/  ISETP.GE.OR P0, PT, R29, UR5, !P0 ;  /* 0x000000051d007c0c */ /* 0x000fda000c706670 */
[----:B------:R-:W0:Y:S02]  /*15a40*/  @!P0 LDC.64 R2, c[0x0][0xc58] ;  /* 0x00031600ff028b82 */ /* 0x000e240000000a00 */
[----:B0-----:R-:W-:-:S05]  /*15a50*/  @!P0 IMAD.WIDE.U32 R2, R29, 0x4, R2 ;  /* 0x000000041d028825 */ /* 0x001fca00078e0002 */
[----:B------:R-:W2:Y:S01]  /*15a60*/  @!P0 LDG.E R0, desc[UR60][R2.64] ;  /* 0x0000003c02008981 */ /* 0x000ea2000c1e1900 */
[C---:B------:R-:W-:Y:S02]  /*15a70*/  ISETP.NE.AND P1, PT, R29.reuse, RZ, PT ;  /* 0x000000ff1d00720c */ /* 0x040fe40003f25270 */
[----:B------:R-:W-:Y:S02]  /*15a80*/  ISETP.GE.U32.AND P0, PT, R29, 0x2, PT ;  /* 0x000000021d00780c */ /* 0x000fe40003f06070 */
[----:B------:R-:W-:-:S09]  /*15a90*/  LOP3.LUT R7, R7, 0xfffffffe, RZ, 0xc0, !PT ;  /* 0xfffffffe07077812 */ /* 0x000fd200078ec0ff */
[----:B------:R-:W-:-:S04]  /*15aa0*/  @P1 LOP3.LUT R7, R7, 0x1, RZ, 0xfc, !PT ;  /* 0x0000000107071812 */ /* 0x000fc800078efcff */
[----:B------:R-:W-:-:S04]  /*15ab0*/  LOP3.LUT R7, R7, 0xffffffef, RZ, 0xc0, !PT ;  /* 0xffffffef07077812 */ /* 0x000fc800078ec0ff */
[----:B------:R-:W-:-:S04]  /*15ac0*/  @P0 LOP3.LUT R7, R7, 0x10, RZ, 0xfc, !PT ;  /* 0x0000001007070812 */ /* 0x000fc800078efcff */
[----:B------:R-:W-:Y:S01]  /*15ad0*/  LOP3.LUT R7, R7, 0xfffffff7, RZ, 0xc0, !PT ;  /* 0xfffffff707077812 */ /* 0x000fe200078ec0ff */
[----:B------:R-:W-:Y:S01]  /*15ae0*/  IMAD.MOV.U32 R16, RZ, RZ, RZ ;  /* 0x000000ffff107224 */ /* 0x000fe200078e00ff */
[----:B--2---:R-:W0:Y:S02]  /*15af0*/  SHFL.UP PT, R4, R0, 0x1, RZ ;  /* 0x0420000000047989 */ /* 0x004e2400000e00ff */
[----:B0-----:R-:W-:-:S05]  /*15b00*/  SEL R5, R4, RZ, P1 ;  /* 0x000000ff04057207 */ /* 0x001fca0000800000 */
[----:B------:R-:W-:-:S05]  /*15b10*/  IMAD.IADD R5, R0, 0x1, R5 ;  /* 0x0000000100057824 */ /* 0x000fca00078e0205 */
[----:B------:R-:W0:Y:S02]  /*15b20*/  SHFL.UP PT, R4, R5, 0x2, RZ ;  /* 0x0440000005047989 */ /* 0x000e2400000e00ff */
[----:B0-----:R-:W-:-:S05]  /*15b30*/  SEL R4, R4, RZ, P0 ;  /* 0x000000ff04047207 */ /* 0x001fca0000000000 */
[----:B------:R-:W-:-:S05]  /*15b40*/  IMAD.IADD R4, R5, 0x1, R4 ;  /* 0x0000000105047824 */ /* 0x000fca00078e0204 */
[----:B------:R-:W0:Y:S01]  /*15b50*/  SHFL.UP PT, R6, R4, 0x4, RZ ;  /* 0x0480000004067989 */ /* 0x000e2200000e00ff */
[----:B------:R-:W-:-:S04]  /*15b60*/  ISETP.GE.U32.AND P0, PT, R29, 0x4, PT ;  /* 0x000000041d00780c */ /* 0x000fc80003f06070 */
[----:B0-----:R-:W-:-:S05]  /*15b70*/  SEL R3, R6, RZ, P0 ;  /* 0x000000ff06037207 */ /* 0x001fca0000000000 */
[----:B------:R-:W-:-:S05]  /*15b80*/  IMAD.IADD R3, R4, 0x1, R3 ;  /* 0x0000000104037824 */ /* 0x000fca00078e0203 */
[----:B------:R-:W0:Y:S01]  /*15b90*/  SHFL.UP PT, R2, R3, 0x8, RZ ;  /* 0x0500000003027989 */ /* 0x000e2200000e00ff */
[----:B------:R-:W-:Y:S02]  /*15ba0*/  @P0 LOP3.LUT R7, R7, 0x8, RZ, 0xfc, !PT ;  /* 0x0000000807070812 */ /* 0x000fe400078efcff */
[----:B------:R-:W-:-:S04]  /*15bb0*/  ISETP.GE.U32.AND P0, PT, R29, 0x8, PT ;  /* 0x000000081d00780c */ /* 0x000fc80003f06070 */
[----:B0-----:R-:W-:-:S05]  /*15bc0*/  SEL R2, R2, RZ, P0 ;  /* 0x000000ff02027207 */ /* 0x001fca0000000000 */
[----:B------:R-:W-:-:S05]  /*15bd0*/  IMAD.IADD R2, R3, 0x1, R2 ;  /* 0x0000000103027824 */ /* 0x000fca00078e0202 */
[----:B------:R-:W0:Y:S01]  /*15be0*/  SHFL.UP PT, R5, R2, 0x10, RZ ;  /* 0x0600000002057989 */ /* 0x000e2200000e00ff */
[----:B------:R-:W-:-:S04]  /*15bf0*/  LOP3.LUT R7, R7, 0xfffffffb, RZ, 0xc0, !PT ;  /* 0xfffffffb07077812 */ /* 0x000fc800078ec0ff */
[----:B------:R-:W-:Y:S02]  /*15c00*/  @P0 LOP3.LUT R7, R7, 0x4, RZ, 0xfc, !PT ;  /* 0x0000000407070812 */ /* 0x000fe400078efcff */
[----:B------:R-:W-:-:S04]  /*15c10*/  ISETP.GE.U32.AND P0, PT, R29, 0x10, PT ;  /* 0x000000101d00780c */ /* 0x000fc80003f06070 */
[----:B0-----:R-:W-:-:S05]  /*15c20*/  SEL R5, R5, RZ, P0 ;  /* 0x000000ff05057207 */ /* 0x001fca0000000000 */
[----:B------:R-:W-:-:S05]  /*15c30*/  IMAD.IADD R6, R2, 0x1, R5 ;  /* 0x0000000102067824 */ /* 0x000fca00078e0205 */
[----:B------:R-:W0:Y:S01]  /*15c40*/  SHFL.IDX PT, R5, R6, 0x1f, 0x1f ;  /* 0x03e01f0006057f89 */ /* 0x000e2200000e0000 */
[----:B------:R-:W-:-:S04]  /*15c50*/  LOP3.LUT R7, R7, 0xfffffffd, RZ, 0xc0, !PT ;  /* 0xfffffffd07077812 */ /* 0x000fc800078ec0ff */
[----:B------:R-:W-:-:S05]  /*15c60*/  @P0 LOP3.LUT R7, R7, 0x2, RZ, 0xfc, !PT ;  /* 0x0000000207070812 */ /* 0x000fca00078efcff */
[----:B------:R2:W-:Y:S01]  /*15c70*/  STL [R1+0x44], R7 ;  /* 0x0000440701007387 */ /* 0x0005e20000100800 */
[----:B0-----:R-:W-:-:S05]  /*15c80*/  IMAD R5, R5, UR4, RZ ;  /* 0x0000000405057c24 */ /* 0x001fca000f8e02ff */
[----:B-1----:R-:W-:Y:S01]  /*15c90*/  ISETP.GT.AND P0, PT, R5, UR6, PT ;  /* 0x0000000605007c0c */ /* 0x002fe2000bf04270 */
[----:B------:R-:W-:Y:S02]  /*15ca0*/  IMAD.MOV.U32 R4, RZ, RZ, RZ ;  /* 0x000000ffff047224 */ /* 0x000fe400078e00ff */
[----:B------:R-:W-:-:S10]  /*15cb0*/  IMAD.MOV.U32 R2, RZ, RZ, R5 ;  /* 0x000000ffff027224 */ /* 0x000fd400078e0005 */
[----:B--2---:R-:W-:Y:S05]  /*15cc0*/  @P0 BRA `(.L_x_448) ;  /* 0x0000000000b00947 */ /* 0x004fea0003800000 */
[----:B------:R-:W-:Y:S01]  /*15cd0*/  IMAD.MOV.U32 R5, RZ, RZ, R2 ;  /* 0x000000ffff057224 */ /* 0x000fe200078e0002 */
[----:B------:R-:W-:Y:S01]  /*15ce0*/  ULDC UR5, c[0x0][0xc14] ;  /* 0x0003050000057ab9 */ /* 0x000fe20000000800 */
[----:B------:R-:W-:Y:S01]  /*15cf0*/  IMAD.MOV.U32 R4, RZ, RZ, RZ ;  /* 0x000000ffff047224 */ /* 0x000fe200078e00ff */
[----:B------:R-:W-:Y:S01]  /*15d00*/  ULDC UR7, c[0x0][0xc14] ;  /* 0x0003050000077ab9 */ /* 0x000fe20000000800 */
[----:B------:R-:W-:-:S05]  /*15d10*/  ULDC UR4, c[0x0][0xc10] ;  /* 0x0003040000047ab9 */ /* 0x000fca0000000800 */
.L_x_452:
[----:B------:R-:W-:Y:S02]  /*15d20*/  VIADD R4, R4, 0x1f ;  /* 0x0000001f04047836 */ /* 0x000fe40000000000 */
[----:B------:R-:W-:-:S03]  /*15d30*/  IMAD.U32 R19, RZ, RZ, UR7 ;  /* 0x00000007ff137e24 */ /* 0x000fc6000f8e00ff */
[----:B------:R-:W-:-:S13]  /*15d40*/  ISETP.GE.AND P0, PT, R4, UR5, PT ;  /* 0x0000000504007c0c */ /* 0x000fda000bf06270 */
[----:B------:R-:W-:Y:S05]  /*15d50*/  @P0 BRA `(.L_x_449) ;  /* 0x0000000400380947 */ /* 0x000fea0003800000 */
[C---:B------:R-:W-:Y:S01]  /*15d60*/  ISETP.NE.AND P1, PT, R29.reuse, 0x1f, PT ;  /* 0x0000001f1d00780c */ /* 0x040fe20003f25270 */
[----:B------:R-:W-:Y:S01]  /*15d70*/  BSSY B0, `(.L_x_450) ;  /* 0x0000008000007945 */ /* 0x000fe20003800000 */
[----:B------:R-:W-:Y:S01]  /*15d80*/  IADD3 R7, R29, R4, RZ ;  /* 0x000000041d077210 */ /* 0x000fe20007ffe0ff */
[----:B------:R-:W-:-:S03]  /*15d90*/  IMAD.MOV.U32 R0, RZ, RZ, RZ ;  /* 0x000000ffff007224 */ /* 0x000fc600078e00ff */
[----:B------:R-:W-:-:S13]  /*15da0*/  ISETP.GE.OR P0, PT, R7, UR5, !P1 ;  /* 0x0000000507007c0c */ /* 0x000fda000cf06670 */
[----:B------:R-:W-:Y:S05]  /*15db0*/  @P0 BRA `(.L_x_451) ;  /* 0x00000000000c0947 */ /* 0x000fea0003800000 */
[----:B------:R-:W0:Y:S02]  /*15dc0*/  LDC.64 R2, c[0x0][0xc58] ;  /* 0x00031600ff027b82 */ /* 0x000e240000000a00 */
[----:B0-----:R-:W-:-:S05]  /*15dd0*/  IMAD.WIDE R2, R7, 0x4, R2 ;  /* 0x0000000407027825 */ /* 0x001fca00078e0202 */
[----:B------:R0:W5:Y:S02]  /*15de0*/  LDG.E R0, desc[UR60][R2.64] ;  /* 0x0000003c02007981 */ /* 0x000164000c1e1900 */
.L_x_451:
[----:B------:R-:W-:Y:S05]  /*15df0*/  BSYNC B0 ;  /* 0x0000000000007941 */ /* 0x000fea0003800000 */
.L_x_450:
        /* <DEDUP_REMOVED lines=25> */
.L_x_448:
        /* <DEDUP_REMOVED lines=15> */
.L_x_453:
        /* <DEDUP_REMOVED lines=16> */
[----:B------:R-:W-:Y:S01]  /*16180*/  @!P0 IADD3 R6, R6, -R5, RZ ;  /* 0x8000000506068210 */ /* 0x000fe20007ffe0ff */
        /* <DEDUP_REMOVED lines=11> */
.L_x_449:
[----:B------:R-:W-:Y:S02]  /*16240*/  IMAD.MOV.U32 R17, RZ, RZ, RZ ;  /* 0x000000ffff117224 */ /* 0x000fe400078e00ff */
[----:B------:R-:W-:Y:S02]  /*16250*/  IMAD.U32 R16, RZ, RZ, UR6 ;  /* 0x00000006ff107e24 */ /* 0x000fe4000f8e00ff */
[----:B------:R-:W-:-:S07]  /*16260*/  IMAD.MOV.U32 R18, RZ, RZ, RZ ;  /* 0x000000ffff127224 */ /* 0x000fce00078e00ff */
.L_x_454:
        /* <DEDUP_REMOVED lines=13> */
[----:B------:R-:W-:Y:S01]  /*16340*/  ULDC.64 UR36, c[0x0][0x198] ;  /* 0x0000660000247ab9 */ /* 0x000fe20000000a00 */
[----:B------:R-:W-:Y:S01]  /*16350*/  IMAD.MOV.U32 R22, RZ, RZ, RZ ;  /* 0x000000ffff167224 */ /* 0x000fe200078e00ff */
[----:B------:R-:W-:Y:S01]  /*16360*/  ULDC UR38, c[0x0][0xc] ;  /* 0x0000030000267ab9 */ /* 0x000fe20000000800 */
[----:B------:R-:W-:Y:S02]  /*16370*/  IMAD.MOV.U32 R27, RZ, RZ, 0x1 ;  /* 0x00000001ff1b7424 */ /* 0x000fe400078e00ff */
[----:B------:R-:W-:-:S07]  /*16380*/  IMAD.MOV.U32 R26, RZ, RZ, RZ ;  /* 0x000000ffff1a7224 */ /* 0x000fce00078e00ff */
.L_x_539:
[----:B--2---:R-:W2:Y:S02]  /*16390*/  LDC.64 R2, c[0x0][0xc60] ;  /* 0x00031800ff027b82 */ /* 0x004ea40000000a00 */
[----:B--2---:R-:W-:-:S05]  /*163a0*/  IMAD.WIDE R2, R19, 0x4, R2 ;  /* 0x0000000413027825 */ /* 0x004fca00078e0202 */
[----:B------:R-:W0:Y:S01]  /*163b0*/  LDG.E R9, desc[UR60][R2.64] ;  /* 0x0000003c02097981 */ /* 0x000e22000c1e1900 */
[----:B------:R-:W-:Y:S05]  /*163c0*/  YIELD ;  /* 0x0000000000007946 */ /* 0x000fea0003800000 */
[----:B------:R-:W-:Y:S01]  /*163d0*/  ULDC.64 UR4, c[0x0][0xa28] ;  /* 0x00028a0000047ab9 */ /* 0x000fe20000000a00 */
[----:B------:R-:W-:Y:S01]  /*163e0*/  IMAD.MOV.U32 R6, RZ, RZ, RZ ;  /* 0x000000ffff067224 */ /* 0x000fe200078e00ff */
[----:B------:R-:W-:Y:S01]  /*163f0*/  ISETP.NE.U32.AND P1, PT, RZ, UR4, PT ;  /* 0x00000004ff007c0c */ /* 0x000fe2000bf25070 */
[----:B------:R-:W-:Y:S01]  /*16400*/  IMAD.MOV.U32 R23, RZ, RZ, RZ ;  /* 0x000000ffff177224 */ /* 0x000fe200078e00ff */
[----:B------:R-:W-:-:S02]  /*16410*/  ULDC.64 UR6, c[0x0][0xa10] ;  /* 0x0002840000067ab9 */ /* 0x000fc40000000a00 */
[----:B------:R-:W-:Y:S02]  /*16420*/  ISETP.NE.AND.EX P1, PT, RZ, UR5, PT, P1 ;  /* 0x00000005ff007c0c */ /* 0x000fe4000bf25310 */
[----:B0-----:R-:W-:Y:S01]  /*16430*/  SHF.R.S32.HI R0, RZ, 0x1f, R9 ;  /* 0x0000001fff007819 */ /* 0x001fe20000011409 */
[----:B------:R-:W-:Y:S10]  /*16440*/  STL [R1], R9 ;  /* 0x0000000901007387 */ /* 0x000ff40000100800 */
[----:B------:R-:W-:-:S04]  /*16450*/  @P1 LEA R4, P0, R9, UR4, 0x2 ;  /* 0x0000000409041c11 */ /* 0x000fc8000f8010ff */
[----:B------:R-:W-:Y:S01]  /*16460*/  @P1 LEA.HI.X R5, R9, UR5, R0, 0x2, P0 ;  /* 0x0000000509051c11 */ /* 0x000fe200080f1400 */
[----:B------:R-:W-:Y:S02]  /*16470*/  ULDC.64 UR4, c[0x0][0xa00] ;  /* 0x0002800000047ab9 */ /* 0x000fe40000000a00 */
[----:B------:R-:W-:Y:S02]  /*16480*/  ISETP.NE.U32.AND P0, PT, RZ, UR4, PT ;  /* 0x00000004ff007c0c */ /* 0x000fe4000bf05070 */
[----:B------:R0:W5:Y:S02]  /*16490*/  @P1 LDG.E R23, desc[UR60][R4.64] ;  /* 0x0000003c04171981 */ /* 0x000164000c1e1900 */
[----:B------:R-:W-:-:S13]  /*164a0*/  ISETP.NE.AND.EX P0, PT, RZ, UR5, PT, P0 ;  /* 0x00000005ff007c0c */ /* 0x000fda000bf05300 */
[----:B------:R-:W-:-:S04]  /*164b0*/  @P0 LEA R2, P2, R9, UR4, 0x2 ;  /* 0x0000000409020c11 */ /* 0x000fc8000f8410ff */
[----:B------:R-:W-:Y:S01]  /*164c0*/  @P0 LEA.HI.X R3, R9, UR5, R0, 0x2, P2 ;  /* 0x0000000509030c11 */ /* 0x000fe200090f1400 */
[----:B------:R-:W-:-:S04]  /*164d0*/  ULDC.64 UR4, c[0x0][0xa20] ;  /* 0x0002880000047ab9 */ /* 0x000fc80000000a00 */
[----:B------:R-:W2:Y:S01]  /*164e0*/  @P0 LDG.E R6, desc[UR60][R2.64] ;  /* 0x0000003c02060981 */ /* 0x000ea2000c1e1900 */
[----:B------:R-:W-:-:S04]  /*164f0*/  ISETP.NE.U32.AND P1, PT, RZ, UR4, PT ;  /* 0x00000004ff007c0c */ /* 0x000fc8000bf25070 */
[----:B------:R-:W-:Y:S02]  /*16500*/  ISETP.NE.AND.EX P1, PT, RZ, UR5, PT, P1 ;  /* 0x00000005ff007c0c */ /* 0x000fe4000bf25310 */
[C---:B0-----:R-:W-:Y:S02]  /*16510*/  SHF.L.U32 R4, R9.reuse, 0x2, RZ ;  /* 0x0000000209047819 */ /* 0x041fe400000006ff */
[----:B------:R-:W-:-:S03]  /*16520*/  SHF.L.U64.HI R0, R9, 0x2, R0 ;  /* 0x0000000209007819 */ /* 0x000fc60000010200 */
[----:B------:R-:W-:Y:S01]  /*16530*/  STL [R1+0x8], R4 ;  /* 0x0000080401007387 */ /* 0x000fe20000100800 */
[----:B------:R-:W-:-:S03]  /*16540*/  IMAD.MOV.U32 R8, RZ, RZ, RZ ;  /* 0x000000ffff087224 */ /* 0x000fc600078e00ff */
[----:B--2---:R0:W-:Y:S02]  /*16550*/  STL [R1+0x18], R6 ;  /* 0x0000180601007387 */ /* 0x0041e40000100800 */
[----:B0-----:R-:W-:-:S04]  /*16560*/  @P1 IADD3 R6, P0, R4, UR4, RZ ;  /* 0x0000000404061c10 */ /* 0x001fc8000ff1e0ff */
[----:B------:R-:W-:Y:S01]  /*16570*/  @P1 IADD3.X R7, R0, UR5, RZ, P0, !PT ;  /* 0x0000000500071c10 */ /* 0x000fe200087fe4ff */
[----:B------:R-:W-:Y:S02]  /*16580*/  ULDC.64 UR4, c[0x0][0xa08] ;  /* 0x0002820000047ab9 */ /* 0x000fe40000000a00 */
[----:B------:R-:W-:Y:S02]  /*16590*/  IADD3 R2, P0, R4, UR4, RZ ;  /* 0x0000000404027c10 */ /* 0x000fe4000ff1e0ff */
[----:B------:R-:W-:Y:S02]  /*165a0*/  ISETP.NE.U32.AND P2, PT, RZ, UR4, PT ;  /* 0x00000004ff007c0c */ /* 0x000fe4000bf45070 */
[----:B------:R-:W-:Y:S02]  /*165b0*/  IADD3.X R3, R0, UR5, RZ, P0, !PT ;  /* 0x0000000500037c10 */ /* 0x000fe400087fe4ff */
[----:B------:R-:W-:Y:S01]  /*165c0*/  ISETP.NE.AND.EX P2, PT, RZ, UR5, PT, P2 ;  /* 0x00000005ff007c0c */ /* 0x000fe2000bf45320 */
[----:B------:R-:W-:-:S02]  /*165d0*/  ULDC.64 UR4, c[0x0][0x3f8] ;  /* 0x0000fe0000047ab9 */ /* 0x000fc40000000a00 */
[----:B------:R-:W-:-:S03]  /*165e0*/  UISETP.NE.U32.AND UP0, UPT, UR4, URZ, UPT ;  /* 0x0000003f0400728c */ /* 0x000fc6000bf05070 */
[----:B------:R-:W-:Y:S01]  /*165f0*/  ULDC UR4, c[0x0][0x404] ;  /* 0x0001010000047ab9 */ /* 0x000fe20000000800 */
[----:B------:R-:W-:-:S03]  /*16600*/  UISETP.NE.AND.EX UP0, UPT, UR5, URZ, UPT, UP0 ;  /* 0x0000003f0500728c */ /* 0x000fc6000bf05300 */
[----:B------:R-:W-:Y:S01]  /*16610*/  ULDC UR5, c[0x0][0x2e0] ;  /* 0x0000b80000057ab9 */ /* 0x000fe20000000800 */
[----:B------:R-:W-:Y:S02]  /*16620*/  USEL UR4, UR4, 0x1, UP0 ;  /* 0x0000000104047887 */ /* 0x000fe40008000000 */
[----:B------:R0:W5:Y:S02]  /*16630*/  @P2 LDG.E R8, desc[UR60][R2.64] ;  /* 0x0000003c02082981 */ /* 0x000164000c1e1900 */
[----:B------:R-:W-:-:S06]  /*16640*/  UIMAD UR4, UR4, UR5, URZ ;  /* 0x00000005040472a4 */ /* 0x000fcc000f8e023f */
[----:B------:R-:W-:-:S06]  /*16650*/  IMAD.U32 R10, RZ, RZ, UR4 ;  /* 0x00000004ff0a7e24 */ /* 0x000fcc000f8e00ff */
[----:B------:R0:W5:Y:S01]  /*16660*/  @P1 LDG.E R10, desc[UR60][R6.64] ;  /* 0x0000003c060a1981 */ /* 0x000162000c1e1900 */
[----:B------:R-:W-:Y:S01]  /*16670*/  IADD3 R4, P0, R4, UR6, RZ ;  /* 0x0000000604047c10 */ /* 0x000fe2000ff1e0ff */
[----:B------:R-:W-:-:S03]  /*16680*/  ULDC UR4, c[0x0][0x338] ;  /* 0x0000ce0000047ab9 */ /* 0x000fc60000000800 */
[----:B------:R-:W-:Y:S02]  /*16690*/  IADD3.X R5, R0, UR7, RZ, P0, !PT ;  /* 0x0000000700057c10 */ /* 0x000fe400087fe4ff */
[----:B------:R-:W-:Y:S01]  /*166a0*/  ISETP.NE.U32.AND P0, PT, RZ, UR6, PT ;  /* 0x00000006ff007c0c */ /* 0x000fe2000bf05070 */
[----:B------:R2:W-:Y:S03]  /*166b0*/  STL [R1+0xc], R0 ;  /* 0x00000c0001007387 */ /* 0x0005e60000100800 */
[----:B------:R-:W-:Y:S01]  /*166c0*/  ISETP.NE.AND.EX P0, PT, RZ, UR7, PT, P0 ;  /* 0x00000007ff007c0c */ /* 0x000fe2000bf05300 */
[----:B--2---:R-:W-:Y:S01]  /*166d0*/  IMAD.U32 R0, RZ, RZ, UR4 ;  /* 0x00000004ff007e24 */ /* 0x004fe2000f8e00ff */
[----:B0-----:R-:W-:Y:S11]  /*166e0*/  @P1 BRA `(.L_x_456) ;  /* 0x0000000000101947 */ /* 0x001ff60003800000 */
[----:B------:R-:W-:Y:S05]  /*166f0*/  @!P2 BRA `(.L_x_456) ;  /* 0x00000000000ca947 */ /* 0x000fea0003800000 */
[----:B------:R-:W2:Y:S04]  /*16700*/  LDG.E R7, desc[UR60][R2.64] ;  /* 0x0000003c02077981 */ /* 0x000ea8000c1e1900 */
[----:B-----5:R-:W2:Y:S02]  /*16710*/  LDG.E R10, desc[UR60][R2.64+0x4] ;  /* 0x0000043c020a7981 */ /* 0x020ea4000c1e1900 */
[----:B--2---:R-:W-:-:S07]  /*16720*/  IMAD.IADD R10, R10, 0x1, -R7 ;  /* 0x000000010a0a7824 */ /* 0x004fce00078e0a07 */
.L_x_456:
[----:B------:R-:W2:Y:S04]  /*16730*/  @P0 LDG.E R3, desc[UR60][R4.64] ;  /* 0x0000003c04030981 */ /* 0x000ea8000c1e1900 */
[----:B------:R-:W2:Y:S02]  /*16740*/  @P0 LDG.E R2, desc[UR60][R4.64+0x4] ;  /* 0x0000043c04020981 */ /* 0x000ea4000c1e1900 */
[----:B--2---:R-:W-:Y:S02]  /*16750*/  @P0 IMAD.IADD R0, R2, 0x1, -R3 ;  /* 0x0000000102000824 */ /* 0x004fe400078e0a03 */
[----:B-----5:R-:W-:-:S04]  /*16760*/  IMAD.IADD R3, R10, 0x1, -R23 ;  /* 0x000000010a037824 */ /* 0x020fc800078e0a17 */
[----:B------:R-:W-:-:S04]  /*16770*/  IMAD.IADD R6, R3, 0x1, R0 ;  /* 0x0000000103067824 */ /* 0x000fc800078e0200 */
[----:B------:R-:W-:Y:S01]  /*16780*/  VIADD R2, R6, 0x8f ;  /* 0x0000008f06027836 */ /* 0x000fe20000000000 */
[----:B------:R0:W-:Y:S03]  /*16790*/  STL [R1+0x14], R6 ;  /* 0x0000140601007387 */ /* 0x0001e60000100800 */
[----:B------:R-:W-:-:S05]  /*167a0*/  IMAD.HI R2, R2, 0x38e38e39, RZ ;  /* 0x38e38e3902027827 */ /* 0x000fca00078e02ff */
[----:B------:R-:W-:-:S04]  /*167b0*/  SHF.R.U32.HI R7, RZ, 0x1f, R2 ;  /* 0x0000001fff077819 */ /* 0x000fc80000011602 */
[----:B0-----:R-:W-:Y:S01]  /*167c0*/  LEA.HI.SX32 R6, R2, R7, 0x1b ;  /* 0x0000000702067211 */ /* 0x001fe200078fdaff */
[----:B------:R-:W-:-:S04]  /*167d0*/  IMAD.MOV R2, RZ, RZ, -R3 ;  /* 0x000000ffff027224 */ /* 0x000fc800078e0a03 */
[----:B------:R-:W-:Y:S01]  /*167e0*/  IMAD R7, R6, 0x90, -R3 ;  /* 0x0000009006077824 */ /* 0x000fe200078e0a03 */
[----:B------:R-:W-:Y:S01]  /*167f0*/  VIMNMX R2, RZ, R2, !PT ;  /* 0x00000002ff027248 */ /* 0x000fe20007fe0100 */
[----:B------:R0:W-:Y:S03]  /*16800*/  STL [R1+0x4], R6 ;  /* 0x0000040601007387 */ /* 0x0001e60000100800 */
[----:B------:R-:W-:-:S04]  /*16810*/  VIMNMX R7, R7, R0, PT ;  /* 0x0000000007077248 */ /* 0x000fc80003fe0100 */
[----:B------:R-:W-:Y:S01]  /*16820*/  ISETP.GT.AND P1, PT, R7, R2, PT ;  /* 0x000000020700720c */ /* 0x000fe20003f24270 */
[----:B------:R-:W-:-:S05]  /*16830*/  IMAD.WIDE.U32 R2, R2, 0x38e38e39, RZ ;  /* 0x38e38e3902027825 */ /* 0x000fca00078e00ff */
[----:B------:R-:W-:-:S05]  /*16840*/  SHF.R.U32.HI R0, RZ, 0x5, R3 ;  /* 0x00000005ff007819 */ /* 0x000fca0000011603 */
[----:B------:R-:W-:Y:S02]  /*16850*/  IMAD.MOV.U32 R2, RZ, RZ, R0 ;  /* 0x000000ffff027224 */ /* 0x000fe400078e0000 */
[----:B0-----:R-:W-:-:S04]  /*16860*/  @P1 VIADD R6, R7, 0x8f ;  /* 0x0000008f07061836 */ /* 0x001fc80000000000 */
[----:B------:R-:W-:-:S05]  /*16870*/  @P1 IMAD.HI R6, R6, 0x38e38e39, RZ ;  /* 0x38e38e3906061827 */ /* 0x000fca00078e02ff */
[----:B------:R-:W-:-:S04]  /*16880*/  @P1 SHF.R.U32.HI R3, RZ, 0x1f, R6 ;  /* 0x0000001fff031819 */ /* 0x000fc80000011606 */
[----:B------:R-:W-:Y:S01]  /*16890*/  @P1 LEA.HI.SX32 R2, R6, R3, 0x1b ;  /* 0x0000000306021211 */ /* 0x000fe200078fdaff */
[----:B------:R-:W-:-:S06]  /*168a0*/  IMAD.MOV.U32 R3, RZ, RZ, RZ ;  /* 0x000000ffff037224 */ /* 0x000fcc00078e00ff */
[----:B------:R0:W5:Y:S01]  /*168b0*/  @P0 LDG.E R3, desc[UR60][R4.64] ;  /* 0x0000003c04030981 */ /* 0x000162000c1e1900 */
[----:B------:R-:W-:Y:S01]  /*168c0*/  ISETP.GT.AND P1, PT, R2, R0, PT ;  /* 0x000000000200720c */ /* 0x000fe20003f24270 */
[----:B------:R-:W-:Y:S01]  /*168d0*/  BSSY B0, `(.L_x_457) ;  /* 0x00000c3000007945 */ /* 0x000fe20003800000 */
[----:B------:R-:W-:Y:S01]  /*168e0*/  IMAD.IADD R23, R8, 0x1, R23 ;  /* 0x0000000108177824 */ /* 0x000fe200078e0217 */
[----:B------:R-:W-:-:S10]  /*168f0*/  PLOP3.LUT P2, PT, PT, PT, PT, 0x80, 0x0 ;  /* 0x000000000000781c */ /* 0x000fd40003f4f070 */
[----:B0-----:R-:W-:Y:S05]  /*16900*/  @!P1 BRA `(.L_x_458) ;  /* 0x0000000800fc9947 */ /* 0x001fea0003800000 */
[----:B------:R-:W0:Y:S01]  /*16910*/  LDC R4, c[0x0][0x428] ;  /* 0x00010a00ff047b82 */ /* 0x000e220000000800 */
[----:B------:R-:W-:Y:S01]  /*16920*/  UMOV UR4, 0xffffffff ;  /* 0xffffffff00047882 */ /* 0x000fe20000000000 */
[----:B0-----:R-:W-:-:S13]  /*16930*/  ISETP.NE.AND P1, PT, R4, 0x1, PT ;  /* 0x000000010400780c */ /* 0x001fda0003f25270 */
[----:B------:R-:W0:Y:S08]  /*16940*/  @P1 LDC R5, c[0x0][0x42c] ;  /* 0x00010b00ff051b82 */ /* 0x000e300000000800 */
[----:B------:R-:W2:Y:S01]  /*16950*/  @P1 LDC R7, c[0x0][0x430] ;  /* 0x00010c00ff071b82 */ /* 0x000ea20000000800 */
[----:B0-----:R-:W-:-:S04]  /*16960*/  @P1 IMAD.HI.U32 R4, R18, R5, RZ ;  /* 0x0000000512041227 */ /* 0x001fc800078e00ff */
[----:B------:R-:W-:Y:S01]  /*16970*/  IMAD.MOV.U32 R5, RZ, RZ, R18 ;  /* 0x000000ffff057224 */ /* 0x000fe200078e0012 */
[----:B--2---:R-:W-:Y:S02]  /*16980*/  @P1 SHF.R.U32.HI R5, RZ, R7, R4 ;  /* 0x00000007ff051219 */ /* 0x004fe40000011604 */
[----:B------:R-:W-:Y:S01]  /*16990*/  SEL R4, R9, RZ, !P0 ;  /* 0x000000ff09047207 */ /* 0x000fe20004000000 */
[----:B------:R-:W-:Y:S06]  /*169a0*/  BRA.DIV UR4, `(.L_x_459) ;  /* 0x0000004e043c7947 */ /* 0x000fec000b800000 */
.L_x_585:
[----:B------:R-:W-:-:S03]  /*169b0*/  UMOV UR4, 0xffffffff ;  /* 0xffffffff00047882 */ /* 0x000fc60000000000 */
[----:B------:R-:W-:Y:S05]  /*169c0*/  BRA.DIV UR4, `(.L_x_460) ;  /* 0x0000004e04687947 */ /* 0x000fea000b800000 */
[----:B------:R-:W-:-:S13]  /*169d0*/  ELECT P6, URZ, PT ;  /* 0x00000000003f782f */ /* 0x000fda00038c0000 */
.L_x_588:
[----:B------:R-:W2:Y:S01]  /*169e0*/  LDL R6, [R1+0x10] ;  /* 0x0000100001067983 */ /* 0x000ea20000100800 */
[----:B------:R-:W-:Y:S01]  /*169f0*/  BSSY B1, `(.L_x_461) ;  /* 0x000000b000017945 */ /* 0x000fe20003800000 */
[----:B------:R-:W0:Y:S01]  /*16a00*/  S2R R9, SR_CgaCtaId ;  /* 0x0000000000097919 */ /* 0x000e220000008800 */
[----:B--2---:R-:W-:-:S05]  /*16a10*/  VIADD R7, R6, 0x1 ;  /* 0x0000000106077836 */ /* 0x004fca0000000000 */
[----:B------:R-:W-:-:S04]  /*16a20*/  LEA.HI R6, R7, R7, RZ, 0x1 ;  /* 0x0000000707067211 */ /* 0x000fc800078f08ff */
[----:B------:R-:W-:-:S05]  /*16a30*/  LOP3.LUT R6, R6, 0xfffffffe, RZ, 0xc0, !PT ;  /* 0xfffffffe06067812 */ /* 0x000fca00078ec0ff */
[----:B------:R-:W-:Y:S01]  /*16a40*/  IMAD.IADD R7, R7, 0x1, -R6 ;  /* 0x0000000107077824 */ /* 0x000fe200078e0a06 */
[----:B------:R-:W-:-:S04]  /*16a50*/  MOV R6, 0x400 ;  /* 0x0000040000067802 */ /* 0x000fc80000000f00 */
[----:B0-----:R-:W-:Y:S02]  /*16a60*/  LEA R6, R9, R6, 0x18 ;  /* 0x0000000609067211 */ /* 0x001fe400078ec0ff */
[----:B------:R-:W-:-:S04]  /*16a70*/  SHF.L.U32 R7, R7, 0x1f, RZ ;  /* 0x0000001f07077819 */ /* 0x000fc800000006ff */
[----:B------:R-:W0:Y:S02]  /*16a80*/  SYNCS.PHASECHK.TRANS64.TRYWAIT P0, [R6+URZ+0x31c20], R7 ;  /* 0x031c2007060075a7 */ /* 0x000e24000800017f */
[----:B0-----:R-:W-:Y:S05]  /*16a90*/  @!P0 BRA `(.L_x_462) ;  /* 0x0000004c00548947 */ /* 0x001fea0003800000 */
.L_x_589:
[----:B------:R-:W-:Y:S05]  /*16aa0*/  BSYNC B1 ;  /* 0x0000000000017941 */ /* 0x000fea0003800000 */
.L_x_461:
[----:B------:R-:W-:Y:S04]  /*16ab0*/  BSSY B1, `(.L_x_463) ;  /* 0x0000049000017945 */ /* 0x000fe80003800000 */
[----:B------:R-:W-:Y:S05]  /*16ac0*/  @!P6 BRA `(.L_x_464) ;  /* 0x00000004001ce947 */ /* 0x000fea0003800000 */
[----:B0-----:R-:W-:Y:S02]  /*16ad0*/  LEA R7, R26, R6, 0x3 ;  /* 0x000000061a077211 */ /* 0x001fe400078e18ff */
[----:B------:R-:W-:-:S04]  /*16ae0*/  SHF.L.U32 R8, R27, 0x1f, RZ ;  /* 0x0000001f1b087819 */ /* 0x000fc800000006ff */
[----:B------:R-:W0:Y:S02]  /*16af0*/  SYNCS.PHASECHK.TRANS64.TRYWAIT P0, [R7+URZ+0x31ca0], R8 ;  /* 0x031ca008070075a7 */ /* 0x000e24000800017f */
[----:B0-----:R-:W-:Y:S05]  /*16b00*/  @!P0 BRA `(.L_x_465) ;  /* 0x0000004c004c8947 */ /* 0x001fea0003800000 */
.L_x_590:
[----:B------:R-:W2:Y:S02]  /*16b10*/  S2R R9, SR_TID.X ;  /* 0x0000000000097919 */ /* 0x000ea40000002100 */
[----:B--2---:R-:W-:-:S04]  /*16b20*/  LOP3.LUT R9, R9, 0x7f, RZ, 0xc0, !PT ;  /* 0x0000007f09097812 */ /* 0x004fc800078ec0ff */
[----:B------:R-:W-:-:S13]  /*16b30*/  ISETP.NE.AND P1, PT, R9, RZ, PT ;  /* 0x000000ff0900720c */ /* 0x000fda0003f25270 */
[----:B------:R-:W-:Y:S05]  /*16b40*/  @P1 BRA `(.L_x_466) ;  /* 0x0000000000141947 */ /* 0x000fea0003800000 */
[----:B------:R-:W-:Y:S01]  /*16b50*/  ISETP.NE.AND P0, PT, R29, RZ, PT ;  /* 0x000000ff1d00720c */ /* 0x000fe20003f05270 */
[----:B------:R-:W-:-:S04]  /*16b60*/  IMAD.MOV.U32 R9, RZ, RZ, 0x6c00 ;  /* 0x00006c00ff097424 */ /* 0x000fc800078e00ff */
[----:B------:R2:W-:Y:S08]  /*16b70*/  SYNCS.ARRIVE.TRANS64 RZ, [R7+URZ+0x31c90], R9 ;  /* 0x031c900907ff79a7 */ /* 0x0005f0000800003f */
[----:B------:R-:W-:Y:S05]  /*16b80*/  @!P0 BRA `(.L_x_466) ;  /* 0x0000000000048947 */ /* 0x000fea0003800000 */
[----:B------:R-:W-:Y:S01]  /*16b90*/  BPT.TRAP 0x1 ;  /* 0x000000040000795c */ /* 0x000fe20000300000 */
.L_x_466:
[----:B--2---:R-:W-:Y:S01]  /*16ba0*/  IMAD R9, R26, 0x6c00, R6 ;  /* 0x00006c001a097824 */ /* 0x004fe200078e0206 */
[----:B------:R-:W-:Y:S01]  /*16bb0*/  R2UR UR9, R7 ;  /* 0x00000000070972ca */ /* 0x000fe200000e0000 */
[----:B-----5:R-:W-:Y:S01]  /*16bc0*/  IMAD R10, R2, 0x90, R3 ;  /* 0x00000090020a7824 */ /* 0x020fe200078e0203 */
[----:B------:R-:W-:Y:S01]  /*16bd0*/  UIADD3 UR4, UP0, UR36, 0x570, URZ ;  /* 0x0000057024047890 */ /* 0x000fe2000ff1e03f */
[----:B------:R-:W-:Y:S01]  /*16be0*/  R2UR UR12, R5 ;  /* 0x00000000050c72ca */ /* 0x000fe200000e0000 */
[----:B------:R-:W-:Y:S01]  /*16bf0*/  UMOV UR10, URZ ;  /* 0x0000003f000a7c82 */ /* 0x000fe20008000000 */
[----:B------:R-:W-:Y:S01]  /*16c00*/  R2UR UR15, R9 ;  /* 0x00000000090f72ca */ /* 0x000fe200000e0000 */
[----:B------:R-:W-:Y:S01]  /*16c10*/  VIADD R10, R10, 0xffffff70 ;  /* 0xffffff700a0a7836 */ /* 0x000fe20000000000 */
[----:B------:R-:W-:Y:S01]  /*16c20*/  R2UR UR13, R4 ;  /* 0x00000000040d72ca */ /* 0x000fe200000e0000 */
[----:B------:R-:W-:Y:S01]  /*16c30*/  UIADD3.X UR5, URZ, UR37, URZ, UP0, !UPT ;  /* 0x000000253f057290 */ /* 0x000fe200087fe43f */
[----:B------:R-:W-:-:S02]  /*16c40*/  UMOV UR6, 0x0 ;  /* 0x0000000000067882 */ /* 0x000fc40000000000 */
[----:B------:R-:W-:Y:S01]  /*16c50*/  R2UR UR11, R10 ;  /* 0x000000000a0b72ca */ /* 0x000fe200000e0000 */
[----:B------:R-:W-:Y:S01]  /*16c60*/  UMOV UR7, 0x12f00000 ;  /* 0x12f0000000077882 */ /* 0x000fe20000000000 */
[----:B------:R-:W-:Y:S01]  /*16c70*/  UIADD3 UR9, UR9, 0x31c90, URZ ;  /* 0x00031c9009097890 */ /* 0x000fe2000fffe03f */
[----:B------:R-:W-:-:S04]  /*16c80*/  UMOV UR16, 0x20 ;  /* 0x0000002000107882 */ /* 0x000fc80000000000 */
[----:B------:R-:W-:Y:S02]  /*16c90*/  UIADD3 UR8, UR15, 0x16a00, URZ ;  /* 0x00016a000f087890 */ /* 0x000fe4000fffe03f */
[----:B------:R-:W-:Y:S02]  /*16ca0*/  UIADD3 UR14, UR15, 0x18e00, URZ ;  /* 0x00018e000f0e7890 */ /* 0x000fe4000fffe03f */
[----:B------:R-:W-:-:S05]  /*16cb0*/  UIADD3 UR15, UR15, 0x1b200, URZ ;  /* 0x0001b2000f0f7890 */ /* 0x000fca000fffe03f */
[----:B------:R2:W-:Y:S02]  /*16cc0*/  UTMALDG.4D [UR8], [UR4], desc[UR6] ;  /* 0x00000608040075b4 */ /* 0x0005e40008019000 */
[----:B--2---:R-:W-:Y:S01]  /*16cd0*/  UMOV UR8, UR14 ;  /* 0x0000000e00087c82 */ /* 0x004fe20008000000 */
[----:B------:R-:W-:Y:S01]  /*16ce0*/  UMOV UR10, UR16 ;  /* 0x00000010000a7c82 */ /* 0x000fe20008000000 */
[----:B------:R-:W-:Y:S01]  /*16cf0*/  UMOV UR14, 0x40 ;  /* 0x00000040000e7882 */ /* 0x000fe20000000000 */
[----:B------:R2:W-:Y:S02]  /*16d00*/  UTMALDG.4D [UR8], [UR4], desc[UR6] ;  /* 0x00000608040075b4 */ /* 0x0005e40008019000 */
[----:B--2---:R-:W-:Y:S01]  /*16d10*/  UMOV UR8, UR15 ;  /* 0x0000000f00087c82 */ /* 0x004fe20008000000 */
[----:B------:R-:W-:Y:S02]  /*16d20*/  UMOV UR10, UR14 ;  /* 0x0000000e000a7c82 */ /* 0x000fe40008000000 */
[----:B------:R2:W-:Y:S01]  /*16d30*/  UTMALDG.4D [UR8], [UR4], desc[UR6] ;  /* 0x00000608040075b4 */ /* 0x0005e20008019000 */
[----:B------:R-:W3:Y:S02]  /*16d40*/  SYNCS.PHASECHK.TRANS64.TRYWAIT P0, [R7+URZ+0x31cc0], R8 ;  /* 0x031cc008070075a7 */ /* 0x000ee4000800017f */
[----:B--23--:R-:W-:Y:S05]  /*16d50*/  @!P0 BRA `(.L_x_467) ;  /* 0x0000004800cc8947 */ /* 0x00cfea0003800000 */
.L_x_591:
[----:B------:R-:W-:Y:S05]  /*16d60*/  @P1 BRA `(.L_x_468) ;  /* 0x0000000000141947 */ /* 0x000fea0003800000 */
[----:B------:R-:W-:Y:S01]  /*16d70*/  ISETP.NE.AND P0, PT, R29, RZ, PT ;  /* 0x000000ff1d00720c */ /* 0x000fe20003f05270 */
[----:B0-2---:R-:W-:-:S04]  /*16d80*/  IMAD.MOV.U32 R8, RZ, RZ, 0x6c00 ;  /* 0x00006c00ff087424 */ /* 0x005fc800078e00ff */
[----:B------:R3:W-:Y:S08]  /*16d90*/  SYNCS.ARRIVE.TRANS64 RZ, [R7+URZ+0x31cb0], R8 ;  /* 0x031cb00807ff79a7 */ /* 0x0007f0000800003f */
[----:B------:R-:W-:Y:S05]  /*16da0*/  @!P0 BRA `(.L_x_468) ;  /* 0x0000000000048947 */ /* 0x000fea0003800000 */
[----:B------:R-:W-:Y:S01]  /*16db0*/  BPT.TRAP 0x1 ;  /* 0x000000040000795c */ /* 0x000fe20000300000 */
.L_x_468:
        /* <DEDUP_REMOVED lines=11> */
[----:B------:R-:W-:Y:S02]  /*16e70*/  UIADD3 UR8, UR15, 0x200, URZ ;  /* 0x000002000f087890 */ /* 0x000fe4000fffe03f */
[----:B------:R-:W-:Y:S02]  /*16e80*/  UIADD3 UR9, UR9, 0x31cb0, URZ ;  /* 0x00031cb009097890 */ /* 0x000fe4000fffe03f */
[----:B------:R-:W-:Y:S02]  /*16e90*/  UIADD3 UR14, UR15, 0x2600, URZ ;  /* 0x000026000f0e7890 */ /* 0x000fe4000fffe03f */
[----:B------:R-:W-:-:S05]  /*16ea0*/  UIADD3 UR15, UR15, 0x4a00, URZ ;  /* 0x00004a000f0f7890 */ /* 0x000fca000fffe03f */
[----:B------:R4:W-:Y:S02]  /*16eb0*/  UTMALDG.4D [UR8], [UR4], desc[UR6] ;  /* 0x00000608040075b4 */ /* 0x0009e40008019000 */
[----:B----4-:R-:W-:Y:S01]  /*16ec0*/  UMOV UR8, UR14 ;  /* 0x0000000e00087c82 */ /* 0x010fe20008000000 */
[----:B------:R-:W-:Y:S01]  /*16ed0*/  UMOV UR10, UR16 ;  /* 0x00000010000a7c82 */ /* 0x000fe20008000000 */
[----:B------:R-:W-:Y:S01]  /*16ee0*/  UMOV UR14, 0x40 ;  /* 0x00000040000e7882 */ /* 0x000fe20000000000 */
[----:B------:R4:W-:Y:S02]  /*16ef0*/  UTMALDG.4D [UR8], [UR4], desc[UR6] ;  /* 0x00000608040075b4 */ /* 0x0009e40008019000 */
[----:B----4-:R-:W-:Y:S01]  /*16f00*/  UMOV UR8, UR15 ;  /* 0x0000000f00087c82 */ /* 0x010fe20008000000 */
[----:B------:R-:W-:Y:S02]  /*16f10*/  UMOV UR10, UR14 ;  /* 0x0000000e000a7c82 */ /* 0x000fe40008000000 */
[----:B------:R4:W-:Y:S02]  /*16f20*/  UTMALDG.4D [UR8], [UR4], desc[UR6] ;  /* 0x00000608040075b4 */ /* 0x0009e40008019000 */
[----:B----4-:R-:W-:Y:S01]  /*16f30*/  NOP ;  /* 0x0000000000007918 */ /* 0x010fe20000000000 */
.L_x_464:
[----:B------:R-:W-:Y:S05]  /*16f40*/  BSYNC B1 ;  /* 0x0000000000017941 */ /* 0x000fea0003800000 */
.L_x_463:
[----:B------:R-:W-:Y:S01]  /*16f50*/  VIADD R26, R26, 0x1 ;  /* 0x000000011a1a7836 */ /* 0x000fe20000000000 */
[----:B------:R-:W-:Y:S01]  /*16f60*/  PLOP3.LUT P2, PT, PT, PT, PT, 0x8, 0x0 ;  /* 0x000000000000781c */ /* 0x000fe20003f4e170 */
[----:B------:R-:W-:-:S03]  /*16f70*/  VIADD R2, R2, 0xfffffffe ;  /* 0xfffffffe02027836 */ /* 0x000fc60000000000 */
[----:B------:R-:W-:-:S04]  /*16f80*/  ISETP.NE.AND P0, PT, R26, 0x2, PT ;  /* 0x000000021a00780c */ /* 0x000fc80003f05270 */
[----:B------:R-:W-:Y:S02]  /*16f90*/  SEL R26, R26, RZ, P0 ;  /* 0x000000ff1a1a7207 */ /* 0x000fe40000000000 */
[----:B0-23--:R-:W-:Y:S02]  /*16fa0*/  SEL R8, RZ, 0x1, P0 ;  /* 0x00000001ff087807 */ /* 0x00dfe40000000000 */
[----:B------:R-:W-:Y:S02]  /*16fb0*/  ISETP.GE.AND P0, PT, R2, R0, PT ;  /* 0x000000000200720c */ /* 0x000fe40003f06270 */
[----:B------:R-:W-:-:S11]  /*16fc0*/  LOP3.LUT R27, R27, R8, RZ, 0x3c, !PT ;  /* 0x000000081b1b7212 */ /* 0x000fd600078e3cff */
[----:B------:R-:W-:Y:S05]  /*16fd0*/  @!P0 BRA `(.L_x_458) ;  /* 0x0000000400488947 */ /* 0x000fea0003800000 */
.L_x_475:
[----:B------:R-:W-:Y:S05]  /*16fe0*/  YIELD ;  /* 0x0000000000007946 */ /* 0x000fea0003800000 */
[----:B------:R-:W-:Y:S04]  /*16ff0*/  BSSY B1, `(.L_x_469) ;  /* 0x0000048000017945 */ /* 0x000fe80003800000 */
[----:B0-23--:R-:W-:Y:S05]  /*17000*/  @!P6 BRA `(.L_x_470) ;  /* 0x000000040018e947 */ /* 0x00dfea0003800000 */
[----:B------:R-:W-:Y:S01]  /*17010*/  IMAD R7, R26, 0x8, R6 ;  /* 0x000000081a077824 */ /* 0x000fe200078e0206 */
[----:B------:R-:W-:-:S04]  /*17020*/  SHF.L.U32 R10, R27, 0x1f, RZ ;  /* 0x0000001f1b0a7819 */ /* 0x000fc800000006ff */
[----:B------:R-:W0:Y:S02]  /*17030*/  SYNCS.PHASECHK.TRANS64.TRYWAIT P0, [R7+URZ+0x31ca0], R10 ;  /* 0x031ca00a070075a7 */ /* 0x000e24000800017f */
[----:B0-----:R-:W-:Y:S05]  /*17040*/  @!P0 BRA `(.L_x_471) ;  /* 0x0000004800248947 */ /* 0x001fea0003800000 */
.L_x_592:
        /* <DEDUP_REMOVED lines=9> */
.L_x_472:
[----:B--2---:R-:W-:Y:S01]  /*170e0*/  IMAD R8, R26, 0x6c00, R6 ;  /* 0x00006c001a087824 */ /* 0x004fe200078e0206 */
[----:B------:R-:W-:Y:S01]  /*170f0*/  R2UR UR9, R7 ;  /* 0x00000000070972ca */ /* 0x000fe200000e0000 */
[----:B-----5:R-:W-:Y:S01]  /*17100*/  IMAD R9, R2, 0x90, R3 ;  /* 0x0000009002097824 */ /* 0x020fe200078e0203 */
        /* <DEDUP_REMOVED lines=9> */
[----:B------:R-:W-:-:S02]  /*171a0*/  UMOV UR16, 0x20 ;  /* 0x0000002000107882 */ /* 0x000fc40000000000 */
[----:B------:R-:W-:-:S05]  /*171b0*/  UIADD3 UR9, UR9, 0x31c90, URZ ;  /* 0x00031c9009097890 */ /* 0x000fca000fffe03f */
        /* <DEDUP_REMOVED lines=13> */
.L_x_593:
[----:B------:R-:W-:Y:S05]  /*17290*/  @P0 BRA `(.L_x_474) ;  /* 0x0000000000140947 */ /* 0x000fea0003800000 */
[----:B------:R-:W-:Y:S01]  /*172a0*/  ISETP.NE.AND P1, PT, R29, RZ, PT ;  /* 0x000000ff1d00720c */ /* 0x000fe20003f25270 */
[----:B0-2---:R-:W-:-:S04]  /*172b0*/  IMAD.MOV.U32 R10, RZ, RZ, 0x6c00 ;  /* 0x00006c00ff0a7424 */ /* 0x005fc800078e00ff */
[----:B------:R3:W-:Y:S08]  /*172c0*/  SYNCS.ARRIVE.TRANS64 RZ, [R7+URZ+0x31cb0], R10 ;  /* 0x031cb00a07ff79a7 */ /* 0x0007f0000800003f */
[----:B------:R-:W-:Y:S05]  /*172d0*/  @!P1 BRA `(.L_x_474) ;  /* 0x0000000000049947 */ /* 0x000fea0003800000 */
[----:B------:R-:W-:Y:S01]  /*172e0*/  BPT.TRAP 0x1 ;  /* 0x000000040000795c */ /* 0x000fe20000300000 */
.L_x_474:
        /* <DEDUP_REMOVED lines=24> */
.L_x_470:
[----:B------:R-:W-:Y:S05]  /*17470*/  BSYNC B1 ;  /* 0x0000000000017941 */ /* 0x000fea0003800000 */
.L_x_469:
[----:B------:R-:W-:-:S05]  /*17480*/  VIADD R26, R26, 0x1 ;  /* 0x000000011a1a7836 */ /* 0x000fca0000000000 */
[----:B------:R-:W-:-:S04]  /*17490*/  ISETP.NE.AND P0, PT, R26, 0x2, PT ;  /* 0x000000021a00780c */ /* 0x000fc80003f05270 */
[----:B------:R-:W-:Y:S02]  /*174a0*/  SEL R8, RZ, 0x1, P0 ;  /* 0x00000001ff087807 */ /* 0x000fe40000000000 */
[----:B------:R-:W-:Y:S02]  /*174b0*/  SEL R26, R26, RZ, P0 ;  /* 0x000000ff1a1a7207 */ /* 0x000fe40000000000 */
[C---:B------:R-:W-:Y:S01]  /*174c0*/  ISETP.GT.AND P0, PT, R2.reuse, R0, PT ;  /* 0x000000000200720c */ /* 0x040fe20003f04270 */
[----:B------:R-:W-:Y:S01]  /*174d0*/  VIADD R2, R2, 0xffffffff ;  /* 0xffffffff02027836 */ /* 0x000fe20000000000 */
[----:B------:R-:W-:-:S11]  /*174e0*/  LOP3.LUT R27, R27, R8, RZ, 0x3c, !PT ;  /* 0x000000081b1b7212 */ /* 0x000fd600078e3cff */
[----:B------:R-:W-:Y:S05]  /*174f0*/  @P0 BRA `(.L_x_475) ;  /* 0xfffffff800b80947 */ /* 0x000fea000383ffff */
.L_x_458:
[----:B------:R-:W-:Y:S05]  /*17500*/  BSYNC B0 ;  /* 0x0000000000007941 */ /* 0x000fea0003800000 */
.L_x_457:
[----:B0-23--:R-:W2:Y:S01]  /*17510*/  LDL R7, [R1+0x14] ;  /* 0x0000140001077983 */ /* 0x00dea20000100800 */
[----:B------:R-:W-:Y:S05]  /*17520*/  @!P2 WARPSYNC.ALL ;  /* 0x000000000000a948 */ /* 0x000fea0003800000 */
[----:B------:R-:W-:Y:S01]  /*17530*/  BSSY B6, `(.L_x_476) ;  /* 0x00002b2000067945 */ /* 0x000fe20003800000 */
[----:B------:R-:W-:Y:S01]  /*17540*/  @!P2 BAR.SYNC.DEFER_BLOCKING 0xc, 0x1a0 ;  /* 0x030680000000ab1d */ /* 0x000fe20000010000 */
[----:B--2---:R-:W-:-:S13]  /*17550*/  ISETP.GT.AND P0, PT, R7, RZ, PT ;  /* 0x000000ff0700720c */ /* 0x004fda0003f04270 */
[----:B------:R-:W-:Y:S05]  /*17560*/  @P0 BRA `(.L_x_477) ;  /* 0x00000000003c0947 */ /* 0x000fea0003800000 */
[----:B------:R-:W-:-:S13]  /*17570*/  ISETP.NE.AND P1, PT, R29, RZ, PT ;  /* 0x000000ff1d00720c */ /* 0x000fda0003f25270 */
[----:B------:R-:W-:Y:S05]  /*17580*/  @P1 BRA `(.L_x_478) ;  /* 0x0000002800b01947 */ /* 0x000fea0003800000 */
[----:B------:R-:W0:Y:S01]  /*17590*/  S2R R7, SR_LANEID ;  /* 0x0000000000077919 */ /* 0x000e220000000000 */
[----:B------:R-:W-:Y:S01]  /*175a0*/  VOTEU.ANY UR4, UPT, PT ;  /* 0x0000000000047886 */ /* 0x000fe200038e0100 */
[----:B-----5:R-:W2:Y:S01]  /*175b0*/  LDC.64 R2, c[0x0][0xc38] ;  /* 0x00030e00ff027b82 */ /* 0x020ea20000000a00 */
        /* <DEDUP_REMOVED lines=10> */
.L_x_477:
[----:B-----5:R-:W0:Y:S01]  /*17660*/  S2R R3, SR_CgaCtaId ;  /* 0x0000000000037919 */ /* 0x020e220000008800 */
        /* <DEDUP_REMOVED lines=9> */
[----:B------:R-:W-:Y:S01]  /*17700*/  IMAD.U32 R4, RZ, RZ, UR6 ;  /* 0x00000006ff047e24 */ /* 0x000fe2000f8e00ff */
[----:B------:R-:W-:Y:S01]  /*17710*/  MOV R11, UR5 ;  /* 0x00000005000b7c02 */ /* 0x000fe20008000f00 */
[----:B------:R-:W0:Y:S01]  /*17720*/  LDC.64 R2, c[0x4][R2] ;  /* 0x0100000002027b82 */ /* 0x000e220000000a00 */
[----:B------:R-:W-:Y:S02]  /*17730*/  IMAD.U32 R5, RZ, RZ, UR7 ;  /* 0x00000007ff057e24 */ /* 0x000fe4000f8e00ff */
[----:B------:R-:W-:Y:S02]  /*17740*/  IMAD.U32 R6, RZ, RZ, UR8 ;  /* 0x00000008ff067e24 */ /* 0x000fe4000f8e00ff */
[----:B------:R-:W-:-:S02]  /*17750*/  IMAD.U32 R7, RZ, RZ, UR9 ;  /* 0x00000009ff077e24 */ /* 0x000fc4000f8e00ff */
[----:B------:R-:W-:Y:S02]  /*17760*/  IMAD.U32 R10, RZ, RZ, UR4 ;  /* 0x00000004ff0a7e24 */ /* 0x000fe4000f8e00ff */
[----:B------:R-:W-:Y:S02]  /*17770*/  IMAD.MOV.U32 R8, RZ, RZ, 0x70 ;  /* 0x00000070ff087424 */ /* 0x000fe400078e00ff */
[----:B------:R-:W-:Y:S02]  /*17780*/  IMAD.MOV.U32 R12, RZ, RZ, 0x1 ;  /* 0x00000001ff0c7424 */ /* 0x000fe400078e00ff */
[----:B------:R-:W-:-:S07]  /*17790*/  IMAD.MOV.U32 R13, RZ, RZ, RZ ;  /* 0x000000ffff0d7224 */ /* 0x000fce00078e00ff */
[----:B------:R-:W-:-:S07]  /*177a0*/  LEPC R20, `(.L_x_479) ;  /* 0x000000001014794e */ /* 0x000fce0000000000 */
[----:B01----:R-:W-:Y:S05]  /*177b0*/  CALL.ABS.NOINC R2 ;  /* 0x0000000002007343 */ /* 0x003fea0003c00000 */
.L_x_479:
        /* <DEDUP_REMOVED lines=19> */
.L_x_481:
        /* <DEDUP_REMOVED lines=15> */
[----:B0-----:R-:W-:Y:S05]  /*179e0*/  CALL.ABS.NOINC R2 ;  /* 0x0000000002007343 */ /* 0x001fea0003c00000 */
.L_x_480:
[----:B------:R-:W2:Y:S01]  /*179f0*/  LDL.LU R2, [R1+0x8] ;  /* 0x0000080001027983 */ /* 0x000ea20000300800 */
[----:B------:R-:W-:-:S03]  /*17a00*/  ULDC.64 UR4, c[0x0][0x9f8] ;  /* 0x00027e0000047ab9 */ /* 0x000fc60000000a00 */
[----:B------:R-:W3:Y:S04]  /*17a10*/  LDL.LU R0, [R1+0xc] ;  /* 0x00000c0001007983 */ /* 0x000ee80000300800 */
[----:B------:R-:W4:Y:S04]  /*17a20*/  LDL.LU R21, [R1] ;  /* 0x0000000001157983 */ /* 0x000f280000300800 */
[----:B------:R-:W4:Y:S01]  /*17a30*/  LDL.LU R20, [R1+0x18] ;  /* 0x0000180001147983 */ /* 0x000f220000300800 */
[----:B------:R-:W-:-:S04]  /*17a40*/  ISETP.NE.U32.AND P0, PT, RZ, UR4, PT ;  /* 0x00000004ff007c0c */ /* 0x000fc8000bf05070 */
        /* <DEDUP_REMOVED lines=8> */
[----:B------:R-:W-:Y:S01]  /*17ad0*/  ULDC.64 UR4, c[0x0][0xa00] ;  /* 0x0002800000047ab9 */ /* 0x000fe20000000a00 */
[----:B------:R-:W0:Y:S01]  /*17ae0*/  LDC R0, c[0x0][0x428] ;  /* 0x00010a00ff007b82 */ /* 0x000e220000000800 */
[----:B----4-:R-:W-:-:S06]  /*17af0*/  IMAD.MOV.U32 R6, RZ, RZ, R21 ;  /* 0x000000ffff067224 */ /* 0x010fcc00078e0015 */
[----:B------:R2:W5:Y:S01]  /*17b00*/  @P0 LDG.E R6, desc[UR60][R2.64] ;  /* 0x0000003c02060981 */ /* 0x000562000c1e1900 */
[----:B------:R-:W-:Y:S01]  /*17b10*/  IMAD R17, R17, 0xc0, R20 ;  /* 0x000000c011117824 */ /* 0x000fe200078e0214 */
[----:B------:R-:W-:Y:S02]  /*17b20*/  PLOP3.LUT P1, PT, P6, PT, PT, 0x8, 0x0 ;  /* 0x000000000000781c */ /* 0x000fe4000372e170 */
[----:B0-----:R-:W-:Y:S01]  /*17b30*/  ISETP.NE.AND P0, PT, R0, 0x1, PT ;  /* 0x000000010000780c */ /* 0x001fe20003f05270 */
[----:B------:R-:W-:-:S12]  /*17b40*/  IMAD.MOV.U32 R0, RZ, RZ, R18 ;  /* 0x000000ffff007224 */ /* 0x000fd800078e0012 */
[----:B------:R-:W0:Y:S08]  /*17b50*/  @P0 LDC R5, c[0x0][0x42c] ;  /* 0x00010b00ff050b82 */ /* 0x000e300000000800 */
[----:B------:R-:W3:Y:S01]  /*17b60*/  @P0 LDC R4, c[0x0][0x430] ;  /* 0x00010c00ff040b82 */ /* 0x000ee20000000800 */
[----:B0-----:R-:W-:-:S05]  /*17b70*/  @P0 IMAD.HI.U32 R5, R18, R5, RZ ;  /* 0x0000000512050227 */ /* 0x001fca00078e00ff */
[----:B---3--:R-:W-:Y:S02]  /*17b80*/  @P0 SHF.R.U32.HI R0, RZ, R4, R5 ;  /* 0x00000004ff000219 */ /* 0x008fe40000011605 */
[----:B------:R-:W-:-:S04]  /*17b90*/  ISETP.NE.U32.AND P0, PT, RZ, UR4, PT ;  /* 0x00000004ff007c0c */ /* 0x000fc8000bf05070 */
[----:B------:R-:W-:-:S04]  /*17ba0*/  ISETP.NE.AND.EX P0, PT, RZ, UR5, PT, P0 ;  /* 0x00000005ff007c0c */ /* 0x000fc8000bf05300 */
[----:B--2---:R-:W-:-:S09]  /*17bb0*/  SEL R8, R21, RZ, !P0 ;  /* 0x000000ff15087207 */ /* 0x004fd20004000000 */
.L_x_482:
        /* <DEDUP_REMOVED lines=14> */
.L_x_483:
        /* <DEDUP_REMOVED lines=13> */
.L_x_484:
        /* <DEDUP_REMOVED lines=16> */
.L_x_596:
[----:B------:R-:W2:Y:S01]  /*17e70*/  LDL R4, [R1+0x4] ;  /* 0x0000040001047983 */ /* 0x000ea20000100800 */
[----:B------:R-:W-:Y:S01]  /*17e80*/  UMOV UR4, 0xffffffff ;  /* 0xffffffff00047882 */ /* 0x000fe20000000000 */
[----:B------:R-:W-:Y:S01]  /*17e90*/  SHF.R.S32.HI R11, RZ, 0x1f, R6 ;  /* 0x0000001fff0b7819 */ /* 0x000fe20000011406 */
[----:B--2---:R-:W-:Y:S01]  /*17ea0*/  VIADD R9, R4, 0xffffffff ;  /* 0xffffffff04097836 */ /* 0x004fe20000000000 */
[----:B------:R-:W-:Y:S06]  /*17eb0*/  BRA.DIV UR4, `(.L_x_486) ;  /* 0x0000003a04e47947 */ /* 0x000fec000b800000 */
[----:B------:R-:W-:-:S13]  /*17ec0*/  ELECT P6, URZ, PT ;  /* 0x00000000003f782f */ /* 0x000fda00038c0000 */
.L_x_599:
[----:B------:R-:W-:Y:S05]  /*17ed0*/  @!P6 BRA `(.L_x_487) ;  /* 0x0000000000f8e947 */ /* 0x000fea0003800000 */
[----:B------:R-:W-:Y:S01]  /*17ee0*/  ISETP.NE.U32.AND P0, PT, R2, RZ, PT ;  /* 0x000000ff0200720c */ /* 0x000fe20003f05070 */
[----:B------:R-:W-:-:S03]  /*17ef0*/  IMAD.MOV.U32 R25, RZ, RZ, R9 ;  /* 0x000000ffff197224 */ /* 0x000fc600078e0009 */
[----:B------:R-:W-:-:S13]  /*17f00*/  ISETP.NE.AND.EX P0, PT, R3, RZ, PT, P0 ;  /* 0x000000ff0300720c */ /* 0x000fda0003f05300 */
[----:B------:R-:W-:Y:S05]  /*17f10*/  @!P0 BRA `(.L_x_488) ;  /* 0x0000000000448947 */ /* 0x000fea0003800000 */
[----:B------:R-:W0:Y:S01]  /*17f20*/  LDC R10, c[0x0][0x41c] ;  /* 0x00010700ff0a7b82 */ /* 0x000e220000000800 */
[----:B------:R-:W-:Y:S02]  /*17f30*/  ULDC.64 UR4, c[0x0][0x408] ;  /* 0x0001020000047ab9 */ /* 0x000fe40000000a00 */
[----:B------:R-:W-:-:S04]  /*17f40*/  IMAD R7, R11, UR4, RZ ;  /* 0x000000040b077c24 */ /* 0x000fc8000f8e02ff */
[----:B------:R-:W-:Y:S01]  /*17f50*/  IMAD R7, R6, UR5, R7 ;  /* 0x0000000506077c24 */ /* 0x000fe2000f8e0207 */
[----:B0-----:R-:W-:-:S13]  /*17f60*/  ISETP.NE.AND P0, PT, R10, 0x1, PT ;  /* 0x000000010a00780c */ /* 0x001fda0003f05270 */
[----:B------:R-:W0:Y:S02]  /*17f70*/  @P0 LDC.64 R4, c[0x0][0x420] ;  /* 0x00010800ff040b82 */ /* 0x000e240000000a00 */
[----:B0-----:R-:W-:-:S04]  /*17f80*/  @P0 IMAD.HI.U32 R12, R9, R4, RZ ;  /* 0x00000004090c0227 */ /* 0x001fc800078e00ff */
[----:B------:R-:W-:Y:S01]  /*17f90*/  IMAD.MOV.U32 R4, RZ, RZ, R9 ;  /* 0x000000ffff047224 */ /* 0x000fe200078e0009 */
[----:B------:R-:W-:-:S04]  /*17fa0*/  @P0 SHF.R.U32.HI R4, RZ, R5, R12 ;  /* 0x00000005ff040219 */ /* 0x000fc8000001160c */
[--C-:B------:R-:W-:Y:S01]  /*17fb0*/  SHF.R.S32.HI R5, RZ, 0x1f, R4.reuse ;  /* 0x0000001fff057819 */ /* 0x100fe20000011404 */
[--C-:B------:R-:W-:Y:S02]  /*17fc0*/  IMAD.MOV R25, RZ, RZ, -R4.reuse ;  /* 0x000000ffff197224 */ /* 0x100fe400078e0a04 */
[----:B------:R-:W-:-:S04]  /*17fd0*/  IMAD.WIDE.U32 R4, R6, UR4, R4 ;  /* 0x0000000406047c25 */ /* 0x000fc8000f8e0004 */
[----:B------:R-:W-:Y:S01]  /*17fe0*/  IMAD.IADD R7, R5, 0x1, R7 ;  /* 0x0000000105077824 */ /* 0x000fe200078e0207 */
[----:B------:R-:W-:Y:S01]  /*17ff0*/  LEA R12, P0, R4, R2, 0x2 ;  /* 0x00000002040c7211 */ /* 0x000fe200078010ff */
[----:B------:R-:W-:-:S03]  /*18000*/  IMAD R25, R10, R25, R9 ;  /* 0x000000190a197224 */ /* 0x000fc600078e0209 */
[----:B------:R-:W-:-:S05]  /*18010*/  LEA.HI.X R13, R4, R3, R7, 0x2, P0 ;  /* 0x00000003040d7211 */ /* 0x000fca00000f1407 */
[----:B------:R0:W5:Y:S04]  /*18020*/  LDG.E R7, desc[UR60][R12.64] ;  /* 0x0000003c0c077981 */ /* 0x000168000c1e1900 */
.L_x_488:
[----:B------:R-:W-:Y:S01]  /*18030*/  IMAD R5, R22, 0x8, R28 ;  /* 0x0000000816057824 */ /* 0x000fe200078e021c */
[----:B------:R-:W-:-:S04]  /*18040*/  SHF.L.U32 R4, R24, 0x1f, RZ ;  /* 0x0000001f18047819 */ /* 0x000fc800000006ff */
[----:B------:R-:W2:Y:S02]  /*18050*/  SYNCS.PHASECHK.TRANS64.TRYWAIT P0, [R5+URZ+0x31c40], R4 ;  /* 0x031c4004050075a7 */ /* 0x000ea4000800017f */
[----:B--2---:R-:W-:Y:S05]  /*18060*/  @!P0 BRA `(.L_x_489) ;  /* 0x0000003800988947 */ /* 0x004fea0003800000 */
.L_x_600:
        /* <DEDUP_REMOVED lines=9> */
.L_x_490:
        /* <DEDUP_REMOVED lines=28> */
.L_x_487:
[----:B------:R-:W2:Y:S01]  /*182c0*/  LDL.LU R10, [R1+0x10] ;  /* 0x00001000010a7983 */ /* 0x000ea20000300800 */
[----:B------:R-:W-:Y:S05]  /*182d0*/  WARPSYNC.ALL ;  /* 0x0000000000007948 */ /* 0x000fea0003800000 */
[----:B------:R-:W-:Y:S02]  /*182e0*/  R2UR UR24, R28 ;  /* 0x000000001c1872ca */ /* 0x000fe400000e0000 */
[----:B------:R-:W-:-:S13]  /*182f0*/  ELECT P0, URZ, PT ;  /* 0x00000000003f782f */ /* 0x000fda0003800000 */
[----:B------:R-:W-:Y:S01]  /*18300*/  @P0 R2UR UR13, R8 ;  /* 0x00000000080d02ca */ /* 0x000fe200000e0000 */
[----:B------:R-:W-:Y:S01]  /*18310*/  UIADD3 UR4, UP0, UR36, 0x270, URZ ;  /* 0x0000027024047890 */ /* 0x000fe2000ff1e03f */
[----:B------:R-:W-:Y:S01]  /*18320*/  @P0 R2UR UR12, R18 ;  /* 0x00000000120c02ca */ /* 0x000fe200000e0000 */
[----:B------:R-:W-:Y:S01]  /*18330*/  UMOV UR6, 0x0 ;  /* 0x0000000000067882 */ /* 0x000fe20000000000 */
[C---:B------:R-:W-:Y:S01]  /*18340*/  @P0 R2UR UR11, R17.reuse ;  /* 0x00000000110b02ca */ /* 0x040fe200000e0000 */
        /* <DEDUP_REMOVED lines=30> */
[----:B------:R-:W-:-:S04]  /*18530*/  LOP3.LUT R4, R4, 0xfffffffe, RZ, 0xc0, !PT ;  /* 0xfffffffe04047812 */ /* 0x000fc800078ec0ff */
[----:B------:R-:W-:-:S04]  /*18540*/  IADD3 R4, R10, -R4, RZ ;  /* 0x800000040a047210 */ /* 0x000fc80007ffe0ff */
[----:B---3--:R-:W-:-:S04]  /*18550*/  SHF.L.U32 R5, R4, 0x1f, RZ ;  /* 0x0000001f04057819 */ /* 0x008fc800000006ff */
[----:B------:R-:W2:Y:S02]  /*18560*/  SYNCS.PHASECHK.TRANS64.TRYWAIT P0, [R28+URZ+0x31c20], R5 ;  /* 0x031c20051c0075a7 */ /* 0x000ea4000800017f */
[----:B0-2---:R-:W-:Y:S05]  /*18570*/  @!P0 BRA `(.L_x_492) ;  /* 0x0000003400688947 */ /* 0x005fea0003800000 */
.L_x_601:
[----:B------:R-:W-:Y:S05]  /*18580*/  BSYNC B0 ;  /* 0x0000000000007941 */ /* 0x000fea0003800000 */
.L_x_491:
[----:B------:R-:W2:Y:S01]  /*18590*/  LDL.LU R4, [R1+0x14] ;  /* 0x0000140001047983 */ /* 0x000ea20000300800 */
[----:B------:R-:W-:Y:S01]  /*185a0*/  BSSY B0, `(.L_x_493) ;  /* 0x0000169000007945 */ /* 0x000fe20003800000 */
[----:B--2---:R-:W-:-:S13]  /*185b0*/  ISETP.GE.AND P0, PT, R4, 0x91, PT ;  /* 0x000000910400780c */ /* 0x004fda0003f06270 */
[----:B------:R-:W-:Y:S05]  /*185c0*/  @!P0 BRA `(.L_x_494) ;  /* 0x0000001400988947 */ /* 0x000fea0003800000 */
[----:B------:R-:W2:Y:S01]  /*185d0*/  LDL R8, [R1+0x4] ;  /* 0x0000040001087983 */ /* 0x000ea20000100800 */
[----:B------:R-:W-:Y:S01]  /*185e0*/  IMAD.MOV.U32 R4, RZ, RZ, 0x1 ;  /* 0x00000001ff047424 */ /* 0x000fe200078e00ff */
[----:B------:R-:W-:Y:S01]  /*185f0*/  BSSY B1, `(.L_x_495) ;  /* 0x000007b000017945 */ /* 0x000fe20003800000 */
[----:B--2---:R-:W-:-:S05]  /*18600*/  IMAD.MOV R13, RZ, RZ, -R8 ;  /* 0x000000ffff0d7224 */ /* 0x004fca00078e0a08 */
[----:B------:R-:W-:-:S05]  /*18610*/  VIADDMNMX R13, R13, R4, 0xffffffff, !PT ;  /* 0xffffffff0d0d7446 */ /* 0x000fca0007800104 */
[C---:B------:R-:W-:Y:S02]  /*18620*/  IMAD.IADD R4, R8.reuse, 0x1, R13 ;  /* 0x0000000108047824 */ /* 0x040fe400078e020d */
[----:B------:R-:W-:-:S03]  /*18630*/  VIADD R8, R8, 0xfffffffe ;  /* 0xfffffffe08087836 */ /* 0x000fc60000000000 */
[----:B------:R-:W-:-:S04]  /*18640*/  LOP3.LUT R4, R4, 0x1, RZ, 0xc0, !PT ;  /* 0x0000000104047812 */ /* 0x000fc800078ec0ff */
[----:B------:R-:W-:-:S13]  /*18650*/  ISETP.NE.U32.AND P0, PT, R4, 0x1, PT ;  /* 0x000000010400780c */ /* 0x000fda0003f05070 */
[----:B------:R-:W-:Y:S05]  /*18660*/  @P0 BRA `(.L_x_496) ;  /* 0x0000000400cc0947 */ /* 0x000fea0003800000 */
[----:B------:R-:W-:Y:S01]  /*18670*/  VIADD R10, R22, 0x1 ;  /* 0x00000001160a7836 */ /* 0x000fe20000000000 */
[----:B------:R-:W-:Y:S04]  /*18680*/  BSSY B2, `(.L_x_497) ;  /* 0x000006d000027945 */ /* 0x000fe80003800000 */
[----:B------:R-:W-:-:S04]  /*18690*/  ISETP.NE.AND P0, PT, R10, 0x2, PT ;  /* 0x000000020a00780c */ /* 0x000fc80003f05270 */
[----:B0-----:R-:W-:Y:S02]  /*186a0*/  SEL R5, RZ, 0x1, P0 ;  /* 0x00000001ff057807 */ /* 0x001fe40000000000 */
[----:B------:R-:W-:Y:S02]  /*186b0*/  SEL R10, R10, RZ, P0 ;  /* 0x000000ff0a0a7207 */ /* 0x000fe40000000000 */
[----:B------:R-:W-:Y:S01]  /*186c0*/  LOP3.LUT R14, R24, R5, RZ, 0x3c, !PT ;  /* 0x00000005180e7212 */ /* 0x000fe200078e3cff */
[----:B------:R-:W-:Y:S06]  /*186d0*/  @!P6 BRA `(.L_x_498) ;  /* 0x00000004009ce947 */ /* 0x000fec0003800000 */
        /* <DEDUP_REMOVED lines=22> */
.L_x_499:
[----:B0-----:R-:W-:Y:S01]  /*18840*/  IMAD R3, R10, 0x8, R28 ;  /* 0x000000080a037824 */ /* 0x001fe200078e021c */
[----:B------:R-:W-:-:S04]  /*18850*/  SHF.L.U32 R2, R14, 0x1f, RZ ;  /* 0x0000001f0e027819 */ /* 0x000fc800000006ff */
[----:B------:R-:W0:Y:S02]  /*18860*/  SYNCS.PHASECHK.TRANS64.TRYWAIT P0, [R3+URZ+0x31c40], R2 ;  /* 0x031c4002030075a7 */ /* 0x000e24000800017f */
[----:B0-----:R-:W-:Y:S05]  /*18870*/  @!P0 BRA `(.L_x_500) ;  /* 0x0000003000bc8947 */ /* 0x001fea0003800000 */
.L_x_602:
[----:B------:R-:W2:Y:S02]  /*18880*/  S2R R5, SR_TID.X ;  /* 0x0000000000057919 */ /* 0x000ea40000002100 */
[----:B--2---:R-:W-:-:S04]  /*18890*/  LOP3.LUT R5, R5, 0x7f, RZ, 0xc0, !PT ;  /* 0x0000007f05057812 */ /* 0x004fc800078ec0ff */
[----:B------:R-:W-:-:S13]  /*188a0*/  ISETP.NE.AND P1, PT, R5, RZ, PT ;  /* 0x000000ff0500720c */ /* 0x000fda0003f25270 */
[----:B------:R-:W-:Y:S05]  /*188b0*/  @P1 BRA `(.L_x_501) ;  /* 0x0000000000141947 */ /* 0x000fea0003800000 */
[----:B------:R-:W-:Y:S01]  /*188c0*/  ISETP.NE.AND P0, PT, R29, RZ, PT ;  /* 0x000000ff1d00720c */ /* 0x000fe20003f05270 */
[----:B0-----:R-:W-:-:S04]  /*188d0*/  IMAD.MOV.U32 R2, RZ, RZ, 0x6c00 ;  /* 0x00006c00ff027424 */ /* 0x001fc800078e00ff */
[----:B------:R2:W-:Y:S08]  /*188e0*/  SYNCS.ARRIVE.TRANS64 RZ, [R3+URZ+0x31c30], R2 ;  /* 0x031c300203ff79a7 */ /* 0x0005f0000800003f */
[----:B------:R-:W-:Y:S05]  /*188f0*/  @!P0 BRA `(.L_x_501) ;  /* 0x0000000000048947 */ /* 0x000fea0003800000 */
[----:B------:R-:W-:Y:S01]  /*18900*/  BPT.TRAP 0x1 ;  /* 0x000000040000795c */ /* 0x000fe20000300000 */
.L_x_501:
        /* <DEDUP_REMOVED lines=31> */
.L_x_603:
[----:B------:R-:W-:Y:S05]  /*18b00*/  @P1 BRA `(.L_x_503) ;  /* 0x0000000000181947 */ /* 0x000fea0003800000 */
[----:B------:R-:W-:Y:S01]  /*18b10*/  ISETP.NE.AND P0, PT, R29, RZ, PT ;  /* 0x000000ff1d00720c */ /* 0x000fe20003f05270 */
[----:B0-----:R-:W-:Y:S02]  /*18b20*/  IMAD R2, R22, 0x8, R28 ;  /* 0x0000000816027824 */ /* 0x001fe400078e021c */
[----:B------:R-:W-:-:S04]  /*18b30*/  IMAD.MOV.U32 R3, RZ, RZ, 0x6c00 ;  /* 0x00006c00ff037424 */ /* 0x000fc800078e00ff */
[----:B------:R2:W-:Y:S06]  /*18b40*/  SYNCS.ARRIVE.TRANS64 RZ, [R2+URZ+0x31c50], R3 ;  /* 0x031c500302ff79a7 */ /* 0x0005ec000800003f */
[----:B------:R-:W-:Y:S05]  /*18b50*/  @!P0 BRA `(.L_x_503) ;  /* 0x0000000000048947 */ /* 0x000fea0003800000 */
[----:B------:R-:W-:Y:S01]  /*18b60*/  BPT.TRAP 0x1 ;  /* 0x000000040000795c */ /* 0x000fe20000300000 */
.L_x_503:
[C---:B--2---:R-:W-:Y:S01]  /*18b70*/  IMAD R3, R22.reuse, 0x6c00, R28 ;  /* 0x00006c0016037824 */ /* 0x044fe200078e021c */
[----:B0-----:R-:W-:Y:S01]  /*18b80*/  LEA R2, R22, R28, 0x3 ;  /* 0x0000001c16027211 */ /* 0x001fe200078e18ff */
        /* <DEDUP_REMOVED lines=10> */
[----:B------:R-:W-:Y:S01]  /*18c30*/  IMAD.MOV.U32 R7, RZ, RZ, R4 ;  /* 0x000000ffff077224 */ /* 0x000fe200078e0004 */
[----:B------:R-:W-:Y:S01]  /*18c40*/  R2UR UR12, R0 ;  /* 0x00000000000c72ca */ /* 0x000fe200000e0000 */
[----:B------:R-:W-:-:S04]  /*18c50*/  IMAD.MOV.U32 R25, RZ, RZ, R8 ;  /* 0x000000ffff197224 */ /* 0x000fc800078e0008 */
        /* <DEDUP_REMOVED lines=14> */
[----:B0-----:R-:W-:Y:S01]  /*18d40*/  NOP ;  /* 0x0000000000007918 */ /* 0x001fe20000000000 */
.L_x_498:
[----:B------:R-:W-:Y:S05]  /*18d50*/  BSYNC B2 ;  /* 0x0000000000027941 */ /* 0x000fea0003800000 */
.L_x_497:
[----:B------:R-:W2:Y:S01]  /*18d60*/  LDL.LU R2, [R1+0x4] ;  /* 0x0000040001027983 */ /* 0x000ea20000300800 */
[----:B------:R-:W-:Y:S02]  /*18d70*/  IMAD.MOV.U32 R22, RZ, RZ, R10 ;  /* 0x000000ffff167224 */ /* 0x000fe400078e000a */
[----:B------:R-:W-:Y:S02]  /*18d80*/  IMAD.MOV.U32 R24, RZ, RZ, R14 ;  /* 0x000000ffff187224 */ /* 0x000fe400078e000e */
[----:B--2---:R-:W-:-:S07]  /*18d90*/  VIADD R8, R2, 0xfffffffd ;  /* 0xfffffffd02087836 */ /* 0x004fce0000000000 */
.L_x_496:
[----:B------:R-:W-:Y:S05]  /*18da0*/  BSYNC B1 ;  /* 0x0000000000017941 */ /* 0x000fea0003800000 */
.L_x_495:
[----:B------:R-:W-:-:S05]  /*18db0*/  IMAD.MOV R2, RZ, RZ, -R13 ;  /* 0x000000ffff027224 */ /* 0x000fca00078e0a0d */
[----:B------:R-:W-:-:S13]  /*18dc0*/  ISETP.NE.AND P0, PT, R9, R2, PT ;  /* 0x000000020900720c */ /* 0x000fda0003f05270 */
[----:B------:R-:W-:Y:S05]  /*18dd0*/  @!P0 BRA `(.L_x_494) ;  /* 0x0000000c00948947 */ /* 0x000fea0003800000 */
[----:B------:R-:W-:-:S07]  /*18de0*/  IMAD.MOV.U32 R4, RZ, RZ, R7 ;  /* 0x000000ffff047224 */ /* 0x000fce00078e0007 */
.L_x_518:
        /* <DEDUP_REMOVED lines=31> */
.L_x_506:
[----:B------:R-:W-:Y:S01]  /*18fe0*/  IMAD R3, R9, 0x8, R28 ;  /* 0x0000000809037824 */ /* 0x000fe200078e021c */
[----:B------:R-:W-:-:S04]  /*18ff0*/  SHF.L.U32 R2, R10, 0x1f, RZ ;  /* 0x0000001f0a027819 */ /* 0x000fc800000006ff */
[----:B------:R-:W3:Y:S02]  /*19000*/  SYNCS.PHASECHK.TRANS64.TRYWAIT P0, [R3+URZ+0x31c40], R2 ;  /* 0x031c4002030075a7 */ /* 0x000ee4000800017f */
[----:B---3--:R-:W-:Y:S05]  /*19010*/  @!P0 BRA `(.L_x_507) ;  /* 0x0000002800fc8947 */ /* 0x008fea0003800000 */
.L_x_604:
        /* <DEDUP_REMOVED lines=9> */
.L_x_508:
        /* <DEDUP_REMOVED lines=10> */
[----:B------:R-:W-:Y:S01]  /*19150*/  VIADD R3, R28, 0x31c00 ;  /* 0x00031c001c037836 */ /* 0x000fe20000000000 */
[----:B-----5:R-:W-:Y:S01]  /*19160*/  R2UR UR13, R4 ;  /* 0x00000000040d72ca */ /* 0x020fe200000e0000 */
[----:B------:R-:W-:Y:S01]  /*19170*/  UMOV UR16, 0x20 ;  /* 0x0000002000107882 */ /* 0x000fe20000000000 */
[----:B------:R-:W-:Y:S01]  /*19180*/  UMOV UR17, 0x40 ;  /* 0x0000004000117882 */ /* 0x000fe20000000000 */
[----:B------:R-:W-:-:S02]  /*19190*/  SHF.L.U32 R24, R24, 0x1f, RZ ;  /* 0x0000001f18187819 */ /* 0x000fc400000006ff */
[----:B------:R-:W-:Y:S01]  /*191a0*/  UIMAD UR11, UR11, 0x90, UR5 ;  /* 0x000000900b0b78a4 */ /* 0x000fe2000f8e0205 */
[----:B------:R-:W-:Y:S01]  /*191b0*/  LEA R3, R22, R3, 0x3 ;  /* 0x0000000316037211 */ /* 0x000fe200078e18ff */
        /* <DEDUP_REMOVED lines=14> */
.L_x_605:
[----:B------:R-:W-:Y:S05]  /*192a0*/  @P0 BRA `(.L_x_510) ;  /* 0x0000000000140947 */ /* 0x000fea0003800000 */
[----:B------:R-:W-:Y:S01]  /*192b0*/  ISETP.NE.AND P1, PT, R29, RZ, PT ;  /* 0x000000ff1d00720c */ /* 0x000fe20003f25270 */
[----:B------:R-:W-:-:S04]  /*192c0*/  IMAD.MOV.U32 R2, RZ, RZ, 0x6c00 ;  /* 0x00006c00ff027424 */ /* 0x000fc800078e00ff */
[----:B------:R2:W-:Y:S08]  /*192d0*/  SYNCS.ARRIVE.TRANS64 RZ, [R3+URZ+0x50], R2 ;  /* 0x0000500203ff79a7 */ /* 0x0005f0000800003f */
[----:B------:R-:W-:Y:S05]  /*192e0*/  @!P1 BRA `(.L_x_510) ;  /* 0x0000000000049947 */ /* 0x000fea0003800000 */
[----:B------:R-:W-:Y:S01]  /*192f0*/  BPT.TRAP 0x1 ;  /* 0x000000040000795c */ /* 0x000fe20000300000 */
.L_x_510:
        /* <DEDUP_REMOVED lines=30> */
.L_x_505:
[----:B------:R-:W-:Y:S05]  /*194e0*/  BSYNC B1 ;  /* 0x0000000000017941 */ /* 0x000fea0003800000 */
.L_x_504:
[----:B------:R-:W-:Y:S01]  /*194f0*/  VIADD R22, R9, 0x1 ;  /* 0x0000000109167836 */ /* 0x000fe20000000000 */
[----:B------:R-:W-:Y:S04]  /*19500*/  BSSY B1, `(.L_x_511) ;  /* 0x000006e000017945 */ /* 0x000fe80003800000 */
[----:B------:R-:W-:-:S04]  /*19510*/  ISETP.NE.AND P0, PT, R22, 0x2, PT ;  /* 0x000000021600780c */ /* 0x000fc80003f05270 */
[----:B0-2---:R-:W-:Y:S02]  /*19520*/  SEL R3, RZ, 0x1, P0 ;  /* 0x00000001ff037807 */ /* 0x005fe40000000000 */
        /* <DEDUP_REMOVED lines=22> */
[----:B------:R-:W-:Y:S01]  /*19690*/  LEA.HI.X R5, R2, UR5, R3, 0x2, P0 ;  /* 0x0000000502057c11 */ /* 0x000fe200080f1403 */
[----:B------:R-:W-:-:S04]  /*196a0*/  IMAD.MOV R2, RZ, RZ, -R14 ;  /* 0x000000ffff027224 */ /* 0x000fc800078e0a0e */
[----:B------:R0:W5:Y:S01]  /*196b0*/  LDG.E R4, desc[UR60][R4.64] ;  /* 0x0000003c04047981 */ /* 0x000162000c1e1900 */
[----:B------:R-:W-:-:S07]  /*196c0*/  IMAD R13, R12, R2, R13 ;  /* 0x000000020c0d7224 */ /* 0x000fce00078e020d */
.L_x_513:
[----:B------:R-:W-:Y:S01]  /*196d0*/  IMAD R2, R22, 0x8, R28 ;  /* 0x0000000816027824 */ /* 0x000fe200078e021c */
[----:B------:R-:W-:-:S04]  /*196e0*/  SHF.L.U32 R3, R24, 0x1f, RZ ;  /* 0x0000001f18037819 */ /* 0x000fc800000006ff */
[----:B------:R-:W2:Y:S02]  /*196f0*/  SYNCS.PHASECHK.TRANS64.TRYWAIT P0, [R2+URZ+0x31c40], R3 ;  /* 0x031c4003020075a7 */ /* 0x000ea4000800017f */
[----:B--2---:R-:W-:Y:S05]  /*19700*/  @!P0 BRA `(.L_x_514) ;  /* 0x0000002400688947 */ /* 0x004fea0003800000 */
.L_x_606:
        /* <DEDUP_REMOVED lines=9> */
.L_x_515:
[----:B0-2---:R-:W-:Y:S01]  /*197a0*/  IMAD R2, R22, 0x6c00, R28 ;  /* 0x00006c0016027824 */ /* 0x005fe200078e021c */
[----:B------:R-:W-:Y:S01]  /*197b0*/  R2UR UR11, R13 ;  /* 0x000000000d0b72ca */ /* 0x000fe200000e0000 */
[----:B------:R-:W-:Y:S01]  /*197c0*/  UIADD3 UR4, UP0, UR36, 0x370, URZ ;  /* 0x0000037024047890 */ /* 0x000fe2000ff1e03f */
[----:B------:R-:W-:Y:S01]  /*197d0*/  R2UR UR5, R23 ;  /* 0x00000000170572ca */ /* 0x000fe200000e0000 */
[----:B------:R-:W-:Y:S01]  /*197e0*/  UMOV UR10, URZ ;  /* 0x0000003f000a7c82 */ /* 0x000fe20008000000 */
[----:B------:R-:W-:Y:S01]  /*197f0*/  R2UR UR8, R2 ;  /* 0x00000000020872ca */ /* 0x000fe200000e0000 */
[----:B------:R-:W-:Y:S01]  /*19800*/  VIADD R2, R28, 0x31c00 ;  /* 0x00031c001c027836 */ /* 0x000fe20000000000 */
[----:B------:R-:W-:Y:S01]  /*19810*/  R2UR UR12, R0 ;  /* 0x00000000000c72ca */ /* 0x000fe200000e0000 */
[----:B------:R-:W-:Y:S01]  /*19820*/  UMOV UR6, 0x0 ;  /* 0x0000000000067882 */ /* 0x000fe20000000000 */
[----:B-----5:R-:W-:Y:S01]  /*19830*/  R2UR UR13, R4 ;  /* 0x00000000040d72ca */ /* 0x020fe200000e0000 */
[--C-:B------:R-:W-:Y:S01]  /*19840*/  IMAD R3, R22, 0x8, R2.reuse ;  /* 0x0000000816037824 */ /* 0x100fe200078e0202 */
[----:B------:R-:W-:Y:S01]  /*19850*/  UMOV UR7, 0x14f00000 ;  /* 0x14f0000000077882 */ /* 0x000fe20000000000 */
[----:B------:R-:W-:Y:S01]  /*19860*/  UMOV UR17, 0x20 ;  /* 0x0000002000117882 */ /* 0x000fe20000000000 */
[----:B------:R-:W-:Y:S01]  /*19870*/  UMOV UR18, 0x40 ;  /* 0x0000004000127882 */ /* 0x000fe20000000000 */
[----:B------:R-:W-:Y:S01]  /*19880*/  IMAD R2, R9, 0x8, R2 ;  /* 0x0000000809027824 */ /* 0x000fe200078e0202 */
[----:B------:R-:W-:Y:S01]  /*19890*/  R2UR UR9, R3 ;  /* 0x00000000030972ca */ /* 0x000fe200000e0000 */
[----:B------:R-:W-:Y:S01]  /*198a0*/  UIMAD UR11, UR11, 0x90, UR5 ;  /* 0x000000900b0b78a4 */ /* 0x000fe2000f8e0205 */
[----:B------:R-:W-:Y:S01]  /*198b0*/  SHF.L.U32 R3, R10, 0x1f, RZ ;  /* 0x0000001f0a037819 */ /* 0x000fe200000006ff */
[----:B------:R-:W-:-:S02]  /*198c0*/  UIADD3 UR14, UR8, 0x16a00, URZ ;  /* 0x00016a00080e7890 */ /* 0x000fc4000fffe03f */
[----:B------:R-:W-:Y:S02]  /*198d0*/  UIADD3.X UR5, URZ, UR37, URZ, UP0, !UPT ;  /* 0x000000253f057290 */ /* 0x000fe400087fe43f */
[----:B------:R-:W-:Y:S02]  /*198e0*/  UIADD3 UR15, UR8, 0x18e00, URZ ;  /* 0x00018e00080f7890 */ /* 0x000fe4000fffe03f */
[----:B------:R-:W-:-:S03]  /*198f0*/  UIADD3 UR16, UR8, 0x1b200, URZ ;  /* 0x0001b20008107890 */ /* 0x000fc6000fffe03f */
[----:B------:R-:W-:Y:S01]  /*19900*/  UMOV UR8, UR14 ;  /* 0x0000000e00087c82 */ /* 0x000fe20008000000 */
[----:B------:R-:W-:-:S09]  /*19910*/  UIADD3 UR9, UR9, 0x30, URZ ;  /* 0x0000003009097890 */ /* 0x000fd2000fffe03f */
        /* <DEDUP_REMOVED lines=9> */
.L_x_607:
[----:B------:R-:W-:Y:S05]  /*199b0*/  @P0 BRA `(.L_x_517) ;  /* 0x0000000000140947 */ /* 0x000fea0003800000 */
[----:B------:R-:W-:Y:S01]  /*199c0*/  ISETP.NE.AND P1, PT, R29, RZ, PT ;  /* 0x000000ff1d00720c */ /* 0x000fe20003f25270 */
[----:B0-----:R-:W-:-:S04]  /*199d0*/  IMAD.MOV.U32 R3, RZ, RZ, 0x6c00 ;  /* 0x00006c00ff037424 */ /* 0x001fc800078e00ff */
[----:B------:R2:W-:Y:S08]  /*199e0*/  SYNCS.ARRIVE.TRANS64 RZ, [R2+URZ+0x50], R3 ;  /* 0x0000500302ff79a7 */ /* 0x0005f0000800003f */
[----:B------:R-:W-:Y:S05]  /*199f0*/  @!P1 BRA `(.L_x_517) ;  /* 0x0000000000049947 */ /* 0x000fea0003800000 */
[----:B------:R-:W-:Y:S01]  /*19a00*/  BPT.TRAP 0x1 ;  /* 0x000000040000795c */ /* 0x000fe20000300000 */
.L_x_517:
        /* <DEDUP_REMOVED lines=13> */
[----:B------:R-:W-:-:S03]  /*19ae0*/  MOV R7, R4 ;  /* 0x0000000400077202 */ /* 0x000fc60000000f00 */
[----:B------:R-:W-:Y:S02]  /*19af0*/  UIMAD UR11, UR11, 0x90, UR5 ;  /* 0x000000900b0b78a4 */ /* 0x000fe4000f8e0205 */
[----:B------:R-:W-:Y:S02]  /*19b00*/  UIADD3 UR9, UR9, 0x50, URZ ;  /* 0x0000005009097890 */ /* 0x000fe4000fffe03f */
[----:B------:R-:W-:Y:S02]  /*19b10*/  UIADD3 UR8, UR15, 0x200, URZ ;  /* 0x000002000f087890 */ /* 0x000fe4000fffe03f */
[----:B------:R-:W-:Y:S02]  /*19b20*/  UIADD3.X UR5, URZ, UR37, URZ, UP0, !UPT ;  /* 0x000000253f057290 */ /* 0x000fe400087fe43f */
        /* <DEDUP_REMOVED lines=11> */
.L_x_512:
[----:B------:R-:W-:Y:S05]  /*19be0*/  BSYNC B1 ;  /* 0x0000000000017941 */ /* 0x000fea0003800000 */
.L_x_511:
[C---:B------:R-:W-:Y:S01]  /*19bf0*/  ISETP.GT.AND P0, PT, R8.reuse, 0x1, PT ;  /* 0x000000010800780c */ /* 0x040fe20003f04270 */
[----:B0-2---:R-:W-:-:S04]  /*19c00*/  VIADD R2, R8, 0xfffffffe ;  /* 0xfffffffe08027836 */ /* 0x005fc80000000000 */
[----:B------:R-:W-:-:S08]  /*19c10*/  IMAD.MOV.U32 R8, RZ, RZ, R2 ;  /* 0x000000ffff087224 */ /* 0x000fd000078e0002 */
[----:B------:R-:W-:Y:S05]  /*19c20*/  @P0 BRA `(.L_x_518) ;  /* 0xfffffff000700947 */ /* 0x000fea000383ffff */
.L_x_494:
[----:B------:R-:W-:Y:S05]  /*19c30*/  BSYNC B0 ;  /* 0x0000000000007941 */ /* 0x000fea0003800000 */
.L_x_493:
        /* <DEDUP_REMOVED lines=15> */
.L_x_520:
[----:B------:R-:W-:Y:S05]  /*19d30*/  BSYNC B0 ;  /* 0x0000000000007941 */ /* 0x000fea0003800000 */
.L_x_519:
[----:B------:R-:W-:Y:S04]  /*19d40*/  BSSY B0, `(.L_x_521) ;  /* 0x000002b000007945 */ /* 0x000fe80003800000 */
[----:B------:R-:W-:Y:S05]  /*19d50*/  @!P6 BRA `(.L_x_522) ;  /* 0x0000000000a4e947 */ /* 0x000fea0003800000 */
[----:B------:R-:W-:Y:S01]  /*19d60*/  IMAD R3, R22, 0x8, R28 ;  /* 0x0000000816037824 */ /* 0x000fe200078e021c */
[----:B------:R-:W-:-:S04]  /*19d70*/  SHF.L.U32 R2, R24, 0x1f, RZ ;  /* 0x0000001f18027819 */ /* 0x000fc800000006ff */
[----:B------:R-:W2:Y:S02]  /*19d80*/  SYNCS.PHASECHK.TRANS64.TRYWAIT P0, [R3+URZ+0x31c60], R2 ;  /* 0x031c6002030075a7 */ /* 0x000ea4000800017f */
[----:B--2---:R-:W-:Y:S05]  /*19d90*/  @!P0 BRA `(.L_x_523) ;  /* 0x0000001c00ec8947 */ /* 0x004fea0003800000 */
.L_x_608:
        /* <DEDUP_REMOVED lines=9> */
.L_x_524:
        /* <DEDUP_REMOVED lines=28> */
.L_x_522:
[----:B------:R-:W-:Y:S05]  /*19ff0*/  BSYNC B0 ;  /* 0x0000000000007941 */ /* 0x000fea0003800000 */
.L_x_521:
[----:B------:R-:W-:-:S05]  /*1a000*/  VIADD R22, R22, 0x1 ;  /* 0x0000000116167836 */ /* 0x000fca0000000000 */
[----:B------:R-:W-:-:S04]  /*1a010*/  ISETP.NE.AND P0, PT, R22, 0x2, PT ;  /* 0x000000021600780c */ /* 0x000fc80003f05270 */
[----:B--23--:R-:W-:Y:S02]  /*1a020*/  SEL R3, RZ, 0x1, P0 ;  /* 0x00000001ff037807 */ /* 0x00cfe40000000000 */
[----:B------:R-:W-:Y:S02]  /*1a030*/  SEL R22, R22, RZ, P0 ;  /* 0x000000ff16167207 */ /* 0x000fe40000000000 */
[----:B------:R-:W-:-:S07]  /*1a040*/  LOP3.LUT R24, R24, R3, RZ, 0x3c, !PT ;  /* 0x0000000318187212 */ /* 0x000fce00078e3cff */
.L_x_478:
[----:B------:R-:W-:Y:S05]  /*1a050*/  BSYNC B6 ;  /* 0x0000000000067941 */ /* 0x000fea0003800000 */
.L_x_476:
[----:B------:R-:W-:-:S03]  /*1a060*/  UMOV UR4, 0xffffffff ;  /* 0xffffffff00047882 */ /* 0x000fc60000000000 */
[----:B------:R-:W-:Y:S05]  /*1a070*/  BRA.DIV UR4, `(.L_x_525) ;  /* 0x0000001e04487947 */ /* 0x000fea000b800000 */
[----:B0-----:R0:W2:Y:S04]  /*1a080*/  SHFL.IDX PT, R5, R16, RZ, 0x1f ;  /* 0x00001fff10057589 */ /* 0x0010a800000e0000 */
[----:B------:R0:W3:Y:S02]  /*1a090*/  SHFL.IDX PT, R4, R16, 0x1, 0x1f ;  /* 0x00201f0010047f89 */ /* 0x0000e400000e0000 */
.L_x_612:
        /* <DEDUP_REMOVED lines=8> */
[----:B-----5:R-:W4:Y:S02]  /*1a120*/  LDC.64 R2, c[0x0][0xc58] ;  /* 0x00031600ff027b82 */ /* 0x020f240000000a00 */
[----:B----4-:R-:W-:-:S06]  /*1a130*/  IMAD.WIDE R2, R7, 0x4, R2 ;  /* 0x0000000407027825 */ /* 0x010fcc00078e0202 */
[----:B------:R4:W5:Y:S02]  /*1a140*/  LDG.E R2, desc[UR60][R2.64] ;  /* 0x0000003c02027981 */ /* 0x000964000c1e1900 */
.L_x_527:
[----:B------:R-:W-:Y:S05]  /*1a150*/  BSYNC B0 ;  /* 0x0000000000007941 */ /* 0x000fea0003800000 */
.L_x_526:
        /* <DEDUP_REMOVED lines=23> */
.L_x_620:
[----:B------:R-:W-:Y:S02]  /*1a2d0*/  ULDC UR4, c[0x0][0xc10] ;  /* 0x0003040000047ab9 */ /* 0x000fe40000000800 */
[----:B------:R-:W-:-:S04]  /*1a2e0*/  IMAD.U32 R16, RZ, RZ, UR4 ;  /* 0x00000004ff107e24 */ /* 0x000fc8000f8e00ff */
[----:B----4-:R-:W-:-:S04]  /*1a2f0*/  IMAD R7, R14, R16, RZ ;  /* 0x000000100e077224 */ /* 0x010fc800078e02ff */
[----:B---3--:R-:W-:-:S05]  /*1a300*/  IMAD.IADD R4, R4, 0x1, R7 ;  /* 0x0000000104047824 */ /* 0x008fca00078e0207 */
[----:B--2---:R-:W-:-:S13]  /*1a310*/  ISETP.GT.AND P0, PT, R4, R5, PT ;  /* 0x000000050400720c */ /* 0x004fda0003f04270 */
[----:B------:R-:W-:Y:S05]  /*1a320*/  @P0 BRA `(.L_x_529) ;  /* 0x0000000000ac0947 */ /* 0x000fea0003800000 */
[----:B------:R-:W2:Y:S02]  /*1a330*/  LDC R0, c[0x0][0xc14] ;  /* 0x00030500ff007b82 */ /* 0x000ea40000000800 */
.L_x_534:
[----:B------:R-:W-:-:S05]  /*1a340*/  VIADD R19, R19, 0x1f ;  /* 0x0000001f13137836 */ /* 0x000fca0000000000 */
[----:B--2---:R-:W-:-:S13]  /*1a350*/  ISETP.GE.AND P0, PT, R19, R0, PT ;  /* 0x000000001300720c */ /* 0x004fda0003f06270 */
[----:B------:R-:W-:Y:S05]  /*1a360*/  @P0 BRA `(.L_x_530) ;  /* 0x0000000400540947 */ /* 0x000fea0003800000 */
[C---:B------:R-:W-:Y:S01]  /*1a370*/  ISETP.NE.AND P1, PT, R29.reuse, 0x1f, PT ;  /* 0x0000001f1d00780c */ /* 0x040fe20003f25270 */
[----:B------:R-:W-:Y:S01]  /*1a380*/  BSSY B0, `(.L_x_531) ;  /* 0x0000008000007945 */ /* 0x000fe20003800000 */
[----:B------:R-:W-:Y:S01]  /*1a390*/  IADD3 R7, R29, R19, RZ ;  /* 0x000000131d077210 */ /* 0x000fe20007ffe0ff */
[----:B------:R-:W-:-:S03]  /*1a3a0*/  IMAD.MOV.U32 R2, RZ, RZ, RZ ;  /* 0x000000ffff027224 */ /* 0x000fc600078e00ff */
[----:B------:R-:W-:-:S13]  /*1a3b0*/  ISETP.GE.OR P0, PT, R7, R0, !P1 ;  /* 0x000000000700720c */ /* 0x000fda0004f06670 */
[----:B------:R-:W-:Y:S05]  /*1a3c0*/  @P0 BRA `(.L_x_532) ;  /* 0x00000000000c0947 */ /* 0x000fea0003800000 */
[----:B0-----:R-:W0:Y:S02]  /*1a3d0*/  LDC.64 R2, c[0x0][0xc58] ;  /* 0x00031600ff027b82 */ /* 0x001e240000000a00 */
[----:B0-----:R-:W-:-:S06]  /*1a3e0*/  IMAD.WIDE R2, R7, 0x4, R2 ;  /* 0x0000000407027825 */ /* 0x001fcc00078e0202 */
[----:B------:R2:W5:Y:S02]  /*1a3f0*/  LDG.E R2, desc[UR60][R2.64] ;  /* 0x0000003c02027981 */ /* 0x000564000c1e1900 */
.L_x_532:
[----:B------:R-:W-:Y:S05]  /*1a400*/  BSYNC B0 ;  /* 0x0000000000007941 */ /* 0x000fea0003800000 */
.L_x_531:
        /* <DEDUP_REMOVED lines=11> */
[----:B0-2---:R-:W-:-:S05]  /*1a4c0*/  IMAD.IADD R3, R13, 0x1, R14 ;  /* 0x000000010d037824 */ /* 0x005fca00078e020e */
        /* <DEDUP_REMOVED lines=10> */
[----:B------:R0:W2:Y:S02]  /*1a570*/  SHFL.IDX PT, R14, R3, 0x1f, 0x1f ;  /* 0x03e01f00030e7f89 */ /* 0x0000a400000e0000 */
.L_x_628:
[----:B------:R-:W-:Y:S02]  /*1a580*/  ULDC UR4, c[0x0][0xc10] ;  /* 0x0003040000047ab9 */ /* 0x000fe40000000800 */
[----:B------:R-:W-:-:S04]  /*1a590*/  IMAD.U32 R16, RZ, RZ, UR4 ;  /* 0x00000004ff107e24 */ /* 0x000fc8000f8e00ff */
[----:B--2---:R-:W-:-:S04]  /*1a5a0*/  IMAD R7, R14, R16, RZ ;  /* 0x000000100e077224 */ /* 0x004fc800078e02ff */
[----:B------:R-:W-:-:S05]  /*1a5b0*/  IMAD.IADD R4, R7, 0x1, R4 ;  /* 0x0000000107047824 */ /* 0x000fca00078e0204 */
[----:B------:R-:W-:-:S13]  /*1a5c0*/  ISETP.GT.AND P0, PT, R4, R5, PT ;  /* 0x000000050400720c */ /* 0x000fda0003f04270 */
[----:B------:R-:W-:Y:S05]  /*1a5d0*/  @!P0 BRA `(.L_x_534) ;  /* 0xfffffffc00588947 */ /* 0x000fea000383ffff */
.L_x_529:
        /* <DEDUP_REMOVED lines=8> */
.L_x_632:
[----:B------:R-:W-:Y:S01]  /*1a660*/  ISETP.NE.AND P0, PT, R6, RZ, PT ;  /* 0x000000ff0600720c */ /* 0x000fe20003f05270 */
[----:B------:R-:W-:-:S12]  /*1a670*/  IMAD.MOV.U32 R14, RZ, RZ, RZ ;  /* 0x000000ffff0e7224 */ /* 0x000fd800078e00ff */
[----:B------:R-:W-:Y:S05]  /*1a680*/  @!P0 BRA `(.L_x_536) ;  /* 0x0000000000108947 */ /* 0x000fea0003800000 */
[----:B------:R-:W-:Y:S01]  /*1a690*/  UMOV UR4, 0xffffffff ;  /* 0xffffffff00047882 */ /* 0x000fe20000000000 */
[----:B------:R-:W-:Y:S02]  /*1a6a0*/  VIADD R12, R4, 0xffffffff ;  /* 0xffffffff040c7836 */ /* 0x000fe40000000000 */
[----:B------:R-:W-:Y:S05]  /*1a6b0*/  BRA.DIV UR4, `(.L_x_537) ;  /* 0x0000001e04ec7947 */ /* 0x000fea000b800000 */
[----:B------:R4:W0:Y:S02]  /*1a6c0*/  SHFL.IDX PT, R14, R3, R12, 0x1f ;  /* 0x00001f0c030e7589 */ /* 0x00082400000e0000 */
.L_x_536:
[-C--:B---3--:R-:W-:Y:S01]  /*1a6d0*/  IABS R6, R17.reuse ;  /* 0x0000001100067213 */ /* 0x088fe20000000000 */
[----:B0-----:R-:W-:Y:S02]  /*1a6e0*/  IMAD R16, R14, R16, R7 ;  /* 0x000000100e107224 */ /* 0x001fe400078e0207 */
[----:B------:R-:W-:Y:S01]  /*1a6f0*/  IMAD.IADD R19, R4, 0x1, R19 ;  /* 0x0000000104137824 */ /* 0x000fe200078e0213 */
[----:B------:R-:W0:Y:S01]  /*1a700*/  I2F.RP R8, R6 ;  /* 0x0000000600087306 */ /* 0x000e220000209400 */
[----:B------:R-:W-:Y:S01]  /*1a710*/  IMAD.IADD R10, R5, 0x1, -R16 ;  /* 0x00000001050a7824 */ /* 0x000fe200078e0a10 */
[----:B------:R-:W-:-:S05]  /*1a720*/  IABS R5, R17 ;  /* 0x0000001100057213 */ /* 0x000fca0000000000 */
[----:B------:R-:W-:Y:S01]  /*1a730*/  IMAD.MOV R5, RZ, RZ, -R5 ;  /* 0x000000ffff057224 */ /* 0x000fe200078e0a05 */
[----:B0-----:R-:W2:Y:S02]  /*1a740*/  MUFU.RCP R8, R8 ;  /* 0x0000000800087308 */ /* 0x001ea40000001000 */
[----:B--2---:R-:W-:-:S06]  /*1a750*/  VIADD R2, R8, 0xffffffe ;  /* 0x0ffffffe08027836 */ /* 0x004fcc0000000000 */
[----:B----4-:R0:W2:Y:S02]  /*1a760*/  F2I.FTZ.U32.TRUNC.NTZ R3, R2 ;  /* 0x0000000200037305 */ /* 0x0100a4000021f000 */
        /* <DEDUP_REMOVED lines=21> */
.L_x_530:
[----:B------:R-:W-:Y:S01]  /*1a8c0*/  UMOV UR4, URZ ;  /* 0x0000003f00047c82 */ /* 0x000fe20008000000 */
[----:B------:R-:W-:Y:S01]  /*1a8d0*/  UMOV UR5, URZ ;  /* 0x0000003f00057c82 */ /* 0x000fe20008000000 */
[----:B------:R-:W-:Y:S01]  /*1a8e0*/  ULDC UR6, c[0x0][0xc14] ;  /* 0x0003050000067ab9 */ /* 0x000fe20000000800 */
[----:B------:R-:W-:Y:S02]  /*1a8f0*/  IMAD.MOV.U32 R16, RZ, RZ, R5 ;  /* 0x000000ffff107224 */ /* 0x000fe400078e0005 */
[----:B------:R-:W-:Y:S02]  /*1a900*/  IMAD.U32 R17, RZ, RZ, UR4 ;  /* 0x00000004ff117e24 */ /* 0x000fe4000f8e00ff */
[----:B------:R-:W-:Y:S02]  /*1a910*/  IMAD.U32 R18, RZ, RZ, UR5 ;  /* 0x00000005ff127e24 */ /* 0x000fe4000f8e00ff */
[----:B------:R-:W-:-:S07]  /*1a920*/  IMAD.U32 R19, RZ, RZ, UR6 ;  /* 0x00000006ff137e24 */ /* 0x000fce000f8e00ff */
.L_x_538:
[----:B------:R-:W-:Y:S01]  /*1a930*/  ISETP.NE.AND P0, PT, R29, RZ, PT ;  /* 0x000000ff1d00720c */ /* 0x000fe20003f05270 */
[----:B------:R-:W-:Y:S05]  /*1a940*/  WARPSYNC.ALL ;  /* 0x0000000000007948 */ /* 0x000fea0003800000 */
[----:B------:R-:W-:Y:S07]  /*1a950*/  BAR.SYNC.DEFER_BLOCKING 0x4, 0x1a0 ;  /* 0x0106800000007b1d */ /* 0x000fee0000010000 */
[----:B------:R-:W-:Y:S01]  /*1a960*/  @!P0 MOV R2, 0x400 ;  /* 0x0000040000028802 */ /* 0x000fe20000000f00 */
[----:B0-----:R-:W0:Y:S03]  /*1a970*/  @!P0 S2R R3, SR_CgaCtaId ;  /* 0x0000000000038919 */ /* 0x001e260000008800 */
[----:B0-----:R-:W-:-:S05]  /*1a980*/  @!P0 LEA R2, R3, R2, 0x18 ;  /* 0x0000000203028211 */ /* 0x001fca00078ec0ff */
[----:B------:R2:W-:Y:S01]  /*1a990*/  @!P0 STS.128 [R2+0x31cd0], R16 ;  /* 0x031cd01002008388 */ /* 0x0005e20000000c00 */
[----:B------:R-:W-:Y:S06]  /*1a9a0*/  BAR.ARV 0x5, 0x1a0 ;  /* 0x0146800000007b1d */ /* 0x000fec0000002000 */
[----:B------:R-:W-:-:S13]  /*1a9b0*/  ISETP.GE.AND P0, PT, R19, R0, PT ;  /* 0x000000001300720c */ /* 0x000fda0003f06270 */
[----:B------:R-:W-:Y:S05]  /*1a9c0*/  @!P0 BRA `(.L_x_539) ;  /* 0xffffffb800708947 */ /* 0x000fea000383ffff */
.L_x_455:
        /* <DEDUP_REMOVED lines=12> */
.L_x_635:
[----:B------:R-:W-:Y:S05]  /*1aa90*/  BSYNC B0 ;  /* 0x0000000000007941 */ /* 0x000fea0003800000 */
.L_x_540:
[----:B------:R-:W-:-:S03]  /*1aaa0*/  UMOV UR4, 0xffffffff ;  /* 0xffffffff00047882 */ /* 0x000fc60000000000 */
[----:B------:R-:W-:Y:S05]  /*1aab0*/  BRA.DIV UR4, `(.L_x_542) ;  /* 0x0000001e04247947 */ /* 0x000fea000b800000 */
[----:B0-----:R-:W0:Y:S02]  /*1aac0*/  S2R R0, SR_TID.X ;  /* 0x0000000000007919 */ /* 0x001e240000002100 */
[----:B0-----:R-:W-:-:S04]  /*1aad0*/  SHF.R.U32.HI R0, RZ, 0x5, R0 ;  /* 0x00000005ff007819 */ /* 0x001fc80000011600 */
[----:B------:R-:W-:-:S05]  /*1aae0*/  LOP3.LUT R0, R0, 0x3, RZ, 0xc0, !PT ;  /* 0x0000000300007812 */ /* 0x000fca00078ec0ff */
[----:B------:R0:W2:Y:S02]  /*1aaf0*/  SHFL.IDX PT, R14, R0, RZ, 0x1f ;  /* 0x00001fff000e7589 */ /* 0x0000a400000e0000 */
.L_x_638:
[----:B--2---:R-:W-:-:S13]  /*1ab00*/  ISETP.NE.AND P0, PT, R14, RZ, PT ;  /* 0x000000ff0e00720c */ /* 0x004fda0003f05270 */
[----:B------:R-:W-:Y:S05]  /*1ab10*/  @P0 BRA `(.L_x_307) ;  /* 0x0000000000900947 */ /* 0x000fea0003800000 */
[----:B------:R-:W-:-:S03]  /*1ab20*/  UMOV UR4, 0xffffffff ;  /* 0xffffffff00047882 */ /* 0x000fc60000000000 */
[----:B------:R-:W-:Y:S05]  /*1ab30*/  BRA.DIV UR4, `(.L_x_543) ;  /* 0x0000001e04387947 */ /* 0x000fea000b800000 */
[----:B------:R-:W-:-:S13]  /*1ab40*/  ELECT P6, URZ, PT ;  /* 0x00000000003f782f */ /* 0x000fda00038c0000 */
.L_x_641:
[----:B------:R-:W-:Y:S05]  /*1ab50*/  @!P6 BRA `(.L_x_307) ;  /* 0x000000000080e947 */ /* 0x000fea0003800000 */
[----:B0-----:R-:W2:Y:S02]  /*1ab60*/  LDL R0, [R1+0x98] ;  /* 0x0000980001007983 */ /* 0x001ea40000100800 */
[----:B--2---:R-:W-:-:S13]  /*1ab70*/  R2UR UR4, R0 ;  /* 0x00000000000472ca */ /* 0x004fda00000e0000 */
[----:B------:R-:W-:-:S06]  /*1ab80*/  ULOP3.LUT UR4, UR4, 0x2, URZ, 0xfc, !UPT ;  /* 0x0000000204047892 */ /* 0x000fcc000f8efc3f */
[----:B------:R-:W-:-:S05]  /*1ab90*/  IMAD.U32 R0, RZ, RZ, UR4 ;  /* 0x00000004ff007e24 */ /* 0x000fca000f8e00ff */
[----:B------:R-:W-:-:S13]  /*1aba0*/  ISETP.NE.AND P2, PT, R0, 0x3, PT ;  /* 0x000000030000780c */ /* 0x000fda0003f45270 */
[----:B------:R-:W-:Y:S05]  /*1abb0*/  @!P2 BRA `(.L_x_544) ;  /* 0x000000000004a947 */ /* 0x000fea0003800000 */
[----:B------:R-:W-:Y:S01]  /*1abc0*/  BPT.TRAP 0x1 ;  /* 0x000000040000795c */ /* 0x000fe20000300000 */
.L_x_544:
        /* <DEDUP_REMOVED lines=8> */
[----:B------:R-:W-:Y:S02]  /*1ac50*/  LOP3.LUT R0, R24, R5, RZ, 0x3c, !PT ;  /* 0x0000000518007212 */ /* 0x000fe400078e3cff */
[----:B------:R-:W-:-:S02]  /*1ac60*/  LEA R3, R4, R3, 0x3 ;  /* 0x0000000304037211 */ /* 0x000fc400078e18ff */
[----:B------:R-:W-:Y:S01]  /*1ac70*/  SHF.L.U32 R0, R0, 0x1f, RZ ;  /* 0x0000001f00007819 */ /* 0x000fe200000006ff */
[----:B0-----:R-:W-:Y:S06]  /*1ac80*/  @!P0 BRA `(.L_x_545) ;  /* 0x0000001c00048947 */ /* 0x001fec0003800000 */
.L_x_642:
[----:B------:R-:W2:Y:S02]  /*1ac90*/  SYNCS.PHASECHK.TRANS64.TRYWAIT P0, [R3+URZ], R0 ;  /* 0x00000000030075a7 */ /* 0x000ea4000800017f */
[----:B--2---:R-:W-:Y:S05]  /*1aca0*/  @!P0 BRA `(.L_x_546) ;  /* 0x0000001c00108947 */ /* 0x004fea0003800000 */
.L_x_643:
[----:B------:R-:W-:Y:S05]  /*1acb0*/  @!P2 BRA `(.L_x_547) ;  /* 0x000000000004a947 */ /* 0x000fea0003800000 */
[----:B------:R-:W-:Y:S01]  /*1acc0*/  BPT.TRAP 0x1 ;  /* 0x000000040000795c */ /* 0x000fe20000300000 */
.L_x_547:
[----:B--2---:R-:W-:-:S04]  /*1acd0*/  VIADD R3, R9, 0x31c60 ;  /* 0x00031c6009037836 */ /* 0x004fc80000000000 */
[----:B------:R-:W-:-:S04]  /*1ace0*/  IMAD R5, R22, 0x8, R3 ;  /* 0x0000000816057824 */ /* 0x000fc800078e0203 */
[----:B------:R-:W2:Y:S02]  /*1acf0*/  SYNCS.PHASECHK.TRANS64.TRYWAIT P0, [R5+URZ], R2 ;  /* 0x00000002050075a7 */ /* 0x000ea4000800017f */
[----:B--2---:R-:W-:Y:S05]  /*1ad00*/  @!P0 BRA `(.L_x_548) ;  /* 0x0000001c000c8947 */ /* 0x004fea0003800000 */
.L_x_644:
[----:B------:R-:W-:-:S07]  /*1ad10*/  IMAD R3, R4, 0x8, R3 ;  /* 0x0000000804037824 */ /* 0x000fce00078e0203 */
.L_x_549:
[----:B---3--:R3:W4:Y:S02]  /*1ad20*/  SYNCS.PHASECHK.TRANS64.TRYWAIT P0, [R3+URZ], R0 ;  /* 0x00000000030075a7 */ /* 0x008724000800017f */
[----:B----4-:R-:W-:Y:S05]  /*1ad30*/  @!P0 NANOSLEEP.SYNCS 0x989680 ;  /* 0x009896800000895d */ /* 0x010fea0003900000 */
[----:B------:R-:W4:Y:S02]  /*1ad40*/  @!P0 SYNCS.PHASECHK.TRANS64 P0, [R3+URZ], R0 ;  /* 0x00000000030085a7 */ /* 0x000f24000800007f */
[----:B----4-:R-:W-:Y:S05]  /*1ad50*/  @!P0 BRA `(.L_x_549) ;  /* 0xfffffffc00f08947 */ /* 0x010fea000383ffff */
.L_x_307:
[----:B------:R-:W-:Y:S05]  /*1ad60*/  BSYNC B7 ;  /* 0x0000000000077941 */ /* 0x000fea0003800000 */
.L_x_304:
[----:B------:R-:W-:Y:S05]  /*1ad70*/  EXIT ;  /* 0x000000000000794d */ /* 0x000fea0003800000 */
.L_x_323:
[----:B0-----:R0:W1:Y:S02]  /*1ad80*/  SYNCS.PHASECHK.TRANS64.TRYWAIT P5, [R20+URZ+0x31c90], R87 ;  /* 0x031c9057140075a7 */ /* 0x00106400080a017f */
[----:B-1----:R-:W-:Y:S05]  /*1ad90*/  @!P5 NANOSLEEP.SYNCS 0x989680 ;  /* 0x009896800000d95d */ /* 0x002fea0003900000 */
[----:B------:R-:W1:Y:S02]  /*1ada0*/  @!P5 SYNCS.PHASECHK.TRANS64 P5, [R20+URZ+0x31c90], R87 ;  /* 0x031c90571400d5a7 */ /* 0x000e6400080a007f */
[----:B-1----:R-:W-:Y:S05]  /*1adb0*/  @!P5 BRA `(.L_x_323) ;  /* 0xfffffffc00f0d947 */ /* 0x002fea000383ffff */
[----:B------:R-:W-:Y:S05]  /*1adc0*/  BRA `(.L_x_550) ;  /* 0xfffffe8000dc7947 */ /* 0x000fea000383ffff */
.L_x_351:
[----:B0-----:R0:W1:Y:S02]  /*1add0*/  SYNCS.PHASECHK.TRANS64.TRYWAIT P5, [R20+URZ+0x31c90], R87 ;  /* 0x031c9057140075a7 */ /* 0x00106400080a017f */
[----:B-1----:R-:W-:Y:S05]  /*1ade0*/  @!P5 NANOSLEEP.SYNCS 0x989680 ;  /* 0x009896800000d95d */ /* 0x002fea0003900000 */
[----:B------:R-:W1:Y:S02]  /*1adf0*/  @!P5 SYNCS.PHASECHK.TRANS64 P5, [R20+URZ+0x31c90], R87 ;  /* 0x031c90571400d5a7 */ /* 0x000e6400080a007f */
[----:B-1----:R-:W-:Y:S05]  /*1ae00*/  @!P5 BRA `(.L_x_351) ;  /* 0xfffffffc00f0d947 */ /* 0x002fea000383ffff */
[----:B------:R-:W-:Y:S05]  /*1ae10*/  BRA `(.L_x_551) ;  /* 0xfffffe9c00587947 */ /* 0x000fea000383ffff */
.L_x_364:
[----:B0-----:R0:W1:Y:S02]  /*1ae20*/  SYNCS.PHASECHK.TRANS64.TRYWAIT P4, [R20+URZ+0x31c90], R87 ;  /* 0x031c9057140075a7 */ /* 0x001064000808017f */
[----:B-1----:R-:W-:Y:S05]  /*1ae30*/  @!P4 NANOSLEEP.SYNCS 0x989680 ;  /* 0x009896800000c95d */ /* 0x002fea0003900000 */
[----:B------:R-:W1:Y:S02]  /*1ae40*/  @!P4 SYNCS.PHASECHK.TRANS64 P4, [R20+URZ+0x31c90], R87 ;  /* 0x031c90571400c5a7 */ /* 0x000e64000808007f */
[----:B-1----:R-:W-:Y:S05]  /*1ae50*/  @!P4 BRA `(.L_x_364) ;  /* 0xfffffffc00f0c947 */ /* 0x002fea000383ffff */
[----:B------:R-:W-:Y:S05]  /*1ae60*/  BRA `(.L_x_552) ;  /* 0xfffffeb400dc7947 */ /* 0x000fea000383ffff */
.L_x_368:
[----:B--2---:R2:W3:Y:S02]  /*1ae70*/  SYNCS.PHASECHK.TRANS64.TRYWAIT P3, [R20+URZ+0x31cb0], R87 ;  /* 0x031cb057140075a7 */ /* 0x0044e4000806017f */
[----:B---3--:R-:W-:Y:S05]  /*1ae80*/  @!P3 NANOSLEEP.SYNCS 0x989680 ;  /* 0x009896800000b95d */ /* 0x008fea0003900000 */
[----:B------:R-:W3:Y:S02]  /*1ae90*/  @!P3 SYNCS.PHASECHK.TRANS64 P3, [R20+URZ+0x31cb0], R87 ;  /* 0x031cb0571400b5a7 */ /* 0x000ee4000806007f */
[----:B---3--:R-:W-:Y:S05]  /*1aea0*/  @!P3 BRA `(.L_x_368) ;  /* 0xfffffffc00f0b947 */ /* 0x008fea000383ffff */
[----:B------:R-:W-:Y:S05]  /*1aeb0*/  BRA `(.L_x_553) ;  /* 0xfffffeb800747947 */ /* 0x000fea000383ffff */
.L_x_374:
[----:B------:R-:W0:Y:S01]  /*1aec0*/  S2R R4, SR_TID.X ;  /* 0x0000000000047919 */ /* 0x000e220000002100 */
[----:B------:R-:W-:Y:S01]  /*1aed0*/  BSSY B0, `(.L_x_554) ;  /* 0x000000c000007945 */ /* 0x000fe20003800000 */
[----:B------:R-:W-:Y:S02]  /*1aee0*/  IMAD.MOV.U32 R12, RZ, RZ, RZ ;  /* 0x000000ffff0c7224 */ /* 0x000fe400078e00ff */
[----:B------:R-:W-:Y:S02]  /*1aef0*/  IMAD.MOV.U32 R11, RZ, RZ, 0x1f ;  /* 0x0000001fff0b7424 */ /* 0x000fe400078e00ff */
[----:B------:R-:W-:Y:S02]  /*1af00*/  IMAD.MOV.U32 R15, RZ, RZ, -0x1 ;  /* 0xffffffffff0f7424 */ /* 0x000fe400078e00ff */
[----:B0-----:R-:W-:-:S05]  /*1af10*/  VIADD R5, R4, 0xffffff80 ;  /* 0xffffff8004057836 */ /* 0x001fca0000000000 */
[----:B------:R-:W-:-:S04]  /*1af20*/  SHF.R.S32.HI R4, RZ, 0x1f, R5 ;  /* 0x0000001fff047819 */ /* 0x000fc80000011405 */
[----:B------:R-:W-:-:S04]  /*1af30*/  LEA.HI R4, R4, R5, RZ, 0x7 ;  /* 0x0000000504047211 */ /* 0x000fc800078f38ff */
[----:B------:R-:W-:-:S05]  /*1af40*/  SHF.R.S32.HI R4, RZ, 0x7, R4 ;  /* 0x00000007ff047819 */ /* 0x000fca0000011404 */
[----:B------:R-:W-:-:S07]  /*1af50*/  IMAD.MOV.U32 R13, RZ, RZ, R4 ;  /* 0x000000ffff0d7224 */ /* 0x000fce00078e0004 */
[----:B-----5:R-:W-:Y:S05]  /*1af60*/  WARPSYNC.COLLECTIVE R15, `(.L_x_555) ;  /* 0x000000000f087348 */ /* 0x020fea0003c00000 */
[----:B------:R0:W1:Y:S02]  /*1af70*/  SHFL.IDX P6, R14, R13, R12, R11 ;  /* 0x0000000c0d0e7389 */ /* 0x00006400000c000b */
[----:B01---5:R-:W-:Y:S01]  /*1af80*/  ENDCOLLECTIVE ;  /* 0x000000000000791b */ /* 0x023fe20003800000 */
.L_x_555:
[----:B------:R-:W-:Y:S05]  /*1af90*/  BSYNC B0 ;  /* 0x0000000000007941 */ /* 0x000fea0003800000 */
.L_x_554:
[----:B------:R1:W-:Y:S01]  /*1afa0*/  STL [R1+0x48], R14 ;  /* 0x0000480e01007387 */ /* 0x0003e20000100800 */
[----:B------:R-:W-:Y:S05]  /*1afb0*/  BRA `(.L_x_556) ;  /* 0xfffffebc00cc7947 */ /* 0x000fea000383ffff */
.L_x_387:
[----:B------:R-:W-:Y:S01]  /*1afc0*/  BSSY B1, `(.L_x_557) ;  /* 0x0000008000017945 */ /* 0x000fe20003800000 */
[----:B------:R-:W-:Y:S02]  /*1afd0*/  IMAD.MOV.U32 R13, RZ, RZ, R46 ;  /* 0x000000ffff0d7224 */ /* 0x000fe400078e002e */
[----:B------:R-:W-:Y:S02]  /*1afe0*/  IMAD.MOV.U32 R12, RZ, RZ, RZ ;  /* 0x000000ffff0c7224 */ /* 0x000fe400078e00ff */
[----:B------:R-:W-:Y:S02]  /*1aff0*/  IMAD.MOV.U32 R11, RZ, RZ, 0x1e1f ;  /* 0x00001e1fff0b7424 */ /* 0x000fe400078e00ff */
[----:B------:R-:W-:-:S07]  /*1b000*/  IMAD.MOV.U32 R15, RZ, RZ, -0x1 ;  /* 0xffffffffff0f7424 */ /* 0x000fce00078e00ff */
[----:B-1----:R-:W-:Y:S05]  /*1b010*/  WARPSYNC.COLLECTIVE R15, `(.L_x_558) ;  /* 0x000000000f087348 */ /* 0x002fea0003c00000 */
[----:B-1----:R0:W1:Y:S02]  /*1b020*/  SHFL.IDX P6, R14, R13, R12, R11 ;  /* 0x0000000c0d0e7389 */ /* 0x00206400000c000b */
[----:B01----:R-:W-:Y:S01]  /*1b030*/  ENDCOLLECTIVE ;  /* 0x000000000000791b */ /* 0x003fe20003800000 */
.L_x_558:
[----:B------:R-:W-:Y:S05]  /*1b040*/  BSYNC B1 ;  /* 0x0000000000017941 */ /* 0x000fea0003800000 */
.L_x_557:
[----:B------:R-:W-:Y:S05]  /*1b050*/  BRA `(.L_x_559) ;  /* 0xfffffec800647947 */ /* 0x000fea000383ffff */
.L_x_388:
        /* <DEDUP_REMOVED lines=8> */
.L_x_561:
[----:B------:R-:W-:Y:S05]  /*1b0e0*/  BSYNC B1 ;  /* 0x0000000000017941 */ /* 0x000fea0003800000 */
.L_x_560:
[----:B------:R-:W-:Y:S05]  /*1b0f0*/  BRA `(.L_x_562) ;  /* 0xfffffec800487947 */ /* 0x000fea000383ffff */
.L_x_389:
[----:B------:R-:W-:Y:S01]  /*1b100*/  BSSY B1, `(.L_x_563) ;  /* 0x0000008000017945 */ /* 0x000fe20003800000 */
[----:B------:R-:W-:Y:S01]  /*1b110*/  MOV R13, R47 ;  /* 0x0000002f000d7202 */ /* 0x000fe20000000f00 */
[----:B------:R-:W-:Y:S02]  /*1b120*/  IMAD.MOV.U32 R12, RZ, RZ, RZ ;  /* 0x000000ffff0c7224 */ /* 0x000fe400078e00ff */
[----:B------:R-:W-:Y:S02]  /*1b130*/  IMAD.MOV.U32 R11, RZ, RZ, 0x1e1f ;  /* 0x00001e1fff0b7424 */ /* 0x000fe400078e00ff */
[----:B------:R-:W-:-:S07]  /*1b140*/  IMAD.MOV.U32 R15, RZ, RZ, -0x1 ;  /* 0xffffffffff0f7424 */ /* 0x000fce00078e00ff */
[----:B-1----:R-:W-:Y:S05]  /*1b150*/  WARPSYNC.COLLECTIVE R15, `(.L_x_564) ;  /* 0x000000000f087348 */ /* 0x002fea0003c00000 */
[----:B-1----:R0:W1:Y:S02]  /*1b160*/  SHFL.IDX P6, R14, R13, R12, R11 ;  /* 0x0000000c0d0e7389 */ /* 0x00206400000c000b */
[----:B01----:R-:W-:Y:S01]  /*1b170*/  ENDCOLLECTIVE ;  /* 0x000000000000791b */ /* 0x003fe20003800000 */
.L_x_564:
[----:B------:R-:W-:Y:S05]  /*1b180*/  BSYNC B1 ;  /* 0x0000000000017941 */ /* 0x000fea0003800000 */
.L_x_563:
[----:B------:R-:W-:Y:S05]  /*1b190*/  BRA `(.L_x_565) ;  /* 0xfffffec8002c7947 */ /* 0x000fea000383ffff */
.L_x_390:
        /* <DEDUP_REMOVED lines=8> */
.L_x_567:
[----:B------:R-:W-:Y:S05]  /*1b220*/  BSYNC B1 ;  /* 0x0000000000017941 */ /* 0x000fea0003800000 */
.L_x_566:
[----:B------:R-:W-:Y:S05]  /*1b230*/  BRA `(.L_x_568) ;  /* 0xfffffec800107947 */ /* 0x000fea000383ffff */
.L_x_392:
[----:B0-----:R0:W1:Y:S02]  /*1b240*/  SYNCS.PHASECHK.TRANS64.TRYWAIT P1, [R18+URZ+0x31c00], R3 ;  /* 0x031c0003120075a7 */ /* 0x001064000802017f */
[----:B-1----:R-:W-:Y:S05]  /*1b250*/  @!P1 NANOSLEEP.SYNCS 0x989680 ;  /* 0x009896800000995d */ /* 0x002fea0003900000 */
[----:B------:R-:W1:Y:S02]  /*1b260*/  @!P1 SYNCS.PHASECHK.TRANS64 P1, [R18+URZ+0x31c00], R3 ;  /* 0x031c0003120095a7 */ /* 0x000e64000802007f */
[----:B-1----:R-:W-:Y:S05]  /*1b270*/  @!P1 BRA `(.L_x_392) ;  /* 0xfffffffc00f09947 */ /* 0x002fea000383ffff */
[----:B------:R-:W-:Y:S05]  /*1b280*/  BRA `(.L_x_569) ;  /* 0xfffffec8007c7947 */ /* 0x000fea000383ffff */
.L_x_406:
        /* <DEDUP_REMOVED lines=8> */
.L_x_571:
[----:B------:R-:W-:Y:S05]  /*1b310*/  BSYNC B1 ;  /* 0x0000000000017941 */ /* 0x000fea0003800000 */
.L_x_570:
[----:B------:R-:W-:Y:S05]  /*1b320*/  BRA `(.L_x_572) ;  /* 0xfffffedc00b47947 */ /* 0x000fea000383ffff */
.L_x_407:
        /* <DEDUP_REMOVED lines=8> */
.L_x_574:
[----:B------:R-:W-:Y:S05]  /*1b3b0*/  BSYNC B1 ;  /* 0x0000000000017941 */ /* 0x000fea0003800000 */
.L_x_573:
[----:B------:R-:W-:Y:S05]  /*1b3c0*/  BRA `(.L_x_575) ;  /* 0xfffffedc00987947 */ /* 0x000fea000383ffff */
.L_x_408:
[----:B------:R-:W-:Y:S01]  /*1b3d0*/  BSSY B1, `(.L_x_576) ;  /* 0x0000008000017945 */ /* 0x000fe20003800000 */
[----:B------:R-:W-:Y:S01]  /*1b3e0*/  IMAD.MOV.U32 R13, RZ, RZ, R47 ;  /* 0x000000ffff0d7224 */ /* 0x000fe200078e002f */
[----:B------:R-:W-:Y:S01]  /*1b3f0*/  MOV R12, RZ ;  /* 0x000000ff000c7202 */ /* 0x000fe20000000f00 */
[----:B------:R-:W-:Y:S02]  /*1b400*/  IMAD.MOV.U32 R11, RZ, RZ, 0x1e1f ;  /* 0x00001e1fff0b7424 */ /* 0x000fe400078e00ff */
[----:B------:R-:W-:-:S07]  /*1b410*/  IMAD.MOV.U32 R15, RZ, RZ, -0x1 ;  /* 0xffffffffff0f7424 */ /* 0x000fce00078e00ff */
[----:B-1----:R-:W-:Y:S05]  /*1b420*/  WARPSYNC.COLLECTIVE R15, `(.L_x_577) ;  /* 0x000000000f087348 */ /* 0x002fea0003c00000 */
[----:B-1----:R0:W1:Y:S02]  /*1b430*/  SHFL.IDX P6, R14, R13, R12, R11 ;  /* 0x0000000c0d0e7389 */ /* 0x00206400000c000b */
[----:B01----:R-:W-:Y:S01]  /*1b440*/  ENDCOLLECTIVE ;  /* 0x000000000000791b */ /* 0x003fe20003800000 */
.L_x_577:
[----:B------:R-:W-:Y:S05]  /*1b450*/  BSYNC B1 ;  /* 0x0000000000017941 */ /* 0x000fea0003800000 */
.L_x_576:
[----:B------:R-:W-:Y:S05]  /*1b460*/  BRA `(.L_x_578) ;  /* 0xfffffedc007c7947 */ /* 0x000fea000383ffff */
.L_x_409:
        /* <DEDUP_REMOVED lines=8> */
.L_x_580:
[----:B------:R-:W-:Y:S05]  /*1b4f0*/  BSYNC B1 ;  /* 0x0000000000017941 */ /* 0x000fea0003800000 */
.L_x_579:
[----:B------:R-:W-:Y:S05]  /*1b500*/  BRA `(.L_x_581) ;  /* 0xfffffedc00607947 */ /* 0x000fea000383ffff */
.L_x_411:
[----:B0-----:R0:W2:Y:S02]  /*1b510*/  SYNCS.PHASECHK.TRANS64.TRYWAIT P1, [R18+URZ+0x31c00], R3 ;  /* 0x031c0003120075a7 */ /* 0x0010a4000802017f */
[----:B--2---:R-:W-:Y:S05]  /*1b520*/  @!P1 NANOSLEEP.SYNCS 0x989680 ;  /* 0x009896800000995d */ /* 0x004fea0003900000 */
[----:B------:R-:W2:Y:S02]  /*1b530*/  @!P1 SYNCS.PHASECHK.TRANS64 P1, [R18+URZ+0x31c00], R3 ;  /* 0x031c0003120095a7 */ /* 0x000ea4000802007f */
[----:B--2---:R-:W-:Y:S05]  /*1b540*/  @!P1 BRA `(.L_x_411) ;  /* 0xfffffffc00f09947 */ /* 0x004fea000383ffff */
[----:B------:R-:W-:Y:S05]  /*1b550*/  BRA `(.L_x_582) ;  /* 0xfffffedc00cc7947 */ /* 0x000fea000383ffff */
.L_x_419:
[----:B--2---:R2:W4:Y:S02]  /*1b560*/  SYNCS.PHASECHK.TRANS64.TRYWAIT P1, [R15+URZ+0x31c30], R4 ;  /* 0x031c30040f0075a7 */ /* 0x004524000802017f */
[----:B----4-:R-:W-:Y:S05]  /*1b570*/  @!P1 NANOSLEEP.SYNCS 0x989680 ;  /* 0x009896800000995d */ /* 0x010fea0003900000 */
[----:B------:R-:W4:Y:S02]  /*1b580*/  @!P1 SYNCS.PHASECHK.TRANS64 P1, [R15+URZ+0x31c30], R4 ;  /* 0x031c30040f0095a7 */ /* 0x000f24000802007f */
[----:B----4-:R-:W-:Y:S05]  /*1b590*/  @!P1 BRA `(.L_x_419) ;  /* 0xfffffffc00f09947 */ /* 0x010fea000383ffff */
[----:B------:R-:W-:Y:S05]  /*1b5a0*/  BRA `(.L_x_418) ;  /* 0xfffffef400287947 */ /* 0x000fea000383ffff */
.L_x_425:
[----:B-1----:R1:W2:Y:S02]  /*1b5b0*/  SYNCS.PHASECHK.TRANS64.TRYWAIT P3, [R0+URZ+0x31c30], R21 ;  /* 0x031c3015000075a7 */ /* 0x0022a4000806017f */
[----:B--2---:R-:W-:Y:S05]  /*1b5c0*/  @!P3 NANOSLEEP.SYNCS 0x989680 ;  /* 0x009896800000b95d */ /* 0x004fea0003900000 */
[----:B------:R-:W2:Y:S02]  /*1b5d0*/  @!P3 SYNCS.PHASECHK.TRANS64 P3, [R0+URZ+0x31c30], R21 ;  /* 0x031c30150000b5a7 */ /* 0x000ea4000806007f */
[----:B--2---:R-:W-:Y:S05]  /*1b5e0*/  @!P3 BRA `(.L_x_425) ;  /* 0xfffffffc00f0b947 */ /* 0x004fea000383ffff */
[----:B------:R-:W-:Y:S05]  /*1b5f0*/  BRA `(.L_x_424) ;  /* 0xffffff3400ec7947 */ /* 0x000fea000383ffff */
.L_x_430:
[----:B-1----:R1:W2:Y:S02]  /*1b600*/  SYNCS.PHASECHK.TRANS64.TRYWAIT P2, [R14+URZ+0x31c50], R0 ;  /* 0x031c50000e0075a7 */ /* 0x0022a4000804017f */
[----:B--2---:R-:W-:Y:S05]  /*1b610*/  @!P2 NANOSLEEP.SYNCS 0x989680 ;  /* 0x009896800000a95d */ /* 0x004fea0003900000 */
[----:B------:R-:W2:Y:S02]  /*1b620*/  @!P2 SYNCS.PHASECHK.TRANS64 P2, [R14+URZ+0x31c50], R0 ;  /* 0x031c50000e00a5a7 */ /* 0x000ea4000804007f */
[----:B--2---:R-:W-:Y:S05]  /*1b630*/  @!P2 BRA `(.L_x_430) ;  /* 0xfffffffc00f0a947 */ /* 0x004fea000383ffff */
[----:B------:R-:W-:Y:S05]  /*1b640*/  BRA `(.L_x_429) ;  /* 0xffffff5c00107947 */ /* 0x000fea000383ffff */
.L_x_435:
[----:B--2---:R2:W3:Y:S02]  /*1b650*/  SYNCS.PHASECHK.TRANS64.TRYWAIT P0, [R7+URZ+0x31c50], R4 ;  /* 0x031c5004070075a7 */ /* 0x0044e4000800017f */
[----:B---3--:R-:W-:Y:S05]  /*1b660*/  @!P0 NANOSLEEP.SYNCS 0x989680 ;  /* 0x009896800000895d */ /* 0x008fea0003900000 */
[----:B------:R-:W3:Y:S02]  /*1b670*/  @!P0 SYNCS.PHASECHK.TRANS64 P0, [R7+URZ+0x31c50], R4 ;  /* 0x031c5004070085a7 */ /* 0x000ee4000800007f */
[----:B---3--:R-:W-:Y:S05]  /*1b680*/  @!P0 BRA `(.L_x_435) ;  /* 0xfffffffc00f08947 */ /* 0x008fea000383ffff */
[----:B------:R-:W-:Y:S05]  /*1b690*/  BRA `(.L_x_434) ;  /* 0xffffff7c009c7947 */ /* 0x000fea000383ffff */
.L_x_459:
        /* <DEDUP_REMOVED lines=8> */
[----:B-1---5:R-:W-:Y:S05]  /*1b720*/  WARPSYNC.COLLECTIVE R15, `(.L_x_584) ;  /* 0x000000000f087348 */ /* 0x022fea0003c00000 */
[----:B------:R0:W2:Y:S02]  /*1b730*/  SHFL.IDX P6, R14, R13, R12, R11 ;  /* 0x0000000c0d0e7389 */ /* 0x0000a400000c000b */
[----:B012--5:R-:W-:Y:S01]  /*1b740*/  ENDCOLLECTIVE ;  /* 0x000000000000791b */ /* 0x027fe20003800000 */
.L_x_584:
[----:B------:R-:W-:Y:S05]  /*1b750*/  BSYNC B1 ;  /* 0x0000000000017941 */ /* 0x000fea0003800000 */
.L_x_583:
[----:B------:R-:W-:Y:S05]  /*1b760*/  BRA `(.L_x_585) ;  /* 0xffffffb000907947 */ /* 0x000fea000383ffff */
.L_x_460:
[----:B------:R-:W-:Y:S01]  /*1b770*/  BSSY B1, `(.L_x_586) ;  /* 0x0000006000017945 */ /* 0x000fe20003800000 */
[----:B------:R-:W-:-:S07]  /*1b780*/  IMAD.MOV.U32 R15, RZ, RZ, -0x1 ;  /* 0xffffffffff0f7424 */ /* 0x000fce00078e00ff */
[----:B-1---5:R-:W-:Y:S05]  /*1b790*/  WARPSYNC.COLLECTIVE R15, `(.L_x_587) ;  /* 0x000000000f0c7348 */ /* 0x022fea0003c00000 */
[----:B------:R-:W-:Y:S02]  /*1b7a0*/  ELECT P6, UR62, PT ;  /* 0x00000000003e782f */ /* 0x000fe400038c0000 */
[----:B------:R-:W-:Y:S01]  /*1b7b0*/  MOV R14, UR62 ;  /* 0x0000003e000e7c02 */ /* 0x000fe20008000f00 */
[----:B-1---5:R-:W-:Y:S10]  /*1b7c0*/  ENDCOLLECTIVE ;  /* 0x000000000000791b */ /* 0x022ff40003800000 */
.L_x_587:
[----:B------:R-:W-:Y:S05]  /*1b7d0*/  BSYNC B1 ;  /* 0x0000000000017941 */ /* 0x000fea0003800000 */
.L_x_586:
[----:B------:R-:W-:Y:S05]  /*1b7e0*/  BRA `(.L_x_588) ;  /* 0xffffffb0007c7947 */ /* 0x000fea000383ffff */
.L_x_462:
[----:B0-----:R0:W2:Y:S02]  /*1b7f0*/  SYNCS.PHASECHK.TRANS64.TRYWAIT P0, [R6+URZ+0x31c20], R7 ;  /* 0x031c2007060075a7 */ /* 0x0010a4000800017f */
[----:B--2---:R-:W-:Y:S05]  /*1b800*/  @!P0 NANOSLEEP.SYNCS 0x989680 ;  /* 0x009896800000895d */ /* 0x004fea0003900000 */
[----:B------:R-:W2:Y:S02]  /*1b810*/  @!P0 SYNCS.PHASECHK.TRANS64 P0, [R6+URZ+0x31c20], R7 ;  /* 0x031c2007060085a7 */ /* 0x000ea4000800007f */
[----:B--2---:R-:W-:Y:S05]  /*1b820*/  @!P0 BRA `(.L_x_462) ;  /* 0xfffffffc00f08947 */ /* 0x004fea000383ffff */
[----:B------:R-:W-:Y:S05]  /*1b830*/  BRA `(.L_x_589) ;  /* 0xffffffb000987947 */ /* 0x000fea000383ffff */
.L_x_465:
[----:B0-----:R0:W2:Y:S02]  /*1b840*/  SYNCS.PHASECHK.TRANS64.TRYWAIT P0, [R7+URZ+0x31ca0], R8 ;  /* 0x031ca008070075a7 */ /* 0x0010a4000800017f */
[----:B--2---:R-:W-:Y:S05]  /*1b850*/  @!P0 NANOSLEEP.SYNCS 0x989680 ;  /* 0x009896800000895d */ /* 0x004fea0003900000 */
[----:B------:R-:W2:Y:S02]  /*1b860*/  @!P0 SYNCS.PHASECHK.TRANS64 P0, [R7+URZ+0x31ca0], R8 ;  /* 0x031ca008070085a7 */ /* 0x000ea4000800007f */
[----:B--2---:R-:W-:Y:S05]  /*1b870*/  @!P0 BRA `(.L_x_465) ;  /* 0xfffffffc00f08947 */ /* 0x004fea000383ffff */
[----:B------:R-:W-:Y:S05]  /*1b880*/  BRA `(.L_x_590) ;  /* 0xffffffb000a07947 */ /* 0x000fea000383ffff */
.L_x_467:
[----:B--2---:R2:W3:Y:S02]  /*1b890*/  SYNCS.PHASECHK.TRANS64.TRYWAIT P0, [R7+URZ+0x31cc0], R8 ;  /* 0x031cc008070075a7 */ /* 0x0044e4000800017f */
[----:B---3--:R-:W-:Y:S05]  /*1b8a0*/  @!P0 NANOSLEEP.SYNCS 0x989680 ;  /* 0x009896800000895d */ /* 0x008fea0003900000 */
[----:B------:R-:W3:Y:S02]  /*1b8b0*/  @!P0 SYNCS.PHASECHK.TRANS64 P0, [R7+URZ+0x31cc0], R8 ;  /* 0x031cc008070085a7 */ /* 0x000ee4000800007f */
[----:B---3--:R-:W-:Y:S05]  /*1b8c0*/  @!P0 BRA `(.L_x_467) ;  /* 0xfffffffc00f08947 */ /* 0x008fea000383ffff */
[----:B------:R-:W-:Y:S05]  /*1b8d0*/  BRA `(.L_x_591) ;  /* 0xffffffb400207947 */ /* 0x000fea000383ffff */
.L_x_471:
[----:B0-----:R0:W2:Y:S02]  /*1b8e0*/  SYNCS.PHASECHK.TRANS64.TRYWAIT P0, [R7+URZ+0x31ca0], R10 ;  /* 0x031ca00a070075a7 */ /* 0x0010a4000800017f */
[----:B--2---:R-:W-:Y:S05]  /*1b8f0*/  @!P0 NANOSLEEP.SYNCS 0x989680 ;  /* 0x009896800000895d */ /* 0x004fea0003900000 */
[----:B------:R-:W2:Y:S02]  /*1b900*/  @!P0 SYNCS.PHASECHK.TRANS64 P0, [R7+URZ+0x31ca0], R10 ;  /* 0x031ca00a070085a7 */ /* 0x000ea4000800007f */
[----:B--2---:R-:W-:Y:S05]  /*1b910*/  @!P0 BRA `(.L_x_471) ;  /* 0xfffffffc00f08947 */ /* 0x004fea000383ffff */
[----:B------:R-:W-:Y:S05]  /*1b920*/  BRA `(.L_x_592) ;  /* 0xffffffb400c87947 */ /* 0x000fea000383ffff */
.L_x_473:
[----:B--2---:R2:W3:Y:S02]  /*1b930*/  SYNCS.PHASECHK.TRANS64.TRYWAIT P1, [R7+URZ+0x31cc0], R10 ;  /* 0x031cc00a070075a7 */ /* 0x0044e4000802017f */
[----:B---3--:R-:W-:Y:S05]  /*1b940*/  @!P1 NANOSLEEP.SYNCS 0x989680 ;  /* 0x009896800000995d */ /* 0x008fea0003900000 */
[----:B------:R-:W3:Y:S02]  /*1b950*/  @!P1 SYNCS.PHASECHK.TRANS64 P1, [R7+URZ+0x31cc0], R10 ;  /* 0x031cc00a070095a7 */ /* 0x000ee4000802007f */
[----:B---3--:R-:W-:Y:S05]  /*1b960*/  @!P1 BRA `(.L_x_473) ;  /* 0xfffffffc00f09947 */ /* 0x008fea000383ffff */
[----:B------:R-:W-:Y:S05]  /*1b970*/  BRA `(.L_x_593) ;  /* 0xffffffb800447947 */ /* 0x000fea000383ffff */
.L_x_485:
        /* <DEDUP_REMOVED lines=11> */
.L_x_595:
[----:B------:R-:W-:Y:S05]  /*1ba30*/  BSYNC B0 ;  /* 0x0000000000007941 */ /* 0x000fea0003800000 */
.L_x_594:
[----:B------:R-:W-:Y:S05]  /*1ba40*/  BRA `(.L_x_596) ;  /* 0xffffffc400087947 */ /* 0x000fea000383ffff */
.L_x_486:
[----:B------:R-:W-:Y:S01]  /*1ba50*/  BSSY B0, `(.L_x_597) ;  /* 0x0000006000007945 */ /* 0x000fe20003800000 */
[----:B------:R-:W-:-:S07]  /*1ba60*/  IMAD.MOV.U32 R15, RZ, RZ, -0x1 ;  /* 0xffffffffff0f7424 */ /* 0x000fce00078e00ff */
[----:B-1----:R-:W-:Y:S05]  /*1ba70*/  WARPSYNC.COLLECTIVE R15, `(.L_x_598) ;  /* 0x000000000f0c7348 */ /* 0x002fea0003c00000 */
[----:B------:R-:W-:Y:S02]  /*1ba80*/  ELECT P6, UR62, PT ;  /* 0x00000000003e782f */ /* 0x000fe400038c0000 */
[----:B------:R-:W-:Y:S01]  /*1ba90*/  MOV R14, UR62 ;  /* 0x0000003e000e7c02 */ /* 0x000fe20008000f00 */
[----:B-1----:R-:W-:Y:S10]  /*1baa0*/  ENDCOLLECTIVE ;  /* 0x000000000000791b */ /* 0x002ff40003800000 */
.L_x_598:
[----:B------:R-:W-:Y:S05]  /*1bab0*/  BSYNC B0 ;  /* 0x0000000000007941 */ /* 0x000fea0003800000 */
.L_x_597:
[----:B------:R-:W-:Y:S05]  /*1bac0*/  BRA `(.L_x_599) ;  /* 0xffffffc400007947 */ /* 0x000fea000383ffff */
.L_x_489:
[----:B--2---:R2:W3:Y:S02]  /*1bad0*/  SYNCS.PHASECHK.TRANS64.TRYWAIT P0, [R5+URZ+0x31c40], R4 ;  /* 0x031c4004050075a7 */ /* 0x0044e4000800017f */
[----:B---3--:R-:W-:Y:S05]  /*1bae0*/  @!P0 NANOSLEEP.SYNCS 0x989680 ;  /* 0x009896800000895d */ /* 0x008fea0003900000 */
[----:B------:R-:W3:Y:S02]  /*1baf0*/  @!P0 SYNCS.PHASECHK.TRANS64 P0, [R5+URZ+0x31c40], R4 ;  /* 0x031c4004050085a7 */ /* 0x000ee4000800007f */
[----:B---3--:R-:W-:Y:S05]  /*1bb00*/  @!P0 BRA `(.L_x_489) ;  /* 0xfffffffc00f08947 */ /* 0x008fea000383ffff */
[----:B------:R-:W-:Y:S05]  /*1bb10*/  BRA `(.L_x_600) ;  /* 0xffffffc400547947 */ /* 0x000fea000383ffff */
.L_x_492:
[----:B0-----:R0:W2:Y:S02]  /*1bb20*/  SYNCS.PHASECHK.TRANS64.TRYWAIT P0, [R28+URZ+0x31c20], R5 ;  /* 0x031c20051c0075a7 */ /* 0x0010a4000800017f */
[----:B--2---:R-:W-:Y:S05]  /*1bb30*/  @!P0 NANOSLEEP.SYNCS 0x989680 ;  /* 0x009896800000895d */ /* 0x004fea0003900000 */
[----:B------:R-:W2:Y:S02]  /*1bb40*/  @!P0 SYNCS.PHASECHK.TRANS64 P0, [R28+URZ+0x31c20], R5 ;  /* 0x031c20051c0085a7 */ /* 0x000ea4000800007f */
[----:B--2---:R-:W-:Y:S05]  /*1bb50*/  @!P0 BRA `(.L_x_492) ;  /* 0xfffffffc00f08947 */ /* 0x004fea000383ffff */
[----:B------:R-:W-:Y:S05]  /*1bb60*/  BRA `(.L_x_601) ;  /* 0xffffffc800847947 */ /* 0x000fea000383ffff */
.L_x_500:
[----:B0-----:R0:W2:Y:S02]  /*1bb70*/  SYNCS.PHASECHK.TRANS64.TRYWAIT P0, [R3+URZ+0x31c40], R2 ;  /* 0x031c4002030075a7 */ /* 0x0010a4000800017f */
[----:B--2---:R-:W-:Y:S05]  /*1bb80*/  @!P0 NANOSLEEP.SYNCS 0x989680 ;  /* 0x009896800000895d */ /* 0x004fea0003900000 */
[----:B------:R-:W2:Y:S02]  /*1bb90*/  @!P0 SYNCS.PHASECHK.TRANS64 P0, [R3+URZ+0x31c40], R2 ;  /* 0x031c4002030085a7 */ /* 0x000ea4000800007f */
[----:B--2---:R-:W-:Y:S05]  /*1bba0*/  @!P0 BRA `(.L_x_500) ;  /* 0xfffffffc00f08947 */ /* 0x004fea000383ffff */
[----:B------:R-:W-:Y:S05]  /*1bbb0*/  BRA `(.L_x_602) ;  /* 0xffffffcc00307947 */ /* 0x000fea000383ffff */
.L_x_502:
[----:B0-----:R0:W2:Y:S02]  /*1bbc0*/  SYNCS.PHASECHK.TRANS64.TRYWAIT P0, [R2+URZ+0x60], R5 ;  /* 0x00006005020075a7 */ /* 0x0010a4000800017f */
[----:B--2---:R-:W-:Y:S05]  /*1bbd0*/  @!P0 NANOSLEEP.SYNCS 0x989680 ;  /* 0x009896800000895d */ /* 0x004fea0003900000 */
[----:B------:R-:W2:Y:S02]  /*1bbe0*/  @!P0 SYNCS.PHASECHK.TRANS64 P0, [R2+URZ+0x60], R5 ;  /* 0x00006005020085a7 */ /* 0x000ea4000800007f */
[----:B--2---:R-:W-:Y:S05]  /*1bbf0*/  @!P0 BRA `(.L_x_502) ;  /* 0xfffffffc00f08947 */ /* 0x004fea000383ffff */
[----:B------:R-:W-:Y:S05]  /*1bc00*/  BRA `(.L_x_603) ;  /* 0xffffffcc00bc7947 */ /* 0x000fea000383ffff */
.L_x_507:
[----:B---3--:R3:W4:Y:S02]  /*1bc10*/  SYNCS.PHASECHK.TRANS64.TRYWAIT P0, [R3+URZ+0x31c40], R2 ;  /* 0x031c4002030075a7 */ /* 0x008724000800017f */
[----:B----4-:R-:W-:Y:S05]  /*1bc20*/  @!P0 NANOSLEEP.SYNCS 0x989680 ;  /* 0x009896800000895d */ /* 0x010fea0003900000 */
[----:B------:R-:W4:Y:S02]  /*1bc30*/  @!P0 SYNCS.PHASECHK.TRANS64 P0, [R3+URZ+0x31c40], R2 ;  /* 0x031c4002030085a7 */ /* 0x000f24000800007f */
[----:B----4-:R-:W-:Y:S05]  /*1bc40*/  @!P0 BRA `(.L_x_507) ;  /* 0xfffffffc00f08947 */ /* 0x010fea000383ffff */
[----:B------:R-:W-:Y:S05]  /*1bc50*/  BRA `(.L_x_604) ;  /* 0xffffffd000f07947 */ /* 0x000fea000383ffff */
.L_x_509:
[----:B0-----:R0:W2:Y:S02]  /*1bc60*/  SYNCS.PHASECHK.TRANS64.TRYWAIT P1, [R3+URZ+0x60], R24 ;  /* 0x00006018030075a7 */ /* 0x0010a4000802017f */
[----:B--2---:R-:W-:Y:S05]  /*1bc70*/  @!P1 NANOSLEEP.SYNCS 0x989680 ;  /* 0x009896800000995d */ /* 0x004fea0003900000 */
[----:B------:R-:W2:Y:S02]  /*1bc80*/  @!P1 SYNCS.PHASECHK.TRANS64 P1, [R3+URZ+0x60], R24 ;  /* 0x00006018030095a7 */ /* 0x000ea4000802007f */
[----:B--2---:R-:W-:Y:S05]  /*1bc90*/  @!P1 BRA `(.L_x_509) ;  /* 0xfffffffc00f09947 */ /* 0x004fea000383ffff */
[----:B------:R-:W-:Y:S05]  /*1bca0*/  BRA `(.L_x_605) ;  /* 0xffffffd4007c7947 */ /* 0x000fea000383ffff */
.L_x_514:
[----:B--2---:R2:W3:Y:S02]  /*1bcb0*/  SYNCS.PHASECHK.TRANS64.TRYWAIT P0, [R2+URZ+0x31c40], R3 ;  /* 0x031c4003020075a7 */ /* 0x0044e4000800017f */
[----:B---3--:R-:W-:Y:S05]  /*1bcc0*/  @!P0 NANOSLEEP.SYNCS 0x989680 ;  /* 0x009896800000895d */ /* 0x008fea0003900000 */
[----:B------:R-:W3:Y:S02]  /*1bcd0*/  @!P0 SYNCS.PHASECHK.TRANS64 P0, [R2+URZ+0x31c40], R3 ;  /* 0x031c4003020085a7 */ /* 0x000ee4000800007f */
[----:B---3--:R-:W-:Y:S05]  /*1bce0*/  @!P0 BRA `(.L_x_514) ;  /* 0xfffffffc00f08947 */ /* 0x008fea000383ffff */
[----:B------:R-:W-:Y:S05]  /*1bcf0*/  BRA `(.L_x_606) ;  /* 0xffffffd800847947 */ /* 0x000fea000383ffff */
.L_x_516:
[----:B0-----:R0:W2:Y:S02]  /*1bd00*/  SYNCS.PHASECHK.TRANS64.TRYWAIT P1, [R2+URZ+0x60], R3 ;  /* 0x00006003020075a7 */ /* 0x0010a4000802017f */
[----:B--2---:R-:W-:Y:S05]  /*1bd10*/  @!P1 NANOSLEEP.SYNCS 0x989680 ;  /* 0x009896800000995d */ /* 0x004fea0003900000 */
[----:B------:R-:W2:Y:S02]  /*1bd20*/  @!P1 SYNCS.PHASECHK.TRANS64 P1, [R2+URZ+0x60], R3 ;  /* 0x00006003020095a7 */ /* 0x000ea4000802007f */
[----:B--2---:R-:W-:Y:S05]  /*1bd30*/  @!P1 BRA `(.L_x_516) ;  /* 0xfffffffc00f09947 */ /* 0x004fea000383ffff */
[----:B------:R-:W-:Y:S05]  /*1bd40*/  BRA `(.L_x_607) ;  /* 0xffffffdc00187947 */ /* 0x000fea000383ffff */
.L_x_523:
[----:B--2---:R2:W3:Y:S02]  /*1bd50*/  SYNCS.PHASECHK.TRANS64.TRYWAIT P0, [R3+URZ+0x31c60], R2 ;  /* 0x031c6002030075a7 */ /* 0x0044e4000800017f */
[----:B---3--:R-:W-:Y:S05]  /*1bd60*/  @!P0 NANOSLEEP.SYNCS 0x989680 ;  /* 0x009896800000895d */ /* 0x008fea0003900000 */
[----:B------:R-:W3:Y:S02]  /*1bd70*/  @!P0 SYNCS.PHASECHK.TRANS64 P0, [R3+URZ+0x31c60], R2 ;  /* 0x031c6002030085a7 */ /* 0x000ee4000800007f */
[----:B---3--:R-:W-:Y:S05]  /*1bd80*/  @!P0 BRA `(.L_x_523) ;  /* 0xfffffffc00f08947 */ /* 0x008fea000383ffff */
[----:B------:R-:W-:Y:S05]  /*1bd90*/  BRA `(.L_x_608) ;  /* 0xffffffe000007947 */ /* 0x000fea000383ffff */
.L_x_525:
[----:B------:R-:W-:Y:S01]  /*1bda0*/  BSSY B0, `(.L_x_609) ;  /* 0x0000008000007945 */ /* 0x000fe20003800000 */
[----:B------:R-:W-:Y:S01]  /*1bdb0*/  MOV R13, R16 ;  /* 0x00000010000d7202 */ /* 0x000fe20000000f00 */
[----:B------:R-:W-:Y:S02]  /*1bdc0*/  IMAD.MOV.U32 R12, RZ, RZ, RZ ;  /* 0x000000ffff0c7224 */ /* 0x000fe400078e00ff */
[----:B------:R-:W-:Y:S02]  /*1bdd0*/  IMAD.MOV.U32 R11, RZ, RZ, 0x1f ;  /* 0x0000001fff0b7424 */ /* 0x000fe400078e00ff */
[----:B------:R-:W-:-:S07]  /*1bde0*/  IMAD.MOV.U32 R15, RZ, RZ, -0x1 ;  /* 0xffffffffff0f7424 */ /* 0x000fce00078e00ff */
[----:B01---5:R-:W-:Y:S05]  /*1bdf0*/  WARPSYNC.COLLECTIVE R15, `(.L_x_610) ;  /* 0x000000000f087348 */ /* 0x023fea0003c00000 */
[----:B------:R2:W3:Y:S02]  /*1be00*/  SHFL.IDX P6, R14, R13, R12, R11 ;  /* 0x0000000c0d0e7389 */ /* 0x0004e400000c000b */
[----:B0123-5:R-:W-:Y:S01]  /*1be10*/  ENDCOLLECTIVE ;  /* 0x000000000000791b */ /* 0x02ffe20003800000 */
.L_x_610:
[----:B------:R-:W-:Y:S05]  /*1be20*/  BSYNC B0 ;  /* 0x0000000000007941 */ /* 0x000fea0003800000 */
.L_x_609:
        /* <DEDUP_REMOVED lines=8> */
.L_x_611:
[----:B------:R-:W-:Y:S01]  /*1beb0*/  IMAD.MOV.U32 R4, RZ, RZ, R14 ;  /* 0x000000ffff047224 */ /* 0x000fe200078e000e */
[----:B------:R-:W-:Y:S06]  /*1bec0*/  BRA `(.L_x_612) ;  /* 0xffffffe000747947 */ /* 0x000fec000383ffff */
.L_x_528:
        /* <DEDUP_REMOVED lines=8> */
.L_x_614:
[----:B------:R-:W-:Y:S05]  /*1bf50*/  BSYNC B0 ;  /* 0x0000000000007941 */ /* 0x000fea0003800000 */
.L_x_613:
[C---:B------:R-:W-:Y:S01]  /*1bf60*/  ISETP.NE.AND P0, PT, R29.reuse, RZ, PT ;  /* 0x000000ff1d00720c */ /* 0x040fe20003f05270 */
[----:B------:R-:W-:Y:S01]  /*1bf70*/  IMAD.MOV.U32 R12, RZ, RZ, 0x2 ;  /* 0x00000002ff0c7424 */ /* 0x000fe200078e00ff */
[----:B------:R-:W-:Y:S01]  /*1bf80*/  MOV R15, 0xffffffff ;  /* 0xffffffff000f7802 */ /* 0x000fe20000000f00 */
[----:B------:R-:W-:Y:S01]  /*1bf90*/  IMAD.MOV.U32 R11, RZ, RZ, RZ ;  /* 0x000000ffff0b7224 */ /* 0x000fe200078e00ff */
[----:B------:R-:W-:Y:S02]  /*1bfa0*/  SEL R13, R14, RZ, P0 ;  /* 0x000000ff0e0d7207 */ /* 0x000fe40000000000 */
[----:B------:R-:W-:-:S03]  /*1bfb0*/  ISETP.GE.U32.AND P0, PT, R29, 0x2, PT ;  /* 0x000000021d00780c */ /* 0x000fc60003f06070 */
[----:B------:R-:W-:-:S10]  /*1bfc0*/  IMAD.IADD R13, R2, 0x1, R13 ;  /* 0x00000001020d7824 */ /* 0x000fd400078e020d */
[----:B------:R-:W-:Y:S05]  /*1bfd0*/  WARPSYNC.COLLECTIVE R15, `(.L_x_615) ;  /* 0x000000000f087348 */ /* 0x000fea0003c00000 */
[----:B------:R0:W1:Y:S02]  /*1bfe0*/  SHFL.UP P6, R14, R13, R12, R11 ;  /* 0x0400000c0d0e7389 */ /* 0x00006400000c000b */
[----:B01----:R-:W-:Y:S01]  /*1bff0*/  ENDCOLLECTIVE ;  /* 0x000000000000791b */ /* 0x003fe20003800000 */
.L_x_615:
        /* <DEDUP_REMOVED lines=8> */
.L_x_616:
        /* <DEDUP_REMOVED lines=8> */
.L_x_617:
        /* <DEDUP_REMOVED lines=8> */
.L_x_618:
        /* <DEDUP_REMOVED lines=8> */
.L_x_619:
[----:B------:R-:W-:Y:S05]  /*1c200*/  BRA `(.L_x_620) ;  /* 0xffffffe000307947 */ /* 0x000fea000383ffff */
.L_x_533:
[----:B------:R-:W-:Y:S01]  /*1c210*/  BSSY B0, `(.L_x_621) ;  /* 0x0000008000007945 */ /* 0x000fe20003800000 */
[----:B-----5:R-:W-:Y:S01]  /*1c220*/  IMAD.MOV.U32 R13, RZ, RZ, R2 ;  /* 0x000000ffff0d7224 */ /* 0x020fe200078e0002 */
[----:B------:R-:W-:Y:S01]  /*1c230*/  MOV R15, 0xffffffff ;  /* 0xffffffff000f7802 */ /* 0x000fe20000000f00 */
[----:B------:R-:W-:Y:S02]  /*1c240*/  IMAD.MOV.U32 R12, RZ, RZ, 0x1 ;  /* 0x00000001ff0c7424 */ /* 0x000fe400078e00ff */
[----:B------:R-:W-:-:S07]  /*1c250*/  IMAD.MOV.U32 R11, RZ, RZ, RZ ;  /* 0x000000ffff0b7224 */ /* 0x000fce00078e00ff */
[----:B012---:R-:W-:Y:S05]  /*1c260*/  WARPSYNC.COLLECTIVE R15, `(.L_x_622) ;  /* 0x000000000f087348 */ /* 0x007fea0003c00000 */
[----:B------:R3:W4:Y:S02]  /*1c270*/  SHFL.UP P6, R14, R13, R12, R11 ;  /* 0x0400000c0d0e7389 */ /* 0x00072400000c000b */
[----:B01234-:R-:W-:Y:S01]  /*1c280*/  ENDCOLLECTIVE ;  /* 0x000000000000791b */ /* 0x01ffe20003800000 */
.L_x_622:
[----:B------:R-:W-:Y:S05]  /*1c290*/  BSYNC B0 ;  /* 0x0000000000007941 */ /* 0x000fea0003800000 */
.L_x_621:
        /* <DEDUP_REMOVED lines=10> */
.L_x_623:
        /* <DEDUP_REMOVED lines=8> */
.L_x_624:
        /* <DEDUP_REMOVED lines=8> */
.L_x_625:
        /* <DEDUP_REMOVED lines=8> */
.L_x_626:
[----:B------:R-:W-:Y:S01]  /*1c4c0*/  IMAD.MOV.U32 R12, RZ, RZ, 0x1f ;  /* 0x0000001fff0c7424 */ /* 0x000fe200078e00ff */
[----:B------:R-:W-:Y:S02]  /*1c4d0*/  MOV R11, 0x1f ;  /* 0x0000001f000b7802 */ /* 0x000fe40000000f00 */
[----:B------:R-:W-:-:S05]  /*1c4e0*/  SEL R14, R14, RZ, P0 ;  /* 0x000000ff0e0e7207 */ /* 0x000fca0000000000 */
[----:B------:R-:W-:-:S04]  /*1c4f0*/  IMAD.IADD R3, R7, 0x1, R14 ;  /* 0x0000000107037824 */ /* 0x000fc800078e020e */
[----:B------:R-:W-:-:S07]  /*1c500*/  IMAD.MOV.U32 R13, RZ, RZ, R3 ;  /* 0x000000ffff0d7224 */ /* 0x000fce00078e0003 */
[----:B------:R-:W-:Y:S05]  /*1c510*/  WARPSYNC.COLLECTIVE R15, `(.L_x_627) ;  /* 0x000000000f087348 */ /* 0x000fea0003c00000 */
[----:B------:R0:W1:Y:S02]  /*1c520*/  SHFL.IDX P6, R14, R13, R12, R11 ;  /* 0x0000000c0d0e7389 */ /* 0x00006400000c000b */
[----:B01----:R-:W-:Y:S01]  /*1c530*/  ENDCOLLECTIVE ;  /* 0x000000000000791b */ /* 0x003fe20003800000 */
.L_x_627:
[----:B------:R-:W-:Y:S05]  /*1c540*/  BRA `(.L_x_628) ;  /* 0xffffffe0000c7947 */ /* 0x000fea000383ffff */
.L_x_535:
[----:B------:R-:W-:Y:S01]  /*1c550*/  BSSY B0, `(.L_x_629) ;  /* 0x0000006000007945 */ /* 0x000fe20003800000 */
[----:B------:R-:W-:Y:S01]  /*1c560*/  PLOP3.LUT P6, PT, P6, PT, PT, 0x8, 0x0 ;  /* 0x000000000000781c */ /* 0x000fe200037ce170 */
[----:B------:R-:W-:-:S12]  /*1c570*/  IMAD.MOV.U32 R15, RZ, RZ, -0x1 ;  /* 0xffffffffff0f7424 */ /* 0x000fd800078e00ff */
[----:B01----:R-:W-:Y:S05]  /*1c580*/  WARPSYNC.COLLECTIVE R15, `(.L_x_630) ;  /* 0x000000000f087348 */ /* 0x003fea0003c00000 */
[----:B------:R-:W-:Y:S01]  /*1c590*/  VOTE.ANY R14, PT, P6 ;  /* 0x00000000000e7806 */ /* 0x000fe200030e0100 */
[----:B01----:R-:W-:Y:S06]  /*1c5a0*/  ENDCOLLECTIVE ;  /* 0x000000000000791b */ /* 0x003fec0003800000 */
.L_x_630:
[----:B------:R-:W-:Y:S05]  /*1c5b0*/  BSYNC B0 ;  /* 0x0000000000007941 */ /* 0x000fea0003800000 */
.L_x_629:
        /* <DEDUP_REMOVED lines=9> */
.L_x_631:
[----:B------:R-:W-:Y:S01]  /*1c650*/  IMAD.MOV.U32 R17, RZ, RZ, R14 ;  /* 0x000000ffff117224 */ /* 0x000fe200078e000e */
[----:B------:R-:W-:Y:S06]  /*1c660*/  BRA `(.L_x_632) ;  /* 0xffffffdc00fc7947 */ /* 0x000fec000383ffff */
.L_x_537:
[----:B------:R-:W-:Y:S01]  /*1c670*/  BSSY B0, `(.L_x_633) ;  /* 0x0000007000007945 */ /* 0x000fe20003800000 */
[----:B------:R-:W-:Y:S02]  /*1c680*/  IMAD.MOV.U32 R13, RZ, RZ, R3 ;  /* 0x000000ffff0d7224 */ /* 0x000fe400078e0003 */
[----:B------:R-:W-:Y:S02]  /*1c690*/  IMAD.MOV.U32 R11, RZ, RZ, 0x1f ;  /* 0x0000001fff0b7424 */ /* 0x000fe400078e00ff */
[----:B------:R-:W-:-:S07]  /*1c6a0*/  IMAD.MOV.U32 R15, RZ, RZ, -0x1 ;  /* 0xffffffffff0f7424 */ /* 0x000fce00078e00ff */
[----:B0123--:R-:W-:Y:S05]  /*1c6b0*/  WARPSYNC.COLLECTIVE R15, `(.L_x_634) ;  /* 0x000000000f087348 */ /* 0x00ffea0003c00000 */
[----:B------:R4:W0:Y:S02]  /*1c6c0*/  SHFL.IDX P6, R14, R13, R12, R11 ;  /* 0x0000000c0d0e7389 */ /* 0x00082400000c000b */
[----:B01234-:R-:W-:Y:S01]  /*1c6d0*/  ENDCOLLECTIVE ;  /* 0x000000000000791b */ /* 0x01ffe20003800000 */
.L_x_634:
[----:B------:R-:W-:Y:S05]  /*1c6e0*/  BSYNC B0 ;  /* 0x0000000000007941 */ /* 0x000fea0003800000 */
.L_x_633:
[----:B------:R-:W-:Y:S05]  /*1c6f0*/  BRA `(.L_x_536) ;  /* 0xffffffdc00f47947 */ /* 0x000fea000383ffff */
.L_x_541:
[----:B0-----:R0:W2:Y:S02]  /*1c700*/  SYNCS.PHASECHK.TRANS64.TRYWAIT P0, [R9+URZ+0x31c20], R0 ;  /* 0x031c2000090075a7 */ /* 0x0010a4000800017f */
[----:B--2---:R-:W-:Y:S05]  /*1c710*/  @!P0 NANOSLEEP.SYNCS 0x989680 ;  /* 0x009896800000895d */ /* 0x004fea0003900000 */
[----:B------:R-:W2:Y:S02]  /*1c720*/  @!P0 SYNCS.PHASECHK.TRANS64 P0, [R9+URZ+0x31c20], R0 ;  /* 0x031c2000090085a7 */ /* 0x000ea4000800007f */
[----:B--2---:R-:W-:Y:S05]  /*1c730*/  @!P0 BRA `(.L_x_541) ;  /* 0xfffffffc00f08947 */ /* 0x004fea000383ffff */
[----:B------:R-:W-:Y:S05]  /*1c740*/  BRA `(.L_x_635) ;  /* 0xffffffe000d07947 */ /* 0x000fea000383ffff */
.L_x_542:
        /* <DEDUP_REMOVED lines=11> */
.L_x_637:
[----:B------:R-:W-:Y:S05]  /*1c800*/  BSYNC B0 ;  /* 0x0000000000007941 */ /* 0x000fea0003800000 */
.L_x_636:
[----:B------:R-:W-:Y:S05]  /*1c810*/  BRA `(.L_x_638) ;  /* 0xffffffe000b87947 */ /* 0x000fea000383ffff */
.L_x_543:
[----:B------:R-:W-:Y:S01]  /*1c820*/  BSSY B0, `(.L_x_639) ;  /* 0x0000006000007945 */ /* 0x000fe20003800000 */
[----:B------:R-:W-:-:S07]  /*1c830*/  IMAD.MOV.U32 R15, RZ, RZ, -0x1 ;  /* 0xffffffffff0f7424 */ /* 0x000fce00078e00ff */
[----:B01----:R-:W-:Y:S05]  /*1c840*/  WARPSYNC.COLLECTIVE R15, `(.L_x_640) ;  /* 0x000000000f0c7348 */ /* 0x003fea0003c00000 */
[----:B------:R-:W-:Y:S02]  /*1c850*/  ELECT P6, UR62, PT ;  /* 0x00000000003e782f */ /* 0x000fe400038c0000 */
[----:B------:R-:W-:Y:S01]  /*1c860*/  MOV R14, UR62 ;  /* 0x0000003e000e7c02 */ /* 0x000fe20008000f00 */
[----:B01----:R-:W-:Y:S10]  /*1c870*/  ENDCOLLECTIVE ;  /* 0x000000000000791b */ /* 0x003ff40003800000 */
.L_x_640:
[----:B------:R-:W-:Y:S05]  /*1c880*/  BSYNC B0 ;  /* 0x0000000000007941 */ /* 0x000fea0003800000 */
.L_x_639:
[----:B------:R-:W-:Y:S05]  /*1c890*/  BRA `(.L_x_641) ;  /* 0xffffffe000ac7947 */ /* 0x000fea000383ffff */
.L_x_545:
[----:B0-----:R0:W2:Y:S02]  /*1c8a0*/  SYNCS.PHASECHK.TRANS64.TRYWAIT P0, [R7+URZ], R2 ;  /* 0x00000002070075a7 */ /* 0x0010a4000800017f */
[----:B--2---:R-:W-:Y:S05]  /*1c8b0*/  @!P0 NANOSLEEP.SYNCS 0x989680 ;  /* 0x009896800000895d */ /* 0x004fea0003900000 */
[----:B------:R-:W2:Y:S02]  /*1c8c0*/  @!P0 SYNCS.PHASECHK.TRANS64 P0, [R7+URZ], R2 ;  /* 0x00000002070085a7 */ /* 0x000ea4000800007f */
[----:B--2---:R-:W-:Y:S05]  /*1c8d0*/  @!P0 BRA `(.L_x_545) ;  /* 0xfffffffc00f08947 */ /* 0x004fea000383ffff */
[----:B------:R-:W-:Y:S05]  /*1c8e0*/  BRA `(.L_x_642) ;  /* 0xffffffe000e87947 */ /* 0x000fea000383ffff */
.L_x_546:
[----:B--2---:R2:W3:Y:S02]  /*1c8f0*/  SYNCS.PHASECHK.TRANS64.TRYWAIT P0, [R3+URZ], R0 ;  /* 0x00000000030075a7 */ /* 0x0044e4000800017f */
[----:B---3--:R-:W-:Y:S05]  /*1c900*/  @!P0 NANOSLEEP.SYNCS 0x989680 ;  /* 0x009896800000895d */ /* 0x008fea0003900000 */
[----:B------:R-:W3:Y:S02]  /*1c910*/  @!P0 SYNCS.PHASECHK.TRANS64 P0, [R3+URZ], R0 ;  /* 0x00000000030085a7 */ /* 0x000ee4000800007f */
[----:B---3--:R-:W-:Y:S05]  /*1c920*/  @!P0 BRA `(.L_x_546) ;  /* 0xfffffffc00f08947 */ /* 0x008fea000383ffff */
[----:B------:R-:W-:Y:S05]  /*1c930*/  BRA `(.L_x_643) ;  /* 0xffffffe000dc7947 */ /* 0x000fea000383ffff */
.L_x_548:
[----:B--2---:R2:W3:Y:S02]  /*1c940*/  SYNCS.PHASECHK.TRANS64.TRYWAIT P0, [R5+URZ], R2 ;  /* 0x00000002050075a7 */ /* 0x0044e4000800017f */
[----:B---3--:R-:W-:Y:S05]  /*1c950*/  @!P0 NANOSLEEP.SYNCS 0x989680 ;  /* 0x009896800000895d */ /* 0x008fea0003900000 */
[----:B------:R-:W3:Y:S02]  /*1c960*/  @!P0 SYNCS.PHASECHK.TRANS64 P0, [R5+URZ], R2 ;  /* 0x00000002050085a7 */ /* 0x000ee4000800007f */
[----:B---3--:R-:W-:Y:S05]  /*1c970*/  @!P0 BRA `(.L_x_548) ;  /* 0xfffffffc00f08947 */ /* 0x008fea000383ffff */
[----:B------:R-:W-:Y:S05]  /*1c980*/  BRA `(.L_x_644) ;  /* 0xffffffe000e07947 */ /* 0x000fea000383ffff */
.L_x_645:
        /* <DEDUP_REMOVED lines=15> */
.L_x_2209:


//--------------------- .text._ZN7cutlass13device_kernelIN5flash11enable_sm90INS1_16FlashAttnFwdSm90INS1_25CollectiveMainloopFwdSm90ILi2EN4cute5tupleIJNS5_1CILi1EEES8_S8_EEENS6_IJNS7_ILi192EEENS7_ILi128EEENS7_ILi96EEEEEELi96ENS_6half_tEfNS_4arch4Sm90ELb0ELb1ELb0ELb0ELb0ELb0ELb0ELb0ELb1ELb0ELb0ELb0EEENS1_21CollectiveEpilogueFwdINS6_IJSA_SC_SB_EEES9_SE_SG_Li384ELb0ELb0ELb0ELb0EEENS1_30DynamicPersistentTileSchedulerILi384ELi32ELb0ELb0ELb1EEEEEEEEEvNT_6ParamsE --------------------------
	.section	.text._ZN7cutlass13device_kernelIN5flash11enable_sm90INS1_16FlashAttnFwdSm90INS1_25CollectiveMainloopFwdSm90ILi2EN4cute5tupleIJNS5_1CILi1EEES8_S8_EEENS6_IJNS7_ILi192EEENS7_ILi128EEENS7_ILi96EEEEEELi96ENS_6half_tEfNS_4arch4Sm90ELb0ELb1ELb0ELb0ELb0ELb0ELb0ELb0ELb1ELb0ELb0ELb0EEENS1_21CollectiveEpilogueFwdINS6_IJSA_SC_SB_EEES9_SE_SG_Li384ELb0ELb0ELb0ELb0EEENS1_30DynamicPersistentTileSchedulerILi384ELi32ELb0ELb0ELb1EEEEEEEEEvNT_6ParamsE,"ax",@progbits
	.align	128
.text._ZN7cutlass13device_kernelIN5flash11enable_sm90INS1_16FlashAttnFwdSm90INS1_25CollectiveMainloopFwdSm90ILi2EN4cute5tupleIJNS5_1CILi1EEES8_S8_EEENS6_IJNS7_ILi192EEENS7_ILi128EEENS7_ILi96EEEEEELi96ENS_6half_tEfNS_4arch4Sm90ELb0ELb1ELb0ELb0ELb0ELb0ELb0ELb0ELb1ELb0ELb0ELb0EEENS1_21CollectiveEpilogueFwdINS6_IJSA_SC_SB_EEES9_SE_SG_Li384ELb0ELb0ELb0ELb0EEENS1_30DynamicPersistentTileSchedulerILi384ELi32ELb0ELb0ELb1EEEEEEEEEvNT_6ParamsE:
        .type           _ZN7cutlass13device_kernelIN5flash11enable_sm90INS1_16FlashAttnFwdSm90INS1_25CollectiveMainloopFwdSm90ILi2EN4cute5tupleIJNS5_1CILi1EEES8_S8_EEENS6_IJNS7_ILi192EEENS7_ILi128EEENS7_ILi96EEEEEELi96ENS_6half_tEfNS_4arch4Sm90ELb0ELb1ELb0ELb0ELb0ELb0ELb0ELb0ELb1ELb0ELb0ELb0EEENS1_21CollectiveEpilogueFwdINS6_IJSA_SC_SB_EEES9_SE_SG_Li384ELb0ELb0ELb0ELb0EEENS1_30DynamicPersistentTileSchedulerILi384ELi32ELb0ELb0ELb1EEEEEEEEEvNT_6ParamsE,@function
        .size           _ZN7cutlass13device_kernelIN5flash11enable_sm90INS1_16FlashAttnFwdSm90INS1_25CollectiveMainloopFwdSm90ILi2EN4cute5tupleIJNS5_1CILi1EEES8_S8_EEENS6_IJNS7_ILi192EEENS7_ILi128EEENS7_ILi96EEEEEELi96ENS_6half_tEfNS_4arch4Sm90ELb0ELb1ELb0ELb0ELb0ELb0ELb0ELb0ELb1ELb0ELb0ELb0EEENS1_21CollectiveEpilogueFwdINS6_IJSA_SC_SB_EEES9_SE_SG_Li384ELb0ELb0ELb0ELb0EEENS1_30DynamicPersistentTileSchedulerILi384ELi32ELb0ELb0ELb1EEEEEEEEEvNT_6ParamsE,(.L_x_2210 - _ZN7cutlass13device_kernelIN5flash11enable_sm90INS1_16FlashAttnFwdSm90INS1_25CollectiveMainloopFwdSm90ILi2EN4cute5tupleIJNS5_1CILi1EEES8_S8_EEENS6_IJNS7_ILi192EEENS7_ILi128EEENS7_ILi96EEEEEELi96ENS_6half_tEfNS_4arch4Sm90ELb0ELb1ELb0ELb0ELb0ELb0ELb0ELb0ELb1ELb0ELb0ELb0EEENS1_21CollectiveEpilogueFwdINS6_IJSA_SC_SB_EEES9_SE_SG_Li384ELb0ELb0ELb0ELb0EEENS1_30DynamicPersistentTileSchedulerILi384ELi32ELb0ELb0ELb1EEEEEEEEEvNT_6ParamsE)
        .other          _ZN7cutlass13device_kernelIN5flash11enable_sm90INS1_16FlashAttnFwdSm90INS1_25CollectiveMainloopFwdSm90ILi2EN4cute5tupleIJNS5_1CILi1EEES8_S8_EEENS6_IJNS7_ILi192EEENS7_ILi128EEENS7_ILi96EEEEEELi96ENS_6half_tEfNS_4arch4Sm90ELb0ELb1ELb0ELb0ELb0ELb0ELb0ELb0ELb1ELb0ELb0ELb0EEENS1_21CollectiveEpilogueFwdINS6_IJSA_SC_SB_EEES9_SE_SG_Li384ELb0ELb0ELb0ELb0EEENS1_30DynamicPersistentTileSchedulerILi384ELi32ELb0ELb0ELb1EEEEEEEEEvNT_6ParamsE,@"STO_CUDA_ENTRY STV_DEFAULT"
_ZN7cutlass13device_kernelIN5flash11enable_sm90INS1_16FlashAttnFwdSm90INS1_25CollectiveMainloopFwdSm90ILi2EN4cute5tupleIJNS5_1CILi1EEES8_S8_EEENS6_IJNS7_ILi192EEENS7_ILi128EEENS7_ILi96EEEEEELi96ENS_6half_tEfNS_4arch4Sm90ELb0ELb1ELb0ELb0ELb0ELb0ELb0ELb0ELb1ELb0ELb0ELb0EEENS1_21CollectiveEpilogueFwdINS6_IJSA_SC_SB_EEES9_SE_SG_Li384ELb0ELb0ELb0ELb0EEENS1_30DynamicPersistentTileSchedulerILi384ELi32ELb0ELb0ELb1EEEEEEEEEvNT_6ParamsE:
[----:B------:R-:W1:Y:S01]  /*0000*/  LDC R1, c[0x0][0x28] ;  /* 0x00000a00ff017b82 */ /* 0x000e620000000800 */
[----:B------:R-:W2:Y:S01]  /*0010*/  S2R R2, SR_TID.X ;  /* 0x0000000000027919 */ /* 0x000ea20000002100 */
[----:B------:R-:W-:Y:S01]  /*0020*/  ELECT P0, URZ, PT ;  /* 0x00000000003f782f */ /* 0x000fe20003800000 */
[----:B------:R-:W-:Y:S01]  /*0030*/  BSSY B0, `(.L_x_646) ;  /* 0x0000014000007945 */ /* 0x000fe20003800000 */
[--C-:B--2---:R-:W-:Y:S02]  /*0040*/  SHF.R.U32.HI R0, RZ, 0x5, R2.reuse ;  /* 0x00000005ff007819 */ /* 0x104fe40000011602 */
[----:B------:R-:W-:-:S03]  /*0050*/  SHF.R.U32.HI R16, RZ, 0x7, R2 ;  /* 0x00000007ff107819 */ /* 0x000fc60000011602 */
[----:B------:R-:W2:Y:S02]  /*0060*/  SHFL.IDX PT, R3, R0, RZ, 0x1f ;  /* 0x00001fff00037589 */ /* 0x000ea400000e0000 */
[----:B--2---:R-:W-:-:S13]  /*0070*/  ISETP.EQ.AND P0, PT, R3, RZ, P0 ;  /* 0x000000ff0300720c */ /* 0x004fda0000702270 */
[----:B-1----:R-:W-:Y:S05]  /*0080*/  @!P0 BRA `(.L_x_647) ;  /* 0x0000000000388947 */ /* 0x002fea0003800000 */
        /* <DEDUP_REMOVED lines=14> */
.L_x_647:
[----:B------:R-:W-:Y:S05]  /*0170*/  BSYNC B0 ;  /* 0x0000000000007941 */ /* 0x000fea0003800000 */
.L_x_646:
[----:B------:R-:W-:Y:S01]  /*0180*/  VOTEU.ANY UP0, P0 ;  /* 0x00000000003f7886 */ /* 0x000fe20000000100 */
[----:B------:R-:W1:Y:S01]  /*0190*/  SHFL.IDX PT, R4, R16, RZ, 0x1f ;  /* 0x00001fff10047589 */ /* 0x000e6200000e0000 */
[----:B------:R-:W-:Y:S01]  /*01a0*/  UMOV UR4, 0x1 ;  /* 0x0000000100047882 */ /* 0x000fe20000000000 */
[----:B------:R-:W-:Y:S01]  /*01b0*/  VOTEU.ANY UP1, P0 ;  /* 0x00000000003f7886 */ /* 0x000fe20000020100 */
[----:B------:R-:W-:Y:S01]  /*01c0*/  VOTEU.ANY UP2, P0 ;  /* 0x00000000003f7886 */ /* 0x000fe20000040100 */
[----:B------:R-:W2:Y:S01]  /*01d0*/  @UP0 S2UR UR7, SR_CgaCtaId ;  /* 0x00000000000709c3 */ /* 0x000ea20000008800 */
[----:B------:R-:W3:Y:S01]  /*01e0*/  SHFL.IDX PT, R3, R0, RZ, 0x1f ;  /* 0x00001fff00037589 */ /* 0x000ee200000e0000 */
[----:B------:R-:W-:Y:S01]  /*01f0*/  @UP0 UMOV UR6, 0x400 ;  /* 0x0000040000060882 */ /* 0x000fe20000000000 */
[----:B------:R-:W-:-:S04]  /*0200*/  @UP0 UIADD3 UR4, -UR4, 0x100000, URZ ;  /* 0x0010000004040890 */ /* 0x000fc8000fffe13f */
[----:B------:R-:W-:Y:S02]  /*0210*/  @UP0 USHF.L.U32 UR5, UR4, 0xb, URZ ;  /* 0x0000000b04050899 */ /* 0x000fe4000800063f */
[----:B------:R-:W-:Y:S01]  /*0220*/  @UP0 USHF.L.U32 UR4, UR4, 0x1, URZ ;  /* 0x0000000104040899 */ /* 0x000fe2000800063f */
[----:B-1----:R-:W-:Y:S01]  /*0230*/  R2UR UR8, R4 ;  /* 0x00000000040872ca */ /* 0x002fe200000e0000 */
[----:B--2---:R-:W-:Y:S01]  /*0240*/  @UP0 ULEA UR6, UR7, UR6, 0x18 ;  /* 0x0000000607060291 */ /* 0x004fe2000f8ec03f */
[----:B---3--:R-:W-:-:S11]  /*0250*/  ISETP.NE.AND P1, PT, R3, RZ, PT ;  /* 0x000000ff0300720c */ /* 0x008fd60003f25270 */
[----:B------:R-:W-:Y:S01]  /*0260*/  UISETP.NE.AND UP0, UPT, UR8, URZ, UPT ;  /* 0x0000003f0800728c */ /* 0x000fe2000bf05270 */
[----:B------:R-:W1:Y:S02]  /*0270*/  FENCE.VIEW.ASYNC.S ;  /* 0x00000000000073c6 */ /* 0x000e640000000000 */
[----:B-1----:R1:W2:Y:S01]  /*0280*/  @UP1 SYNCS.EXCH.64 URZ, [UR6+0x2d800], UR4 ;  /* 0x02d80004063f15b2 */ /* 0x0022a20008000100 */
[----:B------:R1:W3:Y:S01]  /*0290*/  @UP2 SYNCS.EXCH.64 URZ, [UR6+0x2d820], UR4 ;  /* 0x02d82004063f25b2 */ /* 0x0002e20008000100 */
[----:B------:R-:W-:Y:S06]  /*02a0*/  @P1 BRA `(.L_x_648) ;  /* 0x0000000000481947 */ /* 0x000fec0003800000 */
[----:B-1----:R-:W1:Y:S01]  /*02b0*/  S2UR UR5, SR_CgaCtaId ;  /* 0x00000000000579c3 */ /* 0x002e620000008800 */
        /* <DEDUP_REMOVED lines=15> */
[----:B------:R4:W1:Y:S02]  /*03b0*/  SYNCS.EXCH.64 URZ, [UR8+0x2d848], UR4 ;  /* 0x02d84804083f75b2 */ /* 0x0008640008000100 */
[----:B----4-:R-:W-:Y:S01]  /*03c0*/  NOP ;  /* 0x0000000000007918 */ /* 0x010fe20000000000 */
.L_x_648:
[----:B------:R-:W4:Y:S01]  /*03d0*/  SHFL.IDX PT, R3, R0, RZ, 0x1f ;  /* 0x00001fff00037589 */ /* 0x000f2200000e0000 */
[----:B------:R-:W-:Y:S01]  /*03e0*/  NOP ;  /* 0x0000000000007918 */ /* 0x000fe20000000000 */
[----:B----4-:R-:W-:-:S13]  /*03f0*/  ISETP.NE.AND P0, PT, R3, RZ, PT ;  /* 0x000000ff0300720c */ /* 0x010fda0003f05270 */
        /* <DEDUP_REMOVED lines=19> */
.L_x_649:
[----:B------:R-:W4:Y:S01]  /*0530*/  SHFL.IDX PT, R3, R0, RZ, 0x1f ;  /* 0x00001fff00037589 */ /* 0x000f2200000e0000 */
[----:B------:R-:W-:Y:S01]  /*0540*/  NOP ;  /* 0x0000000000007918 */ /* 0x000fe20000000000 */
[----:B----4-:R-:W-:-:S13]  /*0550*/  ISETP.NE.AND P0, PT, R3, RZ, PT ;  /* 0x000000ff0300720c */ /* 0x010fda0003f05270 */
        /* <DEDUP_REMOVED lines=13> */
[----:B------:R4:W1:Y:S02]  /*0630*/  SYNCS.EXCH.64 URZ, [UR6+0x2d888], UR4 ;  /* 0x02d88804063f75b2 */ /* 0x0008640008000100 */
[----:B----4-:R-:W-:Y:S01]  /*0640*/  NOP ;  /* 0x0000000000007918 */ /* 0x010fe20000000000 */
.L_x_650:
        /* <DEDUP_REMOVED lines=22> */
.L_x_651:
        /* <DEDUP_REMOVED lines=22> */
.L_x_652:
[----:B------:R-:W-:Y:S01]  /*0910*/  PLOP3.LUT P0, PT, PT, PT, UP0, 0x80, 0x0 ;  /* 0x000000000000781c */ /* 0x000fe20003f0f008 */
[----:B------:R-:W-:Y:S01]  /*0920*/  UMOV UR46, 0x1 ;  /* 0x00000001002e7882 */ /* 0x000fe20000000000 */
[----:B------:R-:W-:Y:S01]  /*0930*/  NOP ;  /* 0x0000000000007918 */ /* 0x000fe20000000000 */
[----:B------:R-:W-:Y:S01]  /*0940*/  USEL UR46, UR46, 0x2, !UP0 ;  /* 0x000000022e2e7887 */ /* 0x000fe2000c000000 */
[----:B------:R-:W-:Y:S01]  /*0950*/  LOP3.LUT R17, R2, 0x7f, RZ, 0xc0, !PT ;  /* 0x0000007f02117812 */ /* 0x000fe200078ec0ff */
[----:B------:R-:W-:Y:S01]  /*0960*/  ULDC.64 UR50, c[0x0][0x208] ;  /* 0x0000820000327ab9 */ /* 0x000fe20000000a00 */
[----:B-123--:R-:W-:Y:S07]  /*0970*/  BAR.SYNC.DEFER_BLOCKING 0x0 ;  /* 0x0000000000007b1d */ /* 0x00efee0000010000 */
[----:B------:R-:W-:Y:S05]  /*0980*/  @!P0 BRA `(.L_x_653) ;  /* 0x000000e000488947 */ /* 0x000fea0003800000 */
.L_x_654:
[----:B------:R-:W-:-:S08]  /*0990*/  NOP ;  /* 0x0000000000007918 */ /* 0x000fd00000000000 */
[----:B------:R-:W1:Y:S02]  /*09a0*/  USETMAXREG.TRY_ALLOC.CTAPOOL UP0, 0xa0 ;  /* 0x000000a0000079c8 */ /* 0x000e640008000600 */
[----:B-1----:R-:W-:-:S13]  /*09b0*/  PLOP3.LUT P0, PT, PT, PT, UP0, 0x80, 0x0 ;  /* 0x000000000000781c */ /* 0x002fda0003f0f008 */
[----:B------:R-:W-:Y:S05]  /*09c0*/  @!P0 BRA `(.L_x_654) ;  /* 0xfffffffc00f08947 */ /* 0x000fea000383ffff */
[----:B------:R-:W-:Y:S01]  /*09d0*/  LOP3.LUT R0, R2, 0xffffff80, RZ, 0xc0, !PT ;  /* 0xffffff8002007812 */ /* 0x000fe200078ec0ff */
[----:B------:R-:W1:Y:S08]  /*09e0*/  S2UR UR7, SR_CTAID.X ;  /* 0x00000000000779c3 */ /* 0x000e700000002500 */
[----:B------:R-:W-:Y:S08]  /*09f0*/  BAR.ARV 0x4, 0x1a0 ;  /* 0x0106800000007b1d */ /* 0x000ff00000002000 */
[----:B------:R-:W-:Y:S06]  /*0a00*/  BAR.ARV 0x8, 0x1a0 ;  /* 0x0206800000007b1d */ /* 0x000fec0000002000 */
[----:B------:R-:W-:-:S02]  /*0a10*/  ISETP.NE.AND P0, PT, R0, 0x80, PT ;  /* 0x000000800000780c */ /* 0x000fc40003f05270 */
[----:B------:R-:W1:Y:S11]  /*0a20*/  LDC R0, c[0x0][0xda8] ;  /* 0x00036a00ff007b82 */ /* 0x000e760000000800 */
[----:B------:R-:W-:Y:S06]  /*0a30*/  @!P0 BAR.ARV 0x9, 0x100 ;  /* 0x0244000000008b1d */ /* 0x000fec0000002000 */
[----:B-1----:R-:W-:-:S13]  /*0a40*/  ISETP.LE.AND P0, PT, R0, UR7, PT ;  /* 0x0000000700007c0c */ /* 0x002fda000bf03270 */
[----:B------:R-:W-:Y:S05]  /*0a50*/  @P0 EXIT ;  /* 0x000000000000094d */ /* 0x000fea0003800000 */
[----:B------:R-:W-:Y:S01]  /*0a60*/  VIADD R0, R2, 0xffffff80 ;  /* 0xffffff8002007836 */ /* 0x000fe20000000000 */
[----:B------:R-:W1:Y:S01]  /*0a70*/  S2UR UR4, SR_CgaCtaId ;  /* 0x00000000000479c3 */ /* 0x000e620000008800 */
[----:B------:R-:W-:Y:S01]  /*0a80*/  UMOV UR39, 0x400 ;  /* 0x0000040000277882 */ /* 0x000fe20000000000 */
[----:B------:R-:W-:Y:S01]  /*0a90*/  IMAD.MOV.U32 R18, RZ, RZ, 0x40 ;  /* 0x00000040ff127424 */ /* 0x000fe200078e00ff */
[----:B------:R-:W-:Y:S01]  /*0aa0*/  ULOP3.LUT UR38, UR46, 0x1, URZ, 0xfc, !UPT ;  /* 0x000000012e267892 */ /* 0x000fe2000f8efc3f */
[----:B------:R-:W-:Y:S01]  /*0ab0*/  SHF.R.S32.HI R3, RZ, 0x1f, R0 ;  /* 0x0000001fff037819 */ /* 0x000fe20000011400 */
[----:B------:R-:W-:Y:S01]  /*0ac0*/  UMOV UR37, URZ ;  /* 0x0000003f00257c82 */ /* 0x000fe20008000000 */
[----:B------:R-:W-:Y:S01]  /*0ad0*/  UMOV UR49, URZ ;  /* 0x0000003f00317c82 */ /* 0x000fe20008000000 */
[----:B------:R-:W-:Y:S01]  /*0ae0*/  UMOV UR36, URZ ;  /* 0x0000003f00247c82 */ /* 0x000fe20008000000 */
[CC--:B------:R-:W-:Y:S01]  /*0af0*/  LEA.HI R6, R3.reuse, R0.reuse, RZ, 0x4 ;  /* 0x0000000003067211 */ /* 0x0c0fe200078f20ff */
[----:B------:R-:W2:Y:S01]  /*0b00*/  S2UR UR6, SR_SWINHI ;  /* 0x00000000000679c3 */ /* 0x000ea20000002f00 */
[----:B------:R-:W-:-:S02]  /*0b10*/  LEA.HI R4, R3, R0, RZ, 0x7 ;  /* 0x0000000003047211 */ /* 0x000fc400078f38ff */
[----:B------:R-:W-:Y:S02]  /*0b20*/  LOP3.LUT R5, R6, 0xfffffff0, RZ, 0xc0, !PT ;  /* 0xfffffff006057812 */ /* 0x000fe400078ec0ff */
[----:B------:R-:W-:Y:S02]  /*0b30*/  LOP3.LUT R11, R4, 0xffffff80, RZ, 0xc0, !PT ;  /* 0xffffff80040b7812 */ /* 0x000fe400078ec0ff */
[----:B------:R-:W-:Y:S01]  /*0b40*/  SHF.R.S32.HI R9, RZ, 0x4, R6 ;  /* 0x00000004ff097819 */ /* 0x000fe20000011406 */
[C---:B------:R-:W-:Y:S01]  /*0b50*/  IMAD.IADD R7, R0.reuse, 0x1, -R5 ;  /* 0x0000000100077824 */ /* 0x040fe200078e0a05 */
[----:B------:R-:W-:Y:S01]  /*0b60*/  SHF.R.S32.HI R5, RZ, 0x7, R4 ;  /* 0x00000007ff057819 */ /* 0x000fe20000011404 */
[----:B------:R-:W-:Y:S01]  /*0b70*/  IMAD.IADD R11, R0, 0x1, -R11 ;  /* 0x00000001000b7824 */ /* 0x000fe200078e0a0b */
[----:B------:R-:W-:Y:S02]  /*0b80*/  LEA.HI R3, R3, R0, RZ, 0x5 ;  /* 0x0000000003037211 */ /* 0x000fe400078f28ff */
[----:B------:R-:W-:Y:S01]  /*0b90*/  SHF.R.S32.HI R4, RZ, 0x1f, R7 ;  /* 0x0000001fff047819 */ /* 0x000fe20000011407 */
[----:B------:R-:W-:Y:S01]  /*0ba0*/  IMAD.HI R8, R5, 0x55555556, RZ ;  /* 0x5555555605087827 */ /* 0x000fe200078e02ff */
[----:B------:R-:W-:Y:S01]  /*0bb0*/  LEA.HI R6, R6, R9, RZ, 0x1 ;  /* 0x0000000906067211 */ /* 0x000fe200078f08ff */
[----:B-1----:R-:W-:Y:S01]  /*0bc0*/  ULEA UR39, UR4, UR39, 0x18 ;  /* 0x0000002704277291 */ /* 0x002fe2000f8ec03f */
[----:B------:R-:W-:-:S02]  /*0bd0*/  LEA.HI R4, R4, R7, RZ, 0x3 ;  /* 0x0000000704047211 */ /* 0x000fc400078f18ff */
[----:B------:R-:W-:Y:S02]  /*0be0*/  LEA.HI R8, R8, R8, RZ, 0x1 ;  /* 0x0000000808087211 */ /* 0x000fe400078f08ff */
[C---:B------:R-:W-:Y:S01]  /*0bf0*/  LOP3.LUT R0, R4.reuse, 0xfffffff8, RZ, 0xc0, !PT ;  /* 0xfffffff804007812 */ /* 0x040fe200078ec0ff */
[----:B------:R-:W-:Y:S01]  /*0c00*/  IMAD.SHL.U32 R4, R4, 0x40, RZ ;  /* 0x0000004004047824 */ /* 0x000fe200078e00ff */
[----:B------:R-:W-:Y:S01]  /*0c10*/  LOP3.LUT R6, R6, 0x1ffffffe, RZ, 0xc0, !PT ;  /* 0x1ffffffe06067812 */ /* 0x000fe200078ec0ff */
[----:B------:R-:W-:Y:S01]  /*0c20*/  IMAD R137, R8, -0x3, R5 ;  /* 0xfffffffd08897824 */ /* 0x000fe200078e0205 */
[----:B------:R-:W-:Y:S01]  /*0c30*/  SHF.R.S32.HI R8, RZ, 0x5, R3 ;  /* 0x00000005ff087819 */ /* 0x000fe20000011403 */
[----:B------:R-:W-:Y:S01]  /*0c40*/  IMAD.IADD R0, R7, 0x1, -R0 ;  /* 0x0000000107007824 */ /* 0x000fe200078e0a00 */
[----:B------:R-:W-:Y:S01]  /*0c50*/  SHF.R.S32.HI R10, RZ, 0x1f, R11 ;  /* 0x0000001fff0a7819 */ /* 0x000fe2000001140b */
[----:B------:R-:W-:Y:S01]  /*0c60*/  IMAD.IADD R6, R9, 0x1, -R6 ;  /* 0x0000000109067824 */ /* 0x000fe200078e0a06 */
[----:B------:R-:W-:Y:S01]  /*0c70*/  LOP3.LUT R5, R4, 0x7ffffe00, RZ, 0xc0, !PT ;  /* 0x7ffffe0004057812 */ /* 0x000fe200078ec0ff */
[C---:B------:R-:W-:Y:S01]  /*0c80*/  IMAD.SHL.U32 R3, R0.reuse, 0x40, RZ ;  /* 0x0000004000037824 */ /* 0x040fe200078e00ff */
[----:B------:R-:W-:Y:S01]  /*0c90*/  R2P PR, R0, 0x6 ;  /* 0x0000000600007804 */ /* 0x000fe20000000000 */
[----:B------:R-:W-:Y:S01]  /*0ca0*/  IMAD.SHL.U32 R6, R6, 0x8, RZ ;  /* 0x0000000806067824 */ /* 0x000fe200078e00ff */
[----:B------:R-:W-:Y:S01]  /*0cb0*/  UMOV UR4, UR39 ;  /* 0x0000002700047c82 */ /* 0x000fe20008000000 */
[----:B--2---:R-:W-:Y:S01]  /*0cc0*/  UMOV UR5, UR6 ;  /* 0x0000000600057c82 */ /* 0x004fe20008000000 */
[C---:B------:R-:W-:Y:S01]  /*0cd0*/  IMAD R13, R8.reuse, 0x10, R7 ;  /* 0x00000010080d7824 */ /* 0x040fe200078e0207 */
[----:B------:R-:W-:Y:S01]  /*0ce0*/  LOP3.LUT R3, R3, 0x1c0, RZ, 0xc0, !PT ;  /* 0x000001c003037812 */ /* 0x000fe200078ec0ff */
[----:B------:R-:W-:Y:S01]  /*0cf0*/  IMAD R5, R8, 0x400, R5 ;  /* 0x0000040008057824 */ /* 0x000fe200078e0205 */
[----:B------:R-:W-:Y:S01]  /*0d00*/  LEA.HI R7, R10, R11, RZ, 0x2 ;  /* 0x0000000b0a077211 */ /* 0x000fe200078f10ff */
[----:B------:R-:W-:Y:S01]  /*0d10*/  IMAD.U32 R140, RZ, RZ, UR4 ;  /* 0x00000004ff8c7e24 */ /* 0x000fe2000f8e00ff */
[----:B------:R-:W-:Y:S01]  /*0d20*/  LOP3.LUT R4, R3, 0x8, R6, 0xf8, !PT ;  /* 0x0000000803047812 */ /* 0x000fe200078ef806 */
[----:B------:R-:W-:Y:S01]  /*0d30*/  IMAD.U32 R141, RZ, RZ, UR5 ;  /* 0x00000005ff8d7e24 */ /* 0x000fe2000f8e00ff */
[----:B------:R-:W-:Y:S01]  /*0d40*/  SHF.R.U32.HI R3, RZ, 0x3, R3 ;  /* 0x00000003ff037819 */ /* 0x000fe20000011603 */
[----:B------:R-:W-:Y:S01]  /*0d50*/  UMOV UR4, UR7 ;  /* 0x0000000700047c82 */ /* 0x000fe20008000000 */
[----:B------:R-:W-:-:S02]  /*0d60*/  SHF.R.S32.HI R9, RZ, 0x2, R7 ;  /* 0x00000002ff097819 */ /* 0x000fc40000011407 */
[----:B------:R-:W-:Y:S01]  /*0d70*/  LOP3.LUT R4, R4, R3, RZ, 0x3c, !PT ;  /* 0x0000000304047212 */ /* 0x000fe200078e3cff */
[----:B------:R-:W-:Y:S01]  /*0d80*/  IMAD.U32 R3, R13, 0x20, R6 ;  /* 0x000000200d037824 */ /* 0x000fe200078e0006 */
[----:B------:R-:W-:Y:S02]  /*0d90*/  SHF.R.S32.HI R12, RZ, 0x1f, R7 ;  /* 0x0000001fff0c7819 */ /* 0x000fe40000011407 */
[----:B------:R-:W-:Y:S01]  /*0da0*/  LEA.HI R10, R10, R11, RZ, 0x5 ;  /* 0x0000000b0a0a7211 */ /* 0x000fe200078f28ff */
[----:B------:R-:W-:Y:S01]  /*0db0*/  IMAD.IADD R4, R5, 0x1, R4 ;  /* 0x0000000105047824 */ /* 0x000fe200078e0204 */
[----:B------:R-:W-:Y:S01]  /*0dc0*/  LEA.HI R12, R12, R9, RZ, 0x3 ;  /* 0x000000090c0c7211 */ /* 0x000fe200078f18ff */
[----:B------:R-:W-:Y:S01]  /*0dd0*/  IMAD.WIDE R140, R3, 0x2, R140 ;  /* 0x00000002038c7825 */ /* 0x000fe200078e028c */
[----:B------:R-:W-:Y:S02]  /*0de0*/  SHF.R.S32.HI R10, RZ, 0x5, R10 ;  /* 0x00000005ff0a7819 */ /* 0x000fe4000001140a */
[----:B------:R-:W-:-:S02]  /*0df0*/  LOP3.LUT R12, R12, 0xfffffff8, RZ, 0xc0, !PT ;  /* 0xfffffff80c0c7812 */ /* 0x000fc400078ec0ff */
[----:B------:R-:W-:Y:S02]  /*0e00*/  LEA R136, R4, UR39, 0x1 ;  /* 0x0000002704887c11 */ /* 0x000fe4000f8e08ff */
[----:B------:R-:W-:Y:S01]  /*0e10*/  SEL R18, R18, 0xffffffc0, !P2 ;  /* 0xffffffc012127807 */ /* 0x000fe20005000000 */
[----:B------:R-:W-:Y:S01]  /*0e20*/  IMAD.IADD R9, R9, 0x1, -R12 ;  /* 0x0000000109097824 */ /* 0x000fe200078e0a0c */
[----:B------:R-:W-:Y:S01]  /*0e30*/  LOP3.LUT R0, R7, 0x7ffffffc, RZ, 0xc0, !PT ;  /* 0x7ffffffc07007812 */ /* 0x000fe200078ec0ff */
[C---:B------:R-:W-:Y:S02]  /*0e40*/  VIADD R22, R136.reuse, 0x21800 ;  /* 0x0002180088167836 */ /* 0x040fe40000000000 */
[----:B------:R-:W-:Y:S02]  /*0e50*/  VIADD R23, R136, 0x21820 ;  /* 0x0002182088177836 */ /* 0x000fe40000000000 */
[----:B------:R-:W-:Y:S02]  /*0e60*/  IMAD R10, R10, 0x10, R9 ;  /* 0x000000100a0a7824 */ /* 0x000fe400078e0209 */
[----:B------:R-:W-:-:S02]  /*0e70*/  @P1 VIADD R23, R22, 0xffffffe0 ;  /* 0xffffffe016171836 */ /* 0x000fc40000000000 */
[----:B------:R-:W-:Y:S02]  /*0e80*/  IMAD.IADD R22, R22, 0x1, R18 ;  /* 0x0000000116167824 */ /* 0x000fe400078e0212 */
[----:B------:R-:W-:Y:S02]  /*0e90*/  IMAD.IADD R19, R11, 0x1, -R0 ;  /* 0x000000010b137824 */ /* 0x000fe400078e0a00 */
[----:B------:R-:W-:Y:S02]  /*0ea0*/  IMAD R137, R137, 0x40, R10 ;  /* 0x0000004089897824 */ /* 0x000fe400078e020a */
[----:B------:R-:W-:Y:S02]  /*0eb0*/  IMAD.IADD R18, R18, 0x1, R23 ;  /* 0x0000000112127824 */ /* 0x000fe400078e0217 */
[----:B------:R-:W-:-:S07]  /*0ec0*/  VIADD R17, R23, 0x6000 ;  /* 0x0000600017117836 */ /* 0x000fce0000000000 */
.L_x_743:
[----:B------:R-:W-:Y:S01]  /*0ed0*/  ULDC UR5, c[0x0][0xdd0] ;  /* 0x0003740000057ab9 */ /* 0x000fe20000000800 */
[----:B-1----:R-:W1:Y:S01]  /*0ee0*/  LDC R0, c[0x0][0xde8] ;  /* 0x00037a00ff007b82 */ /* 0x002e620000000800 */
[----:B------:R-:W-:Y:S01]  /*0ef0*/  UISETP.NE.AND UP0, UPT, UR5, 0x1, UPT ;  /* 0x000000010500788c */ /* 0x000fe2000bf05270 */
[----:B------:R-:W-:-:S10]  /*0f00*/  UMOV UR8, UR4 ;  /* 0x0000000400087c82 */ /* 0x000fd40008000000 */
[----:B------:R-:W-:Y:S01]  /*0f10*/  @UP0 ULDC UR6, c[0x0][0xdd4] ;  /* 0x0003750000060ab9 */ /* 0x000fe20000000800 */
[----:B------:R-:W-:Y:S01]  /*0f20*/  @UP0 ULDC UR9, c[0x0][0xdd8] ;  /* 0x0003760000090ab9 */ /* 0x000fe20000000800 */
[----:B------:R-:W-:-:S04]  /*0f30*/  UIMAD.WIDE.U32 UR6, UR4, UR6, URZ ;  /* 0x00000006040672a5 */ /* 0x000fc8000f8e003f */
[----:B------:R-:W-:-:S04]  /*0f40*/  @UP0 USHF.R.U32.HI UR8, URZ, UR9, UR7 ;  /* 0x000000093f080299 */ /* 0x000fc80008011607 */
[----:B------:R-:W-:Y:S02]  /*0f50*/  UIADD3 UR6, -UR8, URZ, URZ ;  /* 0x0000003f08067290 */ /* 0x000fe4000fffe13f */
[----:B-1----:R-:W-:Y:S02]  /*0f60*/  ISETP.LE.AND P0, PT, R0, UR8, PT ;  /* 0x0000000800007c0c */ /* 0x002fe4000bf03270 */
[----:B------:R-:W-:-:S11]  /*0f70*/  UIMAD UR7, UR5, UR6, UR4 ;  /* 0x00000006050772a4 */ /* 0x000fd6000f8e0204 */
[----:B--234-:R-:W-:Y:S05]  /*0f80*/  @!P0 BRA `(.L_x_655) ;  /* 0x0000000000208947 */ /* 0x01cfea0003800000 */
[----:B------:R-:W-:Y:S01]  /*0f90*/  ULDC UR6, c[0x0][0xddc] ;  /* 0x0003770000067ab9 */ /* 0x000fe20000000800 */
[----:B------:R-:W-:Y:S01]  /*0fa0*/  UMOV UR48, UR7 ;  /* 0x0000000700307c82 */ /* 0x000fe20008000000 */
[----:B------:R-:W-:-:S11]  /*0fb0*/  UISETP.NE.AND UP0, UPT, UR6, 0x1, UPT ;  /* 0x000000010600788c */ /* 0x000fd6000bf05270 */
[----:B------:R-:W-:Y:S02]  /*0fc0*/  @UP0 ULDC.64 UR10, c[0x0][0xde0] ;  /* 0x00037800000a0ab9 */ /* 0x000fe40000000a00 */
[----:B------:R-:W-:-:S04]  /*0fd0*/  UIMAD.WIDE.U32 UR4, UR7, UR10, URZ ;  /* 0x0000000a070472a5 */ /* 0x000fc8000f8e003f */
[----:B------:R-:W-:-:S04]  /*0fe0*/  @UP0 USHF.R.U32.HI UR48, URZ, UR11, UR5 ;  /* 0x0000000b3f300299 */ /* 0x000fc80008011605 */
[----:B------:R-:W-:Y:S01]  /*0ff0*/  UIMAD UR4, UR48, UR6, URZ ;  /* 0x00000006300472a4 */ /* 0x000fe2000f8e023f */
[----:B------:R-:W-:Y:S11]  /*1000*/  BRA `(.L_x_656) ;  /* 0x00000000001c7947 */ /* 0x000ff60003800000 */
.L_x_655:
[----:B------:R-:W-:Y:S01]  /*1010*/  ULDC UR6, c[0x0][0xdc4] ;  /* 0x0003710000067ab9 */ /* 0x000fe20000000800 */
[----:B------:R-:W-:Y:S01]  /*1020*/  UMOV UR48, UR7 ;  /* 0x0000000700307c82 */ /* 0x000fe20008000000 */
[----:B------:R-:W-:-:S11]  /*1030*/  UISETP.NE.AND UP0, UPT, UR6, 0x1, UPT ;  /* 0x000000010600788c */ /* 0x000fd6000bf05270 */
[----:B------:R-:W-:Y:S02]  /*1040*/  @UP0 ULDC.64 UR10, c[0x0][0xdc8] ;  /* 0x00037200000a0ab9 */ /* 0x000fe40000000a00 */
[----:B------:R-:W-:-:S04]  /*1050*/  UIMAD.WIDE.U32 UR4, UR7, UR10, URZ ;  /* 0x0000000a070472a5 */ /* 0x000fc8000f8e003f */
[----:B------:R-:W-:-:S04]  /*1060*/  @UP0 USHF.R.U32.HI UR48, URZ, UR11, UR5 ;  /* 0x0000000b3f300299 */ /* 0x000fc80008011605 */
[----:B------:R-:W-:-:S12]  /*1070*/  UIMAD UR4, UR48, UR6, URZ ;  /* 0x00000006300472a4 */ /* 0x000fd8000f8e023f */
.L_x_656:
[----:B------:R-:W-:Y:S01]  /*1080*/  UIADD3 UR6, UR7, -UR4, URZ ;  /* 0x8000000407067290 */ /* 0x000fe2000fffe03f */
[----:B------:R-:W-:Y:S01]  /*1090*/  ULDC UR43, c[0x0][0xdb8] ;  /* 0x00036e00002b7ab9 */ /* 0x000fe20000000800 */
[----:B------:R-:W-:Y:S02]  /*10a0*/  ULOP3.LUT UR7, URZ, UR48, URZ, 0x33, !UPT ;  /* 0x000000303f077292 */ /* 0x000fe4000f8e333f */
[----:B------:R-:W-:Y:S01]  /*10b0*/  UISETP.NE.AND UP1, UPT, UR43, 0x1, UPT ;  /* 0x000000012b00788c */ /* 0x000fe2000bf25270 */
[----:B------:R-:W-:Y:S01]  /*10c0*/  ULDC.64 UR12, c[0x0][0x3f8] ;  /* 0x0000fe00000c7ab9 */ /* 0x000fe20000000a00 */
[----:B------:R-:W-:Y:S01]  /*10d0*/  ULDC UR42, c[0x0][0xdac] ;  /* 0x00036b00002a7ab9 */ /* 0x000fe20000000800 */
[----:B------:R-:W-:Y:S02]  /*10e0*/  UISETP.NE.U32.AND UP0, UPT, UR12, URZ, UPT ;  /* 0x0000003f0c00728c */ /* 0x000fe4000bf05070 */
[----:B------:R-:W-:Y:S01]  /*10f0*/  UIADD3 UR42, UR7, UR42, URZ ;  /* 0x0000002a072a7290 */ /* 0x000fe2000fffe03f */
[----:B------:R-:W-:Y:S01]  /*1100*/  ULDC.64 UR4, c[0x0][0x9e0] ;  /* 0x0002780000047ab9 */ /* 0x000fe20000000a00 */
[----:B------:R-:W-:Y:S01]  /*1110*/  ULDC UR11, c[0x0][0xdc4] ;  /* 0x00037100000b7ab9 */ /* 0x000fe20000000800 */
[----:B------:R-:W-:-:S02]  /*1120*/  UISETP.NE.AND.EX UP0, UPT, UR13, URZ, UPT, UP0 ;  /* 0x0000003f0d00728c */ /* 0x000fc4000bf05300 */
[----:B------:R-:W-:Y:S02]  /*1130*/  UISETP.GE.AND UP2, UPT, UR5, 0x1, UPT ;  /* 0x000000010500788c */ /* 0x000fe4000bf46270 */
[----:B------:R-:W-:Y:S01]  /*1140*/  UIMAD UR42, UR42, 0xc0, URZ ;  /* 0x000000c02a2a78a4 */ /* 0x000fe2000f8e023f */
[----:B------:R-:W-:Y:S01]  /*1150*/  ULDC UR47, c[0x0][0x404] ;  /* 0x00010100002f7ab9 */ /* 0x000fe20000000800 */
[----:B------:R-:W-:Y:S01]  /*1160*/  ULDC UR9, c[0x0][0x288] ;  /* 0x0000a20000097ab9 */ /* 0x000fe20000000800 */
[----:B------:R-:W-:Y:S01]  /*1170*/  UIMAD UR8, UR8, UR11, UR6 ;  /* 0x0000000b080872a4 */ /* 0x000fe2000f8e0206 */
[----:B------:R-:W-:Y:S01]  /*1180*/  PLOP3.LUT P1, PT, PT, PT, UP2, 0x80, 0x0 ;  /* 0x000000000000781c */ /* 0x000fe20003f2f028 */
[----:B------:R-:W-:Y:S01]  /*1190*/  USEL UR47, UR47, 0x1, UP0 ;  /* 0x000000012f2f7887 */ /* 0x000fe20008000000 */
[----:B------:R-:W-:Y:S01]  /*11a0*/  @UP1 ULDC UR6, c[0x0][0xdbc] ;  /* 0x00036f0000061ab9 */ /* 0x000fe20000000800 */
[----:B------:R-:W-:Y:S01]  /*11b0*/  UIADD3 UR53, UR42, 0xc0, -UR9 ;  /* 0x000000c02a357890 */ /* 0x000fe2000fffe809 */
[----:B------:R-:W-:Y:S01]  /*11c0*/  ULDC UR10, c[0x0][0x2e0] ;  /* 0x0000b800000a7ab9 */ /* 0x000fe20000000800 */
[----:B------:R-:W-:Y:S01]  /*11d0*/  UIMAD.WIDE.U32 UR6, UR8, UR6, URZ ;  /* 0x00000006080672a5 */ /* 0x000fe2000f8e003f */
[----:B------:R-:W-:Y:S01]  /*11e0*/  @UP1 ULDC UR11, c[0x0][0xdc0] ;  /* 0x00037000000b1ab9 */ /* 0x000fe20000000800 */
[----:B------:R-:W-:Y:S01]  /*11f0*/  UIMAD UR53, UR47, UR10, UR53 ;  /* 0x0000000a2f3572a4 */ /* 0x000fe2000f8e0235 */
[----:B------:R-:W-:Y:S01]  /*1200*/  UMOV UR44, UR8 ;  /* 0x00000008002c7c82 */ /* 0x000fe20008000000 */
[----:B------:R-:W-:-:S02]  /*1210*/  @UP1 USHF.R.U32.HI UR44, URZ, UR11, UR7 ;  /* 0x0000000b3f2c1299 */ /* 0x000fc40008011607 */
[----:B------:R-:W-:Y:S02]  /*1220*/  UIADD3 UR4, UR53, UR4, URZ ;  /* 0x0000000435047290 */ /* 0x000fe4000fffe03f */
[----:B------:R-:W-:-:S04]  /*1230*/  UIADD3 UR6, -UR44, URZ, URZ ;  /* 0x0000003f2c067290 */ /* 0x000fc8000fffe13f */
[----:B------:R-:W-:Y:S01]  /*1240*/  UIMAD UR43, UR43, UR6, UR8 ;  /* 0x000000062b2b72a4 */ /* 0x000fe2000f8e0208 */
[----:B------:R-:W-:Y:S01]  /*1250*/  IMAD.U32 R0, RZ, RZ, UR4 ;  /* 0x00000004ff007e24 */ /* 0x000fe2000f8e00ff */
[----:B------:R-:W-:Y:S10]  /*1260*/  @!P1 BRA `(.L_x_657) ;  /* 0x0000000000409947 */ /* 0x000ff40003800000 */
[----:B------:R-:W-:Y:S01]  /*1270*/  ISETP.LT.AND P0, PT, RZ, UR53, PT ;  /* 0x00000035ff007c0c */ /* 0x000fe2000bf01270 */
[----:B------:R-:W-:-:S12]  /*1280*/  UIADD3 UR4, UR53, -0x1, URZ ;  /* 0xffffffff35047890 */ /* 0x000fd8000fffe03f */
[----:B------:R-:W-:Y:S05]  /*1290*/  @P0 BRA `(.L_x_658) ;  /* 0x00000000001c0947 */ /* 0x000fea0003800000 */
[----:B------:R-:W-:Y:S02]  /*12a0*/  UISETP.NE.AND UP0, UPT, UR5, 0x1, UPT ;  /* 0x000000010500788c */ /* 0x000fe4000bf05270 */
[----:B------:R-:W-:-:S09]  /*12b0*/  UIADD3 UR4, -UR53, URZ, URZ ;  /* 0x0000003f35047290 */ /* 0x000fd2000fffe13f */
[----:B------:R-:W-:Y:S02]  /*12c0*/  @UP0 ULDC.64 UR12, c[0x0][0x9e8] ;  /* 0x00027a00000c0ab9 */ /* 0x000fe40000000a00 */
[----:B------:R-:W-:-:S04]  /*12d0*/  UIMAD.WIDE.U32 UR6, UR4, UR12, URZ ;  /* 0x0000000c040672a5 */ /* 0x000fc8000f8e003f */
[----:B------:R-:W-:-:S04]  /*12e0*/  @UP0 USHF.R.U32.HI UR4, URZ, UR13, UR7 ;  /* 0x0000000d3f040299 */ /* 0x000fc80008011607 */
[----:B------:R-:W-:Y:S01]  /*12f0*/  ULOP3.LUT UR4, URZ, UR4, URZ, 0x33, !UPT ;  /* 0x000000043f047292 */ /* 0x000fe2000f8e333f */
[----:B------:R-:W-:Y:S11]  /*1300*/  BRA `(.L_x_659) ;  /* 0x0000000000107947 */ /* 0x000ff60003800000 */
.L_x_658:
[----:B------:R-:W-:-:S11]  /*1310*/  UISETP.NE.AND UP0, UPT, UR5, 0x1, UPT ;  /* 0x000000010500788c */ /* 0x000fd6000bf05270 */
[----:B------:R-:W-:Y:S02]  /*1320*/  @UP0 ULDC.64 UR12, c[0x0][0x9e8] ;  /* 0x00027a00000c0ab9 */ /* 0x000fe40000000a00 */
[----:B------:R-:W-:-:S04]  /*1330*/  UIMAD.WIDE.U32 UR6, UR4, UR12, URZ ;  /* 0x0000000c040672a5 */ /* 0x000fc8000f8e003f */
[----:B------:R-:W-:-:S12]  /*1340*/  @UP0 USHF.R.U32.HI UR4, URZ, UR13, UR7 ;  /* 0x0000000d3f040299 */ /* 0x000fd80008011607 */
.L_x_659:
[----:B------:R-:W-:-:S06]  /*1350*/  UIMAD UR4, UR4, UR5, UR5 ;  /* 0x00000005040472a4 */ /* 0x000fcc000f8e0205 */
[----:B------:R-:W-:-:S07]  /*1360*/  VIMNMX R0, R0, UR4, PT ;  /* 0x0000000400007c48 */ /* 0x000fce000bfe0100 */
.L_x_657:
[----:B------:R-:W-:Y:S01]  /*1370*/  UIMAD UR4, UR47, UR10, 0x7f ;  /* 0x0000007f2f0474a4 */ /* 0x000fe2000f8e020a */
[----:B------:R-:W-:Y:S01]  /*1380*/  VIADD R0, R0, 0x7f ;  /* 0x0000007f00007836 */ /* 0x000fe20000000000 */
[----:B------:R-:W-:Y:S02]  /*1390*/  UIADD3 UR7, UR42, -UR9, URZ ;  /* 0x800000092a077290 */ /* 0x000fe4000fffe03f */
[----:B------:R-:W-:Y:S02]  /*13a0*/  USHF.R.S32.HI UR6, URZ, 0x1f, UR4 ;  /* 0x0000001f3f067899 */ /* 0x000fe40008011404 */
[----:B------:R-:W-:Y:S01]  /*13b0*/  SHF.R.S32.HI R3, RZ, 0x1f, R0 ;  /* 0x0000001fff037819 */ /* 0x000fe20000011400 */
[----:B------:R-:W-:Y:S02]  /*13c0*/  UIMAD UR7, UR47, UR10, UR7 ;  /* 0x0000000a2f0772a4 */ /* 0x000fe4000f8e0207 */
[----:B------:R-:W-:Y:S01]  /*13d0*/  ULEA.HI UR6, UR6, UR4, URZ, 0x7 ;  /* 0x0000000406067291 */ /* 0x000fe2000f8f383f */
[----:B------:R-:W-:Y:S01]  /*13e0*/  LEA.HI R3, R3, R0, RZ, 0x7 ;  /* 0x0000000003037211 */ /* 0x000fe200078f38ff */
[----:B------:R-:W-:-:S02]  /*13f0*/  ULDC UR8, c[0x0][0x9dc] ;  /* 0x0002770000087ab9 */ /* 0x000fc40000000800 */
[----:B------:R-:W-:Y:S01]  /*1400*/  USHF.R.S32.HI UR6, URZ, 0x7, UR6 ;  /* 0x000000073f067899 */ /* 0x000fe20008011406 */
[----:B------:R-:W-:Y:S01]  /*1410*/  SHF.R.S32.HI R3, RZ, 0x7, R3 ;  /* 0x00000007ff037819 */ /* 0x000fe20000011403 */
[----:B------:R-:W-:-:S04]  /*1420*/  UIADD3 UR8, UR7, -UR8, URZ ;  /* 0x8000000807087290 */ /* 0x000fc8000fffe03f */
[----:B------:R-:W-:Y:S01]  /*1430*/  VIMNMX R88, R3, UR6, PT ;  /* 0x0000000603587c48 */ /* 0x000fe2000bfe0100 */
[----:B------:R-:W-:Y:S07]  /*1440*/  @!P1 BRA `(.L_x_660) ;  /* 0x0000000000489947 */ /* 0x000fee0003800000 */
[----:B------:R-:W-:Y:S02]  /*1450*/  UMOV UR4, UR7 ;  /* 0x0000000700047c82 */ /* 0x000fe40008000000 */
[----:B------:R-:W-:-:S06]  /*1460*/  UISETP.GT.AND UP0, UPT, UR4, -0x1, UPT ;  /* 0xffffffff0400788c */ /* 0x000fcc000bf04270 */
[----:B------:R-:W-:-:S13]  /*1470*/  PLOP3.LUT P0, PT, PT, PT, UP0, 0x80, 0x0 ;  /* 0x000000000000781c */ /* 0x000fda0003f0f008 */
[----:B------:R-:W-:Y:S05]  /*1480*/  @P0 BRA `(.L_x_661) ;  /* 0x00000000001c0947 */ /* 0x000fea0003800000 */
[----:B------:R-:W-:Y:S02]  /*1490*/  UISETP.NE.AND UP0, UPT, UR5, 0x1, UPT ;  /* 0x000000010500788c */ /* 0x000fe4000bf05270 */
[----:B------:R-:W-:-:S09]  /*14a0*/  ULOP3.LUT UR4, URZ, UR4, URZ, 0x33, !UPT ;  /* 0x000000043f047292 */ /* 0x000fd2000f8e333f */
[----:B------:R-:W-:Y:S02]  /*14b0*/  @UP0 ULDC.64 UR10, c[0x0][0x9e8] ;  /* 0x00027a00000a0ab9 */ /* 0x000fe40000000a00 */
[----:B------:R-:W-:-:S04]  /*14c0*/  UIMAD.WIDE.U32 UR6, UR4, UR10, URZ ;  /* 0x0000000a040672a5 */ /* 0x000fc8000f8e003f */
[----:B------:R-:W-:-:S04]  /*14d0*/  @UP0 USHF.R.U32.HI UR4, URZ, UR11, UR7 ;  /* 0x0000000b3f040299 */ /* 0x000fc80008011607 */
[----:B------:R-:W-:Y:S01]  /*14e0*/  ULOP3.LUT UR4, URZ, UR4, URZ, 0x33, !UPT ;  /* 0x000000043f047292 */ /* 0x000fe2000f8e333f */
[----:B------:R-:W-:Y:S11]  /*14f0*/  BRA `(.L_x_662) ;  /* 0x0000000000107947 */ /* 0x000ff60003800000 */
.L_x_661:
[----:B------:R-:W-:-:S11]  /*1500*/  UISETP.NE.AND UP0, UPT, UR5, 0x1, UPT ;  /* 0x000000010500788c */ /* 0x000fd6000bf05270 */
[----:B------:R-:W-:Y:S02]  /*1510*/  @UP0 ULDC.64 UR10, c[0x0][0x9e8] ;  /* 0x00027a00000a0ab9 */ /* 0x000fe40000000a00 */
[----:B------:R-:W-:-:S04]  /*1520*/  UIMAD.WIDE.U32 UR6, UR4, UR10, URZ ;  /* 0x0000000a040672a5 */ /* 0x000fc8000f8e003f */
[----:B------:R-:W-:-:S12]  /*1530*/  @UP0 USHF.R.U32.HI UR4, URZ, UR11, UR7 ;  /* 0x0000000b3f040299 */ /* 0x000fd80008011607 */
.L_x_662:
[----:B------:R-:W-:-:S04]  /*1540*/  UIMAD UR4, UR4, UR5, URZ ;  /* 0x00000005040472a4 */ /* 0x000fc8000f8e023f */
[----:B------:R-:W-:-:S04]  /*1550*/  UISETP.LT.AND UP0, UPT, UR8, UR4, UPT ;  /* 0x000000040800728c */ /* 0x000fc8000bf01270 */
[----:B------:R-:W-:-:S12]  /*1560*/  USEL UR8, UR8, UR4, !UP0 ;  /* 0x0000000408087287 */ /* 0x000fd8000c000000 */
.L_x_660:
[----:B------:R-:W-:Y:S01]  /*1570*/  USHF.R.S32.HI UR4, URZ, 0x1f, UR8 ;  /* 0x0000001f3f047899 */ /* 0x000fe20008011408 */
[----:B------:R-:W-:Y:S01]  /*1580*/  PLOP3.LUT P0, PT, PT, PT, PT, 0x80, 0x0 ;  /* 0x000000000000781c */ /* 0x000fe20003f0f070 */
[----:B------:R-:W-:Y:S01]  /*1590*/  IMAD.MOV.U32 R0, RZ, RZ, RZ ;  /* 0x000000ffff007224 */ /* 0x000fe200078e00ff */
[----:B------:R-:W-:Y:S01]  /*15a0*/  CS2R R134, SRZ ;  /* 0x0000000000867805 */ /* 0x000fe2000001ff00 */
[----:B------:R-:W-:Y:S01]  /*15b0*/  ULEA.HI UR4, UR4, UR8, URZ, 0x7 ;  /* 0x0000000804047291 */ /* 0x000fe2000f8f383f */
[----:B------:R-:W-:Y:S01]  /*15c0*/  IMAD.MOV.U32 R3, RZ, RZ, RZ ;  /* 0x000000ffff037224 */ /* 0x000fe200078e00ff */
[----:B------:R-:W-:Y:S02]  /*15d0*/  CS2R R132, SRZ ;  /* 0x0000000000847805 */ /* 0x000fe4000001ff00 */
[----:B------:R-:W-:Y:S01]  /*15e0*/  CS2R R130, SRZ ;  /* 0x0000000000827805 */ /* 0x000fe2000001ff00 */
[----:B------:R-:W-:Y:S01]  /*15f0*/  USHF.R.S32.HI UR4, URZ, 0x7, UR4 ;  /* 0x000000073f047899 */ /* 0x000fe20008011404 */
[----:B------:R-:W-:Y:S01]  /*1600*/  CS2R R128, SRZ ;  /* 0x0000000000807805 */ /* 0x000fe2000001ff00 */
[----:B------:R-:W-:Y:S01]  /*1610*/  IMAD.MOV.U32 R123, RZ, RZ, RZ ;  /* 0x000000ffff7b7224 */ /* 0x000fe200078e00ff */
[----:B------:R-:W-:Y:S01]  /*1620*/  CS2R R124, SRZ ;  /* 0x00000000007c7805 */ /* 0x000fe2000001ff00 */
[----:B------:R-:W-:Y:S01]  /*1630*/  UISETP.LT.AND UP0, UPT, URZ, UR4, UPT ;  /* 0x000000043f00728c */ /* 0x000fe2000bf01270 */
[----:B------:R-:W-:Y:S01]  /*1640*/  IMAD.MOV.U32 R126, RZ, RZ, RZ ;  /* 0x000000ffff7e7224 */ /* 0x000fe200078e00ff */
[----:B------:R-:W-:-:S02]  /*1650*/  CS2R R26, SRZ ;  /* 0x00000000001a7805 */ /* 0x000fc4000001ff00 */
[----:B------:R-:W-:Y:S01]  /*1660*/  CS2R R120, SRZ ;  /* 0x0000000000787805 */ /* 0x000fe2000001ff00 */
[----:B------:R-:W-:Y:S01]  /*1670*/  USEL UR40, URZ, UR4, !UP0 ;  /* 0x000000043f287287 */ /* 0x000fe2000c000000 */
[----:B------:R-:W-:Y:S01]  /*1680*/  CS2R R14, SRZ ;  /* 0x00000000000e7805 */ /* 0x000fe2000001ff00 */
[----:B------:R-:W-:Y:S01]  /*1690*/  IMAD.MOV.U32 R118, RZ, RZ, RZ ;  /* 0x000000ffff767224 */ /* 0x000fe200078e00ff */
[----:B------:R-:W-:Y:S01]  /*16a0*/  CS2R R114, SRZ ;  /* 0x0000000000727805 */ /* 0x000fe2000001ff00 */
[----:B------:R-:W-:Y:S01]  /*16b0*/  IMAD.MOV.U32 R117, RZ, RZ, RZ ;  /* 0x000000ffff757224 */ /* 0x000fe200078e00ff */
[----:B------:R-:W-:Y:S02]  /*16c0*/  CS2R R112, SRZ ;  /* 0x0000000000707805 */ /* 0x000fe4000001ff00 */
[----:B------:R-:W-:Y:S02]  /*16d0*/  ISETP.GT.AND P1, PT, R88, UR40, PT ;  /* 0x0000002858007c0c */ /* 0x000fe4000bf24270 */
        /* <DEDUP_REMOVED lines=9> */
[----:B------:R-:W-:Y:S01]  /*1770*/  IMAD.MOV.U32 R94, RZ, RZ, RZ ;  /* 0x000000ffff5e7224 */ /* 0x000fe200078e00ff */
[----:B------:R-:W-:Y:S01]  /*1780*/  CS2R R90, SRZ ;  /* 0x00000000005a7805 */ /* 0x000fe2000001ff00 */
[----:B------:R-:W-:Y:S02]  /*1790*/  IMAD.MOV.U32 R9, RZ, RZ, RZ ;  /* 0x000000ffff097224 */ /* 0x000fe400078e00ff */
[----:B------:R-:W-:Y:S02]  /*17a0*/  IMAD.MOV.U32 R89, RZ, RZ, RZ ;  /* 0x000000ffff597224 */ /* 0x000fe400078e00ff */
[----:B------:R-:W-:Y:S01]  /*17b0*/  IMAD.MOV.U32 R28, RZ, RZ, RZ ;  /* 0x000000ffff1c7224 */ /* 0x000fe200078e00ff */
[----:B------:R-:W-:Y:S06]  /*17c0*/  @!P1 BRA `(.L_x_663) ;  /* 0x000000c000cc9947 */ /* 0x000fec0003800000 */
[----:B------:R-:W-:-:S05]  /*17d0*/  VIADD R0, R2, 0xffffff80 ;  /* 0xffffff8002007836 */ /* 0x000fca0000000000 */
[----:B------:R-:W-:-:S04]  /*17e0*/  SHF.R.S32.HI R3, RZ, 0x1f, R0 ;  /* 0x0000001fff037819 */ /* 0x000fc80000011400 */
[----:B------:R-:W-:-:S04]  /*17f0*/  LEA.HI R3, R3, R0, RZ, 0x7 ;  /* 0x0000000003037211 */ /* 0x000fc800078f38ff */
[----:B------:R-:W-:-:S06]  /*1800*/  SHF.R.S32.HI R3, RZ, 0x7, R3 ;  /* 0x00000007ff037819 */ /* 0x000fcc0000011403 */
[----:B------:R-:W1:Y:S02]  /*1810*/  SHFL.IDX PT, R3, R3, RZ, 0x1f ;  /* 0x00001fff03037589 */ /* 0x000e6400000e0000 */
[----:B-1----:R-:W-:-:S13]  /*1820*/  R2UR UR45, R3 ;  /* 0x00000000032d72ca */ /* 0x002fda00000e0000 */
[----:B------:R-:W-:-:S04]  /*1830*/  UIMAD.WIDE UR4, UR45, 0x55555556, URZ ;  /* 0x555555562d0478a5 */ /* 0x000fc8000f8e023f */
[----:B------:R-:W-:Y:S02]  /*1840*/  ULEA.HI UR52, UR5, UR5, URZ, 0x1 ;  /* 0x0000000505347291 */ /* 0x000fe4000f8f083f */
[----:B------:R-:W-:Y:S02]  /*1850*/  UIADD3 UR5, UR39, 0x21800, URZ ;  /* 0x0002180027057890 */ /* 0x000fe4000fffe03f */
[----:B------:R-:W-:Y:S02]  /*1860*/  UIMAD UR52, UR52, -0x3, UR45 ;  /* 0xfffffffd343478a4 */ /* 0x000fe4000f8e022d */
[----:B------:R-:W-:Y:S02]  /*1870*/  ULOP3.LUT UP0, URZ, UR5, 0x3ff, URZ, 0xc0, !UPT ;  /* 0x000003ff053f7892 */ /* 0x000fe4000f80c03f */
[----:B------:R-:W-:Y:S02]  /*1880*/  ULEA UR4, UR52, UR39, 0xc ;  /* 0x0000002734047291 */ /* 0x000fe4000f8e603f */
[----:B------:R-:W-:-:S02]  /*1890*/  ULEA UR5, UR52, UR5, 0xd ;  /* 0x0000000534057291 */ /* 0x000fc4000f8e683f */
[----:B------:R-:W-:Y:S01]  /*18a0*/  PLOP3.LUT P0, PT, PT, PT, UP0, 0x80, 0x0 ;  /* 0x000000000000781c */ /* 0x000fe20003f0f008 */
[----:B------:R-:W-:Y:S02]  /*18b0*/  UIADD3 UR4, UR4, 0xc400, URZ ;  /* 0x0000c40004047890 */ /* 0x000fe4000fffe03f */
[----:B------:R-:W-:Y:S02]  /*18c0*/  USHF.R.U32.HI UR5, URZ, 0x4, UR5 ;  /* 0x000000043f057899 */ /* 0x000fe40008011605 */
[----:B------:R-:W-:Y:S02]  /*18d0*/  USHF.R.U32.HI UR4, URZ, 0x4, UR4 ;  /* 0x000000043f047899 */ /* 0x000fe40008011604 */
[----:B------:R-:W-:Y:S02]  /*18e0*/  ULOP3.LUT UR41, UR5, 0x3fff, URZ, 0xc0, !UPT ;  /* 0x00003fff05297892 */ /* 0x000fe4000f8ec03f */
[----:B------:R-:W-:-:S04]  /*18f0*/  ULOP3.LUT UR54, UR4, 0x3fff, URZ, 0xc0, !UPT ;  /* 0x00003fff04367892 */ /* 0x000fc8000f8ec03f */
[----:B------:R-:W-:Y:S08]  /*1900*/  @!P0 BRA `(.L_x_664) ;  /* 0x0000000000408947 */ /* 0x000ff00003800000 */
        /* <DEDUP_REMOVED lines=16> */
.L_x_664:
[----:B------:R-:W-:Y:S01]  /*1a10*/  ULEA.HI UR4, UR37, UR37, URZ, 0x1 ;  /* 0x0000002525047291 */ /* 0x000fe2000f8f083f */
[----:B------:R-:W-:-:S03]  /*1a20*/  IMAD.U32 R3, RZ, RZ, UR38 ;  /* 0x00000026ff037e24 */ /* 0x000fc6000f8e00ff */
[----:B------:R-:W-:Y:S02]  /*1a30*/  ULOP3.LUT UR4, UR4, 0xfffffffe, URZ, 0xc0, !UPT ;  /* 0xfffffffe04047892 */ /* 0x000fe4000f8ec03f */
[----:B------:R-:W-:Y:S02]  /*1a40*/  ISETP.NE.AND P0, PT, R3, 0x3, PT ;  /* 0x000000030300780c */ /* 0x000fe40003f05270 */
[----:B------:R-:W-:-:S06]  /*1a50*/  UIADD3 UR4, UR37, -UR4, URZ ;  /* 0x8000000425047290 */ /* 0x000fcc000fffe03f */
[----:B------:R-:W-:-:S05]  /*1a60*/  IMAD.U32 R0, RZ, RZ, UR4 ;  /* 0x00000004ff007e24 */ /* 0x000fca000f8e00ff */
[----:B------:R-:W-:-:S04]  /*1a70*/  SHF.L.U32 R0, R0, 0x1f, RZ ;  /* 0x0000001f00007819 */ /* 0x000fc800000006ff */
[----:B------:R-:W1:Y:S02]  /*1a80*/  SYNCS.PHASECHK.TRANS64.TRYWAIT P1, [UR39+0x2d800], R0 ;  /* 0x02d80000ff0075a7 */ /* 0x000e640008020167 */
[----:B-1----:R-:W-:Y:S05]  /*1a90*/  @!P1 BRA `(.L_x_665) ;  /* 0x0000010000d49947 */ /* 0x002fea0003800000 */
.L_x_808:
[----:B------:R-:W-:Y:S05]  /*1aa0*/  @!P0 BRA `(.L_x_666) ;  /* 0x0000000000048947 */ /* 0x000fea0003800000 */
[----:B------:R-:W-:Y:S01]  /*1ab0*/  BPT.TRAP 0x1 ;  /* 0x000000040000795c */ /* 0x000fe20000300000 */
.L_x_666:
[----:B------:R-:W-:Y:S02]  /*1ac0*/  IMAD.U32 R7, RZ, RZ, UR36 ;  /* 0x00000024ff077e24 */ /* 0x000fe4000f8e00ff */
[----:B-1----:R-:W-:-:S03]  /*1ad0*/  IMAD.U32 R0, RZ, RZ, UR49 ;  /* 0x00000031ff007e24 */ /* 0x002fc6000f8e00ff */
[----:B------:R-:W-:Y:S02]  /*1ae0*/  LEA R7, R7, UR39, 0x3 ;  /* 0x0000002707077c11 */ /* 0x000fe4000f8e18ff */
[----:B------:R-:W-:-:S04]  /*1af0*/  SHF.L.U32 R0, R0, 0x1f, RZ ;  /* 0x0000001f00007819 */ /* 0x000fc800000006ff */
[----:B------:R1:W2:Y:S01]  /*1b00*/  SYNCS.PHASECHK.TRANS64.TRYWAIT P2, [R7+URZ+0x2d830], R0 ;  /* 0x02d83000070075a7 */ /* 0x0002a2000804017f */
[----:B------:R-:W-:Y:S05]  /*1b10*/  @!P0 BRA `(.L_x_667) ;  /* 0x0000000000048947 */ /* 0x000fea0003800000 */
[----:B------:R-:W-:Y:S01]  /*1b20*/  BPT.TRAP 0x1 ;  /* 0x000000040000795c */ /* 0x000fe20000300000 */
.L_x_667:
[----:B------:R-:W-:Y:S01]  /*1b30*/  LOP3.LUT P1, RZ, R2, 0x7f, RZ, 0xc0, !PT ;  /* 0x0000007f02ff7812 */ /* 0x000fe2000782c0ff */
[----:B--2---:R-:W-:-:S12]  /*1b40*/  @P2 BRA `(.L_x_668) ;  /* 0x0000000000082947 */ /* 0x004fd80003800000 */
[----:B------:R-:W2:Y:S02]  /*1b50*/  SYNCS.PHASECHK.TRANS64.TRYWAIT P2, [R7+URZ+0x2d830], R0 ;  /* 0x02d83000070075a7 */ /* 0x000ea4000804017f */
[----:B--2---:R-:W-:Y:S05]  /*1b60*/  @!P2 BRA `(.L_x_669) ;  /* 0x0000010000b8a947 */ /* 0x004fea0003800000 */
.L_x_668:
[----:B------:R-:W-:Y:S05]  /*1b70*/  WARPSYNC.ALL ;  /* 0x0000000000007948 */ /* 0x000fea0003800000 */
[----:B------:R-:W-:Y:S01]  /*1b80*/  UIADD3 UR4, UR39, 0x15400, URZ ;  /* 0x0001540027047890 */ /* 0x000fe2000fffe03f */
[----:B------:R-:W-:Y:S01]  /*1b90*/  WARPGROUP.ARRIVE ;  /* 0x00000000000079c5 */ /* 0x000fe20000000000 */
[----:B------:R-:W-:Y:S01]  /*1ba0*/  UMOV UR5, 0x80000020 ;  /* 0x8000002000057882 */ /* 0x000fe20000000000 */
[----:B------:R-:W-:Y:S01]  /*1bb0*/  UMOV UR7, 0x80000020 ;  /* 0x8000002000077882 */ /* 0x000fe20000000000 */
[----:B------:R-:W-:Y:S01]  /*1bc0*/  USHF.R.U32.HI UR4, URZ, 0x4, UR4 ;  /* 0x000000043f047899 */ /* 0x000fe20008011604 */
[----:B------:R-:W3:Y:S01]  /*1bd0*/  LDC R5, c[0x0][0x2e0] ;  /* 0x0000b800ff057b82 */ /* 0x000ee20000000800 */
[----:B------:R-:W-:Y:S01]  /*1be0*/  UMOV UR9, 0x80000020 ;  /* 0x8000002000097882 */ /* 0x000fe20000000000 */
[----:B------:R-:W-:Y:S01]  /*1bf0*/  UMOV UR11, 0x80000020 ;  /* 0x80000020000b7882 */ /* 0x000fe20000000000 */
[----:B------:R-:W-:Y:S01]  /*1c00*/  ULOP3.LUT UR4, UR4, 0x3fff, URZ, 0xc0, !UPT ;  /* 0x00003fff04047892 */ /* 0x000fe2000f8ec03f */
[----:B------:R-:W-:Y:S01]  /*1c10*/  IMAD.MOV.U32 R3, RZ, RZ, -0x80 ;  /* 0xffffff80ff037424 */ /* 0x000fe200078e00ff */
[----:B------:R-:W-:Y:S01]  /*1c20*/  UMOV UR13, 0x80000020 ;  /* 0x80000020000d7882 */ /* 0x000fe20000000000 */
[----:B------:R-:W-:Y:S01]  /*1c30*/  UMOV UR15, 0x80000020 ;  /* 0x80000020000f7882 */ /* 0x000fe20000000000 */
[----:B------:R-:W-:Y:S01]  /*1c40*/  ULOP3.LUT UR32, UR4, 0x10000, URZ, 0xfc, !UPT ;  /* 0x0001000004207892 */ /* 0x000fe2000f8efc3f */
[----:B------:R-:W4:Y:S01]  /*1c50*/  LDC R4, c[0x0][0x288] ;  /* 0x0000a200ff047b82 */ /* 0x000f220000000800 */
[----:B------:R-:W-:Y:S01]  /*1c60*/  ULOP3.LUT UR4, UR54, 0x10000, URZ, 0xfc, !UPT ;  /* 0x0001000036047892 */ /* 0x000fe2000f8efc3f */
[----:B-12---:R-:W-:Y:S01]  /*1c70*/  @!P1 VIADD R0, R7, 0x2d840 ;  /* 0x0002d84007009836 */ /* 0x006fe20000000000 */
[----:B------:R-:W-:Y:S01]  /*1c80*/  UIMAD UR6, UR36, 0x600, UR32 ;  /* 0x00000600240678a4 */ /* 0x000fe2000f8e0220 */
[C---:B------:R-:W-:Y:S01]  /*1c90*/  IMAD R12, R88.reuse, R3, 0x80 ;  /* 0x00000080580c7424 */ /* 0x040fe200078e0203 */
[----:B------:R-:W-:Y:S01]  /*1ca0*/  UIADD3 UR8, UR4, 0x2, URZ ;  /* 0x0000000204087890 */ /* 0x000fe2000fffe03f */
[----:B------:R-:W-:Y:S01]  /*1cb0*/  LEA R10, R88, 0xffffff80, 0x7 ;  /* 0xffffff80580a7811 */ /* 0x000fe200078e38ff */
[----:B------:R-:W-:Y:S01]  /*1cc0*/  UIADD3 UR10, UR6, 0x2, URZ ;  /* 0x00000002060a7890 */ /* 0x000fe2000fffe03f */
[----:B------:R-:W-:Y:S01]  /*1cd0*/  @!P1 PRMT R0, RZ, 0x654, R0 ;  /* 0x00000654ff009816 */ /* 0x000fe20000000000 */
[----:B------:R-:W-:-:S02]  /*1ce0*/  UIADD3 UR12, UR4, 0x300, URZ ;  /* 0x00000300040c7890 */ /* 0x000fc4000fffe03f */
[----:B------:R-:W-:Y:S02]  /*1cf0*/  UIADD3 UR14, UR6, 0x200, URZ ;  /* 0x00000200060e7890 */ /* 0x000fe4000fffe03f */
[----:B------:R-:W-:Y:S01]  /*1d00*/  HGMMA.64x128x16.F32 R24, gdesc[UR4], RZ, !UPT, gsb0 ;  /* 0x01e00000041879f0 */ /* 0x000fe2000c0008ff */
[----:B------:R-:W-:Y:S02]  /*1d10*/  UIADD3 UR16, UR4, 0x302, URZ ;  /* 0x0000030204107890 */ /* 0x000fe4000fffe03f */
[----:B------:R-:W-:Y:S01]  /*1d20*/  UIADD3 UR18, UR6, 0x202, URZ ;  /* 0x0000020206127890 */ /* 0x000fe2000fffe03f */
[----:B---3--:R-:W-:Y:S01]  /*1d30*/  IMAD R3, R5, UR47, R12 ;  /* 0x0000002f05037c24 */ /* 0x008fe2000f8e020c */
[----:B------:R-:W-:Y:S01]  /*1d40*/  UMOV UR17, 0x80000020 ;  /* 0x8000002000117882 */ /* 0x000fe20000000000 */
[----:B------:R-:W-:Y:S01]  /*1d50*/  UMOV UR19, 0x80000020 ;  /* 0x8000002000137882 */ /* 0x000fe20000000000 */
[----:B------:R-:W-:Y:S01]  /*1d60*/  UIADD3 UR20, UR4, 0x600, URZ ;  /* 0x0000060004147890 */ /* 0x000fe2000fffe03f */
[----:B------:R-:W-:Y:S01]  /*1d70*/  IMAD R11, R19, -0x2, R3 ;  /* 0xfffffffe130b7824 */ /* 0x000fe200078e0203 */
[----:B------:R-:W-:Y:S01]  /*1d80*/  UIADD3 UR22, UR6, 0x400, URZ ;  /* 0x0000040006167890 */ /* 0x000fe2000fffe03f */
[----:B------:R-:W-:Y:S01]  /*1d90*/  UMOV UR21, 0x80000020 ;  /* 0x8000002000157882 */ /* 0x000fe20000000000 */
[----:B------:R-:W-:Y:S01]  /*1da0*/  UMOV UR23, 0x80000020 ;  /* 0x8000002000177882 */ /* 0x000fe20000000000 */
[----:B------:R-:W-:-:S02]  /*1db0*/  UIADD3 UR24, UR4, 0x602, URZ ;  /* 0x0000060204187890 */ /* 0x000fc4000fffe03f */
[----:B------:R-:W-:Y:S01]  /*1dc0*/  UIADD3 UR26, UR6, 0x402, URZ ;  /* 0x00000402061a7890 */ /* 0x000fe2000fffe03f */
[----:B------:R-:W-:Y:S01]  /*1dd0*/  UMOV UR25, 0x80000020 ;  /* 0x8000002000197882 */ /* 0x000fe20000000000 */
[----:B------:R-:W-:Y:S01]  /*1de0*/  UMOV UR27, 0x80000020 ;  /* 0x80000020001b7882 */ /* 0x000fe20000000000 */
[----:B------:R-:W-:Y:S01]  /*1df0*/  ULDC.64 UR6, c[0x0][0x9e0] ;  /* 0x0002780000067ab9 */ /* 0x000fe20000000a00 */
[----:B------:R-:W-:Y:S01]  /*1e00*/  ULDC UR35, c[0x0][0x9dc] ;  /* 0x0002770000237ab9 */ /* 0x000fe20000000800 */
[----:B------:R-:W-:-:S06]  /*1e10*/  UISETP.GE.AND UP0, UPT, UR7, 0x1, UPT ;  /* 0x000000010700788c */ /* 0x000fcc000bf06270 */
[----:B------:R-:W-:Y:S01]  /*1e20*/  PLOP3.LUT P2, PT, PT, PT, UP0, 0x40, 0x0 ;  /* 0x000000000000781c */ /* 0x000fe20003f4e808 */
[----:B------:R-:W-:Y:S02]  /*1e30*/  WARPGROUP.DEPBAR.LE gsb0, 0x0 ;  /* 0x00008000000079c5 */ /* 0x000fe40000010000 */
[----:B------:R-:W-:-:S06]  /*1e40*/  WARPGROUP.ARRIVE ;  /* 0x00000000000079c5 */ /* 0x000fcc0000000000 */
[----:B------:R-:W-:Y:S01]  /*1e50*/  HGMMA.64x128x16.F32 R24, gdesc[UR8], R24, gsb0 ;  /* 0x01e00000081879f0 */ /* 0x000fe20008000818 */
[----:B------:R-:W-:Y:S02]  /*1e60*/  ULOP3.LUT UR10, URZ, UR35, URZ, 0x33, !UPT ;  /* 0x000000233f0a7292 */ /* 0x000fe4000f8e333f */
[----:B------:R-:W-:Y:S02]  /*1e70*/  WARPGROUP.DEPBAR.LE gsb0, 0x0 ;  /* 0x00008000000079c5 */ /* 0x000fe40000010000 */
[----:B------:R-:W-:-:S07]  /*1e80*/  WARPGROUP.ARRIVE ;  /* 0x00000000000079c5 */ /* 0x000fce0000000000 */
[----:B------:R-:W-:Y:S03]  /*1e90*/  HGMMA.64x128x16.F32 R24, gdesc[UR12], R24, gsb0 ;  /* 0x01e000000c1879f0 */ /* 0x000fe60008000818 */
        /* <DEDUP_REMOVED lines=10> */
[----:B------:R4:W-:Y:S02]  /*1f40*/  @!P1 SYNCS.ARRIVE.TRANS64.RED.A1T0 RZ, [R0+URZ], RZ ;  /* 0x000000ff00ff99a7 */ /* 0x0009e4000810043f */
[----:B----4-:R-:W-:-:S05]  /*1f50*/  IADD3 R0, R3, 0x1, -R4 ;  /* 0x0000000103007810 */ /* 0x010fca0007ffe804 */
[----:B------:R-:W-:Y:S02]  /*1f60*/  IMAD R6, R19, -0x2, R0 ;  /* 0xfffffffe13067824 */ /* 0x000fe400078e0200 */
[----:B------:R-:W-:Y:S02]  /*1f70*/  VIADD R0, R137, UR42 ;  /* 0x0000002a89007c36 */ /* 0x000fe40008000000 */
[C---:B------:R-:W-:Y:S02]  /*1f80*/  VIADD R14, R6.reuse, UR6 ;  /* 0x00000006060e7c36 */ /* 0x040fe40008000000 */
[----:B------:R-:W-:-:S03]  /*1f90*/  VIADD R13, R6, UR10 ;  /* 0x0000000a060d7c36 */ /* 0x000fc60008000000 */
[----:B------:R-:W-:Y:S01]  /*1fa0*/  VIADDMNMX R3, R0, R14, R11, PT ;  /* 0x0000000e00037246 */ /* 0x000fe2000380010b */
[----:B------:R-:W-:Y:S01]  /*1fb0*/  IMAD.IADD R6, R13, 0x1, R0 ;  /* 0x000000010d067824 */ /* 0x000fe200078e0200 */
[----:B------:R-:W-:Y:S06]  /*1fc0*/  @P2 BRA `(.L_x_670) ;  /* 0x00000000005c2947 */ /* 0x000fec0003800000 */
[----:B------:R-:W-:Y:S01]  /*1fd0*/  IMAD R7, R5, UR47, R0 ;  /* 0x0000002f05077c24 */ /* 0x000fe2000f8e0200 */
[----:B------:R-:W-:Y:S03]  /*1fe0*/  BSSY B0, `(.L_x_671) ;  /* 0x0000011000007945 */ /* 0x000fe60003800000 */
[----:B------:R-:W-:-:S05]  /*1ff0*/  IMAD.IADD R7, R7, 0x1, -R4 ;  /* 0x0000000107077824 */ /* 0x000fca00078e0a04 */
[----:B------:R-:W-:-:S13]  /*2000*/  ISETP.GT.AND P2, PT, R7, -0x1, PT ;  /* 0xffffffff0700780c */ /* 0x000fda0003f44270 */
[----:B------:R-:W-:Y:S05]  /*2010*/  @P2 BRA `(.L_x_672) ;  /* 0x0000000000202947 */ /* 0x000fea0003800000 */
[----:B------:R-:W-:Y:S01]  /*2020*/  UISETP.NE.AND UP1, UPT, UR7, 0x1, UPT ;  /* 0x000000010700788c */ /* 0x000fe2000bf25270 */
[----:B------:R-:W-:-:S05]  /*2030*/  LOP3.LUT R7, RZ, R7, RZ, 0x33, !PT ;  /* 0x00000007ff077212 */ /* 0x000fca00078e33ff */
[----:B------:R-:W-:-:S05]  /*2040*/  PLOP3.LUT P2, PT, PT, PT, UP1, 0x80, 0x0 ;  /* 0x000000000000781c */ /* 0x000fca0003f4f018 */
[----:B------:R-:W-:-:S08]  /*2050*/  @UP1 ULDC.64 UR10, c[0x0][0x9e8] ;  /* 0x00027a00000a1ab9 */ /* 0x000fd00000000a00 */
[----:B------:R-:W-:-:S05]  /*2060*/  @P2 IMAD.HI.U32 R8, R7, UR10, RZ ;  /* 0x0000000a07082c27 */ /* 0x000fca000f8e00ff */
[----:B------:R-:W-:-:S04]  /*2070*/  @P2 SHF.R.U32.HI R7, RZ, UR11, R8 ;  /* 0x0000000bff072c19 */ /* 0x000fc80008011608 */
[----:B------:R-:W-:Y:S01]  /*2080*/  LOP3.LUT R7, RZ, R7, RZ, 0x33, !PT ;  /* 0x00000007ff077212 */ /* 0x000fe200078e33ff */
[----:B------:R-:W-:Y:S06]  /*2090*/  BRA `(.L_x_673) ;  /* 0x0000000000147947 */ /* 0x000fec0003800000 */
.L_x_672:
[----:B------:R-:W-:-:S06]  /*20a0*/  UISETP.NE.AND UP1, UPT, UR7, 0x1, UPT ;  /* 0x000000010700788c */ /* 0x000fcc000bf25270 */
[----:B------:R-:W-:-:S05]  /*20b0*/  PLOP3.LUT P2, PT, PT, PT, UP1, 0x80, 0x0 ;  /* 0x000000000000781c */ /* 0x000fca0003f4f018 */
[----:B------:R-:W-:-:S08]  /*20c0*/  @UP1 ULDC.64 UR10, c[0x0][0x9e8] ;  /* 0x00027a00000a1ab9 */ /* 0x000fd00000000a00 */
[----:B------:R-:W-:-:S05]  /*20d0*/  @P2 IMAD.HI.U32 R8, R7, UR10, RZ ;  /* 0x0000000a07082c27 */ /* 0x000fca000f8e00ff */
[----:B------:R-:W-:-:S07]  /*20e0*/  @P2 SHF.R.U32.HI R7, RZ, UR11, R8 ;  /* 0x0000000bff072c19 */ /* 0x000fce0008011608 */
.L_x_673:
[----:B------:R-:W-:Y:S05]  /*20f0*/  BSYNC B0 ;  /* 0x0000000000007941 */ /* 0x000fea0003800000 */
.L_x_671:
[----:B------:R-:W-:-:S04]  /*2100*/  IMAD R8, R7, UR7, -R10 ;  /* 0x0000000707087c24 */ /* 0x000fc8000f8e0a0a */
[----:B------:R-:W-:-:S05]  /*2110*/  IMAD R8, R19, -0x2, R8 ;  /* 0xfffffffe13087824 */ /* 0x000fca00078e0208 */
[----:B------:R-:W-:Y:S02]  /*2120*/  VIMNMX R6, R6, R8, !PT ;  /* 0x0000000806067248 */ /* 0x000fe40007fe0100 */
[----:B------:R-:W-:-:S07]  /*2130*/  VIADDMNMX R3, R8, UR7, R3, PT ;  /* 0x0000000708037c46 */ /* 0x000fce000b800103 */
.L_x_670:
[C---:B------:R-:W-:Y:S02]  /*2140*/  ISETP.GE.AND P4, PT, R12.reuse, 0x9, PT ;  /* 0x000000090c00780c */ /* 0x040fe40003f86270 */
[C---:B------:R-:W-:Y:S02]  /*2150*/  ISETP.GE.AND P2, PT, R12.reuse, 0x2, PT ;  /* 0x000000020c00780c */ /* 0x040fe40003f46270 */
[----:B------:R-:W-:Y:S02]  /*2160*/  ISETP.GE.AND P5, PT, R12, 0xa, PT ;  /* 0x0000000a0c00780c */ /* 0x000fe40003fa6270 */
[----:B------:R-:W-:Y:S02]  /*2170*/  LOP3.LUT R138, R138, 0xfffffffd, RZ, 0xc0, !PT ;  /* 0xfffffffd8a8a7812 */ /* 0x000fe400078ec0ff */
[----:B------:R-:W-:-:S04]  /*2180*/  ISETP.GT.AND P3, PT, R6, 0x1, !P2 ;  /* 0x000000010600780c */ /* 0x000fc80005764270 */
[----:B------:R-:W-:Y:S02]  /*2190*/  ISETP.LT.OR P3, PT, R3, 0x2, P3 ;  /* 0x000000020300780c */ /* 0x000fe40001f61670 */
[----:B------:R-:W-:Y:S02]  /*21a0*/  @P4 LOP3.LUT R138, R138, 0x2, RZ, 0xfc, !PT ;  /* 0x000000028a8a4812 */ /* 0x000fe400078efcff */
[----:B------:R-:W-:Y:S02]  /*21b0*/  FSEL R25, R25, -INF , !P3 ;  /* 0xff80000019197808 */ /* 0x000fe40005800000 */
[----:B------:R-:W-:Y:S02]  /*21c0*/  LOP3.LUT R138, R138, 0xfffffffb, RZ, 0xc0, !PT ;  /* 0xfffffffb8a8a7812 */ /* 0x000fe400078ec0ff */
[----:B------:R-:W-:Y:S02]  /*21d0*/  ISETP.GT.AND P4, PT, R6, 0x8, !P4 ;  /* 0x000000080600780c */ /* 0x000fe40006784270 */
[----:B------:R-:W-:-:S02]  /*21e0*/  @P5 LOP3.LUT R138, R138, 0x4, RZ, 0xfc, !PT ;  /* 0x000000048a8a5812 */ /* 0x000fc400078efcff */
[----:B------:R-:W-:Y:S02]  /*21f0*/  ISETP.GT.AND P3, PT, R6, 0x9, !P5 ;  /* 0x000000090600780c */ /* 0x000fe40006f64270 */
[----:B------:R-:W-:Y:S02]  /*2200*/  ISETP.GE.AND P5, PT, R12, 0x11, PT ;  /* 0x000000110c00780c */ /* 0x000fe40003fa6270 */
[C---:B------:R-:W-:Y:S02]  /*2210*/  ISETP.LT.OR P4, PT, R3.reuse, 0x9, P4 ;  /* 0x000000090300780c */ /* 0x040fe40002781670 */
[----:B------:R-:W-:Y:S02]  /*2220*/  ISETP.LT.OR P3, PT, R3, 0xa, P3 ;  /* 0x0000000a0300780c */ /* 0x000fe40001f61670 */
[----:B------:R-:W-:Y:S02]  /*2230*/  FSEL R28, R28, -INF , !P4 ;  /* 0xff8000001c1c7808 */ /* 0x000fe40006000000 */
[----:B------:R-:W-:-:S02]  /*2240*/  ISETP.GE.AND P4, PT, R12, 0x12, PT ;  /* 0x000000120c00780c */ /* 0x000fc40003f86270 */
[----:B------:R-:W-:Y:S02]  /*2250*/  LOP3.LUT R138, R138, 0xfffffff7, RZ, 0xc0, !PT ;  /* 0xfffffff78a8a7812 */ /* 0x000fe400078ec0ff */
[----:B------:R-:W-:Y:S02]  /*2260*/  FSEL R29, R29, -INF , !P3 ;  /* 0xff8000001d1d7808 */ /* 0x000fe40005800000 */
[----:B------:R-:W-:Y:S02]  /*2270*/  ISETP.GT.AND P3, PT, R6, 0x10, !P5 ;  /* 0x000000100600780c */ /* 0x000fe40006f64270 */
[----:B------:R-:W-:Y:S02]  /*2280*/  @P5 LOP3.LUT R138, R138, 0x8, RZ, 0xfc, !PT ;  /* 0x000000088a8a5812 */ /* 0x000fe400078efcff */
[----:B------:R-:W-:Y:S02]  /*2290*/  ISETP.LT.OR P3, PT, R3, 0x11, P3 ;  /* 0x000000110300780c */ /* 0x000fe40001f61670 */
[----:B------:R-:W-:-:S02]  /*22a0*/  LOP3.LUT R138, R138, 0xfdffffff, RZ, 0xc0, !PT ;  /* 0xfdffffff8a8a7812 */ /* 0x000fc400078ec0ff */
[----:B------:R-:W-:Y:S02]  /*22b0*/  FSEL R32, R32, -INF , !P3 ;  /* 0xff80000020207808 */ /* 0x000fe40005800000 */
[----:B------:R-:W-:Y:S02]  /*22c0*/  @P4 LOP3.LUT R138, R138, 0x2000000, RZ, 0xfc, !PT ;  /* 0x020000008a8a4812 */ /* 0x000fe400078efcff */
[----:B------:R-:W-:Y:S02]  /*22d0*/  ISETP.GT.AND P3, PT, R6, 0x11, !P4 ;  /* 0x000000110600780c */ /* 0x000fe40006764270 */
[----:B------:R-:W-:Y:S02]  /*22e0*/  ISETP.GE.AND P4, PT, R12, 0x19, PT ;  /* 0x000000190c00780c */ /* 0x000fe40003f86270 */
[----:B------:R-:W-:Y:S02]  /*22f0*/  ISETP.LT.OR P3, PT, R3, 0x12, P3 ;  /* 0x000000120300780c */ /* 0x000fe40001f61670 */
[----:B------:R-:W-:-:S02]  /*2300*/  LOP3.LUT R138, R138, 0xfeffffff, RZ, 0xc0, !PT ;  /* 0xfeffffff8a8a7812 */ /* 0x000fc400078ec0ff */
[----:B------:R-:W-:Y:S02]  /*2310*/  FSEL R33, R33, -INF , !P3 ;  /* 0xff80000021217808 */ /* 0x000fe40005800000 */
[----:B------:R-:W-:-:S04]  /*2320*/  ISETP.GT.AND P3, PT, R6, 0x18, !P4 ;  /* 0x000000180600780c */ /* 0x000fc80006764270 */
[----:B------:R-:W-:Y:S02]  /*2330*/  ISETP.LT.OR P3, PT, R3, 0x19, P3 ;  /* 0x000000190300780c */ /* 0x000fe40001f61670 */
[----:B------:R-:W-:Y:S02]  /*2340*/  @P4 LOP3.LUT R138, R138, 0x1000000, RZ, 0xfc, !PT ;  /* 0x010000008a8a4812 */ /* 0x000fe400078efcff */
[----:B------:R-:W-:Y:S02]  /*2350*/  ISETP.GE.AND P4, PT, R12, 0x1a, PT ;  /* 0x0000001a0c00780c */ /* 0x000fe40003f86270 */
[----:B------:R-:W-:Y:S02]  /*2360*/  LOP3.LUT R138, R138, 0xff7fffff, RZ, 0xc0, !PT ;  /* 0xff7fffff8a8a7812 */ /* 0x000fe400078ec0ff */
[----:B------:R-:W-:Y:S02]  /*2370*/  FSEL R36, R36, -INF , !P3 ;  /* 0xff80000024247808 */ /* 0x000fe40005800000 */
[----:B------:R-:W-:-:S04]  /*2380*/  ISETP.GT.AND P3, PT, R6, 0x19, !P4 ;  /* 0x000000190600780c */ /* 0x000fc80006764270 */
[----:B------:R-:W-:-:S03]  /*2390*/  ISETP.LT.OR P3, PT, R3, 0x1a, P3 ;  /* 0x0000001a0300780c */ /* 0x000fc60001f61670 */
        /* <DEDUP_REMOVED lines=110> */
[----:B------:R-:W-:Y:S02]  /*2a80*/  FSEL R73, R73, -INF , !P3 ;  /* 0xff80000049497808 */ /* 0x000fe40005800000 */
[----:B------:R-:W-:Y:S02]  /*2a90*/  LOP3.LUT R138, R138, 0xffffffef, RZ, 0xc0, !PT ;  /* 0xffffffef8a8a7812 */ /* 0x000fe400078ec0ff */
[----:B------:R-:W-:-:S04]  /*2aa0*/  ISETP.GT.AND P3, PT, R6, 0x68, !P4 ;  /* 0x000000680600780c */ /* 0x000fc80006764270 */
[----:B------:R-:W-:-:S03]  /*2ab0*/  ISETP.LT.OR P3, PT, R3, 0x69, P3 ;  /* 0x000000690300780c */ /* 0x000fc60001f61670 */
[----:B------:R-:W-:Y:S02]  /*2ac0*/  @P4 LOP3.LUT R138, R138, 0x10, RZ, 0xfc, !PT ;  /* 0x000000108a8a4812 */ /* 0x000fe400078efcff */
[----:B------:R-:W-:Y:S02]  /*2ad0*/  ISETP.GE.AND P4, PT, R12, 0x6a, PT ;  /* 0x0000006a0c00780c */ /* 0x000fe40003f86270 */
[----:B------:R-:W-:Y:S02]  /*2ae0*/  FSEL R76, R76, -INF , !P3 ;  /* 0xff8000004c4c7808 */ /* 0x000fe40005800000 */
[----:B------:R-:W-:Y:S02]  /*2af0*/  ISETP.GT.AND P3, PT, R6, 0x69, !P4 ;  /* 0x000000690600780c */ /* 0x000fe40006764270 */
[----:B------:R-:W-:Y:S02]  /*2b00*/  LOP3.LUT R138, R138, 0xfbffffff, RZ, 0xc0, !PT ;  /* 0xfbffffff8a8a7812 */ /* 0x000fe400078ec0ff */
[----:B------:R-:W-:-:S04]  /*2b10*/  ISETP.LT.OR P3, PT, R3, 0x6a, P3 ;  /* 0x0000006a0300780c */ /* 0x000fc80001f61670 */
[----:B------:R-:W-:Y:S02]  /*2b20*/  FSEL R77, R77, -INF , !P3 ;  /* 0xff8000004d4d7808 */ /* 0x000fe40005800000 */
[----:B------:R-:W-:Y:S02]  /*2b30*/  ISETP.GE.AND P3, PT, R12, 0x71, PT ;  /* 0x000000710c00780c */ /* 0x000fe40003f66270 */
[----:B------:R-:W-:Y:S02]  /*2b40*/  @P4 LOP3.LUT R138, R138, 0x4000000, RZ, 0xfc, !PT ;  /* 0x040000008a8a4812 */ /* 0x000fe400078efcff */
[----:B------:R-:W-:Y:S02]  /*2b50*/  ISETP.GT.AND P4, PT, R6, 0x70, !P3 ;  /* 0x000000700600780c */ /* 0x000fe40005f84270 */
[----:B------:R-:W-:Y:S02]  /*2b60*/  LOP3.LUT R138, R138, 0xfffffffe, RZ, 0xc0, !PT ;  /* 0xfffffffe8a8a7812 */ /* 0x000fe400078ec0ff */
[----:B------:R-:W-:-:S04]  /*2b70*/  ISETP.LT.OR P4, PT, R3, 0x71, P4 ;  /* 0x000000710300780c */ /* 0x000fc80002781670 */
[----:B------:R-:W-:Y:S02]  /*2b80*/  FSEL R80, R80, -INF , !P4 ;  /* 0xff80000050507808 */ /* 0x000fe40006000000 */
[----:B------:R-:W-:-:S04]  /*2b90*/  ISETP.GE.AND P4, PT, R12, 0x72, PT ;  /* 0x000000720c00780c */ /* 0x000fc80003f86270 */
[----:B------:R-:W-:-:S04]  /*2ba0*/  ISETP.GT.AND P5, PT, R6, 0x71, !P4 ;  /* 0x000000710600780c */ /* 0x000fc800067a4270 */
[----:B------:R-:W-:-:S04]  /*2bb0*/  ISETP.LT.OR P5, PT, R3, 0x72, P5 ;  /* 0x000000720300780c */ /* 0x000fc80002fa1670 */
[----:B------:R-:W-:Y:S02]  /*2bc0*/  FSEL R81, R81, -INF , !P5 ;  /* 0xff80000051517808 */ /* 0x000fe40006800000 */
[----:B------:R-:W-:-:S04]  /*2bd0*/  ISETP.GE.AND P5, PT, R12, 0x79, PT ;  /* 0x000000790c00780c */ /* 0x000fc80003fa6270 */
[----:B------:R-:W-:-:S04]  /*2be0*/  ISETP.GT.AND P6, PT, R6, 0x78, !P5 ;  /* 0x000000780600780c */ /* 0x000fc80006fc4270 */
[----:B------:R-:W-:-:S04]  /*2bf0*/  ISETP.LT.OR P6, PT, R3, 0x79, P6 ;  /* 0x000000790300780c */ /* 0x000fc800037c1670 */
[----:B------:R-:W-:Y:S02]  /*2c00*/  FSEL R84, R84, -INF , !P6 ;  /* 0xff80000054547808 */ /* 0x000fe40007000000 */
[----:B------:R-:W-:-:S13]  /*2c10*/  ISETP.GE.AND P6, PT, R12, 0x1, PT ;  /* 0x000000010c00780c */ /* 0x000fda0003fc6270 */
[----:B------:R-:W-:Y:S02]  /*2c20*/  @P6 LOP3.LUT R138, R138, 0x1, RZ, 0xfc, !PT ;  /* 0x000000018a8a6812 */ /* 0x000fe400078efcff */
[----:B------:R-:W-:Y:S02]  /*2c30*/  ISETP.GT.AND P6, PT, R6, RZ, !P6 ;  /* 0x000000ff0600720c */ /* 0x000fe400077c4270 */
[----:B------:R-:W-:Y:S02]  /*2c40*/  LOP3.LUT R138, R138, 0xf7ffffff, RZ, 0xc0, !PT ;  /* 0xf7ffffff8a8a7812 */ /* 0x000fe400078ec0ff */
[----:B------:R-:W-:-:S04]  /*2c50*/  ISETP.LT.OR P6, PT, R3, 0x1, P6 ;  /* 0x000000010300780c */ /* 0x000fc800037c1670 */
[----:B------:R-:W-:Y:S02]  /*2c60*/  FSEL R9, R24, -INF , !P6 ;  /* 0xff80000018097808 */ /* 0x000fe40007000000 */
[----:B------:R-:W-:-:S13]  /*2c70*/  ISETP.GE.AND P6, PT, R12, 0x7a, PT ;  /* 0x0000007a0c00780c */ /* 0x000fda0003fc6270 */
[----:B------:R-:W-:Y:S02]  /*2c80*/  @P6 LOP3.LUT R138, R138, 0x8000000, RZ, 0xfc, !PT ;  /* 0x080000008a8a6812 */ /* 0x000fe400078efcff */
[----:B------:R-:W-:-:S04]  /*2c90*/  ISETP.GT.AND P6, PT, R6, 0x79, !P6 ;  /* 0x000000790600780c */ /* 0x000fc800077c4270 */
[----:B------:R-:W-:Y:S01]  /*2ca0*/  ISETP.LT.OR P6, PT, R3, 0x7a, P6 ;  /* 0x0000007a0300780c */ /* 0x000fe200037c1670 */
[----:B------:R-:W-:-:S03]  /*2cb0*/  VIADD R3, R0, 0x8 ;  /* 0x0000000800037836 */ /* 0x000fc60000000000 */
[----:B------:R-:W-:Y:S01]  /*2cc0*/  FSEL R85, R85, -INF , !P6 ;  /* 0xff80000055557808 */ /* 0x000fe20007000000 */
[----:B------:R-:W-:Y:S01]  /*2cd0*/  IMAD.IADD R8, R13, 0x1, R3 ;  /* 0x000000010d087824 */ /* 0x000fe200078e0203 */
[----:B------:R-:W-:Y:S02]  /*2ce0*/  PLOP3.LUT P6, PT, PT, PT, UP0, 0x40, 0x0 ;  /* 0x000000000000781c */ /* 0x000fe40003fce808 */
[----:B------:R-:W-:-:S11]  /*2cf0*/  VIADDMNMX R6, R3, R14, R11, PT ;  /* 0x0000000e03067246 */ /* 0x000fd6000380010b */
[----:B------:R-:W-:Y:S05]  /*2d00*/  @P6 BRA `(.L_x_674) ;  /* 0x0000000000646947 */ /* 0x000fea0003800000 */
        /* <DEDUP_REMOVED lines=9> */
[----:B------:R-:W-:Y:S01]  /*2da0*/  @P6 IMAD.HI.U32 R11, R7, UR10, RZ ;  /* 0x0000000a070b6c27 */ /* 0x000fe2000f8e00ff */
[----:B------:R-:W-:-:S13]  /*2db0*/  PLOP3.LUT P6, PT, PT, PT, UP1, 0x80, 0x0 ;  /* 0x000000000000781c */ /* 0x000fda0003fcf018 */
[----:B------:R-:W-:-:S04]  /*2dc0*/  @P6 SHF.R.U32.HI R7, RZ, UR11, R11 ;  /* 0x0000000bff076c19 */ /* 0x000fc8000801160b */
[----:B------:R-:W-:Y:S01]  /*2dd0*/  LOP3.LUT R7, RZ, R7, RZ, 0x33, !PT ;  /* 0x00000007ff077212 */ /* 0x000fe200078e33ff */
[----:B------:R-:W-:Y:S06]  /*2de0*/  BRA `(.L_x_677) ;  /* 0x0000000000187947 */ /* 0x000fec0003800000 */
.L_x_676:
[----:B------:R-:W-:-:S06]  /*2df0*/  UISETP.NE.AND UP1, UPT, UR7, 0x1, UPT ;  /* 0x000000010700788c */ /* 0x000fcc000bf25270 */
[----:B------:R-:W-:-:S05]  /*2e00*/  PLOP3.LUT P6, PT, PT, PT, UP1, 0x80, 0x0 ;  /* 0x000000000000781c */ /* 0x000fca0003fcf018 */
[----:B------:R-:W-:-:S08]  /*2e10*/  @UP1 ULDC.64 UR10, c[0x0][0x9e8] ;  /* 0x00027a00000a1ab9 */ /* 0x000fd00000000a00 */
[----:B------:R-:W-:Y:S01]  /*2e20*/  @P6 IMAD.HI.U32 R11, R7, UR10, RZ ;  /* 0x0000000a070b6c27 */ /* 0x000fe2000f8e00ff */
[----:B------:R-:W-:-:S13]  /*2e30*/  PLOP3.LUT P6, PT, PT, PT, UP1, 0x80, 0x0 ;  /* 0x000000000000781c */ /* 0x000fda0003fcf018 */
[----:B------:R-:W-:-:S07]  /*2e40*/  @P6 SHF.R.U32.HI R7, RZ, UR11, R11 ;  /* 0x0000000bff076c19 */ /* 0x000fce000801160b */
.L_x_677:
[----:B------:R-:W-:Y:S05]  /*2e50*/  BSYNC B0 ;  /* 0x0000000000007941 */ /* 0x000fea0003800000 */
.L_x_675:
[----:B------:R-:W-:-:S04]  /*2e60*/  IMAD R10, R7, UR7, -R10 ;  /* 0x00000007070a7c24 */ /* 0x000fc8000f8e0a0a */
[----:B------:R-:W-:-:S05]  /*2e70*/  IMAD R7, R19, -0x2, R10 ;  /* 0xfffffffe13077824 */ /* 0x000fca00078e020a */
[----:B------:R-:W-:Y:S02]  /*2e80*/  VIMNMX R8, R8, R7, !PT ;  /* 0x0000000708087248 */ /* 0x000fe40007fe0100 */
[----:B------:R-:W-:-:S07]  /*2e90*/  VIADDMNMX R6, R7, UR7, R6, PT ;  /* 0x0000000707067c46 */ /* 0x000fce000b800106 */
.L_x_674:
[----:B------:R-:W-:Y:S01]  /*2ea0*/  ISETP.GT.AND P2, PT, R8, 0x1, !P2 ;  /* 0x000000010800780c */ /* 0x000fe20005744270 */
[----:B------:R-:W-:Y:S01]  /*2eb0*/  ULDC UR33, c[0x0][0x988] ;  /* 0x0002620000217ab9 */ /* 0x000fe20000000800 */
[----:B------:R-:W-:Y:S01]  /*2ec0*/  LOP3.LUT P6, RZ, R138, 0x8, RZ, 0xc0, !PT ;  /* 0x000000088aff7812 */ /* 0x000fe200078cc0ff */
[----:B------:R-:W-:Y:S01]  /*2ed0*/  IMAD R5, R5, UR47, -R4 ;  /* 0x0000002f05057c24 */ /* 0x000fe2000f8e0a04 */
[----:B------:R-:W-:Y:S02]  /*2ee0*/  ISETP.LT.OR P2, PT, R6, 0x2, P2 ;  /* 0x000000020600780c */ /* 0x000fe40001741670 */
[----:B------:R-:W-:Y:S02]  /*2ef0*/  FMNMX.FTZ R7, R9, R25, !PT ;  /* 0x0000001909077209 */ /* 0x000fe40007810000 */
[----:B------:R-:W-:Y:S02]  /*2f00*/  FSEL R27, R27, -INF , !P2 ;  /* 0xff8000001b1b7808 */ /* 0x000fe40005000000 */
[----:B------:R-:W-:-:S02]  /*2f10*/  LOP3.LUT P2, RZ, R138, 0x2, RZ, 0xc0, !PT ;  /* 0x000000028aff7812 */ /* 0x000fc4000784c0ff */
[----:B------:R-:W-:Y:S02]  /*2f20*/  FMNMX.FTZ R10, R28, R7, !PT ;  /* 0x000000071c0a7209 */ /* 0x000fe40007810000 */
[----:B------:R-:W-:Y:S02]  /*2f30*/  ISETP.GT.AND P2, PT, R8, 0x8, !P2 ;  /* 0x000000080800780c */ /* 0x000fe40005744270 */
[----:B------:R-:W-:Y:S02]  /*2f40*/  FMNMX.FTZ R7, R29, R10, !PT ;  /* 0x0000000a1d077209 */ /* 0x000fe40007810000 */
[----:B------:R-:W-:Y:S02]  /*2f50*/  ISETP.LT.OR P2, PT, R6, 0x9, P2 ;  /* 0x000000090600780c */ /* 0x000fe40001741670 */
[----:B------:R-:W-:Y:S02]  /*2f60*/  FMNMX.FTZ R10, R32, R7, !PT ;  /* 0x00000007200a7209 */ /* 0x000fe40007810000 */
[----:B------:R-:W-:-:S02]  /*2f70*/  FSEL R30, R30, -INF , !P2 ;  /* 0xff8000001e1e7808 */ /* 0x000fc40005000000 */
[----:B------:R-:W-:Y:S02]  /*2f80*/  LOP3.LUT P2, RZ, R138, 0x4, RZ, 0xc0, !PT ;  /* 0x000000048aff7812 */ /* 0x000fe4000784c0ff */
[----:B------:R-:W-:Y:S02]  /*2f90*/  FMNMX.FTZ R7, R33, R10, !PT ;  /* 0x0000000a21077209 */ /* 0x000fe40007810000 */
[----:B------:R-:W-:Y:S02]  /*2fa0*/  ISETP.GT.AND P2, PT, R8, 0x9, !P2 ;  /* 0x000000090800780c */ /* 0x000fe40005744270 */
[----:B------:R-:W-:Y:S02]  /*2fb0*/  FMNMX.FTZ R10, R36, R7, !PT ;  /* 0x00000007240a7209 */ /* 0x000fe40007810000 */
[----:B------:R-:W-:Y:S02]  /*2fc0*/  ISETP.LT.OR P2, PT, R6, 0xa, P2 ;  /* 0x0000000a0600780c */ /* 0x000fe40001741670 */
[----:B------:R-:W-:-:S02]  /*2fd0*/  FMNMX.FTZ R7, R37, R10, !PT ;  /* 0x0000000a25077209 */ /* 0x000fc40007810000 */
[----:B------:R-:W-:Y:S02]  /*2fe0*/  FSEL R31, R31, -INF , !P2 ;  /* 0xff8000001f1f7808 */ /* 0x000fe40005000000 */
[----:B------:R-:W-:Y:S02]  /*2ff0*/  ISETP.GT.AND P2, PT, R8, 0x10, !P6 ;  /* 0x000000100800780c */ /* 0x000fe40007744270 */
[----:B------:R-:W-:Y:S02]  /*3000*/  FMNMX.FTZ R10, R40, R7, !PT ;  /* 0x00000007280a7209 */ /* 0x000fe40007810000 */
[----:B------:R-:W-:Y:S02]  /*3010*/  ISETP.LT.OR P2, PT, R6, 0x11, P2 ;  /* 0x000000110600780c */ /* 0x000fe40001741670 */
[----:B------:R-:W-:Y:S02]  /*3020*/  LOP3.LUT P6, RZ, R138, 0x8000, RZ, 0xc0, !PT ;  /* 0x000080008aff7812 */ /* 0x000fe400078cc0ff */
        /* <DEDUP_REMOVED lines=8> */
[----:B------:R-:W-:Y:S02]  /*30b0*/  LOP3.LUT P2, RZ, R138, 0x1000000, RZ, 0xc0, !PT ;  /* 0x010000008aff7812 */ /* 0x000fe4000784c0ff */
[----:B------:R-:W-:Y:S02]  /*30c0*/  FMNMX.FTZ R10, R48, R7, !PT ;  /* 0x00000007300a7209 */ /* 0x000fe40007810000 */
[----:B------:R-:W-:Y:S02]  /*30d0*/  ISETP.GT.AND P2, PT, R8, 0x18, !P2 ;  /* 0x000000180800780c */ /* 0x000fe40005744270 */
[----:B------:R-:W-:Y:S02]  /*30e0*/  FMNMX.FTZ R7, R49, R10, !PT ;  /* 0x0000000a31077209 */ /* 0x000fe40007810000 */
[----:B------:R-:W-:-:S02]  /*30f0*/  ISETP.LT.OR P2, PT, R6, 0x19, P2 ;  /* 0x000000190600780c */ /* 0x000fc40001741670 */
[----:B------:R-:W-:Y:S02]  /*3100*/  FMNMX.FTZ R10, R52, R7, !PT ;  /* 0x00000007340a7209 */ /* 0x000fe40007810000 */
[----:B------:R-:W-:Y:S02]  /*3110*/  FSEL R38, R38, -INF , !P2 ;  /* 0xff80000026267808 */ /* 0x000fe40005000000 */
[----:B------:R-:W-:Y:S02]  /*3120*/  LOP3.LUT P2, RZ, R138, 0x800000, RZ, 0xc0, !PT ;  /* 0x008000008aff7812 */ /* 0x000fe4000784c0ff */
[----:B------:R-:W-:Y:S02]  /*3130*/  FMNMX.FTZ R7, R53, R10, !PT ;  /* 0x0000000a35077209 */ /* 0x000fe40007810000 */
[----:B------:R-:W-:Y:S02]  /*3140*/  ISETP.GT.AND P2, PT, R8, 0x19, !P2 ;  /* 0x000000190800780c */ /* 0x000fe40005744270 */
[----:B------:R-:W-:-:S02]  /*3150*/  FMNMX.FTZ R10, R56, R7, !PT ;  /* 0x00000007380a7209 */ /* 0x000fc40007810000 */
[----:B------:R-:W-:Y:S02]  /*3160*/  ISETP.LT.OR P2, PT, R6, 0x1a, P2 ;  /* 0x0000001a0600780c */ /* 0x000fe40001741670 */
[----:B------:R-:W-:Y:S02]  /*3170*/  FMNMX.FTZ R7, R57, R10, !PT ;  /* 0x0000000a39077209 */ /* 0x000fe40007810000 */
[----:B------:R-:W-:Y:S02]  /*3180*/  FSEL R39, R39, -INF , !P2 ;  /* 0xff80000027277808 */ /* 0x000fe40005000000 */
[----:B------:R-:W-:Y:S02]  /*3190*/  LOP3.LUT P2, RZ, R138, 0x400000, RZ, 0xc0, !PT ;  /* 0x004000008aff7812 */ /* 0x000fe4000784c0ff */
[----:B------:R-:W-:Y:S02]  /*31a0*/  FMNMX.FTZ R10, R60, R7, !PT ;  /* 0x000000073c0a7209 */ /* 0x000fe40007810000 */
[----:B------:R-:W-:-:S02]  /*31b0*/  ISETP.GT.AND P2, PT, R8, 0x20, !P2 ;  /* 0x000000200800780c */ /* 0x000fc40005744270 */
[----:B------:R-:W-:Y:S02]  /*31c0*/  FMNMX.FTZ R7, R61, R10, !PT ;  /* 0x0000000a3d077209 */ /* 0x000fe40007810000 */
[----:B------:R-:W-:Y:S02]  /*31d0*/  ISETP.LT.OR P2, PT, R6, 0x21, P2 ;  /* 0x000000210600780c */ /* 0x000fe40001741670 */
[----:B------:R-:W-:Y:S02]  /*31e0*/  FMNMX.FTZ R10, R64, R7, !PT ;  /* 0x00000007400a7209 */ /* 0x000fe40007810000 */
[----:B------:R-:W-:Y:S02]  /*31f0*/  FSEL R42, R42, -INF , !P2 ;  /* 0xff8000002a2a7808 */ /* 0x000fe40005000000 */
[----:B------:R-:W-:Y:S02]  /*3200*/  LOP3.LUT P2, RZ, R138, 0x200000, RZ, 0xc0, !PT ;  /* 0x002000008aff7812 */ /* 0x000fe4000784c0ff */
[----:B------:R-:W-:-:S02]  /*3210*/  FMNMX.FTZ R7, R65, R10, !PT ;  /* 0x0000000a41077209 */ /* 0x000fc40007810000 */
[----:B------:R-:W-:Y:S02]  /*3220*/  ISETP.GT.AND P2, PT, R8, 0x21, !P2 ;  /* 0x000000210800780c */ /* 0x000fe40005744270 */
[----:B------:R-:W-:Y:S02]  /*3230*/  FMNMX.FTZ R10, R68, R7, !PT ;  /* 0x00000007440a7209 */ /* 0x000fe40007810000 */
        /* <DEDUP_REMOVED lines=22> */
[----:B------:R-:W-:Y:S01]  /*33a0*/  ISETP.GT.AND P3, PT, R8, 0x70, !P3 ;  /* 0x000000700800780c */ /* 0x000fe20005f64270 */
[----:B------:R-:W1:Y:S01]  /*33b0*/  SHFL.BFLY PT, R7, R10, 0x2, 0x1f ;  /* 0x0c401f000a077f89 */ /* 0x000e6200000e0000 */
[----:B------:R-:W-:Y:S02]  /*33c0*/  FSEL R50, R50, -INF , !P2 ;  /* 0xff80000032327808 */ /* 0x000fe40005000000 */
[----:B------:R-:W-:Y:S02]  /*33d0*/  LOP3.LUT P2, RZ, R138, 0x20000, RZ, 0xc0, !PT ;  /* 0x000200008aff7812 */ /* 0x000fe4000784c0ff */
[C---:B------:R-:W-:Y:S02]  /*33e0*/  ISETP.GT.AND P4, PT, R8.reuse, 0x71, !P4 ;  /* 0x000000710800780c */ /* 0x040fe40006784270 */
[----:B------:R-:W-:Y:S02]  /*33f0*/  ISETP.GT.AND P2, PT, R8, 0x31, !P2 ;  /* 0x000000310800780c */ /* 0x000fe40005744270 */
[----:B------:R-:W-:-:S02]  /*3400*/  ISETP.LT.OR P3, PT, R6, 0x71, P3 ;  /* 0x000000710600780c */ /* 0x000fc40001f61670 */
[----:B------:R-:W-:Y:S02]  /*3410*/  ISETP.LT.OR P2, PT, R6, 0x32, P2 ;  /* 0x000000320600780c */ /* 0x000fe40001741670 */
[----:B------:R-:W-:Y:S02]  /*3420*/  ISETP.GT.AND P5, PT, R8, 0x78, !P5 ;  /* 0x000000780800780c */ /* 0x000fe40006fa4270 */
[----:B------:R-:W-:Y:S02]  /*3430*/  FSEL R51, R51, -INF , !P2 ;  /* 0xff80000033337808 */ /* 0x000fe40005000000 */
[----:B------:R-:W-:Y:S02]  /*3440*/  LOP3.LUT P2, RZ, R138, 0x10000, RZ, 0xc0, !PT ;  /* 0x000100008aff7812 */ /* 0x000fe4000784c0ff */
[----:B------:R-:W-:Y:S02]  /*3450*/  ISETP.LT.OR P4, PT, R6, 0x72, P4 ;  /* 0x000000720600780c */ /* 0x000fe40002781670 */
[----:B------:R-:W-:-:S02]  /*3460*/  ISETP.GT.AND P2, PT, R8, 0x38, !P2 ;  /* 0x000000380800780c */ /* 0x000fc40005744270 */
[----:B------:R-:W-:Y:S02]  /*3470*/  FSEL R82, R82, -INF , !P3 ;  /* 0xff80000052527808 */ /* 0x000fe40005800000 */
[----:B------:R-:W-:Y:S02]  /*3480*/  ISETP.LT.OR P2, PT, R6, 0x39, P2 ;  /* 0x000000390600780c */ /* 0x000fe40001741670 */
[----:B-1----:R-:W-:Y:S02]  /*3490*/  FMNMX.FTZ R11, R10, R7, !PT ;  /* 0x000000070a0b7209 */ /* 0x002fe40007810000 */
[----:B------:R-:W-:Y:S02]  /*34a0*/  FSEL R54, R54, -INF , !P2 ;  /* 0xff80000036367808 */ /* 0x000fe40005000000 */
[----:B------:R-:W-:Y:S01]  /*34b0*/  ISETP.GT.AND P2, PT, R8, 0x39, !P6 ;  /* 0x000000390800780c */ /* 0x000fe20007744270 */
[----:B------:R-:W1:Y:S01]  /*34c0*/  SHFL.BFLY PT, R12, R11, 0x1, 0x1f ;  /* 0x0c201f000b0c7f89 */ /* 0x000e6200000e0000 */
[----:B------:R-:W-:-:S02]  /*34d0*/  LOP3.LUT P6, RZ, R138, 0x10, RZ, 0xc0, !PT ;  /* 0x000000108aff7812 */ /* 0x000fc400078cc0ff */
[C---:B------:R-:W-:Y:S02]  /*34e0*/  ISETP.LT.OR P2, PT, R6.reuse, 0x3a, P2 ;  /* 0x0000003a0600780c */ /* 0x040fe40001741670 */
[----:B------:R-:W-:Y:S02]  /*34f0*/  ISETP.LT.OR P5, PT, R6, 0x79, P5 ;  /* 0x000000790600780c */ /* 0x000fe40002fa1670 */
[----:B------:R-:W-:Y:S02]  /*3500*/  FSEL R55, R55, -INF , !P2 ;  /* 0xff80000037377808 */ /* 0x000fe40005000000 */
[----:B------:R-:W-:Y:S02]  /*3510*/  LOP3.LUT P2, RZ, R138, 0x4000, RZ, 0xc0, !PT ;  /* 0x000040008aff7812 */ /* 0x000fe4000784c0ff */
[----:B------:R-:W-:Y:S02]  /*3520*/  FSEL R83, R83, -INF , !P4 ;  /* 0xff80000053537808 */ /* 0x000fe40006000000 */
[----:B------:R-:W-:-:S02]  /*3530*/  ISETP.GT.AND P2, PT, R8, 0x40, !P2 ;  /* 0x000000400800780c */ /* 0x000fc40005744270 */
[----:B------:R-:W-:Y:S02]  /*3540*/  FSEL R86, R86, -INF , !P5 ;  /* 0xff80000056567808 */ /* 0x000fe40006800000 */
[----:B------:R-:W-:Y:S02]  /*3550*/  ISETP.LT.OR P2, PT, R6, 0x41, P2 ;  /* 0x000000410600780c */ /* 0x000fe40001741670 */
[----:B------:R-:W-:Y:S02]  /*3560*/  R2UR UR10, R5 ;  /* 0x00000000050a72ca */ /* 0x000fe400000e0000 */
[----:B------:R-:W-:Y:S02]  /*3570*/  FSEL R58, R58, -INF , !P2 ;  /* 0xff8000003a3a7808 */ /* 0x000fe40005000000 */
[----:B------:R-:W-:Y:S02]  /*3580*/  LOP3.LUT P2, RZ, R138, 0x2000, RZ, 0xc0, !PT ;  /* 0x000020008aff7812 */ /* 0x000fe4000784c0ff */
[----:B-1----:R-:W-:-:S02]  /*3590*/  FMNMX.FTZ R7, R11, R12, !PT ;  /* 0x0000000c0b077209 */ /* 0x002fc40007810000 */
[----:B------:R-:W-:-:S03]  /*35a0*/  ISETP.GT.AND P2, PT, R8, 0x41, !P2 ;  /* 0x000000410800780c */ /* 0x000fc60005744270 */
[----:B------:R-:W-:Y:S01]  /*35b0*/  FMUL.FTZ R90, R7, UR33 ;  /* 0x00000021075a7c20 */ /* 0x000fe20008410000 */
[----:B------:R-:W-:Y:S01]  /*35c0*/  ISETP.LT.OR P2, PT, R6, 0x42, P2 ;  /* 0x000000420600780c */ /* 0x000fe20001741670 */
[----:B------:R-:W-:-:S03]  /*35d0*/  UIADD3 UR10, UR42, UR10, URZ ;  /* 0x0000000a2a0a7290 */ /* 0x000fc6000fffe03f */
[----:B------:R-:W-:Y:S01]  /*35e0*/  FSEL R59, R59, -INF , !P2 ;  /* 0xff8000003b3b7808 */ /* 0x000fe20005000000 */
[----:B------:R-:W-:Y:S01]  /*35f0*/  UIADD3 UR6, UR10, UR6, URZ ;  /* 0x000000060a067290 */ /* 0x000fe2000fffe03f */
[----:B------:R-:W-:-:S04]  /*3600*/  LOP3.LUT P2, RZ, R138, 0x1000, RZ, 0xc0, !PT ;  /* 0x000010008aff7812 */ /* 0x000fc8000784c0ff */
[----:B------:R-:W-:-:S04]  /*3610*/  ISETP.GT.AND P2, PT, R8, 0x48, !P2 ;  /* 0x000000480800780c */ /* 0x000fc80005744270 */
[----:B------:R-:W-:-:S04]  /*3620*/  ISETP.LT.OR P2, PT, R6, 0x49, P2 ;  /* 0x000000490600780c */ /* 0x000fc80001741670 */
[----:B------:R-:W-:Y:S02]  /*3630*/  FSEL R62, R62, -INF , !P2 ;  /* 0xff8000003e3e7808 */ /* 0x000fe40005000000 */
        /* <DEDUP_REMOVED lines=28> */
[----:B------:R-:W-:Y:S02]  /*3800*/  ISETP.GT.AND P2, PT, R8, 0x68, !P6 ;  /* 0x000000680800780c */ /* 0x000fe40007744270 */
[----:B------:R-:W-:Y:S02]  /*3810*/  LOP3.LUT P6, RZ, R138, 0x1, RZ, 0xc0, !PT ;  /* 0x000000018aff7812 */ /* 0x000fe400078cc0ff */
[----:B------:R-:W-:-:S04]  /*3820*/  ISETP.LT.OR P2, PT, R6, 0x69, P2 ;  /* 0x000000690600780c */ /* 0x000fc80001741670 */
[----:B------:R-:W-:Y:S02]  /*3830*/  FSEL R78, R78, -INF , !P2 ;  /* 0xff8000004e4e7808 */ /* 0x000fe40005000000 */
[----:B------:R-:W-:-:S04]  /*3840*/  FSETP.NEU.FTZ.AND P2, PT, R7, -INF , PT ;  /* 0xff8000000700780b */ /* 0x000fc80003f5d000 */
[----:B------:R-:W-:Y:S02]  /*3850*/  FSEL R90, R90, RZ, P2 ;  /* 0x000000ff5a5a7208 */ /* 0x000fe40001000000 */
[----:B------:R-:W-:Y:S02]  /*3860*/  ISETP.GT.AND P2, PT, R8, RZ, !P6 ;  /* 0x000000ff0800720c */ /* 0x000fe40007744270 */
[----:B------:R-:W-:Y:S01]  /*3870*/  LOP3.LUT P6, RZ, R138, 0x8000000, RZ, 0xc0, !PT ;  /* 0x080000008aff7812 */ /* 0x000fe200078cc0ff */
[--C-:B------:R-:W-:Y:S01]  /*3880*/  FFMA.FTZ R12, R9, UR33, -R90.reuse ;  /* 0x00000021090c7c23 */ /* 0x100fe2000801085a */
[----:B------:R-:W-:Y:S01]  /*3890*/  ISETP.LT.OR P2, PT, R6, 0x1, P2 ;  /* 0x000000010600780c */ /* 0x000fe20001741670 */
[--C-:B------:R-:W-:Y:S01]  /*38a0*/  FFMA.FTZ R24, R32, UR33, -R90.reuse ;  /* 0x0000002120187c23 */ /* 0x100fe2000801085a */
[--C-:B------:R-:W-:Y:S01]  /*38b0*/  FFMA.FTZ R14, R28, UR33, -R90.reuse ;  /* 0x000000211c0e7c23 */ /* 0x100fe2000801085a */
[--C-:B------:R-:W-:Y:S01]  /*38c0*/  FFMA.FTZ R28, R40, UR33, -R90.reuse ;  /* 0x00000021281c7c23 */ /* 0x100fe2000801085a */
[----:B------:R-:W-:Y:S01]  /*38d0*/  FSEL R20, R26, -INF , !P2 ;  /* 0xff8000001a147808 */ /* 0x000fe20005000000 */
[--C-:B------:R-:W-:Y:S01]  /*38e0*/  FFMA.FTZ R26, R36, UR33, -R90.reuse ;  /* 0x00000021241a7c23 */ /* 0x100fe2000801085a */
[----:B------:R-:W-:Y:S01]  /*38f0*/  LOP3.LUT P2, RZ, R138, 0x4000000, RZ, 0xc0, !PT ;  /* 0x040000008aff7812 */ /* 0x000fe2000784c0ff */
[--C-:B------:R-:W-:Y:S01]  /*3900*/  FFMA.FTZ R11, R25, UR33, -R90.reuse ;  /* 0x00000021190b7c23 */ /* 0x100fe2000801085a */
[----:B------:R-:W-:Y:S01]  /*3910*/  FMNMX.FTZ R9, R20, R27, !PT ;  /* 0x0000001b14097209 */ /* 0x000fe20007810000 */
[----:B------:R-:W-:Y:S01]  /*3920*/  MUFU.EX2 R12, R12 ;  /* 0x0000000c000c7308 */ /* 0x000fe20000000800 */
[----:B------:R-:W-:Y:S01]  /*3930*/  ISETP.GT.AND P2, PT, R8, 0x69, !P2 ;  /* 0x000000690800780c */ /* 0x000fe20005744270 */
[--C-:B------:R-:W-:Y:S01]  /*3940*/  FFMA.FTZ R13, R29, UR33, -R90.reuse ;  /* 0x000000211d0d7c23 */ /* 0x100fe2000801085a */
[----:B------:R-:W-:Y:S01]  /*3950*/  FMNMX.FTZ R10, R30, R9, !PT ;  /* 0x000000091e0a7209 */ /* 0x000fe20007810000 */
[--C-:B------:R-:W-:Y:S01]  /*3960*/  FFMA.FTZ R72, R72, UR33, -R90.reuse ;  /* 0x0000002148487c23 */ /* 0x100fe2000801085a */
[----:B------:R-:W-:Y:S01]  /*3970*/  ISETP.LT.OR P2, PT, R6, 0x6a, P2 ;  /* 0x0000006a0600780c */ /* 0x000fe20001741670 */
[--C-:B------:R-:W-:Y:S01]  /*3980*/  FFMA.FTZ R21, R33, UR33, -R90.reuse ;  /* 0x0000002121157c23 */ /* 0x100fe2000801085a */
[----:B------:R-:W-:Y:S01]  /*3990*/  FMNMX.FTZ R9, R31, R10, !PT ;  /* 0x0000000a1f097209 */ /* 0x000fe20007810000 */
[----:B------:R-:W1:Y:S01]  /*39a0*/  MUFU.EX2 R11, R11 ;  /* 0x0000000b000b7308 */ /* 0x000e620000000800 */
[----:B------:R-:W-:Y:S01]  /*39b0*/  FSEL R79, R79, -INF , !P2 ;  /* 0xff8000004f4f7808 */ /* 0x000fe20005000000 */
[--C-:B------:R-:W-:Y:S01]  /*39c0*/  FFMA.FTZ R25, R37, UR33, -R90.reuse ;  /* 0x0000002125197c23 */ /* 0x100fe2000801085a */
[----:B------:R-:W-:Y:S01]  /*39d0*/  FMNMX.FTZ R10, R34, R9, !PT ;  /* 0x00000009220a7209 */ /* 0x000fe20007810000 */
[--C-:B------:R-:W-:Y:S01]  /*39e0*/  FFMA.FTZ R37, R49, UR33, -R90.reuse ;  /* 0x0000002131257c23 */ /* 0x100fe2000801085a */
[----:B------:R-:W-:Y:S01]  /*39f0*/  ISETP.GT.AND P6, PT, R8, 0x79, !P6 ;  /* 0x000000790800780c */ /* 0x000fe200077c4270 */
[--C-:B------:R-:W-:Y:S01]  /*3a00*/  FFMA.FTZ R49, R61, UR33, -R90.reuse ;  /* 0x000000213d317c23 */ /* 0x100fe2000801085a */
[----:B------:R-:W-:Y:S01]  /*3a10*/  FMNMX.FTZ R9, R35, R10, !PT ;  /* 0x0000000a23097209 */ /* 0x000fe20007810000 */
[----:B------:R-:W2:Y:S01]  /*3a20*/  MUFU.EX2 R14, R14 ;  /* 0x0000000e000e7308 */ /* 0x000ea20000000800 */
[----:B------:R-:W-:Y:S01]  /*3a30*/  ISETP.LT.OR P6, PT, R6, 0x7a, P6 ;  /* 0x0000007a0600780c */ /* 0x000fe200037c1670 */
[--C-:B------:R-:W-:Y:S01]  /*3a40*/  FFMA.FTZ R6, R60, UR33, -R90.reuse ;  /* 0x000000213c067c23 */ /* 0x100fe2000801085a */
[----:B------:R-:W-:Y:S01]  /*3a50*/  FMNMX.FTZ R10, R38, R9, !PT ;  /* 0x00000009260a7209 */ /* 0x000fe20007810000 */
[--C-:B------:R-:W-:Y:S01]  /*3a60*/  FFMA.FTZ R29, R41, UR33, -R90.reuse ;  /* 0x00000021291d7c23 */ /* 0x100fe2000801085a */
[----:B------:R-:W-:Y:S01]  /*3a70*/  FSEL R87, R87, -INF , !P6 ;  /* 0xff80000057577808 */ /* 0x000fe20007000000 */
[--C-:B------:R-:W-:Y:S01]  /*3a80*/  FFMA.FTZ R61, R69, UR33, -R90.reuse ;  /* 0x00000021453d7c23 */ /* 0x100fe2000801085a */
[----:B------:R-:W-:Y:S01]  /*3a90*/  FMNMX.FTZ R9, R39, R10, !PT ;  /* 0x0000000a27097209 */ /* 0x000fe20007810000 */
[----:B------:R-:W3:Y:S01]  /*3aa0*/  MUFU.EX2 R13, R13 ;  /* 0x0000000d000d7308 */ /* 0x000ee20000000800 */
[--C-:B------:R-:W-:Y:S01]  /*3ab0*/  FFMA.FTZ R41, R53, UR33, -R90.reuse ;  /* 0x0000002135297c23 */ /* 0x100fe2000801085a */
[--C-:B------:R-:W-:Y:S01]  /*3ac0*/  FFMA.FTZ R69, R81, UR33, -R90.reuse ;  /* 0x0000002151457c23 */ /* 0x100fe2000801085a */
[----:B------:R-:W-:Y:S01]  /*3ad0*/  FMNMX.FTZ R10, R42, R9, !PT ;  /* 0x000000092a0a7209 */ /* 0x000fe20007810000 */
[--C-:B------:R-:W-:Y:S01]  /*3ae0*/  FFMA.FTZ R53, R65, UR33, -R90.reuse ;  /* 0x0000002141357c23 */ /* 0x100fe2000801085a */
[--C-:B------:R-:W-:Y:S01]  /*3af0*/  FFMA.FTZ R65, R77, UR33, -R90.reuse ;  /* 0x000000214d417c23 */ /* 0x100fe2000801085a */
[--C-:B------:R-:W-:Y:S01]  /*3b00*/  FFMA.FTZ R33, R45, UR33, -R90.reuse ;  /* 0x000000212d217c23 */ /* 0x100fe2000801085a */
[----:B------:R-:W-:Y:S01]  /*3b10*/  FMNMX.FTZ R9, R43, R10, !PT ;  /* 0x0000000a2b097209 */ /* 0x000fe20007810000 */
[----:B------:R-:W4:Y:S01]  /*3b20*/  MUFU.EX2 R24, R24 ;  /* 0x0000001800187308 */ /* 0x000f220000000800 */
[--C-:B------:R-:W-:Y:S01]  /*3b30*/  FFMA.FTZ R8, R56, UR33, -R90.reuse ;  /* 0x0000002138087c23 */ /* 0x100fe2000801085a */
[--C-:B------:R-:W-:Y:S01]  /*3b40*/  FFMA.FTZ R45, R57, UR33, -R90.reuse ;  /* 0x00000021392d7c23 */ /* 0x100fe2000801085a */
[----:B------:R-:W-:Y:S01]  /*3b50*/  FMNMX.FTZ R10, R46, R9, !PT ;  /* 0x000000092e0a7209 */ /* 0x000fe20007810000 */
[--C-:B------:R-:W-:Y:S01]  /*3b60*/  FFMA.FTZ R57, R73, UR33, -R90.reuse ;  /* 0x0000002149397c23 */ /* 0x100fe2000801085a */
[--C-:B------:R-:W-:Y:S01]  /*3b70*/  FFMA.FTZ R56, R80, UR33, -R90.reuse ;  /* 0x0000002150387c23 */ /* 0x100fe2000801085a */
[----:B------:R-:W-:Y:S01]  /*3b80*/  FFMA.FTZ R73, R85, UR33, -R90 ;  /* 0x0000002155497c23 */ /* 0x000fe2000801085a */
[----:B------:R-:W-:Y:S01]  /*3b90*/  FMNMX.FTZ R9, R47, R10, !PT ;  /* 0x0000000a2f097209 */ /* 0x000fe20007810000 */
[----:B------:R-:W-:Y:S03]  /*3ba0*/  MUFU.EX2 R21, R21 ;  /* 0x0000001500157308 */ /* 0x000fe60000000800 */
[----:B------:R-:W-:-:S04]  /*3bb0*/  FMNMX.FTZ R10, R50, R9, !PT ;  /* 0x00000009320a7209 */ /* 0x000fc80007810000 */
[----:B------:R-:W-:Y:S01]  /*3bc0*/  FMNMX.FTZ R9, R51, R10, !PT ;  /* 0x0000000a33097209 */ /* 0x000fe20007810000 */
[----:B------:R-:W-:Y:S01]  /*3bd0*/  FFMA.FTZ R10, R44, UR33, -R90 ;  /* 0x000000212c0a7c23 */ /* 0x000fe2000801085a */
[----:B------:R-:W-:Y:S02]  /*3be0*/  MUFU.EX2 R26, R26 ;  /* 0x0000001a001a7308 */ /* 0x000fe40000000800 */
[----:B------:R-:W-:-:S04]  /*3bf0*/  FMNMX.FTZ R32, R54, R9, !PT ;  /* 0x0000000936207209 */ /* 0x000fc80007810000 */
[----:B------:R-:W-:Y:S02]  /*3c00*/  FMNMX.FTZ R9, R55, R32, !PT ;  /* 0x0000002037097209 */ /* 0x000fe40007810000 */
[----:B------:R-:W-:Y:S02]  /*3c10*/  MUFU.EX2 R25, R25 ;  /* 0x0000001900197308 */ /* 0x000fe40000000800 */
[----:B------:R-:W-:-:S04]  /*3c20*/  FMNMX.FTZ R32, R58, R9, !PT ;  /* 0x000000093a207209 */ /* 0x000fc80007810000 */
[----:B------:R-:W-:Y:S01]  /*3c30*/  FMNMX.FTZ R9, R59, R32, !PT ;  /* 0x000000203b097209 */ /* 0x000fe20007810000 */
[--C-:B------:R-:W-:Y:S01]  /*3c40*/  FFMA.FTZ R32, R48, UR33, -R90.reuse ;  /* 0x0000002130207c23 */ /* 0x100fe2000801085a */
[----:B------:R-:W-:Y:S01]  /*3c50*/  FFMA.FTZ R48, R68, UR33, -R90 ;  /* 0x0000002144307c23 */ /* 0x000fe2000801085a */
[----:B------:R-:W-:Y:S01]  /*3c60*/  MUFU.EX2 R28, R28 ;  /* 0x0000001c001c7308 */ /* 0x000fe20000000800 */
[----:B------:R-:W-:-:S04]  /*3c70*/  FMNMX.FTZ R36, R62, R9, !PT ;  /* 0x000000093e247209 */ /* 0x000fc80007810000 */
[----:B------:R-:W-:-:S03]  /*3c80*/  FMNMX.FTZ R9, R63, R36, !PT ;  /* 0x000000243f097209 */ /* 0x000fc60007810000 */
[----:B------:R-:W-:Y:S01]  /*3c90*/  MUFU.EX2 R29, R29 ;  /* 0x0000001d001d7308 */ /* 0x000fe20000000800 */
        /* <DEDUP_REMOVED lines=18> */
[----:B------:R-:W-:Y:S01]  /*3dc0*/  FMNMX.FTZ R9, R87, R40, !PT ;  /* 0x0000002857097209 */ /* 0x000fe20007810000 */
[----:B------:R-:W-:Y:S02]  /*3dd0*/  FFMA.FTZ R40, R64, UR33, -R90 ;  /* 0x0000002140287c23 */ /* 0x000fe4000801085a */
[----:B------:R-:W-:Y:S02]  /*3de0*/  MUFU.EX2 R41, R41 ;  /* 0x0000002900297308 */ /* 0x000fe40000000800 */
[----:B------:R-:W5:Y:S06]  /*3df0*/  SHFL.BFLY PT, R44, R9, 0x2, 0x1f ;  /* 0x0c401f00092c7f89 */ /* 0x000f6c00000e0000 */
[----:B------:R-:W-:Y:S08]  /*3e00*/  MUFU.EX2 R8, R8 ;  /* 0x0000000800087308 */ /* 0x000ff00000000800 */
[----:B------:R-:W-:Y:S08]  /*3e10*/  MUFU.EX2 R45, R45 ;  /* 0x0000002d002d7308 */ /* 0x000ff00000000800 */
[----:B------:R-:W-:Y:S01]  /*3e20*/  MUFU.EX2 R6, R6 ;  /* 0x0000000600067308 */ /* 0x000fe20000000800 */
[----:B-----5:R-:W-:-:S05]  /*3e30*/  FMNMX.FTZ R15, R9, R44, !PT ;  /* 0x0000002c090f7209 */ /* 0x020fca0007810000 */
[----:B------:R-:W5:Y:S02]  /*3e40*/  SHFL.BFLY PT, R60, R15, 0x1, 0x1f ;  /* 0x0c201f000f3c7f89 */ /* 0x000f6400000e0000 */
[----:B------:R-:W-:Y:S08]  /*3e50*/  MUFU.EX2 R44, R72 ;  /* 0x00000048002c7308 */ /* 0x000ff00000000800 */
[----:B------:R-:W-:Y:S08]  /*3e60*/  MUFU.EX2 R49, R49 ;  /* 0x0000003100317308 */ /* 0x000ff00000000800 */
[----:B------:R-:W-:Y:S01]  /*3e70*/  MUFU.EX2 R40, R40 ;  /* 0x0000002800287308 */ /* 0x000fe20000000800 */
[----:B-----5:R-:W-:-:S07]  /*3e80*/  FMNMX.FTZ R9, R15, R60, !PT ;  /* 0x0000003c0f097209 */ /* 0x020fce0007810000 */
[----:B------:R-:W-:Y:S01]  /*3e90*/  MUFU.EX2 R53, R53 ;  /* 0x0000003500357308 */ /* 0x000fe20000000800 */
[----:B------:R-:W-:Y:S01]  /*3ea0*/  FFMA.FTZ R60, R84, UR33, -R90 ;  /* 0x00000021543c7c23 */ /* 0x000fe2000801085a */
[C---:B------:R-:W-:Y:S01]  /*3eb0*/  FSETP.NEU.FTZ.AND P2, PT, R9.reuse, -INF , PT ;  /* 0xff8000000900780b */ /* 0x040fe20003f5d000 */
[----:B------:R-:W-:-:S05]  /*3ec0*/  FMUL.FTZ R64, R9, UR33 ;  /* 0x0000002109407c20 */ /* 0x000fca0008410000 */
[----:B------:R-:W-:Y:S01]  /*3ed0*/  MUFU.EX2 R48, R48 ;  /* 0x0000003000307308 */ /* 0x000fe20000000800 */
[----:B------:R-:W-:Y:S02]  /*3ee0*/  FSEL R64, R64, RZ, P2 ;  /* 0x000000ff40407208 */ /* 0x000fe40001000000 */
[----:B------:R-:W-:-:S03]  /*3ef0*/  PLOP3.LUT P2, PT, PT, PT, UP0, 0x40, 0x0 ;  /* 0x000000000000781c */ /* 0x000fc60003f4e808 */
[--C-:B------:R-:W-:Y:S01]  /*3f00*/  FFMA.FTZ R15, R20, UR33, -R64.reuse ;  /* 0x00000021140f7c23 */ /* 0x100fe20008010840 */
[--C-:B------:R-:W-:Y:S01]  /*3f10*/  FFMA.FTZ R68, R27, UR33, -R64.reuse ;  /* 0x000000211b447c23 */ /* 0x100fe20008010840 */
[--C-:B------:R-:W-:Y:S01]  /*3f20*/  FFMA.FTZ R30, R30, UR33, -R64.reuse ;  /* 0x000000211e1e7c23 */ /* 0x100fe20008010840 */
[--C-:B------:R-:W-:Y:S01]  /*3f30*/  FFMA.FTZ R76, R31, UR33, -R64.reuse ;  /* 0x000000211f4c7c23 */ /* 0x100fe20008010840 */
[--C-:B------:R-:W-:Y:S01]  /*3f40*/  FFMA.FTZ R20, R34, UR33, -R64.reuse ;  /* 0x0000002122147c23 */ /* 0x100fe20008010840 */
[----:B------:R5:W-:Y:S01]  /*3f50*/  MUFU.EX2 R72, R68 ;  /* 0x0000004400487308 */ /* 0x000be20000000800 */
[--C-:B------:R-:W-:Y:S01]  /*3f60*/  FFMA.FTZ R27, R35, UR33, -R64.reuse ;  /* 0x00000021231b7c23 */ /* 0x100fe20008010840 */
[--C-:B------:R-:W-:Y:S01]  /*3f70*/  FFMA.FTZ R77, R47, UR33, -R64.reuse ;  /* 0x000000212f4d7c23 */ /* 0x100fe20008010840 */
[--C-:B------:R-:W-:Y:S01]  /*3f80*/  FFMA.FTZ R47, R58, UR33, -R64.reuse ;  /* 0x000000213a2f7c23 */ /* 0x100fe20008010840 */
[--C-:B------:R-:W-:Y:S01]  /*3f90*/  FFMA.FTZ R31, R38, UR33, -R64.reuse ;  /* 0x00000021261f7c23 */ /* 0x100fe20008010840 */
[--C-:B------:R-:W-:Y:S01]  /*3fa0*/  FFMA.FTZ R34, R39, UR33, -R64.reuse ;  /* 0x0000002127227c23 */ /* 0x100fe20008010840 */
[--C-:B------:R-:W-:Y:S01]  /*3fb0*/  FFMA.FTZ R38, R51, UR33, -R64.reuse ;  /* 0x0000002133267c23 */ /* 0x100fe20008010840 */
[--C-:B------:R-:W-:Y:S01]  /*3fc0*/  FFMA.FTZ R51, R62, UR33, -R64.reuse ;  /* 0x000000213e337c23 */ /* 0x100fe20008010840 */
[----:B------:R-:W4:Y:S01]  /*3fd0*/  MUFU.EX2 R15, R15 ;  /* 0x0000000f000f7308 */ /* 0x000f220000000800 */
[--C-:B-----5:R-:W-:Y:S01]  /*3fe0*/  FFMA.FTZ R68, R46, UR33, -R64.reuse ;  /* 0x000000212e447c23 */ /* 0x120fe20008010840 */
[--C-:B------:R-:W-:Y:S01]  /*3ff0*/  FFMA.FTZ R46, R55, UR33, -R64.reuse ;  /* 0x00000021372e7c23 */ /* 0x100fe20008010840 */
[----:B-1----:R-:W-:Y:S01]  /*4000*/  FADD.FTZ R55, R12, R11 ;  /* 0x0000000b0c377221 */ /* 0x002fe20000010000 */
[----:B------:R-:W-:Y:S01]  /*4010*/  F2FP.F16.F32.PACK_AB R12, R11, R12 ;  /* 0x0000000c0b0c723e */ /* 0x000fe200000000ff */
[--C-:B------:R-:W-:Y:S01]  /*4020*/  FFMA.FTZ R42, R42, UR33, -R64.reuse ;  /* 0x000000212a2a7c23 */ /* 0x100fe20008010840 */
[--C-:B------:R-:W-:Y:S01]  /*4030*/  FFMA.FTZ R43, R43, UR33, -R64.reuse ;  /* 0x000000212b2b7c23 */ /* 0x100fe20008010840 */
[----:B--2---:R-:W-:Y:S01]  /*4040*/  FADD.FTZ R58, R14, R55 ;  /* 0x000000370e3a7221 */ /* 0x004fe20000010000 */
[----:B------:R-:W1:Y:S01]  /*4050*/  MUFU.EX2 R30, R30 ;  /* 0x0000001e001e7308 */ /* 0x000e620000000800 */
[C---:B---3--:R-:W-:Y:S01]  /*4060*/  F2FP.F16.F32.PACK_AB R14, R13.reuse, R14 ;  /* 0x0000000e0d0e723e */ /* 0x048fe200000000ff */
[----:B------:R-:W-:Y:S01]  /*4070*/  FFMA.FTZ R35, R50, UR33, -R64 ;  /* 0x0000002132237c23 */ /* 0x000fe20008010840 */
[----:B------:R-:W-:Y:S01]  /*4080*/  FADD.FTZ R55, R13, R58 ;  /* 0x0000003a0d377221 */ /* 0x000fe20000010000 */
[--C-:B------:R-:W-:Y:S01]  /*4090*/  FFMA.FTZ R39, R54, UR33, -R64.reuse ;  /* 0x0000002136277c23 */ /* 0x100fe20008010840 */
[--C-:B------:R-:W-:Y:S01]  /*40a0*/  FFMA.FTZ R50, R59, UR33, -R64.reuse ;  /* 0x000000213b327c23 */ /* 0x100fe20008010840 */
[----:B------:R-:W-:Y:S01]  /*40b0*/  FFMA.FTZ R54, R63, UR33, -R64 ;  /* 0x000000213f367c23 */ /* 0x000fe20008010840 */
[----:B----4-:R-:W-:Y:S01]  /*40c0*/  FADD.FTZ R62, R24, R55 ;  /* 0x00000037183e7221 */ /* 0x010fe20000010000 */
[----:B------:R-:W2:Y:S01]  /*40d0*/  MUFU.EX2 R81, R76 ;  /* 0x0000004c00517308 */ /* 0x000ea20000000800 */
[----:B------:R-:W-:Y:S01]  /*40e0*/  FADD.FTZ R11, R15, R72 ;  /* 0x000000480f0b7221 */ /* 0x000fe20000010000 */
[----:B------:R-:W-:Y:S01]  /*40f0*/  F2FP.F16.F32.PACK_AB R13, R72, R15 ;  /* 0x0000000f480d723e */ /* 0x000fe200000000ff */
[----:B------:R-:W-:Y:S01]  /*4100*/  FADD.FTZ R55, R21, R62 ;  /* 0x0000003e15377221 */ /* 0x000fe20000010000 */
[--C-:B------:R-:W-:Y:S01]  /*4110*/  FFMA.FTZ R4, R66, UR33, -R64.reuse ;  /* 0x0000002142047c23 */ /* 0x100fe20008010840 */
[--C-:B------:R-:W-:Y:S01]  /*4120*/  FFMA.FTZ R67, R67, UR33, -R64.reuse ;  /* 0x0000002143437c23 */ /* 0x100fe20008010840 */
[--C-:B------:R-:W-:Y:S01]  /*4130*/  FFMA.FTZ R70, R70, UR33, -R64.reuse ;  /* 0x0000002146467c23 */ /* 0x100fe20008010840 */
[----:B------:R-:W-:Y:S01]  /*4140*/  F2FP.F16.F32.PACK_AB R24, R21, R24 ;  /* 0x000000181518723e */ /* 0x000fe200000000ff */
[----:B------:R-:W3:Y:S01]  /*4150*/  MUFU.EX2 R20, R20 ;  /* 0x0000001400147308 */ /* 0x000ee20000000800 */
[----:B-1----:R-:W-:Y:S01]  /*4160*/  FADD.FTZ R58, R30, R11 ;  /* 0x0000000b1e3a7221 */ /* 0x002fe20000010000 */
[--C-:B------:R-:W-:Y:S01]  /*4170*/  FFMA.FTZ R71, R71, UR33, -R64.reuse ;  /* 0x0000002147477c23 */ /* 0x100fe20008010840 */
[--C-:B------:R-:W-:Y:S01]  /*4180*/  FFMA.FTZ R74, R74, UR33, -R64.reuse ;  /* 0x000000214a4a7c23 */ /* 0x100fe20008010840 */
[--C-:B------:R-:W-:Y:S01]  /*4190*/  FFMA.FTZ R75, R75, UR33, -R64.reuse ;  /* 0x000000214b4b7c23 */ /* 0x100fe20008010840 */
[--C-:B------:R-:W-:Y:S01]  /*41a0*/  FFMA.FTZ R78, R78, UR33, -R64.reuse ;  /* 0x000000214e4e7c23 */ /* 0x100fe20008010840 */
[--C-:B------:R-:W-:Y:S01]  /*41b0*/  FFMA.FTZ R79, R79, UR33, -R64.reuse ;  /* 0x000000214f4f7c23 */ /* 0x100fe20008010840 */
[----:B------:R-:W-:Y:S01]  /*41c0*/  FFMA.FTZ R82, R82, UR33, -R64 ;  /* 0x0000002152527c23 */ /* 0x000fe20008010840 */
[----:B------:R-:W1:Y:S01]  /*41d0*/  MUFU.EX2 R27, R27 ;  /* 0x0000001b001b7308 */ /* 0x000e620000000800 */
[C---:B--2---:R-:W-:Y:S01]  /*41e0*/  FADD.FTZ R11, R81.reuse, R58 ;  /* 0x0000003a510b7221 */ /* 0x044fe20000010000 */
[----:B------:R-:W-:Y:S01]  /*41f0*/  F2FP.F16.F32.PACK_AB R15, R81, R30 ;  /* 0x0000001e510f723e */ /* 0x000fe200000000ff */
[----:B------:R-:W-:Y:S01]  /*4200*/  FADD.FTZ R58, R26, R55 ;  /* 0x000000371a3a7221 */ /* 0x000fe20000010000 */
[----:B------:R-:W-:Y:S01]  /*4210*/  F2FP.F16.F32.PACK_AB R26, R25, R26 ;  /* 0x0000001a191a723e */ /* 0x000fe200000000ff */
[--C-:B------:R-:W-:Y:S01]  /*4220*/  FFMA.FTZ R83, R83, UR33, -R64.reuse ;  /* 0x0000002153537c23 */ /* 0x100fe20008010840 */
[----:B------:R-:W-:Y:S01]  /*4230*/  FFMA.FTZ R86, R86, UR33, -R64 ;  /* 0x0000002156567c23 */ /* 0x000fe20008010840 */
[----:B------:R2:W-:Y:S01]  /*4240*/  STSM.16.M88.4 [R136+0x21800], R12 ;  /* 0x0218000c88007844 */ /* 0x0005e20000000200 */
[----:B------:R-:W4:Y:S01]  /*4250*/  MUFU.EX2 R31, R31 ;  /* 0x0000001f001f7308 */ /* 0x000f220000000800 */
[----:B---3--:R-:W-:Y:S01]  /*4260*/  FADD.FTZ R30, R20, R11 ;  /* 0x0000000b141e7221 */ /* 0x008fe20000010000 */
[----:B------:R-:W-:Y:S01]  /*4270*/  FADD.FTZ R11, R25, R58 ;  /* 0x0000003a190b7221 */ /* 0x000fe20000010000 */
[----:B------:R-:W-:-:S03]  /*4280*/  FFMA.FTZ R64, R87, UR33, -R64 ;  /* 0x0000002157407c23 */ /* 0x000fc60008010840 */
[----:B------:R-:W-:Y:S01]  /*4290*/  FADD.FTZ R58, R28, R11 ;  /* 0x0000000b1c3a7221 */ /* 0x000fe20000010000 */
[----:B------:R-:W-:Y:S01]  /*42a0*/  F2FP.F16.F32.PACK_AB R28, R29, R28 ;  /* 0x0000001c1d1c723e */ /* 0x000fe200000000ff */
[----:B------:R-:W3:Y:S01]  /*42b0*/  MUFU.EX2 R34, R34 ;  /* 0x0000002200227308 */ /* 0x000ee20000000800 */
[----:B-1----:R-:W-:Y:S01]  /*42c0*/  FADD.FTZ R30, R27, R30 ;  /* 0x0000001e1b1e7221 */ /* 0x002fe20000010000 */
[----:B------:R-:W-:Y:S01]  /*42d0*/  FADD.FTZ R55, R29, R58 ;  /* 0x0000003a1d377221 */ /* 0x000fe20000010000 */
[----:B------:R-:W-:-:S03]  /*42e0*/  F2FP.F16.F32.PACK_AB R25, R27, R20 ;  /* 0x000000141b19723e */ /* 0x000fc600000000ff */
[----:B------:R-:W-:Y:S01]  /*42f0*/  FADD.FTZ R58, R10, R55 ;  /* 0x000000370a3a7221 */ /* 0x000fe20000010000 */
[----:B--2---:R-:W-:Y:S01]  /*4300*/  F2FP.F16.F32.PACK_AB R14, R41, R36 ;  /* 0x00000024290e723e */ /* 0x004fe200000000ff */
[----:B------:R-:W1:Y:S01]  /*4310*/  MUFU.EX2 R42, R42 ;  /* 0x0000002a002a7308 */ /* 0x000e620000000800 */
[----:B----4-:R-:W-:Y:S01]  /*4320*/  FADD.FTZ R11, R31, R30 ;  /* 0x0000001e1f0b7221 */ /* 0x010fe20000010000 */
[----:B------:R-:W-:-:S04]  /*4330*/  FADD.FTZ R55, R33, R58 ;  /* 0x0000003a21377221 */ /* 0x000fc80000010000 */
[----:B------:R-:W-:Y:S02]  /*4340*/  FADD.FTZ R58, R32, R55 ;  /* 0x00000037203a7221 */ /* 0x000fe40000010000 */
[----:B------:R-:W2:Y:S01]  /*4350*/  MUFU.EX2 R43, R43 ;  /* 0x0000002b002b7308 */ /* 0x000ea20000000800 */
[C---:B---3--:R-:W-:Y:S01]  /*4360*/  FADD.FTZ R11, R34.reuse, R11 ;  /* 0x0000000b220b7221 */ /* 0x048fe20000010000 */
[----:B------:R-:W-:Y:S02]  /*4370*/  F2FP.F16.F32.PACK_AB R27, R34, R31 ;  /* 0x0000001f221b723e */ /* 0x000fe400000000ff */
[----:B------:R-:W-:-:S03]  /*4380*/  F2FP.F16.F32.PACK_AB R34, R49, R6 ;  /* 0x000000063122723e */ /* 0x000fc600000000ff */
[----:B------:R3:W-:Y:S01]  /*4390*/  STSM.16.M88.4 [R23], R24 ;  /* 0x0000001817007844 */ /* 0x0007e20000000200 */
[----:B------:R-:W4:Y:S01]  /*43a0*/  MUFU.EX2 R68, R68 ;  /* 0x0000004400447308 */ /* 0x000f220000000800 */
[----:B-1----:R-:W-:-:S07]  /*43b0*/  FADD.FTZ R30, R42, R11 ;  /* 0x0000000b2a1e7221 */ /* 0x002fce0000010000 */
[----:B------:R-:W1:Y:S01]  /*43c0*/  MUFU.EX2 R77, R77 ;  /* 0x0000004d004d7308 */ /* 0x000e620000000800 */
[C---:B--2---:R-:W-:Y:S01]  /*43d0*/  FADD.FTZ R11, R43.reuse, R30 ;  /* 0x0000001e2b0b7221 */ /* 0x044fe20000010000 */
[----:B------:R-:W-:Y:S02]  /*43e0*/  F2FP.F16.F32.PACK_AB R29, R43, R42 ;  /* 0x0000002a2b1d723e */ /* 0x000fe400000000ff */
[----:B---3--:R-:W-:-:S04]  /*43f0*/  F2FP.F16.F32.PACK_AB R24, R53, R40 ;  /* 0x000000283518723e */ /* 0x008fc800000000ff */
[----:B------:R-:W2:Y:S01]  /*4400*/  MUFU.EX2 R35, R35 ;  /* 0x0000002300237308 */ /* 0x000ea20000000800 */
[----:B----4-:R-:W-:Y:S01]  /*4410*/  FADD.FTZ R30, R68, R11 ;  /* 0x0000000b441e7221 */ /* 0x010fe20000010000 */
[----:B------:R-:W-:-:S04]  /*4420*/  FADD.FTZ R11, R37, R58 ;  /* 0x0000003a250b7221 */ /* 0x000fc80000010000 */
[----:B------:R-:W-:Y:S02]  /*4430*/  FADD.FTZ R58, R36, R11 ;  /* 0x0000000b243a7221 */ /* 0x000fe40000010000 */
[----:B------:R-:W3:Y:S01]  /*4440*/  MUFU.EX2 R38, R38 ;  /* 0x0000002600267308 */ /* 0x000ee20000000800 */
[----:B-1----:R-:W-:Y:S01]  /*4450*/  FADD.FTZ R30, R77, R30 ;  /* 0x0000001e4d1e7221 */ /* 0x002fe20000010000 */
[----:B------:R-:W-:Y:S01]  /*4460*/  FADD.FTZ R21, R41, R58 ;  /* 0x0000003a29157221 */ /* 0x000fe20000010000 */
[----:B------:R-:W-:-:S03]  /*4470*/  F2FP.F16.F32.PACK_AB R31, R77, R68 ;  /* 0x000000444d1f723e */ /* 0x000fc600000000ff */
[----:B------:R-:W-:Y:S02]  /*4480*/  FADD.FTZ R12, R8, R21 ;  /* 0x00000015080c7221 */ /* 0x000fe40000010000 */
[----:B------:R-:W1:Y:S01]  /*4490*/  MUFU.EX2 R39, R39 ;  /* 0x0000002700277308 */ /* 0x000e620000000800 */
[----:B--2---:R-:W-:Y:S01]  /*44a0*/  FADD.FTZ R11, R35, R30 ;  /* 0x0000001e230b7221 */ /* 0x004fe20000010000 */
[----:B------:R-:W-:Y:S01]  /*44b0*/  F2FP.F16.F32.PACK_AB R30, R33, R10 ;  /* 0x0000000a211e723e */ /* 0x000fe200000000ff */
[----:B------:R-:W-:-:S04]  /*44c0*/  FADD.FTZ R13, R45, R12 ;  /* 0x0000000c2d0d7221 */ /* 0x000fc80000010000 */
[----:B------:R-:W-:Y:S01]  /*44d0*/  FADD.FTZ R12, R6, R13 ;  /* 0x0000000d060c7221 */ /* 0x000fe20000010000 */
[----:B------:R-:W2:Y:S01]  /*44e0*/  MUFU.EX2 R46, R46 ;  /* 0x0000002e002e7308 */ /* 0x000ea20000000800 */
[----:B---3--:R-:W-:Y:S01]  /*44f0*/  FADD.FTZ R10, R38, R11 ;  /* 0x0000000b260a7221 */ /* 0x008fe20000010000 */
[----:B------:R3:W-:Y:S01]  /*4500*/  STSM.16.M88.4 [R22], R28 ;  /* 0x0000001c16007844 */ /* 0x0007e20000000200 */
[----:B------:R-:W-:Y:S01]  /*4510*/  FADD.FTZ R13, R49, R12 ;  /* 0x0000000c310d7221 */ /* 0x000fe20000010000 */
[----:B------:R-:W-:Y:S02]  /*4520*/  F2FP.F16.F32.PACK_AB R12, R37, R32 ;  /* 0x00000020250c723e */ /* 0x000fe400000000ff */
[----:B------:R-:W-:Y:S01]  /*4530*/  F2FP.F16.F32.PACK_AB R32, R45, R8 ;  /* 0x000000082d20723e */ /* 0x000fe200000000ff */
[----:B------:R-:W-:Y:S01]  /*4540*/  FADD.FTZ R20, R40, R13 ;  /* 0x0000000d28147221 */ /* 0x000fe20000010000 */
[----:B------:R-:W4:Y:S01]  /*4550*/  MUFU.EX2 R47, R47 ;  /* 0x0000002f002f7308 */ /* 0x000f220000000800 */
[----:B-1----:R-:W-:-:S02]  /*4560*/  FADD.FTZ R11, R39, R10 ;  /* 0x0000000a270b7221 */ /* 0x002fc40000010000 */
[----:B------:R-:W-:-:S04]  /*4570*/  FADD.FTZ R13, R53, R20 ;  /* 0x00000014350d7221 */ /* 0x000fc80000010000 */
[----:B------:R-:W-:Y:S01]  /*4580*/  FADD.FTZ R8, R48, R13 ;  /* 0x0000000d30087221 */ /* 0x000fe20000010000 */
[----:B------:R-:W1:Y:S01]  /*4590*/  MUFU.EX2 R50, R50 ;  /* 0x0000003200327308 */ /* 0x000e620000000800 */
[----:B--2---:R-:W-:Y:S01]  /*45a0*/  FADD.FTZ R10, R46, R11 ;  /* 0x0000000b2e0a7221 */ /* 0x004fe20000010000 */
[----:B------:R-:W-:Y:S02]  /*45b0*/  F2FP.F16.F32.PACK_AB R13, R38, R35 ;  /* 0x00000023260d723e */ /* 0x000fe400000000ff */
[----:B------:R-:W-:-:S04]  /*45c0*/  F2FP.F16.F32.PACK_AB R15, R46, R39 ;  /* 0x000000272e0f723e */ /* 0x000fc800000000ff */
[----:B------:R-:W2:Y:S01]  /*45d0*/  MUFU.EX2 R51, R51 ;  /* 0x0000003300337308 */ /* 0x000ea20000000800 */
[----:B----4-:R-:W-:Y:S01]  /*45e0*/  FADD.FTZ R11, R47, R10 ;  /* 0x0000000a2f0b7221 */ /* 0x010fe20000010000 */
[----:B------:R4:W-:Y:S06]  /*45f0*/  STSM.16.M88.4 [R18], R12 ;  /* 0x0000000c12007844 */ /* 0x0009ec0000000200 */
[----:B------:R-:W5:Y:S01]  /*4600*/  MUFU.EX2 R54, R54 ;  /* 0x0000003600367308 */ /* 0x000f620000000800 */
[C---:B-1----:R-:W-:Y:S01]  /*4610*/  FADD.FTZ R10, R50.reuse, R11 ;  /* 0x0000000b320a7221 */ /* 0x042fe20000010000 */
[----:B------:R-:W-:-:S06]  /*4620*/  F2FP.F16.F32.PACK_AB R33, R50, R47 ;  /* 0x0000002f3221723e */ /* 0x000fcc00000000ff */
[----:B------:R-:W1:Y:S01]  /*4630*/  MUFU.EX2 R4, R4 ;  /* 0x0000000400047308 */ /* 0x000e620000000800 */
[----:B--2---:R-:W-:-:S07]  /*4640*/  FADD.FTZ R11, R51, R10 ;  /* 0x0000000a330b7221 */ /* 0x004fce0000010000 */
[----:B------:R-:W2:Y:S01]  /*4650*/  MUFU.EX2 R67, R67 ;  /* 0x0000004300437308 */ /* 0x000ea20000000800 */
[C---:B-----5:R-:W-:Y:S01]  /*4660*/  FADD.FTZ R11, R54.reuse, R11 ;  /* 0x0000000b360b7221 */ /* 0x060fe20000010000 */
[----:B------:R-:W-:-:S05]  /*4670*/  F2FP.F16.F32.PACK_AB R35, R54, R51 ;  /* 0x000000333623723e */ /* 0x000fca00000000ff */
[----:B------:R3:W-:Y:S01]  /*4680*/  STSM.16.M88.4 [R136+0x27800], R32 ;  /* 0x0278002088007844 */ /* 0x0007e20000000200 */
[----:B------:R-:W5:Y:S01]  /*4690*/  MUFU.EX2 R70, R70 ;  /* 0x0000004600467308 */ /* 0x000f620000000800 */
[----:B-1----:R-:W-:-:S07]  /*46a0*/  FADD.FTZ R6, R4, R11 ;  /* 0x0000000b04067221 */ /* 0x002fce0000010000 */
[----:B------:R-:W1:Y:S01]  /*46b0*/  MUFU.EX2 R61, R61 ;  /* 0x0000003d003d7308 */ /* 0x000e620000000800 */
[C---:B--2---:R-:W-:Y:S01]  /*46c0*/  FADD.FTZ R11, R67.reuse, R6 ;  /* 0x00000006430b7221 */ /* 0x044fe20000010000 */
[----:B------:R-:W-:-:S06]  /*46d0*/  F2FP.F16.F32.PACK_AB R25, R67, R4 ;  /* 0x000000044319723e */ /* 0x000fcc00000000ff */
[----:B------:R-:W2:Y:S01]  /*46e0*/  MUFU.EX2 R71, R71 ;  /* 0x0000004700477308 */ /* 0x000ea20000000800 */
[----:B-----5:R-:W-:-:S07]  /*46f0*/  FADD.FTZ R6, R70, R11 ;  /* 0x0000000b46067221 */ /* 0x020fce0000010000 */
[----:B------:R-:W5:Y:S01]  /*4700*/  MUFU.EX2 R57, R57 ;  /* 0x0000003900397308 */ /* 0x000f620000000800 */
[C---:B-1----:R-:W-:Y:S01]  /*4710*/  FADD.FTZ R21, R61.reuse, R8 ;  /* 0x000000083d157221 */ /* 0x042fe20000010000 */
[----:B------:R-:W-:Y:S01]  /*4720*/  F2FP.F16.F32.PACK_AB R26, R61, R48 ;  /* 0x000000303d1a723e */ /* 0x000fe200000000ff */
[----:B------:R-:W-:Y:S02]  /*4730*/  VIADD R8, R88, 0xfffffffe ;  /* 0xfffffffe58087836 */ /* 0x000fe40000000000 */
[----:B------:R-:W-:-:S03]  /*4740*/  FADD.FTZ R4, R44, R21 ;  /* 0x000000152c047221 */ /* 0x000fc60000010000 */
[----:B------:R-:W1:Y:S01]  /*4750*/  MUFU.EX2 R52, R52 ;  /* 0x0000003400347308 */ /* 0x000e620000000800 */
[C---:B--2---:R-:W-:Y:S01]  /*4760*/  F2FP.F16.F32.PACK_AB R27, R71.reuse, R70 ;  /* 0x00000046471b723e */ /* 0x044fe200000000ff */
[----:B---3--:R-:W-:-:S04]  /*4770*/  FADD.FTZ R29, R71, R6 ;  /* 0x00000006471d7221 */ /* 0x008fc80000010000 */
[----:B------:R2:W-:Y:S02]  /*4780*/  STSM.16.M88.4 [R17], R24 ;  /* 0x0000001811007844 */ /* 0x0005e40000000200 */
[----:B------:R-:W3:Y:S01]  /*4790*/  MUFU.EX2 R65, R65 ;  /* 0x0000004100417308 */ /* 0x000ee20000000800 */
[C---:B-----5:R-:W-:Y:S01]  /*47a0*/  F2FP.F16.F32.PACK_AB R44, R57.reuse, R44 ;  /* 0x0000002c392c723e */ /* 0x060fe200000000ff */
[----:B------:R-:W-:-:S06]  /*47b0*/  FADD.FTZ R21, R57, R4 ;  /* 0x0000000439157221 */ /* 0x000fcc0000010000 */
[----:B------:R-:W5:Y:S01]  /*47c0*/  MUFU.EX2 R74, R74 ;  /* 0x0000004a004a7308 */ /* 0x000f620000000800 */
[----:B-1----:R-:W-:-:S07]  /*47d0*/  FADD.FTZ R4, R52, R21 ;  /* 0x0000001534047221 */ /* 0x002fce0000010000 */
[----:B------:R-:W1:Y:S01]  /*47e0*/  MUFU.EX2 R75, R75 ;  /* 0x0000004b004b7308 */ /* 0x000e620000000800 */
[C---:B---3--:R-:W-:Y:S01]  /*47f0*/  F2FP.F16.F32.PACK_AB R46, R65.reuse, R52 ;  /* 0x00000034412e723e */ /* 0x048fe200000000ff */
[----:B------:R-:W-:-:S06]  /*4800*/  FADD.FTZ R21, R65, R4 ;  /* 0x0000000441157221 */ /* 0x000fcc0000010000 */
[----:B------:R-:W3:Y:S01]  /*4810*/  MUFU.EX2 R78, R78 ;  /* 0x0000004e004e7308 */ /* 0x000ee20000000800 */
[----:B-----5:R-:W-:-:S07]  /*4820*/  FADD.FTZ R6, R74, R29 ;  /* 0x0000001d4a067221 */ /* 0x020fce0000010000 */
[----:B------:R-:W5:Y:S01]  /*4830*/  MUFU.EX2 R79, R79 ;  /* 0x0000004f004f7308 */ /* 0x000f620000000800 */
[C---:B-1----:R-:W-:Y:S01]  /*4840*/  F2FP.F16.F32.PACK_AB R45, R75.reuse, R74 ;  /* 0x0000004a4b2d723e */ /* 0x042fe200000000ff */
[----:B------:R-:W-:-:S06]  /*4850*/  FADD.FTZ R29, R75, R6 ;  /* 0x000000064b1d7221 */ /* 0x000fcc0000010000 */
[----:B------:R-:W-:Y:S01]  /*4860*/  MUFU.EX2 R56, R56 ;  /* 0x0000003800387308 */ /* 0x000fe20000000800 */
[----:B---3--:R-:W-:-:S07]  /*4870*/  FADD.FTZ R6, R78, R29 ;  /* 0x0000001d4e067221 */ /* 0x008fce0000010000 */
[----:B------:R-:W4:Y:S01]  /*4880*/  MUFU.EX2 R69, R69 ;  /* 0x0000004500457308 */ /* 0x000f220000000800 */
[C---:B-----5:R-:W-:Y:S01]  /*4890*/  F2FP.F16.F32.PACK_AB R47, R79.reuse, R78 ;  /* 0x0000004e4f2f723e */ /* 0x060fe200000000ff */
[----:B------:R-:W-:-:S04]  /*48a0*/  FADD.FTZ R29, R79, R6 ;  /* 0x000000064f1d7221 */ /* 0x000fc80000010000 */
[----:B------:R2:W-:Y:S02]  /*48b0*/  STSM.16.M88.4 [R22+0x6000], R44 ;  /* 0x0060002c16007844 */ /* 0x0005e40000000200 */
[----:B------:R-:W1:Y:S08]  /*48c0*/  MUFU.EX2 R60, R60 ;  /* 0x0000003c003c7308 */ /* 0x000e700000000800 */
[----:B------:R-:W3:Y:S01]  /*48d0*/  MUFU.EX2 R73, R73 ;  /* 0x0000004900497308 */ /* 0x000ee20000000800 */
[----:B----4-:R-:W-:Y:S01]  /*48e0*/  F2FP.F16.F32.PACK_AB R12, R69, R56 ;  /* 0x00000038450c723e */ /* 0x010fe200000000ff */
[----:B------:R-:W-:-:S04]  /*48f0*/  FADD.FTZ R56, R56, R21 ;  /* 0x0000001538387221 */ /* 0x000fc80000010000 */
[----:B------:R-:W-:Y:S02]  /*4900*/  FADD.FTZ R69, R69, R56 ;  /* 0x0000003845457221 */ /* 0x000fe40000010000 */
[----:B------:R-:W-:Y:S02]  /*4910*/  MUFU.EX2 R82, R82 ;  /* 0x0000005200527308 */ /* 0x000fe40000000800 */
[----:B-1----:R-:W-:-:S06]  /*4920*/  FADD.FTZ R6, R60, R69 ;  /* 0x000000453c067221 */ /* 0x002fcc0000010000 */
[----:B------:R-:W1:Y:S01]  /*4930*/  MUFU.EX2 R83, R83 ;  /* 0x0000005300537308 */ /* 0x000e620000000800 */
[C---:B---3--:R-:W-:Y:S01]  /*4940*/  F2FP.F16.F32.PACK_AB R14, R73.reuse, R60 ;  /* 0x0000003c490e723e */ /* 0x048fe200000000ff */
[----:B------:R-:W-:-:S06]  /*4950*/  FADD.FTZ R6, R73, R6 ;  /* 0x0000000649067221 */ /* 0x000fcc0000010000 */
[----:B------:R-:W3:Y:S08]  /*4960*/  MUFU.EX2 R86, R86 ;  /* 0x0000005600567308 */ /* 0x000ef00000000800 */
[----:B------:R-:W4:Y:S01]  /*4970*/  MUFU.EX2 R11, R64 ;  /* 0x00000040000b7308 */ /* 0x000f220000000800 */
[----:B-1----:R-:W-:Y:S01]  /*4980*/  F2FP.F16.F32.PACK_AB R13, R83, R82 ;  /* 0x00000052530d723e */ /* 0x002fe200000000ff */
[----:B------:R-:W-:-:S04]  /*4990*/  FADD.FTZ R82, R82, R29 ;  /* 0x0000001d52527221 */ /* 0x000fc80000010000 */
[----:B------:R-:W-:-:S04]  /*49a0*/  FADD.FTZ R83, R83, R82 ;  /* 0x0000005253537221 */ /* 0x000fc80000010000 */
[----:B---3--:R-:W-:Y:S01]  /*49b0*/  FADD.FTZ R4, R86, R83 ;  /* 0x0000005356047221 */ /* 0x008fe20000010000 */
[----:B----4-:R-:W-:-:S03]  /*49c0*/  F2FP.F16.F32.PACK_AB R15, R11, R86 ;  /* 0x000000560b0f723e */ /* 0x010fc600000000ff */
[----:B------:R-:W-:Y:S02]  /*49d0*/  FADD.FTZ R4, R11, R4 ;  /* 0x000000040b047221 */ /* 0x000fe40000010000 */
[----:B------:R2:W-:Y:S01]  /*49e0*/  STSM.16.M88.4 [R18+0x6000], R12 ;  /* 0x0060000c12007844 */ /* 0x0005e20000000200 */
[----:B------:R1:W-:Y:S06]  /*49f0*/  MEMBAR.ALL.CTA ;  /* 0x0000000000007992 */ /* 0x0003ec0000008000 */
[----:B-1----:R-:W1:Y:S02]  /*4a00*/  FENCE.VIEW.ASYNC.S ;  /* 0x00000000000073c6 */ /* 0x002e640000000000 */
[----:B-1----:R-:W-:Y:S01]  /*4a10*/  NOP ;  /* 0x0000000000007918 */ /* 0x002fe20000000000 */
[----:B------:R-:W-:Y:S05]  /*4a20*/  @P2 BRA `(.L_x_678) ;  /* 0x0000000000442947 */ /* 0x000fea0003800000 */
        /* <DEDUP_REMOVED lines=10> */
.L_x_679:
[----:B------:R-:W-:-:S11]  /*4ad0*/  UISETP.NE.AND UP1, UPT, UR7, 0x1, UPT ;  /* 0x000000010700788c */ /* 0x000fd6000bf25270 */
[----:B------:R-:W-:Y:S02]  /*4ae0*/  @UP1 ULDC.64 UR10, c[0x0][0x9e8] ;  /* 0x00027a00000a1ab9 */ /* 0x000fe40000000a00 */
[----:B------:R-:W-:-:S04]  /*4af0*/  UIMAD.WIDE.U32 UR14, UR18, UR10, URZ ;  /* 0x0000000a120e72a5 */ /* 0x000fc8000f8e003f */
[----:B------:R-:W-:-:S12]  /*4b00*/  @UP1 USHF.R.U32.HI UR18, URZ, UR11, UR15 ;  /* 0x0000000b3f121299 */ /* 0x000fd8000801160f */
.L_x_680:
[----:B------:R-:W-:-:S04]  /*4b10*/  UIMAD UR7, UR18, UR7, UR7 ;  /* 0x00000007120772a4 */ /* 0x000fc8000f8e0207 */
[----:B------:R-:W-:-:S04]  /*4b20*/  UISETP.LT.AND UP1, UPT, UR6, UR7, UPT ;  /* 0x000000070600728c */ /* 0x000fc8000bf21270 */
[----:B------:R-:W-:-:S12]  /*4b30*/  USEL UR6, UR6, UR7, UP1 ;  /* 0x0000000706067287 */ /* 0x000fd80008800000 */
.L_x_678:
[----:B------:R-:W-:Y:S01]  /*4b40*/  USHF.R.S32.HI UR7, URZ, 0x1f, UR6 ;  /* 0x0000001f3f077899 */ /* 0x000fe20008011406 */
[----:B------:R-:W-:Y:S02]  /*4b50*/  CS2R R134, SRZ ;  /* 0x0000000000867805 */ /* 0x000fe4000001ff00 */
[----:B------:R-:W-:Y:S02]  /*4b60*/  CS2R R132, SRZ ;  /* 0x0000000000847805 */ /* 0x000fe4000001ff00 */
[----:B------:R-:W-:Y:S01]  /*4b70*/  CS2R R130, SRZ ;  /* 0x0000000000827805 */ /* 0x000fe2000001ff00 */
[----:B------:R-:W-:Y:S01]  /*4b80*/  ULEA.HI UR7, UR7, UR6, URZ, 0x7 ;  /* 0x0000000607077291 */ /* 0x000fe2000f8f383f */
[----:B------:R-:W-:Y:S02]  /*4b90*/  CS2R R128, SRZ ;  /* 0x0000000000807805 */ /* 0x000fe4000001ff00 */
[----:B------:R-:W-:Y:S02]  /*4ba0*/  CS2R R126, SRZ ;  /* 0x00000000007e7805 */ /* 0x000fe4000001ff00 */
[----:B------:R-:W-:Y:S01]  /*4bb0*/  CS2R R124, SRZ ;  /* 0x00000000007c7805 */ /* 0x000fe2000001ff00 */
[----:B------:R-:W-:Y:S01]  /*4bc0*/  USHF.R.S32.HI UR7, URZ, 0x7, UR7 ;  /* 0x000000073f077899 */ /* 0x000fe20008011407 */
[----:B------:R-:W-:-:S02]  /*4bd0*/  CS2R R122, SRZ ;  /* 0x00000000007a7805 */ /* 0x000fc4000001ff00 */
[----:B------:R-:W-:Y:S02]  /*4be0*/  CS2R R120, SRZ ;  /* 0x0000000000787805 */ /* 0x000fe4000001ff00 */
[----:B------:R-:W-:Y:S01]  /*4bf0*/  CS2R R118, SRZ ;  /* 0x0000000000767805 */ /* 0x000fe2000001ff00 */
[----:B------:R-:W-:Y:S01]  /*4c00*/  UISETP.LT.AND UP1, UPT, UR40, UR7, UPT ;  /* 0x000000072800728c */ /* 0x000fe2000bf21270 */
[----:B------:R-:W-:Y:S02]  /*4c10*/  CS2R R116, SRZ ;  /* 0x0000000000747805 */ /* 0x000fe4000001ff00 */
[----:B------:R-:W-:Y:S02]  /*4c20*/  CS2R R114, SRZ ;  /* 0x0000000000727805 */ /* 0x000fe4000001ff00 */
[----:B------:R-:W-:Y:S01]  /*4c30*/  CS2R R112, SRZ ;  /* 0x0000000000707805 */ /* 0x000fe2000001ff00 */
[----:B------:R-:W-:Y:S01]  /*4c40*/  USEL UR58, UR40, UR7, !UP1 ;  /* 0x00000007283a7287 */ /* 0x000fe2000c800000 */
[----:B------:R-:W-:-:S02]  /*4c50*/  CS2R R110, SRZ ;  /* 0x00000000006e7805 */ /* 0x000fc4000001ff00 */
[----:B------:R-:W-:Y:S02]  /*4c60*/  CS2R R108, SRZ ;  /* 0x00000000006c7805 */ /* 0x000fe4000001ff00 */
[----:B------:R-:W-:Y:S02]  /*4c70*/  CS2R R106, SRZ ;  /* 0x00000000006a7805 */ /* 0x000fe4000001ff00 */
[----:B------:R-:W-:Y:S02]  /*4c80*/  CS2R R104, SRZ ;  /* 0x0000000000687805 */ /* 0x000fe4000001ff00 */
[----:B------:R-:W-:Y:S02]  /*4c90*/  CS2R R102, SRZ ;  /* 0x0000000000667805 */ /* 0x000fe4000001ff00 */
[----:B------:R-:W-:Y:S02]  /*4ca0*/  ISETP.GE.AND P2, PT, R8, UR58, PT ;  /* 0x0000003a08007c0c */ /* 0x000fe4000bf46270 */
[----:B------:R-:W-:-:S02]  /*4cb0*/  CS2R R100, SRZ ;  /* 0x0000000000647805 */ /* 0x000fc4000001ff00 */
[----:B------:R-:W-:Y:S02]  /*4cc0*/  CS2R R98, SRZ ;  /* 0x0000000000627805 */ /* 0x000fe4000001ff00 */
[----:B------:R-:W-:Y:S02]  /*4cd0*/  CS2R R96, SRZ ;  /* 0x0000000000607805 */ /* 0x000fe4000001ff00 */
[----:B------:R-:W-:Y:S02]  /*4ce0*/  CS2R R94, SRZ ;  /* 0x00000000005e7805 */ /* 0x000fe4000001ff00 */
[----:B------:R-:W-:Y:S02]  /*4cf0*/  CS2R R92, SRZ ;  /* 0x00000000005c7805 */ /* 0x000fe4000001ff00 */
[----:B------:R-:W-:Y:S02]  /*4d00*/  CS2R R90, SRZ ;  /* 0x00000000005a7805 */ /* 0x000fe4000001ff00 */
[----:B------:R-:W-:Y:S01]  /*4d10*/  CS2R R88, SRZ ;  /* 0x0000000000587805 */ /* 0x000fe2000001ff00 */
[----:B------:R-:W-:Y:S06]  /*4d20*/  @!P2 BRA `(.L_x_681) ;  /* 0x000000300040a947 */ /* 0x000fec0003800000 */
[----:B------:R-:W-:Y:S01]  /*4d30*/  IMAD.IADD R21, R0, 0x1, R5 ;  /* 0x0000000100157824 */ /* 0x000fe200078e0205 */
[----:B------:R-:W-:Y:S01]  /*4d40*/  ULDC UR34, c[0x0][0x9e4] ;  /* 0x0002790000227ab9 */ /* 0x000fe20000000800 */
[----:B------:R-:W-:Y:S01]  /*4d50*/  IMAD.MOV.U32 R135, RZ, RZ, RZ ;  /* 0x000000ffff877224 */ /* 0x000fe200078e00ff */
[----:B------:R-:W-:Y:S01]  /*4d60*/  ULDC UR35, c[0x0][0x9dc] ;  /* 0x0002770000237ab9 */ /* 0x000fe20000000800 */
[----:B------:R-:W-:Y:S01]  /*4d70*/  ULDC UR55, c[0x0][0x288] ;  /* 0x0000a20000377ab9 */ /* 0x000fe20000000800 */
[----:B------:R-:W-:Y:S01]  /*4d80*/  ULDC UR33, c[0x0][0x988] ;  /* 0x0002620000217ab9 */ /* 0x000fe20000000800 */
[----:B------:R-:W-:-:S05]  /*4d90*/  ULDC UR54, c[0x0][0x9e0] ;  /* 0x0002780000367ab9 */ /* 0x000fca0000000800 */
.L_x_698:
[----:B------:R-:W-:Y:S01]  /*4da0*/  UIADD3 UR57, UR36, 0x1, URZ ;  /* 0x0000000124397890 */ /* 0x000fe2000fffe03f */
[----:B------:R-:W-:-:S03]  /*4db0*/  ISETP.NE.AND P3, PT, RZ, UR45, PT ;  /* 0x0000002dff007c0c */ /* 0x000fc6000bf65270 */
[----:B------:R-:W-:-:S04]  /*4dc0*/  UISETP.NE.AND UP1, UPT, UR57, 0x2, UPT ;  /* 0x000000023900788c */ /* 0x000fc8000bf25270 */
[----:B------:R-:W-:Y:S02]  /*4dd0*/  USEL UR56, URZ, 0x1, UP1 ;  /* 0x000000013f387887 */ /* 0x000fe40008800000 */
[----:B------:R-:W-:Y:S02]  /*4de0*/  USEL UR57, UR57, URZ, UP1 ;  /* 0x0000003f39397287 */ /* 0x000fe40008800000 */
[----:B------:R-:W-:Y:S02]  /*4df0*/  ULOP3.LUT UR56, UR49, UR56, URZ, 0x3c, !UPT ;  /* 0x0000003831387292 */ /* 0x000fe4000f8e3c3f */
[----:B----4-:R-:W-:Y:S10]  /*4e00*/  @P3 BRA `(.L_x_682) ;  /* 0x00000000002c3947 */ /* 0x010ff40003800000 */
[----:B------:R-:W-:Y:S05]  /*4e10*/  @!P0 BRA `(.L_x_683) ;  /* 0x0000000000048947 */ /* 0x000fea0003800000 */
[----:B------:R-:W-:Y:S01]  /*4e20*/  BPT.TRAP 0x1 ;  /* 0x000000040000795c */ /* 0x000fe20000300000 */
.L_x_683:
[----:B------:R-:W-:Y:S01]  /*4e30*/  ULEA UR6, UR57, UR39, 0x3 ;  /* 0x0000002739067291 */ /* 0x000fe2000f8e183f */
[----:B------:R-:W-:-:S05]  /*4e40*/  IMAD.U32 R10, RZ, RZ, UR56 ;  /* 0x00000038ff0a7e24 */ /* 0x000fca000f8e00ff */
[----:B------:R-:W-:-:S04]  /*4e50*/  SHF.L.U32 R10, R10, 0x1f, RZ ;  /* 0x0000001f0a0a7819 */ /* 0x000fc800000006ff */
[----:B------:R1:W3:Y:S01]  /*4e60*/  SYNCS.PHASECHK.TRANS64.TRYWAIT P2, [UR6+0x2d830], R10 ;  /* 0x02d8300aff0075a7 */ /* 0x0002e20008040146 */
[----:B------:R-:W-:Y:S05]  /*4e70*/  @!P0 BRA `(.L_x_684) ;  /* 0x0000000000048947 */ /* 0x000fea0003800000 */
[----:B------:R-:W-:Y:S01]  /*4e80*/  BPT.TRAP 0x1 ;  /* 0x000000040000795c */ /* 0x000fe20000300000 */
.L_x_684:
[----:B---3--:R-:W-:Y:S05]  /*4e90*/  @P2 BRA `(.L_x_682) ;  /* 0x0000000000082947 */ /* 0x008fea0003800000 */
[----:B------:R-:W3:Y:S02]  /*4ea0*/  SYNCS.PHASECHK.TRANS64.TRYWAIT P2, [UR6+0x2d830], R10 ;  /* 0x02d8300aff0075a7 */ /* 0x000ee40008040146 */
[----:B---3--:R-:W-:Y:S05]  /*4eb0*/  @!P2 BRA `(.L_x_685) ;  /* 0x000000cc00f8a947 */ /* 0x008fea0003800000 */
.L_x_682:
[----:B-1-3--:R-:W-:Y:S01]  /*4ec0*/  VIADD R10, R16, 0x8 ;  /* 0x00000008100a7836 */ /* 0x00afe20000000000 */
[----:B------:R-:W-:Y:S01]  /*4ed0*/  UIMAD UR6, UR57, 0x600, UR32 ;  /* 0x00000600390678a4 */ /* 0x000fe2000f8e0220 */
[----:B------:R-:W-:Y:S01]  /*4ee0*/  UMOV UR7, 0x80000020 ;  /* 0x8000002000077882 */ /* 0x000fe20000000000 */
[----:B------:R-:W-:Y:S02]  /*4ef0*/  UMOV UR11, 0x80000020 ;  /* 0x80000020000b7882 */ /* 0x000fe40000000000 */
[----:B------:R1:W-:Y:S01]  /*4f00*/  BAR.SYNC.DEFER_BLOCKING R10, 0x100 ;  /* 0x0004000a0000751d */ /* 0x0003e20000010000 */
[----:B------:R-:W-:Y:S02]  /*4f10*/  UIADD3 UR10, UR6, 0x2, URZ ;  /* 0x00000002060a7890 */ /* 0x000fe4000fffe03f */
[----:B------:R-:W-:Y:S02]  /*4f20*/  UIADD3 UR14, UR6, 0x200, URZ ;  /* 0x00000200060e7890 */ /* 0x000fe4000fffe03f */
[----:B------:R-:W-:Y:S01]  /*4f30*/  UIADD3 UR18, UR6, 0x202, URZ ;  /* 0x0000020206127890 */ /* 0x000fe2000fffe03f */
[----:B------:R-:W-:Y:S01]  /*4f40*/  UMOV UR15, 0x80000020 ;  /* 0x80000020000f7882 */ /* 0x000fe20000000000 */
[----:B------:R-:W-:Y:S01]  /*4f50*/  UMOV UR19, 0x80000020 ;  /* 0x8000002000137882 */ /* 0x000fe20000000000 */
[----:B------:R-:W-:Y:S01]  /*4f60*/  UIADD3 UR22, UR6, 0x400, URZ ;  /* 0x0000040006167890 */ /* 0x000fe2000fffe03f */
[----:B------:R-:W-:Y:S01]  /*4f70*/  UMOV UR23, 0x80000020 ;  /* 0x8000002000177882 */ /* 0x000fe20000000000 */
[----:B------:R-:W-:Y:S01]  /*4f80*/  UIADD3 UR26, UR6, 0x402, URZ ;  /* 0x00000402061a7890 */ /* 0x000fe2000fffe03f */
[----:B------:R-:W-:Y:S01]  /*4f90*/  UMOV UR27, 0x80000020 ;  /* 0x80000020001b7882 */ /* 0x000fe20000000000 */
[----:B--2---:R-:W-:-:S06]  /*4fa0*/  WARPGROUP.ARRIVE ;  /* 0x00000000000079c5 */ /* 0x004fcc0000000000 */
[----:B------:R-:W-:Y:S03]  /*4fb0*/  HGMMA.64x128x16.F32 R24, gdesc[UR4], RZ, !UPT, gsb0 ;  /* 0x01e00000041879f0 */ /* 0x000fe6000c0008ff */
        /* <DEDUP_REMOVED lines=16> */
[----:B-1----:R-:W-:Y:S05]  /*50c0*/  @P3 BRA `(.L_x_686) ;  /* 0x00000000002c3947 */ /* 0x002fea0003800000 */
[----:B------:R-:W-:Y:S05]  /*50d0*/  @!P0 BRA `(.L_x_687) ;  /* 0x0000000000048947 */ /* 0x000fea0003800000 */
[----:B------:R-:W-:Y:S01]  /*50e0*/  BPT.TRAP 0x1 ;  /* 0x000000040000795c */ /* 0x000fe20000300000 */
.L_x_687:
[----:B------:R-:W-:Y:S01]  /*50f0*/  ULEA UR6, UR36, UR39, 0x3 ;  /* 0x0000002724067291 */ /* 0x000fe2000f8e183f */
[----:B------:R-:W-:-:S05]  /*5100*/  IMAD.U32 R10, RZ, RZ, UR49 ;  /* 0x00000031ff0a7e24 */ /* 0x000fca000f8e00ff */
[----:B------:R-:W-:-:S04]  /*5110*/  SHF.L.U32 R10, R10, 0x1f, RZ ;  /* 0x0000001f0a0a7819 */ /* 0x000fc800000006ff */
[----:B------:R1:W2:Y:S01]  /*5120*/  SYNCS.PHASECHK.TRANS64.TRYWAIT P2, [UR6+0x2d850], R10 ;  /* 0x02d8500aff0075a7 */ /* 0x0002a20008040146 */
[----:B------:R-:W-:Y:S05]  /*5130*/  @!P0 BRA `(.L_x_688) ;  /* 0x0000000000048947 */ /* 0x000fea0003800000 */
[----:B------:R-:W-:Y:S01]  /*5140*/  BPT.TRAP 0x1 ;  /* 0x000000040000795c */ /* 0x000fe20000300000 */
.L_x_688:
[----:B--2---:R-:W-:Y:S05]  /*5150*/  @P2 BRA `(.L_x_686) ;  /* 0x0000000000082947 */ /* 0x004fea0003800000 */
[----:B------:R-:W2:Y:S02]  /*5160*/  SYNCS.PHASECHK.TRANS64.TRYWAIT P2, [UR6+0x2d850], R10 ;  /* 0x02d8500aff0075a7 */ /* 0x000ea40008040146 */
[----:B--2---:R-:W-:Y:S05]  /*5170*/  @!P2 BRA `(.L_x_689) ;  /* 0x000000cc0060a947 */ /* 0x004fea0003800000 */
.L_x_686:
[----:B------:R-:W-:Y:S01]  /*5180*/  UIADD3 UR6, UR39, 0x400, URZ ;  /* 0x0000040027067890 */ /* 0x000fe2000fffe03f */
[----:B------:R-:W-:Y:S01]  /*5190*/  WARPGROUP.ARRIVE ;  /* 0x00000000000079c5 */ /* 0x000fe20000000000 */
[----:B------:R-:W-:Y:S01]  /*51a0*/  ULEA UR7, UR52, UR39, 0xd ;  /* 0x0000002734077291 */ /* 0x000fe2000f8e683f */
[----:B------:R-:W3:Y:S01]  /*51b0*/  LDC R13, c[0x0][0x2e0] ;  /* 0x0000b800ff0d7b82 */ /* 0x000ee20000000800 */
[----:B------:R-:W-:Y:S01]  /*51c0*/  USHF.R.U32.HI UR6, URZ, 0x4, UR6 ;  /* 0x000000043f067899 */ /* 0x000fe20008011606 */
[----:B------:R-:W-:Y:S01]  /*51d0*/  IMAD.SHL.U32 R20, R8, 0x80, RZ ;  /* 0x0000008008147824 */ /* 0x000fe200078e00ff */
[----:B------:R-:W-:Y:S01]  /*51e0*/  UIADD3 UR7, UR7, 0x21800, URZ ;  /* 0x0002180007077890 */ /* 0x000fe2000fffe03f */
[----:B--2---:R-:W-:Y:S01]  /*51f0*/  IMAD.U32 R11, RZ, RZ, UR57 ;  /* 0x00000039ff0b7e24 */ /* 0x004fe2000f8e00ff */
[----:B------:R-:W-:Y:S01]  /*5200*/  ULOP3.LUT UR6, UR6, 0x3fff, URZ, 0xc0, !UPT ;  /* 0x00003fff06067892 */ /* 0x000fe2000f8ec03f */
[----:B-1----:R-:W-:Y:S01]  /*5210*/  VIADD R10, R16, 0x9 ;  /* 0x00000009100a7836 */ /* 0x002fe20000000000 */
[----:B------:R-:W-:Y:S01]  /*5220*/  USHF.R.U32.HI UR7, URZ, 0x4, UR7 ;  /* 0x000000043f077899 */ /* 0x000fe20008011607 */
[----:B------:R-:W-:Y:S01]  /*5230*/  IADD3 R12, -R20, 0x1, RZ ;  /* 0x00000001140c7810 */ /* 0x000fe20007ffe1ff */
[----:B------:R-:W-:Y:S01]  /*5240*/  ULOP3.LUT UR10, UR6, 0x2000000, URZ, 0xfc, !UPT ;  /* 0x02000000060a7892 */ /* 0x000fe2000f8efc3f */
[----:B------:R-:W-:Y:S01]  /*5250*/  ISETP.GE.U32.AND P2, PT, R2, 0x180, PT ;  /* 0x000001800200780c */ /* 0x000fe20003f46070 */
[----:B------:R-:W-:Y:S01]  /*5260*/  ULOP3.LUT UR6, UR7, 0x3fff, URZ, 0xc0, !UPT ;  /* 0x00003fff07067892 */ /* 0x000fe2000f8ec03f */
[----:B------:R-:W-:Y:S01]  /*5270*/  @!P1 LEA R11, R11, UR39, 0x3 ;  /* 0x000000270b0b9c11 */ /* 0x000fe2000f8e18ff */
[----:B------:R-:W-:-:S02]  /*5280*/  UIMAD UR7, UR36, 0x600, UR10 ;  /* 0x00000600240778a4 */ /* 0x000fc4000f8e020a */
[----:B------:R-:W-:Y:S01]  /*5290*/  ULOP3.LUT UR6, UR6, 0x10000, URZ, 0xfc, !UPT ;  /* 0x0001000006067892 */ /* 0x000fe2000f8efc3f */
[----:B------:R-:W-:Y:S01]  /*52a0*/  UMOV UR31, 0x80000020 ;  /* 0x80000020001f7882 */ /* 0x000fe20000000000 */
[----:B------:R-:W-:Y:S01]  /*52b0*/  UMOV UR29, 0x40000040 ;  /* 0x40000040001d7882 */ /* 0x000fe20000000000 */
[----:B------:R-:W-:Y:S02]  /*52c0*/  @!P1 VIADD R11, R11, 0x2d840 ;  /* 0x0002d8400b0b9836 */ /* 0x000fe40000000000 */
[----:B------:R-:W-:Y:S02]  /*52d0*/  UMOV UR30, UR7 ;  /* 0x00000007001e7c82 */ /* 0x000fe40008000000 */
[----:B------:R-:W-:Y:S02]  /*52e0*/  UMOV UR28, UR6 ;  /* 0x00000006001c7c82 */ /* 0x000fe40008000000 */
[----:B------:R-:W-:Y:S01]  /*52f0*/  HGMMA.64x96x16.F32 R88, gdesc[UR28].tnspB, R88, gsb0 ;  /* 0x416000001c5879f0 */ /* 0x000fe20008000858 */
[----:B------:R-:W-:Y:S01]  /*5300*/  UIADD3 UR30, UR7, 0x40, URZ ;  /* 0x00000040071e7890 */ /* 0x000fe2000fffe03f */
[----:B---3--:R-:W-:Y:S01]  /*5310*/  IMAD R13, R13, UR47, R12 ;  /* 0x0000002f0d0d7c24 */ /* 0x008fe2000f8e020c */
[----:B------:R-:W-:Y:S01]  /*5320*/  UIADD3 UR28, UR6, 0x2, URZ ;  /* 0x00000002061c7890 */ /* 0x000fe2000fffe03f */
[----:B------:R-:W-:Y:S01]  /*5330*/  SEL R12, R10, 0x9, !P2 ;  /* 0x000000090a0c7807 */ /* 0x000fe20005000000 */
[----:B------:R-:W-:Y:S01]  /*5340*/  UMOV UR31, 0x80000020 ;  /* 0x80000020001f7882 */ /* 0x000fe20000000000 */
[----:B------:R-:W-:Y:S01]  /*5350*/  UMOV UR29, 0x40000040 ;  /* 0x40000040001d7882 */ /* 0x000fe20000000000 */
[----:B------:R-:W-:Y:S01]  /*5360*/  PLOP3.LUT P2, PT, PT, PT, UP0, 0x40, 0x0 ;  /* 0x000000000000781c */ /* 0x000fe20003f4e808 */
[----:B------:R-:W-:Y:S01]  /*5370*/  VIADD R10, R13, -UR55 ;  /* 0x800000370d0a7c36 */ /* 0x000fe20008000000 */
[----:B------:R-:W-:-:S03]  /*5380*/  @!P1 PRMT R11, RZ, 0x654, R11 ;  /* 0x00000654ff0b9816 */ /* 0x000fc6000000000b */
[----:B------:R-:W-:-:S04]  /*5390*/  IMAD R10, R19, -0x2, R10 ;  /* 0xfffffffe130a7824 */ /* 0x000fc800078e020a */
[----:B------:R-:W-:Y:S01]  /*53a0*/  VIADD R15, R10, UR54 ;  /* 0x000000360a0f7c36 */ /* 0x000fe20008000000 */
        /* <DEDUP_REMOVED lines=42> */
[----:B------:R-:W-:-:S06]  /*5650*/  ULOP3.LUT UR6, URZ, UR35, URZ, 0x33, !UPT ;  /* 0x000000233f067292 */ /* 0x000fcc000f8e333f */
[----:B------:R-:W-:-:S04]  /*5660*/  VIADD R14, R10, UR6 ;  /* 0x000000060a0e7c36 */ /* 0x000fc80008000000 */
[----:B------:R-:W-:Y:S01]  /*5670*/  IMAD.IADD R10, R0, 0x1, R14 ;  /* 0x00000001000a7824 */ /* 0x000fe200078e020e */
[----:B------:R-:W-:Y:S02]  /*5680*/  WARPGROUP.DEPBAR.LE gsb0, 0x0 ;  /* 0x00008000000079c5 */ /* 0x000fe40000010000 */
[----:B------:R-:W-:-:S06]  /*5690*/  WARPGROUP.ARRIVE ;  /* 0x00000000000079c5 */ /* 0x000fcc0000000000 */
[----:B------:R-:W-:Y:S03]  /*56a0*/  HGMMA.64x96x16.F32 R88, gdesc[UR28].tnspB, R88, gsb0 ;  /* 0x416000001c5879f0 */ /* 0x000fe60008000858 */
[----:B------:R-:W-:Y:S02]  /*56b0*/  WARPGROUP.DEPBAR.LE gsb0, 0x0 ;  /* 0x00008000000079c5 */ /* 0x000fe40000010000 */
[----:B------:R1:W-:Y:S06]  /*56c0*/  BAR.ARV R12, 0x100 ;  /* 0x0004000c0000751d */ /* 0x0003ec0000002000 */
[----:B------:R2:W-:Y:S02]  /*56d0*/  @!P1 SYNCS.ARRIVE.TRANS64.RED.A1T0 RZ, [R11+URZ], RZ ;  /* 0x000000ff0bff99a7 */ /* 0x0005e4000810043f */
[----:B--2---:R-:W-:Y:S01]  /*56e0*/  IMAD.IADD R11, R0, 0x1, R15 ;  /* 0x00000001000b7824 */ /* 0x004fe200078e020f */
[----:B-1----:R-:W-:Y:S06]  /*56f0*/  @P2 BRA `(.L_x_690) ;  /* 0x00000000005c2947 */ /* 0x002fec0003800000 */
[----:B------:R-:W-:Y:S01]  /*5700*/  ISETP.GT.AND P2, PT, R21, -0x1, PT ;  /* 0xffffffff1500780c */ /* 0x000fe20003f44270 */
[----:B------:R-:W-:-:S12]  /*5710*/  BSSY B0, `(.L_x_691) ;  /* 0x0000011000007945 */ /* 0x000fd80003800000 */
[----:B------:R-:W-:Y:S05]  /*5720*/  @P2 BRA `(.L_x_692) ;  /* 0x0000000000202947 */ /* 0x000fea0003800000 */
[----:B------:R-:W-:Y:S01]  /*5730*/  IMAD.U32 R142, RZ, RZ, UR34 ;  /* 0x00000022ff8e7e24 */ /* 0x000fe2000f8e00ff */
[----:B------:R-:W-:-:S04]  /*5740*/  LOP3.LUT R139, RZ, R21, RZ, 0x33, !PT ;  /* 0x00000015ff8b7212 */ /* 0x000fc800078e33ff */
[----:B------:R-:W-:-:S13]  /*5750*/  ISETP.NE.AND P2, PT, R142, 0x1, PT ;  /* 0x000000018e00780c */ /* 0x000fda0003f45270 */
[----:B------:R-:W1:Y:S02]  /*5760*/  @P2 LDC.64 R12, c[0x0][0x9e8] ;  /* 0x00027a00ff0c2b82 */ /* 0x000e640000000a00 */
[----:B-1----:R-:W-:-:S05]  /*5770*/  @P2 IMAD.HI.U32 R12, R139, R12, RZ ;  /* 0x0000000c8b0c2227 */ /* 0x002fca00078e00ff */
[----:B------:R-:W-:-:S04]  /*5780*/  @P2 SHF.R.U32.HI R139, RZ, R13, R12 ;  /* 0x0000000dff8b2219 */ /* 0x000fc8000001160c */
[----:B------:R-:W-:Y:S01]  /*5790*/  LOP3.LUT R139, RZ, R139, RZ, 0x33, !PT ;  /* 0x0000008bff8b7212 */ /* 0x000fe200078e33ff */
[----:B------:R-:W-:Y:S06]  /*57a0*/  BRA `(.L_x_693) ;  /* 0x00000000001c7947 */ /* 0x000fec0003800000 */
.L_x_692:
[----:B------:R-:W-:-:S05]  /*57b0*/  IMAD.U32 R142, RZ, RZ, UR34 ;  /* 0x00000022ff8e7e24 */ /* 0x000fca000f8e00ff */
[----:B------:R-:W-:-:S13]  /*57c0*/  ISETP.NE.AND P2, PT, R142, 0x1, PT ;  /* 0x000000018e00780c */ /* 0x000fda0003f45270 */
[----:B------:R-:W1:Y:S01]  /*57d0*/  @P2 LDC.64 R12, c[0x0][0x9e8] ;  /* 0x00027a00ff0c2b82 */ /* 0x000e620000000a00 */
[----:B------:R-:W-:-:S04]  /*57e0*/  @P2 IMAD.IADD R139, R0, 0x1, R5 ;  /* 0x00000001008b2824 */ /* 0x000fc800078e0205 */
[----:B-1----:R-:W-:-:S04]  /*57f0*/  @P2 IMAD.HI.U32 R12, R139, R12, RZ ;  /* 0x0000000c8b0c2227 */ /* 0x002fc800078e00ff */
[----:B------:R-:W-:Y:S01]  /*5800*/  IMAD.MOV.U32 R139, RZ, RZ, R21 ;  /* 0x000000ffff8b7224 */ /* 0x000fe200078e0015 */
[----:B------:R-:W-:-:S07]  /*5810*/  @P2 SHF.R.U32.HI R139, RZ, R13, R12 ;  /* 0x0000000dff8b2219 */ /* 0x000fce000001160c */
.L_x_693:
[----:B------:R-:W-:Y:S05]  /*5820*/  BSYNC B0 ;  /* 0x0000000000007941 */ /* 0x000fea0003800000 */
.L_x_691:
[----:B------:R-:W-:-:S04]  /*5830*/  IMAD R12, R139, R142, -R20 ;  /* 0x0000008e8b0c7224 */ /* 0x000fc800078e0a14 */
[----:B------:R-:W-:-:S05]  /*5840*/  IMAD R12, R19, -0x2, R12 ;  /* 0xfffffffe130c7824 */ /* 0x000fca00078e020c */
[----:B------:R-:W-:Y:S02]  /*5850*/  VIADDMNMX R11, R12, R142, R11, PT ;  /* 0x0000008e0c0b7246 */ /* 0x000fe4000380010b */
[----:B------:R-:W-:-:S07]  /*5860*/  VIMNMX R10, R10, R12, !PT ;  /* 0x0000000c0a0a7248 */ /* 0x000fce0007fe0100 */
.L_x_690:
[----:B------:R-:W-:Y:S01]  /*5870*/  ISETP.GT.AND P2, PT, R8, -0x1, PT ;  /* 0xffffffff0800780c */ /* 0x000fe20003f44270 */
[C---:B------:R-:W-:Y:S02]  /*5880*/  IMAD.IADD R15, R3.reuse, 0x1, R15 ;  /* 0x00000001030f7824 */ /* 0x040fe400078e020f */
[----:B------:R-:W-:Y:S01]  /*5890*/  IMAD.IADD R14, R3, 0x1, R14 ;  /* 0x00000001030e7824 */ /* 0x000fe200078e020e */
[C---:B------:R-:W-:Y:S02]  /*58a0*/  ISETP.GT.AND P5, PT, R10.reuse, RZ, P2 ;  /* 0x000000ff0a00720c */ /* 0x040fe400017a4270 */
[C---:B------:R-:W-:Y:S02]  /*58b0*/  ISETP.GT.AND P4, PT, R10.reuse, 0x1, P2 ;  /* 0x000000010a00780c */ /* 0x040fe40001784270 */
[----:B------:R-:W-:Y:S02]  /*58c0*/  ISETP.LT.OR P5, PT, R11, 0x1, P5 ;  /* 0x000000010b00780c */ /* 0x000fe40002fa1670 */
[----:B------:R-:W-:-:S02]  /*58d0*/  ISETP.GT.AND P6, PT, R10, 0x8, P2 ;  /* 0x000000080a00780c */ /* 0x000fc400017c4270 */
[----:B------:R-:W-:Y:S02]  /*58e0*/  FSEL R24, R24, -INF , !P5 ;  /* 0xff80000018187808 */ /* 0x000fe40006800000 */
[C---:B------:R-:W-:Y:S02]  /*58f0*/  ISETP.GT.AND P5, PT, R10.reuse, 0x10, P2 ;  /* 0x000000100a00780c */ /* 0x040fe400017a4270 */
[----:B------:R-:W-:Y:S02]  /*5900*/  ISETP.GT.AND P3, PT, R10, 0x9, P2 ;  /* 0x000000090a00780c */ /* 0x000fe40001764270 */
[C---:B------:R-:W-:Y:S02]  /*5910*/  ISETP.LT.OR P5, PT, R11.reuse, 0x11, P5 ;  /* 0x000000110b00780c */ /* 0x040fe40002fa1670 */
[----:B------:R-:W-:Y:S02]  /*5920*/  ISETP.LT.OR P4, PT, R11, 0x2, P4 ;  /* 0x000000020b00780c */ /* 0x000fe40002781670 */
[----:B------:R-:W-:-:S02]  /*5930*/  FSEL R32, R32, -INF , !P5 ;  /* 0xff80000020207808 */ /* 0x000fc40006800000 */
[----:B------:R-:W-:Y:S02]  /*5940*/  ISETP.GT.AND P5, PT, R10, 0x20, P2 ;  /* 0x000000200a00780c */ /* 0x000fe400017a4270 */
[C---:B------:R-:W-:Y:S02]  /*5950*/  ISETP.LT.OR P6, PT, R11.reuse, 0x9, P6 ;  /* 0x000000090b00780c */ /* 0x040fe400037c1670 */
[C---:B------:R-:W-:Y:S02]  /*5960*/  ISETP.LT.OR P3, PT, R11.reuse, 0xa, P3 ;  /* 0x0000000a0b00780c */ /* 0x040fe40001f61670 */
[----:B------:R-:W-:Y:S02]  /*5970*/  ISETP.LT.OR P5, PT, R11, 0x21, P5 ;  /* 0x000000210b00780c */ /* 0x000fe40002fa1670 */
[----:B------:R-:W-:Y:S02]  /*5980*/  FSEL R25, R25, -INF , !P4 ;  /* 0xff80000019197808 */ /* 0x000fe40006000000 */
[----:B------:R-:W-:-:S02]  /*5990*/  FSEL R28, R28, -INF , !P6 ;  /* 0xff8000001c1c7808 */ /* 0x000fc40007000000 */
[----:B------:R-:W-:Y:S02]  /*59a0*/  FSEL R29, R29, -INF , !P3 ;  /* 0xff8000001d1d7808 */ /* 0x000fe40005800000 */
[C---:B------:R-:W-:Y:S02]  /*59b0*/  ISETP.GT.AND P4, PT, R10.reuse, 0x11, P2 ;  /* 0x000000110a00780c */ /* 0x040fe40001784270 */
[C---:B------:R-:W-:Y:S02]  /*59c0*/  ISETP.GT.AND P6, PT, R10.reuse, 0x18, P2 ;  /* 0x000000180a00780c */ /* 0x040fe400017c4270 */
[----:B------:R-:W-:Y:S02]  /*59d0*/  ISETP.GT.AND P3, PT, R10, 0x19, P2 ;  /* 0x000000190a00780c */ /* 0x000fe40001764270 */
[----:B------:R-:W-:Y:S02]  /*59e0*/  FSEL R40, R40, -INF , !P5 ;  /* 0xff80000028287808 */ /* 0x000fe40006800000 */
[----:B------:R-:W-:-:S02]  /*59f0*/  ISETP.GT.AND P5, PT, R10, 0x30, P2 ;  /* 0x000000300a00780c */ /* 0x000fc400017a4270 */
[C---:B------:R-:W-:Y:S02]  /*5a00*/  ISETP.LT.OR P4, PT, R11.reuse, 0x12, P4 ;  /* 0x000000120b00780c */ /* 0x040fe40002781670 */
        /* <DEDUP_REMOVED lines=58> */
[----:B------:R-:W-:-:S02]  /*5db0*/  PLOP3.LUT P5, PT, PT, PT, UP0, 0x40, 0x0 ;  /* 0x000000000000781c */ /* 0x000fc40003fae808 */
[C---:B------:R-:W-:Y:S02]  /*5dc0*/  ISETP.LT.OR P4, PT, R11.reuse, 0x62, P4 ;  /* 0x000000620b00780c */ /* 0x040fe40002781670 */
[C---:B------:R-:W-:Y:S02]  /*5dd0*/  ISETP.LT.OR P6, PT, R11.reuse, 0x69, P6 ;  /* 0x000000690b00780c */ /* 0x040fe400037c1670 */
[----:B------:R-:W-:Y:S02]  /*5de0*/  ISETP.LT.OR P3, PT, R11, 0x6a, P3 ;  /* 0x0000006a0b00780c */ /* 0x000fe40001f61670 */
[----:B------:R-:W-:Y:S02]  /*5df0*/  FSEL R73, R73, -INF , !P4 ;  /* 0xff80000049497808 */ /* 0x000fe40006000000 */
[----:B------:R-:W-:Y:S02]  /*5e00*/  FSEL R76, R76, -INF , !P6 ;  /* 0xff8000004c4c7808 */ /* 0x000fe40007000000 */
[----:B------:R-:W-:-:S02]  /*5e10*/  FSEL R77, R77, -INF , !P3 ;  /* 0xff8000004d4d7808 */ /* 0x000fc40005800000 */
[C---:B------:R-:W-:Y:S02]  /*5e20*/  ISETP.GT.AND P4, PT, R10.reuse, 0x71, P2 ;  /* 0x000000710a00780c */ /* 0x040fe40001784270 */
[C---:B------:R-:W-:Y:S02]  /*5e30*/  ISETP.GT.AND P6, PT, R10.reuse, 0x78, P2 ;  /* 0x000000780a00780c */ /* 0x040fe400017c4270 */
[----:B------:R-:W-:Y:S02]  /*5e40*/  ISETP.GT.AND P3, PT, R10, 0x79, P2 ;  /* 0x000000790a00780c */ /* 0x000fe40001764270 */
[C---:B------:R-:W-:Y:S02]  /*5e50*/  ISETP.LT.OR P4, PT, R11.reuse, 0x72, P4 ;  /* 0x000000720b00780c */ /* 0x040fe40002781670 */
[C---:B------:R-:W-:Y:S02]  /*5e60*/  ISETP.LT.OR P6, PT, R11.reuse, 0x79, P6 ;  /* 0x000000790b00780c */ /* 0x040fe400037c1670 */
[----:B------:R-:W-:-:S02]  /*5e70*/  ISETP.LT.OR P3, PT, R11, 0x7a, P3 ;  /* 0x0000007a0b00780c */ /* 0x000fc40001f61670 */
[----:B------:R-:W-:Y:S02]  /*5e80*/  FSEL R81, R81, -INF , !P4 ;  /* 0xff80000051517808 */ /* 0x000fe40006000000 */
[----:B------:R-:W-:Y:S02]  /*5e90*/  FSEL R84, R84, -INF , !P6 ;  /* 0xff80000054547808 */ /* 0x000fe40007000000 */
[----:B------:R-:W-:Y:S01]  /*5ea0*/  FSEL R85, R85, -INF , !P3 ;  /* 0xff80000055557808 */ /* 0x000fe20005800000 */
[----:B------:R-:W-:Y:S06]  /*5eb0*/  @P5 BRA `(.L_x_694) ;  /* 0x0000000000585947 */ /* 0x000fec0003800000 */
[----:B------:R-:W-:Y:S01]  /*5ec0*/  IMAD.IADD R13, R3, 0x1, R5 ;  /* 0x00000001030d7824 */ /* 0x000fe200078e0205 */
[----:B------:R-:W-:Y:S04]  /*5ed0*/  BSSY B0, `(.L_x_695) ;  /* 0x0000010000007945 */ /* 0x000fe80003800000 */
[----:B------:R-:W-:-:S13]  /*5ee0*/  ISETP.GT.AND P3, PT, R13, -0x1, PT ;  /* 0xffffffff0d00780c */ /* 0x000fda0003f64270 */
        /* <DEDUP_REMOVED lines=9> */
.L_x_696:
[----:B------:R-:W-:-:S05]  /*5f80*/  IMAD.U32 R12, RZ, RZ, UR34 ;  /* 0x00000022ff0c7e24 */ /* 0x000fca000f8e00ff */
[----:B------:R-:W-:-:S13]  /*5f90*/  ISETP.NE.AND P3, PT, R12, 0x1, PT ;  /* 0x000000010c00780c */ /* 0x000fda0003f65270 */
[----:B------:R-:W1:Y:S02]  /*5fa0*/  @P3 LDC.64 R10, c[0x0][0x9e8] ;  /* 0x00027a00ff0a3b82 */ /* 0x000e640000000a00 */
[----:B-1----:R-:W-:-:S05]  /*5fb0*/  @P3 IMAD.HI.U32 R10, R13, R10, RZ ;  /* 0x0000000a0d0a3227 */ /* 0x002fca00078e00ff */
[----:B------:R-:W-:-:S07]  /*5fc0*/  @P3 SHF.R.U32.HI R13, RZ, R11, R10 ;  /* 0x0000000bff0d3219 */ /* 0x000fce000001160a */
.L_x_697:
[----:B------:R-:W-:Y:S05]  /*5fd0*/  BSYNC B0 ;  /* 0x0000000000007941 */ /* 0x000fea0003800000 */
.L_x_695:
[----:B------:R-:W-:-:S04]  /*5fe0*/  IMAD R20, R13, R12, -R20 ;  /* 0x0000000c0d147224 */ /* 0x000fc800078e0a14 */
[----:B------:R-:W-:-:S05]  /*5ff0*/  IMAD R20, R19, -0x2, R20 ;  /* 0xfffffffe13147824 */ /* 0x000fca00078e0214 */
[----:B------:R-:W-:Y:S02]  /*6000*/  VIADDMNMX R15, R20, R12, R15, PT ;  /* 0x0000000c140f7246 */ /* 0x000fe4000380010f */
[----:B------:R-:W-:-:S07]  /*6010*/  VIMNMX R14, R14, R20, !PT ;  /* 0x000000140e0e7248 */ /* 0x000fce0007fe0100 */
.L_x_694:
[----:B------:R-:W-:Y:S01]  /*6020*/  FMNMX.FTZ R10, R24, R7, !PT ;  /* 0x00000007180a7209 */ /* 0x000fe20007810000 */
[----:B------:R-:W-:Y:S01]  /*6030*/  UMOV UR49, UR56 ;  /* 0x0000003800317c82 */ /* 0x000fe20008000000 */
[----:B------:R-:W-:Y:S02]  /*6040*/  ISETP.GT.AND P5, PT, R14, 0x8, P2 ;  /* 0x000000080e00780c */ /* 0x000fe400017a4270 */
[----:B------:R-:W-:Y:S02]  /*6050*/  FMNMX.FTZ R11, R25, R10, !PT ;  /* 0x0000000a190b7209 */ /* 0x000fe40007810000 */
[----:B------:R-:W-:Y:S02]  /*6060*/  ISETP.LT.OR P5, PT, R15, 0x9, P5 ;  /* 0x000000090f00780c */ /* 0x000fe40002fa1670 */
[----:B------:R-:W-:Y:S02]  /*6070*/  FMNMX.FTZ R10, R28, R11, !PT ;  /* 0x0000000b1c0a7209 */ /* 0x000fe40007810000 */
[----:B------:R-:W-:-:S02]  /*6080*/  FSEL R30, R30, -INF , !P5 ;  /* 0xff8000001e1e7808 */ /* 0x000fc40006800000 */
[----:B------:R-:W-:Y:S02]  /*6090*/  FMNMX.FTZ R11, R29, R10, !PT ;  /* 0x0000000a1d0b7209 */ /* 0x000fe40007810000 */
        /* <DEDUP_REMOVED lines=12> */
[----:B------:R-:W-:Y:S02]  /*6160*/  ISETP.GT.AND P5, PT, R14, RZ, P2 ;  /* 0x000000ff0e00720c */ /* 0x000fe400017a4270 */
[----:B------:R-:W-:Y:S02]  /*6170*/  FMNMX.FTZ R10, R44, R11, !PT ;  /* 0x0000000b2c0a7209 */ /* 0x000fe40007810000 */
[----:B------:R-:W-:Y:S02]  /*6180*/  ISETP.GT.AND P4, PT, R14, 0x1, P2 ;  /* 0x000000010e00780c */ /* 0x000fe40001784270 */
[----:B------:R-:W-:Y:S02]  /*6190*/  FMNMX.FTZ R11, R45, R10, !PT ;  /* 0x0000000a2d0b7209 */ /* 0x000fe40007810000 */
[----:B------:R-:W-:-:S02]  /*61a0*/  ISETP.LT.OR P5, PT, R15, 0x1, P5 ;  /* 0x000000010f00780c */ /* 0x000fc40002fa1670 */
[----:B------:R-:W-:Y:S02]  /*61b0*/  FMNMX.FTZ R10, R48, R11, !PT ;  /* 0x0000000b300a7209 */ /* 0x000fe40007810000 */
[----:B------:R-:W-:Y:S02]  /*61c0*/  ISETP.LT.OR P4, PT, R15, 0x2, P4 ;  /* 0x000000020f00780c */ /* 0x000fe40002781670 */
[----:B------:R-:W-:Y:S02]  /*61d0*/  FMNMX.FTZ R11, R49, R10, !PT ;  /* 0x0000000a310b7209 */ /* 0x000fe40007810000 */
[----:B------:R-:W-:Y:S02]  /*61e0*/  FSEL R26, R26, -INF , !P5 ;  /* 0xff8000001a1a7808 */ /* 0x000fe40006800000 */
[----:B------:R-:W-:Y:S02]  /*61f0*/  FMNMX.FTZ R10, R52, R11, !PT ;  /* 0x0000000b340a7209 */ /* 0x000fe40007810000 */
[----:B------:R-:W-:-:S02]  /*6200*/  ISETP.GT.AND P3, PT, R14, 0x9, P2 ;  /* 0x000000090e00780c */ /* 0x000fc40001764270 */
[----:B------:R-:W-:Y:S02]  /*6210*/  FMNMX.FTZ R11, R53, R10, !PT ;  /* 0x0000000a350b7209 */ /* 0x000fe40007810000 */
[----:B------:R-:W-:Y:S02]  /*6220*/  FSEL R27, R27, -INF , !P4 ;  /* 0xff8000001b1b7808 */ /* 0x000fe40006000000 */
        /* <DEDUP_REMOVED lines=32> */
[----:B------:R-:W-:Y:S01]  /*6430*/  ISETP.GT.AND P3, PT, R14, 0x29, P2 ;  /* 0x000000290e00780c */ /* 0x000fe20001764270 */
[----:B------:R-:W1:Y:S01]  /*6440*/  SHFL.BFLY PT, R10, R11, 0x2, 0x1f ;  /* 0x0c401f000b0a7f89 */ /* 0x000e6200000e0000 */
[----:B------:R-:W-:-:S02]  /*6450*/  FSEL R46, R46, -INF , !P4 ;  /* 0xff8000002e2e7808 */ /* 0x000fc40006000000 */
[C---:B------:R-:W-:Y:S02]  /*6460*/  ISETP.GT.AND P4, PT, R14.reuse, 0x30, P2 ;  /* 0x000000300e00780c */ /* 0x040fe40001784270 */
[----:B------:R-:W-:Y:S02]  /*6470*/  ISETP.LT.OR P5, PT, R15, 0x2a, P3 ;  /* 0x0000002a0f00780c */ /* 0x000fe40001fa1670 */
[C---:B------:R-:W-:Y:S02]  /*6480*/  ISETP.GT.AND P3, PT, R14.reuse, 0x31, P2 ;  /* 0x000000310e00780c */ /* 0x040fe40001764270 */
[----:B------:R-:W-:Y:S02]  /*6490*/  FSEL R47, R47, -INF , !P5 ;  /* 0xff8000002f2f7808 */ /* 0x000fe40006800000 */
[----:B------:R-:W-:Y:S02]  /*64a0*/  ISETP.LT.OR P4, PT, R15, 0x31, P4 ;  /* 0x000000310f00780c */ /* 0x000fe40002781670 */
[----:B------:R-:W-:-:S02]  /*64b0*/  ISETP.GT.AND P5, PT, R14, 0x38, P2 ;  /* 0x000000380e00780c */ /* 0x000fc400017a4270 */
[----:B------:R-:W-:Y:S02]  /*64c0*/  ISETP.LT.OR P3, PT, R15, 0x32, P3 ;  /* 0x000000320f00780c */ /* 0x000fe40001f61670 */
[----:B------:R-:W-:Y:S02]  /*64d0*/  FSEL R50, R50, -INF , !P4 ;  /* 0xff80000032327808 */ /* 0x000fe40006000000 */
[----:B------:R-:W-:Y:S02]  /*64e0*/  ISETP.GT.AND P4, PT, R14, 0x39, P2 ;  /* 0x000000390e00780c */ /* 0x000fe40001784270 */
[----:B------:R-:W-:Y:S02]  /*64f0*/  FSEL R51, R51, -INF , !P3 ;  /* 0xff80000033337808 */ /* 0x000fe40005800000 */
[----:B------:R-:W-:Y:S02]  /*6500*/  ISETP.LT.OR P5, PT, R15, 0x39, P5 ;  /* 0x000000390f00780c */ /* 0x000fe40002fa1670 */
[----:B-1----:R-:W-:-:S02]  /*6510*/  FMNMX.FTZ R12, R11, R10, !PT ;  /* 0x0000000a0b0c7209 */ /* 0x002fc40007810000 */
[----:B------:R-:W-:Y:S02]  /*6520*/  ISETP.GT.AND P3, PT, R14, 0x40, P2 ;  /* 0x000000400e00780c */ /* 0x000fe40001764270 */
[----:B------:R-:W-:Y:S01]  /*6530*/  ISETP.LT.OR P4, PT, R15, 0x3a, P4 ;  /* 0x0000003a0f00780c */ /* 0x000fe20002781670 */
[----:B------:R-:W1:Y:S01]  /*6540*/  SHFL.BFLY PT, R13, R12, 0x1, 0x1f ;  /* 0x0c201f000c0d7f89 */ /* 0x000e6200000e0000 */
[----:B------:R-:W-:Y:S02]  /*6550*/  FSEL R54, R54, -INF , !P5 ;  /* 0xff80000036367808 */ /* 0x000fe40006800000 */
[----:B------:R-:W-:Y:S02]  /*6560*/  ISETP.GT.AND P5, PT, R14, 0x41, P2 ;  /* 0x000000410e00780c */ /* 0x000fe400017a4270 */
[----:B------:R-:W-:Y:S02]  /*6570*/  FSEL R55, R55, -INF , !P4 ;  /* 0xff80000037377808 */ /* 0x000fe40006000000 */
[----:B------:R-:W-:-:S02]  /*6580*/  ISETP.LT.OR P3, PT, R15, 0x41, P3 ;  /* 0x000000410f00780c */ /* 0x000fc40001f61670 */
[----:B------:R-:W-:Y:S02]  /*6590*/  ISETP.GT.AND P4, PT, R14, 0x48, P2 ;  /* 0x000000480e00780c */ /* 0x000fe40001784270 */
[----:B------:R-:W-:Y:S02]  /*65a0*/  ISETP.LT.OR P5, PT, R15, 0x42, P5 ;  /* 0x000000420f00780c */ /* 0x000fe40002fa1670 */
[----:B------:R-:W-:Y:S02]  /*65b0*/  FSEL R58, R58, -INF , !P3 ;  /* 0xff8000003a3a7808 */ /* 0x000fe40005800000 */
[----:B------:R-:W-:Y:S02]  /*65c0*/  ISETP.GT.AND P3, PT, R14, 0x49, P2 ;  /* 0x000000490e00780c */ /* 0x000fe40001764270 */
[----:B------:R-:W-:Y:S02]  /*65d0*/  FSEL R59, R59, -INF , !P5 ;  /* 0xff8000003b3b7808 */ /* 0x000fe40006800000 */
[----:B------:R-:W-:-:S02]  /*65e0*/  ISETP.LT.OR P4, PT, R15, 0x49, P4 ;  /* 0x000000490f00780c */ /* 0x000fc40002781670 */
[----:B------:R-:W-:Y:S02]  /*65f0*/  ISETP.GT.AND P5, PT, R14, 0x50, P2 ;  /* 0x000000500e00780c */ /* 0x000fe400017a4270 */
[----:B------:R-:W-:Y:S02]  /*6600*/  ISETP.LT.OR P3, PT, R15, 0x4a, P3 ;  /* 0x0000004a0f00780c */ /* 0x000fe40001f61670 */
[----:B-1----:R-:W-:Y:S02]  /*6610*/  FMNMX.FTZ R10, R12, R13, !PT ;  /* 0x0000000d0c0a7209 */ /* 0x002fe40007810000 */
[----:B------:R-:W-:Y:S02]  /*6620*/  FSEL R62, R62, -INF , !P4 ;  /* 0xff8000003e3e7808 */ /* 0x000fe40006000000 */
[C---:B------:R-:W-:Y:S01]  /*6630*/  FSETP.NEU.FTZ.AND P6, PT, R10.reuse, -INF , PT ;  /* 0xff8000000a00780b */ /* 0x040fe20003fdd000 */
[----:B------:R-:W-:Y:S01]  /*6640*/  FMUL.FTZ R13, R10, UR33 ;  /* 0x000000210a0d7c20 */ /* 0x000fe20008410000 */
[----:B------:R-:W-:-:S02]  /*6650*/  ISETP.GT.AND P4, PT, R14, 0x51, P2 ;  /* 0x000000510e00780c */ /* 0x000fc40001784270 */
[----:B------:R-:W-:Y:S02]  /*6660*/  FSEL R63, R63, -INF , !P3 ;  /* 0xff8000003f3f7808 */ /* 0x000fe40005800000 */
[----:B------:R-:W-:Y:S02]  /*6670*/  FSEL R11, R13, RZ, P6 ;  /* 0x000000ff0d0b7208 */ /* 0x000fe40003000000 */
[----:B------:R-:W-:Y:S02]  /*6680*/  ISETP.LT.OR P5, PT, R15, 0x51, P5 ;  /* 0x000000510f00780c */ /* 0x000fe40002fa1670 */
[----:B------:R-:W-:Y:S01]  /*6690*/  ISETP.GT.AND P3, PT, R14, 0x58, P2 ;  /* 0x000000580e00780c */ /* 0x000fe20001764270 */
[--C-:B------:R-:W-:Y:S01]  /*66a0*/  FFMA.FTZ R20, R28, UR33, -R11.reuse ;  /* 0x000000211c147c23 */ /* 0x100fe2000801080b */
[----:B------:R-:W-:Y:S01]  /*66b0*/  FMNMX.FTZ R28, R26, R9, !PT ;  /* 0x000000091a1c7209 */ /* 0x000fe20007810000 */
[--C-:B------:R-:W-:Y:S01]  /*66c0*/  FFMA.FTZ R12, R25, UR33, -R11.reuse ;  /* 0x00000021190c7c23 */ /* 0x100fe2000801080b */
[--C-:B------:R-:W-:Y:S01]  /*66d0*/  FFMA.FTZ R25, R29, UR33, -R11.reuse ;  /* 0x000000211d197c23 */ /* 0x100fe2000801080b */
        /* <DEDUP_REMOVED lines=11> */
[----:B------:R1:W-:Y:S01]  /*6790*/  MUFU.EX2 R28, R36 ;  /* 0x00000024001c7308 */ /* 0x0003e20000000800 */
[----:B------:R-:W-:Y:S01]  /*67a0*/  ISETP.LT.OR P4, PT, R15, 0x52, P4 ;  /* 0x000000520f00780c */ /* 0x000fe20002781670 */
[--C-:B------:R-:W-:Y:S01]  /*67b0*/  FFMA.FTZ R56, R56, UR33, -R11.reuse ;  /* 0x0000002138387c23 */ /* 0x100fe2000801080b */
[----:B------:R-:W-:Y:S01]  /*67c0*/  FMNMX.FTZ R32, R34, R33, !PT ;  /* 0x0000002122207209 */ /* 0x000fe20007810000 */
[--C-:B------:R-:W-:Y:S01]  /*67d0*/  FFMA.FTZ R33, R37, UR33, -R11.reuse ;  /* 0x0000002125217c23 */ /* 0x100fe2000801080b */
[----:B------:R-:W-:Y:S01]  /*67e0*/  FSEL R66, R66, -INF , !P5 ;  /* 0xff80000042427808 */ /* 0x000fe20006800000 */
[--C-:B------:R-:W-:Y:S01]  /*67f0*/  FFMA.FTZ R60, R60, UR33, -R11.reuse ;  /* 0x000000213c3c7c23 */ /* 0x100fe2000801080b */
[----:B------:R-:W-:Y:S01]  /*6800*/  FMNMX.FTZ R37, R35, R32, !PT ;  /* 0x0000002023257209 */ /* 0x000fe20007810000 */
[----:B------:R-:W-:Y:S01]  /*6810*/  FFMA.FTZ R85, R85, UR33, -R11 ;  /* 0x0000002155557c23 */ /* 0x000fe2000801080b */
[----:B------:R-:W-:Y:S01]  /*6820*/  ISETP.GT.AND P5, PT, R14, 0x59, P2 ;  /* 0x000000590e00780c */ /* 0x000fe200017a4270 */
[----:B------:R-:W-:Y:S01]  /*6830*/  MUFU.EX2 R13, R13 ;  /* 0x0000000d000d7308 */ /* 0x000fe20000000800 */
[----:B------:R-:W-:-:S02]  /*6840*/  FMNMX.FTZ R32, R38, R37, !PT ;  /* 0x0000002526207209 */ /* 0x000fc40007810000 */
[----:B------:R-:W-:Y:S02]  /*6850*/  FSEL R67, R67, -INF , !P4 ;  /* 0xff80000043437808 */ /* 0x000fe40006000000 */
[----:B------:R-:W-:Y:S02]  /*6860*/  FMNMX.FTZ R37, R39, R32, !PT ;  /* 0x0000002027257209 */ /* 0x000fe40007810000 */
[----:B------:R-:W-:Y:S01]  /*6870*/  ISETP.LT.OR P3, PT, R15, 0x59, P3 ;  /* 0x000000590f00780c */ /* 0x000fe20001f61670 */
[----:B------:R2:W-:Y:S01]  /*6880*/  MUFU.EX2 R32, R40 ;  /* 0x0000002800207308 */ /* 0x0005e20000000800 */
[----:B-1----:R-:W-:Y:S01]  /*6890*/  FMNMX.FTZ R36, R42, R37, !PT ;  /* 0x000000252a247209 */ /* 0x002fe20007810000 */
[----:B------:R-:W-:Y:S01]  /*68a0*/  FFMA.FTZ R37, R41, UR33, -R11 ;  /* 0x0000002129257c23 */ /* 0x000fe2000801080b */
[----:B------:R-:W-:Y:S02]  /*68b0*/  ISETP.GT.AND P4, PT, R14, 0x60, P2 ;  /* 0x000000600e00780c */ /* 0x000fe40001784270 */
[----:B------:R-:W-:-:S02]  /*68c0*/  FMNMX.FTZ R41, R43, R36, !PT ;  /* 0x000000242b297209 */ /* 0x000fc40007810000 */
[----:B------:R-:W-:Y:S01]  /*68d0*/  ISETP.LT.OR P5, PT, R15, 0x5a, P5 ;  /* 0x0000005a0f00780c */ /* 0x000fe20002fa1670 */
[----:B------:R-:W-:Y:S01]  /*68e0*/  MUFU.EX2 R12, R12 ;  /* 0x0000000c000c7308 */ /* 0x000fe20000000800 */
[----:B------:R-:W-:Y:S02]  /*68f0*/  FMNMX.FTZ R36, R46, R41, !PT ;  /* 0x000000292e247209 */ /* 0x000fe40007810000 */
[----:B------:R-:W-:Y:S02]  /*6900*/  FSEL R70, R70, -INF , !P3 ;  /* 0xff80000046467808 */ /* 0x000fe40005800000 */
[----:B------:R-:W-:Y:S02]  /*6910*/  FMNMX.FTZ R41, R47, R36, !PT ;  /* 0x000000242f297209 */ /* 0x000fe40007810000 */
[----:B------:R-:W-:Y:S01]  /*6920*/  ISETP.GT.AND P3, PT, R14, 0x61, P2 ;  /* 0x000000610e00780c */ /* 0x000fe20001764270 */
[----:B------:R1:W-:Y:S01]  /*6930*/  MUFU.EX2 R36, R44 ;  /* 0x0000002c00247308 */ /* 0x0003e20000000800 */
[----:B--2---:R-:W-:Y:S01]  /*6940*/  FMNMX.FTZ R40, R50, R41, !PT ;  /* 0x0000002932287209 */ /* 0x004fe20007810000 */
[----:B------:R-:W-:Y:S01]  /*6950*/  FFMA.FTZ R41, R45, UR33, -R11 ;  /* 0x000000212d297c23 */ /* 0x000fe2000801080b */
[----:B------:R-:W-:-:S02]  /*6960*/  FSEL R71, R71, -INF , !P5 ;  /* 0xff80000047477808 */ /* 0x000fc40006800000 */
[----:B------:R-:W-:Y:S02]  /*6970*/  FMNMX.FTZ R45, R51, R40, !PT ;  /* 0x00000028332d7209 */ /* 0x000fe40007810000 */
[----:B------:R-:W-:Y:S01]  /*6980*/  ISETP.LT.OR P4, PT, R15, 0x61, P4 ;  /* 0x000000610f00780c */ /* 0x000fe20002781670 */
[----:B------:R-:W-:Y:S01]  /*6990*/  MUFU.EX2 R20, R20 ;  /* 0x0000001400147308 */ /* 0x000fe20000000800 */
[----:B------:R-:W-:Y:S02]  /*69a0*/  FMNMX.FTZ R40, R54, R45, !PT ;  /* 0x0000002d36287209 */ /* 0x000fe40007810000 */
[----:B------:R-:W-:Y:S02]  /*69b0*/  ISETP.GT.AND P5, PT, R14, 0x68, P2 ;  /* 0x000000680e00780c */ /* 0x000fe400017a4270 */
[----:B------:R-:W-:Y:S02]  /*69c0*/  FMNMX.FTZ R45, R55, R40, !PT ;  /* 0x00000028372d7209 */ /* 0x000fe40007810000 */
[----:B------:R-:W-:Y:S01]  /*69d0*/  ISETP.LT.OR P3, PT, R15, 0x62, P3 ;  /* 0x000000620f00780c */ /* 0x000fe20001f61670 */
[----:B------:R2:W-:Y:S01]  /*69e0*/  MUFU.EX2 R40, R48 ;  /* 0x0000003000287308 */ /* 0x0005e20000000800 */
[----:B-1----:R-:W-:Y:S01]  /*69f0*/  FMNMX.FTZ R44, R58, R45, !PT ;  /* 0x0000002d3a2c7209 */ /* 0x002fe20007810000 */
[----:B------:R-:W-:Y:S01]  /*6a00*/  FFMA.FTZ R45, R49, UR33, -R11 ;  /* 0x00000021312d7c23 */ /* 0x000fe2000801080b */
[----:B------:R-:W-:-:S02]  /*6a10*/  FSEL R74, R74, -INF , !P4 ;  /* 0xff8000004a4a7808 */ /* 0x000fc40006000000 */
[----:B------:R-:W-:Y:S02]  /*6a20*/  FMNMX.FTZ R49, R59, R44, !PT ;  /* 0x0000002c3b317209 */ /* 0x000fe40007810000 */
[----:B------:R-:W-:Y:S01]  /*6a30*/  ISETP.GT.AND P4, PT, R14, 0x69, P2 ;  /* 0x000000690e00780c */ /* 0x000fe20001784270 */
[----:B------:R-:W-:Y:S01]  /*6a40*/  MUFU.EX2 R25, R25 ;  /* 0x0000001900197308 */ /* 0x000fe20000000800 */
[----:B------:R-:W-:Y:S02]  /*6a50*/  FMNMX.FTZ R44, R62, R49, !PT ;  /* 0x000000313e2c7209 */ /* 0x000fe40007810000 */
[----:B------:R-:W-:Y:S02]  /*6a60*/  FSEL R75, R75, -INF , !P3 ;  /* 0xff8000004b4b7808 */ /* 0x000fe40005800000 */
[----:B------:R-:W-:Y:S02]  /*6a70*/  FMNMX.FTZ R49, R63, R44, !PT ;  /* 0x0000002c3f317209 */ /* 0x000fe40007810000 */
[----:B------:R-:W-:Y:S01]  /*6a80*/  ISETP.LT.OR P5, PT, R15, 0x69, P5 ;  /* 0x000000690f00780c */ /* 0x000fe20002fa1670 */
[----:B------:R1:W-:Y:S01]  /*6a90*/  MUFU.EX2 R44, R52 ;  /* 0x00000034002c7308 */ /* 0x0003e20000000800 */
[----:B--2---:R-:W-:Y:S01]  /*6aa0*/  FMNMX.FTZ R48, R66, R49, !PT ;  /* 0x0000003142307209 */ /* 0x004fe20007810000 */
[----:B------:R-:W-:Y:S01]  /*6ab0*/  FFMA.FTZ R49, R53, UR33, -R11 ;  /* 0x0000002135317c23 */ /* 0x000fe2000801080b */
[----:B------:R-:W-:-:S02]  /*6ac0*/  ISETP.GT.AND P3, PT, R14, 0x70, P2 ;  /* 0x000000700e00780c */ /* 0x000fc40001764270 */
[----:B------:R-:W-:Y:S02]  /*6ad0*/  FMNMX.FTZ R53, R67, R48, !PT ;  /* 0x0000003043357209 */ /* 0x000fe40007810000 */
[----:B------:R-:W-:Y:S01]  /*6ae0*/  ISETP.LT.OR P4, PT, R15, 0x6a, P4 ;  /* 0x0000006a0f00780c */ /* 0x000fe20002781670 */
[----:B------:R-:W-:Y:S01]  /*6af0*/  MUFU.EX2 R24, R24 ;  /* 0x0000001800187308 */ /* 0x000fe20000000800 */
[----:B------:R-:W-:Y:S02]  /*6b00*/  FMNMX.FTZ R48, R70, R53, !PT ;  /* 0x0000003546307209 */ /* 0x000fe40007810000 */
[----:B------:R-:W-:Y:S02]  /*6b10*/  FSEL R139, R78, -INF , !P5 ;  /* 0xff8000004e8b7808 */ /* 0x000fe40006800000 */
[----:B------:R-:W-:Y:S02]  /*6b20*/  FMNMX.FTZ R53, R71, R48, !PT ;  /* 0x0000003047357209 */ /* 0x000fe40007810000 */
[----:B------:R-:W-:Y:S01]  /*6b30*/  ISETP.GT.AND P5, PT, R14, 0x71, P2 ;  /* 0x000000710e00780c */ /* 0x000fe200017a4270 */
[----:B------:R2:W-:Y:S01]  /*6b40*/  MUFU.EX2 R48, R56 ;  /* 0x0000003800307308 */ /* 0x0005e20000000800 */
[----:B-1----:R-:W-:Y:S01]  /*6b50*/  FMNMX.FTZ R52, R74, R53, !PT ;  /* 0x000000354a347209 */ /* 0x002fe20007810000 */
[----:B------:R-:W-:Y:S01]  /*6b60*/  FFMA.FTZ R53, R57, UR33, -R11 ;  /* 0x0000002139357c23 */ /* 0x000fe2000801080b */
[----:B------:R-:W-:-:S02]  /*6b70*/  FSEL R79, R79, -INF , !P4 ;  /* 0xff8000004f4f7808 */ /* 0x000fc40006000000 */
[----:B------:R-:W-:Y:S02]  /*6b80*/  FMNMX.FTZ R52, R75, R52, !PT ;  /* 0x000000344b347209 */ /* 0x000fe40007810000 */
[----:B------:R-:W-:Y:S01]  /*6b90*/  ISETP.LT.OR P3, PT, R15, 0x71, P3 ;  /* 0x000000710f00780c */ /* 0x000fe20001f61670 */
[----:B------:R-:W-:Y:S01]  /*6ba0*/  MUFU.EX2 R29, R29 ;  /* 0x0000001d001d7308 */ /* 0x000fe20000000800 */
[----:B------:R-:W-:Y:S01]  /*6bb0*/  FMNMX.FTZ R52, R139, R52, !PT ;  /* 0x000000348b347209 */ /* 0x000fe20007810000 */
[--C-:B--2---:R-:W-:Y:S01]  /*6bc0*/  FFMA.FTZ R56, R64, UR33, -R11.reuse ;  /* 0x0000002140387c23 */ /* 0x104fe2000801080b */
[----:B------:R-:W-:Y:S01]  /*6bd0*/  ISETP.GT.AND P4, PT, R14, 0x78, P2 ;  /* 0x000000780e00780c */ /* 0x000fe20001784270 */
[--C-:B------:R-:W-:Y:S01]  /*6be0*/  FFMA.FTZ R64, R72, UR33, -R11.reuse ;  /* 0x0000002148407c23 */ /* 0x100fe2000801080b */
[----:B------:R-:W-:Y:S01]  /*6bf0*/  ISETP.LT.OR P5, PT, R15, 0x72, P5 ;  /* 0x000000720f00780c */ /* 0x000fe20002fa1670 */
[----:B------:R-:W-:Y:S01]  /*6c00*/  FFMA.FTZ R72, R80, UR33, -R11 ;  /* 0x0000002150487c23 */ /* 0x000fe2000801080b */
[----:B------:R-:W-:Y:S01]  /*6c10*/  FSEL R82, R82, -INF , !P3 ;  /* 0xff80000052527808 */ /* 0x000fe20005800000 */
[----:B------:R-:W-:Y:S01]  /*6c20*/  MUFU.EX2 R33, R33 ;  /* 0x0000002100217308 */ /* 0x000fe20000000800 */
[----:B------:R-:W-:-:S02]  /*6c30*/  FMNMX.FTZ R57, R79, R52, !PT ;  /* 0x000000344f397209 */ /* 0x000fc40007810000 */
[----:B------:R-:W-:Y:S02]  /*6c40*/  ISETP.GT.AND P2, PT, R14, 0x79, P2 ;  /* 0x000000790e00780c */ /* 0x000fe40001744270 */
[----:B------:R-:W-:Y:S02]  /*6c50*/  ISETP.LT.OR P4, PT, R15, 0x79, P4 ;  /* 0x000000790f00780c */ /* 0x000fe40002781670 */
[----:B------:R-:W-:Y:S01]  /*6c60*/  FSEL R83, R83, -INF , !P5 ;  /* 0xff80000053537808 */ /* 0x000fe20006800000 */
[----:B------:R1:W-:Y:S01]  /*6c70*/  MUFU.EX2 R52, R60 ;  /* 0x0000003c00347308 */ /* 0x0003e20000000800 */
[----:B------:R-:W-:Y:S01]  /*6c80*/  FMNMX.FTZ R14, R82, R57, !PT ;  /* 0x00000039520e7209 */ /* 0x000fe20007810000 */
[--C-:B------:R-:W-:Y:S01]  /*6c90*/  FFMA.FTZ R57, R61, UR33, -R11.reuse ;  /* 0x000000213d397c23 */ /* 0x100fe2000801080b */
[----:B------:R-:W-:Y:S01]  /*6ca0*/  ISETP.LT.OR P2, PT, R15, 0x7a, P2 ;  /* 0x0000007a0f00780c */ /* 0x000fe20001741670 */
[--C-:B------:R-:W-:Y:S01]  /*6cb0*/  FFMA.FTZ R61, R65, UR33, -R11.reuse ;  /* 0x00000021413d7c23 */ /* 0x100fe2000801080b */
[----:B------:R-:W-:Y:S01]  /*6cc0*/  FSEL R86, R86, -INF , !P4 ;  /* 0xff80000056567808 */ /* 0x000fe20006000000 */
[--C-:B------:R-:W-:Y:S01]  /*6cd0*/  FFMA.FTZ R65, R69, UR33, -R11.reuse ;  /* 0x0000002145417c23 */ /* 0x100fe2000801080b */
[----:B------:R-:W-:Y:S01]  /*6ce0*/  FMNMX.FTZ R15, R83, R14, !PT ;  /* 0x0000000e530f7209 */ /* 0x000fe20007810000 */
[--C-:B------:R-:W-:Y:S01]  /*6cf0*/  FFMA.FTZ R69, R73, UR33, -R11.reuse ;  /* 0x0000002149457c23 */ /* 0x100fe2000801080b */
[----:B------:R-:W-:Y:S01]  /*6d00*/  FSEL R87, R87, -INF , !P2 ;  /* 0xff80000057577808 */ /* 0x000fe20005000000 */
[--C-:B-1----:R-:W-:Y:S01]  /*6d10*/  FFMA.FTZ R60, R68, UR33, -R11.reuse ;  /* 0x00000021443c7c23 */ /* 0x102fe2000801080b */
[----:B------:R-:W-:Y:S01]  /*6d20*/  FMNMX.FTZ R14, R86, R15, !PT ;  /* 0x0000000f560e7209 */ /* 0x000fe20007810000 */
[--C-:B------:R-:W-:Y:S01]  /*6d30*/  FFMA.FTZ R68, R76, UR33, -R11.reuse ;  /* 0x000000214c447c23 */ /* 0x100fe2000801080b */
[--C-:B------:R-:W-:Y:S01]  /*6d40*/  FFMA.FTZ R73, R77, UR33, -R11.reuse ;  /* 0x000000214d497c23 */ /* 0x100fe2000801080b */
[--C-:B------:R-:W-:Y:S01]  /*6d50*/  FFMA.FTZ R77, R81, UR33, -R11.reuse ;  /* 0x00000021514d7c23 */ /* 0x100fe2000801080b */
[----:B------:R-:W-:Y:S01]  /*6d60*/  FMNMX.FTZ R14, R87, R14, !PT ;  /* 0x0000000e570e7209 */ /* 0x000fe20007810000 */
[----:B------:R-:W-:Y:S01]  /*6d70*/  FFMA.FTZ R76, R84, UR33, -R11 ;  /* 0x00000021544c7c23 */ /* 0x000fe2000801080b */
[----:B------:R-:W-:Y:S01]  /*6d80*/  FSEL R78, R10, RZ, P6 ;  /* 0x000000ff0a4e7208 */ /* 0x000fe20003000000 */
[----:B------:R-:W-:Y:S02]  /*6d90*/  MUFU.EX2 R37, R37 ;  /* 0x0000002500257308 */ /* 0x000fe40000000800 */
[----:B------:R-:W1:Y:S02]  /*6da0*/  SHFL.BFLY PT, R15, R14, 0x2, 0x1f ;  /* 0x0c401f000e0f7f89 */ /* 0x000e6400000e0000 */
[----:B------:R-:W-:-:S04]  /*6db0*/  FADD.FTZ R78, -R78, R7 ;  /* 0x000000074e4e7221 */ /* 0x000fc80000010100 */
[----:B------:R-:W-:Y:S01]  /*6dc0*/  FMUL.FTZ R78, R78, UR33 ;  /* 0x000000214e4e7c20 */ /* 0x000fe20008410000 */
[----:B------:R-:W-:Y:S08]  /*6dd0*/  MUFU.EX2 R7, R85 ;  /* 0x0000005500077308 */ /* 0x000ff00000000800 */
[----:B------:R-:W2:Y:S08]  /*6de0*/  MUFU.EX2 R78, R78 ;  /* 0x0000004e004e7308 */ /* 0x000eb00000000800 */
[----:B------:R-:W-:Y:S01]  /*6df0*/  MUFU.EX2 R41, R41 ;  /* 0x0000002900297308 */ /* 0x000fe20000000800 */
[----:B-1----:R-:W-:-:S05]  /*6e00*/  FMNMX.FTZ R15, R14, R15, !PT ;  /* 0x0000000f0e0f7209 */ /* 0x002fca0007810000 */
[----:B------:R-:W1:Y:S02]  /*6e10*/  SHFL.BFLY PT, R14, R15, 0x1, 0x1f ;  /* 0x0c201f000f0e7f89 */ /* 0x000e6400000e0000 */
[----:B------:R-:W-:Y:S01]  /*6e20*/  MUFU.EX2 R45, R45 ;  /* 0x0000002d002d7308 */ /* 0x000fe20000000800 */
[-C--:B--2---:R-:W-:Y:S01]  /*6e30*/  FMUL.FTZ R88, R88, R78.reuse ;  /* 0x0000004e58587220 */ /* 0x084fe20000410000 */
[-C--:B------:R-:W-:Y:S01]  /*6e40*/  FMUL.FTZ R89, R89, R78.reuse ;  /* 0x0000004e59597220 */ /* 0x080fe20000410000 */
[-C--:B------:R-:W-:Y:S01]  /*6e50*/  FMUL.FTZ R92, R92, R78.reuse ;  /* 0x0000004e5c5c7220 */ /* 0x080fe20000410000 */
[-C--:B------:R-:W-:Y:S01]  /*6e60*/  FMUL.FTZ R93, R93, R78.reuse ;  /* 0x0000004e5d5d7220 */ /* 0x080fe20000410000 */
[-C--:B------:R-:W-:Y:S01]  /*6e70*/  FMUL.FTZ R96, R96, R78.reuse ;  /* 0x0000004e60607220 */ /* 0x080fe20000410000 */
[-C--:B------:R-:W-:Y:S01]  /*6e80*/  FMUL.FTZ R97, R97, R78.reuse ;  /* 0x0000004e61617220 */ /* 0x080fe20000410000 */
[-C--:B------:R-:W-:Y:S01]  /*6e90*/  FMUL.FTZ R100, R100, R78.reuse ;  /* 0x0000004e64647220 */ /* 0x080fe20000410000 */
[----:B------:R-:W-:Y:S01]  /*6ea0*/  MUFU.EX2 R49, R49 ;  /* 0x0000003100317308 */ /* 0x000fe20000000800 */
[-C--:B------:R-:W-:Y:S01]  /*6eb0*/  FMUL.FTZ R101, R101, R78.reuse ;  /* 0x0000004e65657220 */ /* 0x080fe20000410000 */
        /* <DEDUP_REMOVED lines=11> */
[----:B------:R-:W-:Y:S01]  /*6f70*/  FMUL.FTZ R124, R124, R78 ;  /* 0x0000004e7c7c7220 */ /* 0x000fe20000410000 */
[----:B-1----:R-:W-:Y:S01]  /*6f80*/  FMNMX.FTZ R11, R15, R14, !PT ;  /* 0x0000000e0f0b7209 */ /* 0x002fe20007810000 */
[-C--:B------:R-:W-:Y:S01]  /*6f90*/  FMUL.FTZ R125, R125, R78.reuse ;  /* 0x0000004e7d7d7220 */ /* 0x080fe20000410000 */
[----:B------:R-:W-:Y:S01]  /*6fa0*/  MUFU.EX2 R57, R57 ;  /* 0x0000003900397308 */ /* 0x000fe20000000800 */
[-C--:B------:R-:W-:Y:S01]  /*6fb0*/  FMUL.FTZ R128, R128, R78.reuse ;  /* 0x0000004e80807220 */ /* 0x080fe20000410000 */
[C---:B------:R-:W-:Y:S01]  /*6fc0*/  FSETP.NEU.FTZ.AND P2, PT, R11.reuse, -INF , PT ;  /* 0xff8000000b00780b */ /* 0x040fe20003f5d000 */
[----:B------:R-:W-:Y:S01]  /*6fd0*/  FMUL.FTZ R80, R11, UR33 ;  /* 0x000000210b507c20 */ /* 0x000fe20008410000 */
[-C--:B------:R-:W-:Y:S01]  /*6fe0*/  FMUL.FTZ R129, R129, R78.reuse ;  /* 0x0000004e81817220 */ /* 0x080fe20000410000 */
[-C--:B------:R-:W-:Y:S01]  /*6ff0*/  FMUL.FTZ R132, R132, R78.reuse ;  /* 0x0000004e84847220 */ /* 0x080fe20000410000 */
[----:B------:R-:W-:Y:S01]  /*7000*/  FSEL R14, R11, RZ, P2 ;  /* 0x000000ff0b0e7208 */ /* 0x000fe20001000000 */
[----:B------:R-:W-:Y:S01]  /*7010*/  FMUL.FTZ R133, R133, R78 ;  /* 0x0000004e85857220 */ /* 0x000fe20000410000 */
[----:B------:R-:W-:Y:S01]  /*7020*/  FSEL R80, R80, RZ, P2 ;  /* 0x000000ff50507208 */ /* 0x000fe20001000000 */
[----:B------:R-:W-:Y:S01]  /*7030*/  MUFU.EX2 R56, R56 ;  /* 0x0000003800387308 */ /* 0x000fe20000000800 */
[----:B------:R-:W-:Y:S01]  /*7040*/  ISETP.GT.AND P2, PT, R8, UR58, PT ;  /* 0x0000003a08007c0c */ /* 0x000fe2000bf44270 */
[----:B------:R-:W-:Y:S01]  /*7050*/  FADD.FTZ R14, -R14, R9 ;  /* 0x000000090e0e7221 */ /* 0x000fe20000010100 */
[----:B------:R-:W-:-:S02]  /*7060*/  VIADD R8, R8, 0xffffffff ;  /* 0xffffffff08087836 */ /* 0x000fc40000000000 */
[--C-:B------:R-:W-:Y:S01]  /*7070*/  FFMA.FTZ R26, R26, UR33, -R80.reuse ;  /* 0x000000211a1a7c23 */ /* 0x100fe20008010850 */
[--C-:B------:R-:W-:Y:S01]  /*7080*/  FFMA.FTZ R15, R27, UR33, -R80.reuse ;  /* 0x000000211b0f7c23 */ /* 0x100fe20008010850 */
[----:B------:R-:W-:Y:S01]  /*7090*/  FMUL.FTZ R9, R14, UR33 ;  /* 0x000000210e097c20 */ /* 0x000fe20008410000 */
[----:B------:R-:W-:Y:S02]  /*70a0*/  IMAD.U32 R14, RZ, RZ, UR36 ;  /* 0x00000024ff0e7e24 */ /* 0x000fe4000f8e00ff */
[--C-:B------:R-:W-:Y:S01]  /*70b0*/  FFMA.FTZ R84, R35, UR33, -R80.reuse ;  /* 0x0000002123547c23 */ /* 0x100fe20008010850 */
[--C-:B------:R-:W-:Y:S01]  /*70c0*/  FFMA.FTZ R30, R30, UR33, -R80.reuse ;  /* 0x000000211e1e7c23 */ /* 0x100fe20008010850 */
[----:B------:R-:W-:Y:S01]  /*70d0*/  MUFU.EX2 R26, R26 ;  /* 0x0000001a001a7308 */ /* 0x000fe20000000800 */
[--C-:B------:R-:W-:Y:S01]  /*70e0*/  FFMA.FTZ R35, R38, UR33, -R80.reuse ;  /* 0x0000002126237c23 */ /* 0x100fe20008010850 */
[----:B------:R-:W-:Y:S01]  /*70f0*/  @!P1 LEA R14, R14, UR39, 0x3 ;  /* 0x000000270e0e9c11 */ /* 0x000fe2000f8e18ff */
[--C-:B------:R-:W-:Y:S01]  /*7100*/  FFMA.FTZ R38, R39, UR33, -R80.reuse ;  /* 0x0000002127267c23 */ /* 0x100fe20008010850 */
[--C-:B------:R-:W-:Y:S01]  /*7110*/  FFMA.FTZ R142, R31, UR33, -R80.reuse ;  /* 0x000000211f8e7c23 */ /* 0x100fe20008010850 */
[--C-:B------:R-:W-:Y:S01]  /*7120*/  FFMA.FTZ R39, R42, UR33, -R80.reuse ;  /* 0x000000212a277c23 */ /* 0x100fe20008010850 */
[--C-:B------:R-:W-:Y:S01]  /*7130*/  FFMA.FTZ R42, R43, UR33, -R80.reuse ;  /* 0x000000212b2a7c23 */ /* 0x100fe20008010850 */
[----:B------:R-:W-:Y:S01]  /*7140*/  FFMA.FTZ R43, R54, UR33, -R80 ;  /* 0x00000021362b7c23 */ /* 0x000fe20008010850 */
[----:B------:R-:W1:Y:S01]  /*7150*/  MUFU.EX2 R9, R9 ;  /* 0x0000000900097308 */ /* 0x000e620000000800 */
[----:B------:R-:W-:-:S02]  /*7160*/  @!P1 VIADD R14, R14, 0x2d860 ;  /* 0x0002d8600e0e9836 */ /* 0x000fc40000000000 */
[--C-:B------:R-:W-:Y:S01]  /*7170*/  FFMA.FTZ R54, R55, UR33, -R80.reuse ;  /* 0x0000002137367c23 */ /* 0x100fe20008010850 */
[--C-:B------:R-:W-:Y:S01]  /*7180*/  FFMA.FTZ R27, R34, UR33, -R80.reuse ;  /* 0x00000021221b7c23 */ /* 0x100fe20008010850 */
[----:B------:R-:W-:Y:S01]  /*7190*/  FFMA.FTZ R55, R78, R6, R13 ;  /* 0x000000064e377223 */ /* 0x000fe2000001000d */
[----:B------:R-:W-:Y:S01]  /*71a0*/  FFMA.FTZ R81, R47, UR33, -R80 ;  /* 0x000000212f517c23 */ /* 0x000fe20008010850 */
[----:B------:R-:W-:Y:S01]  /*71b0*/  @!P1 PRMT R14, RZ, 0x654, R14 ;  /* 0x00000654ff0e9816 */ /* 0x000fe2000000000e */
[--C-:B------:R-:W-:Y:S01]  /*71c0*/  FFMA.FTZ R47, R58, UR33, -R80.reuse ;  /* 0x000000213a2f7c23 */ /* 0x100fe20008010850 */
[----:B------:R-:W2:Y:S01]  /*71d0*/  MUFU.EX2 R15, R15 ;  /* 0x0000000f000f7308 */ /* 0x000ea20000000800 */
[C---:B------:R-:W-:Y:S01]  /*71e0*/  FADD.FTZ R55, R12.reuse, R55 ;  /* 0x000000370c377221 */ /* 0x040fe20000010000 */
[----:B------:R3:W-:Y:S01]  /*71f0*/  @!P1 SYNCS.ARRIVE.TRANS64.RED.A1T0 RZ, [R14+URZ], RZ ;  /* 0x000000ff0eff99a7 */ /* 0x0007e2000810043f */
[----:B------:R-:W-:Y:S01]  /*7200*/  F2FP.F16.F32.PACK_AB R12, R12, R13 ;  /* 0x0000000d0c0c723e */ /* 0x000fe200000000ff */
[--C-:B------:R-:W-:Y:S01]  /*7210*/  FFMA.FTZ R58, R59, UR33, -R80.reuse ;  /* 0x000000213b3a7c23 */ /* 0x100fe20008010850 */
[--C-:B------:R-:W-:Y:S01]  /*7220*/  FFMA.FTZ R46, R46, UR33, -R80.reuse ;  /* 0x000000212e2e7c23 */ /* 0x100fe20008010850 */
[--C-:B------:R-:W-:Y:S01]  /*7230*/  FFMA.FTZ R6, R63, UR33, -R80.reuse ;  /* 0x000000213f067c23 */ /* 0x100fe20008010850 */
[----:B------:R-:W-:Y:S01]  /*7240*/  FFMA.FTZ R31, R51, UR33, -R80 ;  /* 0x00000021331f7c23 */ /* 0x000fe20008010850 */
[----:B------:R4:W5:Y:S01]  /*7250*/  MUFU.EX2 R85, R30 ;  /* 0x0000001e00557308 */ /* 0x0009620000000800 */
[----:B-1----:R-:W-:Y:S01]  /*7260*/  FFMA.FTZ R4, R9, R4, R26 ;  /* 0x0000000409047223 */ /* 0x002fe2000001001a */
[----:B---3--:R-:W-:Y:S01]  /*7270*/  FADD.FTZ R14, R20, R55 ;  /* 0x00000037140e7221 */ /* 0x008fe20000010000 */
[--C-:B------:R-:W-:Y:S01]  /*7280*/  FFMA.FTZ R51, R62, UR33, -R80.reuse ;  /* 0x000000213e337c23 */ /* 0x100fe20008010850 */
[--C-:B------:R-:W-:Y:S01]  /*7290*/  FFMA.FTZ R62, R74, UR33, -R80.reuse ;  /* 0x000000214a3e7c23 */ /* 0x100fe20008010850 */
[----:B------:R-:W-:Y:S01]  /*72a0*/  FFMA.FTZ R75, R75, UR33, -R80 ;  /* 0x000000214b4b7c23 */ /* 0x000fe20008010850 */
[C---:B------:R-:W-:Y:S01]  /*72b0*/  FADD.FTZ R55, R25.reuse, R14 ;  /* 0x0000000e19377221 */ /* 0x040fe20000010000 */
[----:B------:R-:W-:Y:S01]  /*72c0*/  F2FP.F16.F32.PACK_AB R14, R25, R20 ;  /* 0x00000014190e723e */ /* 0x000fe200000000ff */
[----:B------:R-:W1:Y:S01]  /*72d0*/  MUFU.EX2 R142, R142 ;  /* 0x0000008e008e7308 */ /* 0x000e620000000800 */
[C---:B--2---:R-:W-:Y:S01]  /*72e0*/  FADD.FTZ R4, R15.reuse, R4 ;  /* 0x000000040f047221 */ /* 0x044fe20000010000 */
[----:B------:R-:W-:Y:S01]  /*72f0*/  F2FP.F16.F32.PACK_AB R13, R15, R26 ;  /* 0x0000001a0f0d723e */ /* 0x000fe200000000ff */
[----:B------:R-:W-:Y:S01]  /*7300*/  FADD.FTZ R26, R24, R55 ;  /* 0x00000037181a7221 */ /* 0x000fe20000010000 */
[--C-:B----4-:R-:W-:Y:S01]  /*7310*/  FFMA.FTZ R30, R50, UR33, -R80.reuse ;  /* 0x00000021321e7c23 */ /* 0x110fe20008010850 */
[--C-:B------:R-:W-:Y:S01]  /*7320*/  FFMA.FTZ R55, R67, UR33, -R80.reuse ;  /* 0x0000002143377c23 */ /* 0x100fe20008010850 */
[----:B------:R-:W-:Y:S01]  /*7330*/  FFMA.FTZ R139, R139, UR33, -R80 ;  /* 0x000000218b8b7c23 */ /* 0x000fe20008010850 */
[----:B------:R-:W-:Y:S01]  /*7340*/  FADD.FTZ R59, R29, R26 ;  /* 0x0000001a1d3b7221 */ /* 0x000fe20000010000 */
[----:B------:R-:W2:Y:S01]  /*7350*/  MUFU.EX2 R27, R27 ;  /* 0x0000001b001b7308 */ /* 0x000ea20000000800 */
[----:B-----5:R-:W-:Y:S01]  /*7360*/  FADD.FTZ R25, R85, R4 ;  /* 0x0000000455197221 */ /* 0x020fe20000010000 */
[--C-:B------:R-:W-:Y:S01]  /*7370*/  FFMA.FTZ R4, R66, UR33, -R80.reuse ;  /* 0x0000002142047c23 */ /* 0x100fe20008010850 */
[----:B------:R-:W-:Y:S01]  /*7380*/  FADD.FTZ R34, R28, R59 ;  /* 0x0000003b1c227221 */ /* 0x000fe20000010000 */
[--C-:B------:R-:W-:Y:S01]  /*7390*/  FFMA.FTZ R59, R70, UR33, -R80.reuse ;  /* 0x00000021463b7c23 */ /* 0x100fe20008010850 */
[--C-:B------:R-:W-:Y:S01]  /*73a0*/  FFMA.FTZ R79, R79, UR33, -R80.reuse ;  /* 0x000000214f4f7c23 */ /* 0x100fe20008010850 */
[----:B------:R-:W-:Y:S01]  /*73b0*/  FFMA.FTZ R82, R82, UR33, -R80 ;  /* 0x0000002152527c23 */ /* 0x000fe20008010850 */
[----:B------:R-:W-:Y:S01]  /*73c0*/  FADD.FTZ R63, R33, R34 ;  /* 0x00000022213f7221 */ /* 0x000fe20000010000 */
[----:B------:R-:W3:Y:S01]  /*73d0*/  MUFU.EX2 R84, R84 ;  /* 0x0000005400547308 */ /* 0x000ee20000000800 */
[C---:B-1----:R-:W-:Y:S01]  /*73e0*/  FADD.FTZ R20, R142.reuse, R25 ;  /* 0x000000198e147221 */ /* 0x042fe20000010000 */
[----:B------:R-:W-:Y:S01]  /*73f0*/  F2FP.F16.F32.PACK_AB R15, R142, R85 ;  /* 0x000000558e0f723e */ /* 0x000fe200000000ff */
[----:B------:R-:W-:Y:S01]  /*7400*/  FADD.FTZ R34, R32, R63 ;  /* 0x0000003f20227221 */ /* 0x000fe20000010000 */
[--C-:B------:R-:W-:Y:S01]  /*7410*/  FFMA.FTZ R83, R83, UR33, -R80.reuse ;  /* 0x0000002153537c23 */ /* 0x100fe20008010850 */
[----:B------:R-:W-:Y:S01]  /*7420*/  FFMA.FTZ R86, R86, UR33, -R80 ;  /* 0x0000002156567c23 */ /* 0x000fe20008010850 */
[----:B------:R-:W-:Y:S01]  /*7430*/  F2FP.F16.F32.PACK_AB R24, R29, R24 ;  /* 0x000000181d18723e */ /* 0x000fe200000000ff */
[----:B------:R-:W-:Y:S01]  /*7440*/  FADD.FTZ R63, R37, R34 ;  /* 0x00000022253f7221 */ /* 0x000fe20000010000 */
[----:B------:R-:W1:Y:S01]  /*7450*/  MUFU.EX2 R35, R35 ;  /* 0x0000002300237308 */ /* 0x000e620000000800 */
[----:B--2---:R-:W-:Y:S01]  /*7460*/  FADD.FTZ R25, R27, R20 ;  /* 0x000000141b197221 */ /* 0x004fe20000010000 */
[----:B------:R2:W-:Y:S01]  /*7470*/  STSM.16.M88.4 [R136+0x21800], R12 ;  /* 0x0218000c88007844 */ /* 0x0005e20000000200 */
[--C-:B------:R-:W-:Y:S01]  /*7480*/  FFMA.FTZ R20, R71, UR33, -R80.reuse ;  /* 0x0000002147147c23 */ /* 0x100fe20008010850 */
[----:B------:R-:W-:Y:S01]  /*7490*/  FFMA.FTZ R80, R87, UR33, -R80 ;  /* 0x0000002157507c23 */ /* 0x000fe20008010850 */
[----:B------:R-:W-:Y:S01]  /*74a0*/  F2FP.F16.F32.PACK_AB R32, R37, R32 ;  /* 0x000000202520723e */ /* 0x000fe200000000ff */
[----:B------:R-:W-:Y:S01]  /*74b0*/  UMOV UR36, UR57 ;  /* 0x0000003900247c82 */ /* 0x000fe20008000000 */
[-C--:B------:R-:W-:Y:S01]  /*74c0*/  FMUL.FTZ R90, R90, R9.reuse ;  /* 0x000000095a5a7220 */ /* 0x080fe20000410000 */
[----:B------:R-:W4:Y:S01]  /*74d0*/  MUFU.EX2 R38, R38 ;  /* 0x0000002600267308 */ /* 0x000f220000000800 */
[----:B---3--:R-:W-:Y:S01]  /*74e0*/  FADD.FTZ R26, R84, R25 ;  /* 0x00000019541a7221 */ /* 0x008fe20000010000 */
[-C--:B------:R-:W-:Y:S01]  /*74f0*/  FMUL.FTZ R91, R91, R9.reuse ;  /* 0x000000095b5b7220 */ /* 0x080fe20000410000 */
[-C--:B------:R-:W-:Y:S01]  /*7500*/  FMUL.FTZ R94, R94, R9.reuse ;  /* 0x000000095e5e7220 */ /* 0x080fe20000410000 */
[-C--:B------:R-:W-:Y:S01]  /*7510*/  FMUL.FTZ R95, R95, R9.reuse ;  /* 0x000000095f5f7220 */ /* 0x080fe20000410000 */
[-C--:B------:R-:W-:Y:S01]  /*7520*/  FMUL.FTZ R98, R98, R9.reuse ;  /* 0x0000000962627220 */ /* 0x080fe20000410000 */
[-C--:B------:R-:W-:Y:S01]  /*7530*/  FMUL.FTZ R99, R99, R9.reuse ;  /* 0x0000000963637220 */ /* 0x080fe20000410000 */
[-C--:B------:R-:W-:Y:S01]  /*7540*/  FMUL.FTZ R102, R102, R9.reuse ;  /* 0x0000000966667220 */ /* 0x080fe20000410000 */
[----:B------:R-:W3:Y:S01]  /*7550*/  MUFU.EX2 R39, R39 ;  /* 0x0000002700277308 */ /* 0x000ee20000000800 */
[----:B-1----:R-:W-:Y:S01]  /*7560*/  FADD.FTZ R25, R35, R26 ;  /* 0x0000001a23197221 */ /* 0x002fe20000010000 */
[-C--:B------:R-:W-:Y:S01]  /*7570*/  FMUL.FTZ R103, R103, R9.reuse ;  /* 0x0000000967677220 */ /* 0x080fe20000410000 */
[-C--:B------:R-:W-:Y:S01]  /*7580*/  FMUL.FTZ R106, R106, R9.reuse ;  /* 0x000000096a6a7220 */ /* 0x080fe20000410000 */
[-C--:B------:R-:W-:Y:S01]  /*7590*/  FMUL.FTZ R107, R107, R9.reuse ;  /* 0x000000096b6b7220 */ /* 0x080fe20000410000 */
[-C--:B------:R-:W-:Y:S01]  /*75a0*/  FMUL.FTZ R110, R110, R9.reuse ;  /* 0x000000096e6e7220 */ /* 0x080fe20000410000 */
[-C--:B------:R-:W-:Y:S01]  /*75b0*/  FMUL.FTZ R111, R111, R9.reuse ;  /* 0x000000096f6f7220 */ /* 0x080fe20000410000 */
[-C--:B------:R-:W-:Y:S01]  /*75c0*/  FMUL.FTZ R114, R114, R9.reuse ;  /* 0x0000000972727220 */ /* 0x080fe20000410000 */
[----:B------:R-:W1:Y:S01]  /*75d0*/  MUFU.EX2 R42, R42 ;  /* 0x0000002a002a7308 */ /* 0x000e620000000800 */
[----:B----4-:R-:W-:Y:S01]  /*75e0*/  FADD.FTZ R26, R38, R25 ;  /* 0x00000019261a7221 */ /* 0x010fe20000010000 */
[-C--:B------:R-:W-:Y:S01]  /*75f0*/  FMUL.FTZ R115, R115, R9.reuse ;  /* 0x0000000973737220 */ /* 0x080fe20000410000 */
[-C--:B------:R-:W-:Y:S01]  /*7600*/  FMUL.FTZ R118, R118, R9.reuse ;  /* 0x0000000976767220 */ /* 0x080fe20000410000 */
[-C--:B------:R-:W-:Y:S01]  /*7610*/  FMUL.FTZ R119, R119, R9.reuse ;  /* 0x0000000977777220 */ /* 0x080fe20000410000 */
[-C--:B------:R-:W-:Y:S01]  /*7620*/  FMUL.FTZ R122, R122, R9.reuse ;  /* 0x000000097a7a7220 */ /* 0x080fe20000410000 */
[-C--:B------:R-:W-:Y:S01]  /*7630*/  FMUL.FTZ R123, R123, R9.reuse ;  /* 0x000000097b7b7220 */ /* 0x080fe20000410000 */
[-C--:B------:R-:W-:Y:S01]  /*7640*/  FMUL.FTZ R126, R126, R9.reuse ;  /* 0x000000097e7e7220 */ /* 0x080fe20000410000 */
[----:B------:R-:W4:Y:S01]  /*7650*/  MUFU.EX2 R46, R46 ;  /* 0x0000002e002e7308 */ /* 0x000f220000000800 */
[----:B---3--:R-:W-:Y:S01]  /*7660*/  FADD.FTZ R25, R39, R26 ;  /* 0x0000001a27197221 */ /* 0x008fe20000010000 */
[----:B------:R-:W-:Y:S01]  /*7670*/  FADD.FTZ R26, R36, R63 ;  /* 0x0000003f241a7221 */ /* 0x000fe20000010000 */
[-C--:B------:R-:W-:Y:S01]  /*7680*/  FMUL.FTZ R127, R127, R9.reuse ;  /* 0x000000097f7f7220 */ /* 0x080fe20000410000 */
[-C--:B------:R-:W-:Y:S01]  /*7690*/  FMUL.FTZ R130, R130, R9.reuse ;  /* 0x0000000982827220 */ /* 0x080fe20000410000 */
[-C--:B------:R-:W-:Y:S01]  /*76a0*/  FMUL.FTZ R131, R131, R9.reuse ;  /* 0x0000000983837220 */ /* 0x080fe20000410000 */
[----:B------:R-:W-:Y:S01]  /*76b0*/  FADD.FTZ R63, R41, R26 ;  /* 0x0000001a293f7221 */ /* 0x000fe20000010000 */
[-C--:B------:R-:W-:Y:S01]  /*76c0*/  FMUL.FTZ R134, R134, R9.reuse ;  /* 0x0000000986867220 */ /* 0x080fe20000410000 */
[----:B------:R-:W3:Y:S01]  /*76d0*/  MUFU.EX2 R81, R81 ;  /* 0x0000005100517308 */ /* 0x000ee20000000800 */
[----:B-1----:R-:W-:Y:S01]  /*76e0*/  FADD.FTZ R25, R42, R25 ;  /* 0x000000192a197221 */ /* 0x002fe20000010000 */
[----:B------:R-:W-:Y:S01]  /*76f0*/  FADD.FTZ R34, R40, R63 ;  /* 0x0000003f28227221 */ /* 0x000fe20000010000 */
[----:B------:R-:W-:Y:S01]  /*7700*/  F2FP.F16.F32.PACK_AB R40, R45, R40 ;  /* 0x000000282d28723e */ /* 0x000fe200000000ff */
[----:B------:R-:W-:Y:S01]  /*7710*/  FMUL.FTZ R135, R135, R9 ;  /* 0x0000000987877220 */ /* 0x000fe20000410000 */
[----:B------:R-:W-:-:S02]  /*7720*/  IMAD.MOV.U32 R9, RZ, RZ, R11 ;  /* 0x000000ffff097224 */ /* 0x000fc400078e000b */
[----:B------:R-:W-:Y:S01]  /*7730*/  FADD.FTZ R63, R45, R34 ;  /* 0x000000222d3f7221 */ /* 0x000fe20000010000 */
[----:B------:R-:W1:Y:S01]  /*7740*/  MUFU.EX2 R30, R30 ;  /* 0x0000001e001e7308 */ /* 0x000e620000000800 */
[----:B----4-:R-:W-:Y:S02]  /*7750*/  FADD.FTZ R26, R46, R25 ;  /* 0x000000192e1a7221 */ /* 0x010fe40000010000 */
[----:B------:R-:W-:-:S05]  /*7760*/  FADD.FTZ R50, R44, R63 ;  /* 0x0000003f2c327221 */ /* 0x000fca0000010000 */
[----:B------:R-:W4:Y:S01]  /*7770*/  MUFU.EX2 R31, R31 ;  /* 0x0000001f001f7308 */ /* 0x000f220000000800 */
[----:B---3--:R-:W-:Y:S01]  /*7780*/  FADD.FTZ R25, R81, R26 ;  /* 0x0000001a51197221 */ /* 0x008fe20000010000 */
[----:B------:R-:W-:Y:S02]  /*7790*/  F2FP.F16.F32.PACK_AB R26, R33, R28 ;  /* 0x0000001c211a723e */ /* 0x000fe400000000ff */
[----:B------:R-:W-:Y:S02]  /*77a0*/  F2FP.F16.F32.PACK_AB R33, R42, R39 ;  /* 0x000000272a21723e */ /* 0x000fe400000000ff */
[C---:B------:R-:W-:Y:S02]  /*77b0*/  F2FP.F16.F32.PACK_AB R42, R49.reuse, R44 ;  /* 0x0000002c312a723e */ /* 0x040fe400000000ff */
[----:B------:R-:W3:Y:S01]  /*77c0*/  MUFU.EX2 R43, R43 ;  /* 0x0000002b002b7308 */ /* 0x000ee20000000800 */
[----:B-1----:R-:W-:Y:S01]  /*77d0*/  FADD.FTZ R34, R30, R25 ;  /* 0x000000191e227221 */ /* 0x002fe20000010000 */
[----:B------:R-:W-:Y:S01]  /*77e0*/  FADD.FTZ R25, R49, R50 ;  /* 0x0000003231197221 */ /* 0x000fe20000010000 */
[----:B------:R-:W-:-:S03]  /*77f0*/  F2FP.F16.F32.PACK_AB R50, R57, R52 ;  /* 0x000000343932723e */ /* 0x000fc600000000ff */
[----:B--2---:R-:W-:Y:S01]  /*7800*/  FADD.FTZ R14, R48, R25 ;  /* 0x00000019300e7221 */ /* 0x004fe20000010000 */
[----:B------:R-:W-:Y:S01]  /*7810*/  F2FP.F16.F32.PACK_AB R25, R84, R27 ;  /* 0x0000001b5419723e */ /* 0x000fe200000000ff */
[----:B------:R-:W1:Y:S01]  /*7820*/  MUFU.EX2 R54, R54 ;  /* 0x0000003600367308 */ /* 0x000e620000000800 */
[----:B----4-:R-:W-:Y:S01]  /*7830*/  FADD.FTZ R28, R31, R34 ;  /* 0x000000221f1c7221 */ /* 0x010fe20000010000 */
[----:B------:R-:W-:Y:S01]  /*7840*/  FADD.FTZ R15, R53, R14 ;  /* 0x0000000e350f7221 */ /* 0x000fe20000010000 */
[----:B------:R-:W-:Y:S02]  /*7850*/  F2FP.F16.F32.PACK_AB R27, R38, R35 ;  /* 0x00000023261b723e */ /* 0x000fe400000000ff */
[----:B------:R-:W-:Y:S01]  /*7860*/  F2FP.F16.F32.PACK_AB R34, R41, R36 ;  /* 0x000000242922723e */ /* 0x000fe200000000ff */
[----:B------:R-:W-:Y:S01]  /*7870*/  FADD.FTZ R14, R52, R15 ;  /* 0x0000000f340e7221 */ /* 0x000fe20000010000 */
[----:B------:R-:W-:Y:S01]  /*7880*/  F2FP.F16.F32.PACK_AB R35, R81, R46 ;  /* 0x0000002e5123723e */ /* 0x000fe200000000ff */
[----:B------:R-:W2:Y:S01]  /*7890*/  MUFU.EX2 R47, R47 ;  /* 0x0000002f002f7308 */ /* 0x000ea20000000800 */
[----:B---3--:R-:W-:Y:S01]  /*78a0*/  FADD.FTZ R13, R43, R28 ;  /* 0x0000001c2b0d7221 */ /* 0x008fe20000010000 */
[----:B------:R-:W-:Y:S01]  /*78b0*/  FADD.FTZ R15, R57, R14 ;  /* 0x0000000e390f7221 */ /* 0x000fe20000010000 */
[----:B------:R3:W-:Y:S01]  /*78c0*/  STSM.16.M88.4 [R23], R24 ;  /* 0x0000001817007844 */ /* 0x0007e20000000200 */
[----:B------:R-:W-:-:S02]  /*78d0*/  F2FP.F16.F32.PACK_AB R41, R31, R30 ;  /* 0x0000001e1f29723e */ /* 0x000fc400000000ff */
[----:B------:R-:W-:Y:S01]  /*78e0*/  F2FP.F16.F32.PACK_AB R48, R53, R48 ;  /* 0x000000303530723e */ /* 0x000fe200000000ff */
[----:B------:R4:W-:Y:S01]  /*78f0*/  STSM.16.M88.4 [R22], R32 ;  /* 0x0000002016007844 */ /* 0x0009e20000000200 */
[----:B------:R-:W5:Y:S01]  /*7900*/  MUFU.EX2 R58, R58 ;  /* 0x0000003a003a7308 */ /* 0x000f620000000800 */
[C---:B-1----:R-:W-:Y:S01]  /*7910*/  FADD.FTZ R12, R54.reuse, R13 ;  /* 0x0000000d360c7221 */ /* 0x042fe20000010000 */
[----:B------:R-:W-:-:S05]  /*7920*/  F2FP.F16.F32.PACK_AB R43, R54, R43 ;  /* 0x0000002b362b723e */ /* 0x000fca00000000ff */
[----:B------:R4:W-:Y:S01]  /*7930*/  STSM.16.M88.4 [R18], R40 ;  /* 0x0000002812007844 */ /* 0x0009e20000000200 */
[----:B------:R-:W1:Y:S01]  /*7940*/  MUFU.EX2 R51, R51 ;  /* 0x0000003300337308 */ /* 0x000e620000000800 */
[----:B--2---:R-:W-:-:S07]  /*7950*/  FADD.FTZ R13, R47, R12 ;  /* 0x0000000c2f0d7221 */ /* 0x004fce0000010000 */
[----:B------:R-:W2:Y:S01]  /*7960*/  MUFU.EX2 R6, R6 ;  /* 0x0000000600067308 */ /* 0x000ea20000000800 */
[C---:B-----5:R-:W-:Y:S01]  /*7970*/  FADD.FTZ R12, R58.reuse, R13 ;  /* 0x0000000d3a0c7221 */ /* 0x060fe20000010000 */
[----:B------:R-:W-:-:S06]  /*7980*/  F2FP.F16.F32.PACK_AB R49, R58, R47 ;  /* 0x0000002f3a31723e */ /* 0x000fcc00000000ff */
[----:B------:R-:W5:Y:S01]  /*7990*/  MUFU.EX2 R61, R61 ;  /* 0x0000003d003d7308 */ /* 0x000f620000000800 */
[----:B-1----:R-:W-:Y:S01]  /*79a0*/  FADD.FTZ R13, R51, R12 ;  /* 0x0000000c330d7221 */ /* 0x002fe20000010000 */
[----:B------:R-:W-:-:S06]  /*79b0*/  FADD.FTZ R12, R56, R15 ;  /* 0x0000000f380c7221 */ /* 0x000fcc0000010000 */
[----:B------:R-:W1:Y:S01]  /*79c0*/  MUFU.EX2 R4, R4 ;  /* 0x0000000400047308 */ /* 0x000e620000000800 */
[C---:B--2---:R-:W-:Y:S01]  /*79d0*/  FADD.FTZ R13, R6.reuse, R13 ;  /* 0x0000000d060d7221 */ /* 0x044fe20000010000 */
[----:B------:R-:W-:-:S05]  /*79e0*/  F2FP.F16.F32.PACK_AB R51, R6, R51 ;  /* 0x000000330633723e */ /* 0x000fca00000000ff */
[----:B------:R4:W-:Y:S01]  /*79f0*/  STSM.16.M88.4 [R136+0x27800], R48 ;  /* 0x0278003088007844 */ /* 0x0009e20000000200 */
[----:B------:R-:W2:Y:S01]  /*7a00*/  MUFU.EX2 R60, R60 ;  /* 0x0000003c003c7308 */ /* 0x000ea20000000800 */
[C---:B-----5:R-:W-:Y:S01]  /*7a10*/  FADD.FTZ R15, R61.reuse, R12 ;  /* 0x0000000c3d0f7221 */ /* 0x060fe20000010000 */
[----:B------:R-:W-:-:S06]  /*7a20*/  F2FP.F16.F32.PACK_AB R56, R61, R56 ;  /* 0x000000383d38723e */ /* 0x000fcc00000000ff */
[----:B------:R-:W5:Y:S01]  /*7a30*/  MUFU.EX2 R55, R55 ;  /* 0x0000003700377308 */ /* 0x000f620000000800 */
[----:B-1----:R-:W-:-:S07]  /*7a40*/  FADD.FTZ R12, R4, R13 ;  /* 0x0000000d040c7221 */ /* 0x002fce0000010000 */
[----:B------:R-:W1:Y:S01]  /*7a50*/  MUFU.EX2 R65, R65 ;  /* 0x0000004100417308 */ /* 0x000e620000000800 */
[----:B--2---:R-:W-:-:S07]  /*7a60*/  FADD.FTZ R14, R60, R15 ;  /* 0x0000000f3c0e7221 */ /* 0x004fce0000010000 */
[----:B------:R-:W2:Y:S01]  /*7a70*/  MUFU.EX2 R59, R59 ;  /* 0x0000003b003b7308 */ /* 0x000ea20000000800 */
[C---:B-----5:R-:W-:Y:S01]  /*7a80*/  FADD.FTZ R12, R55.reuse, R12 ;  /* 0x0000000c370c7221 */ /* 0x060fe20000010000 */
[----:B------:R-:W-:-:S06]  /*7a90*/  F2FP.F16.F32.PACK_AB R57, R55, R4 ;  /* 0x000000043739723e */ /* 0x000fcc00000000ff */
[----:B------:R-:W5:Y:S01]  /*7aa0*/  MUFU.EX2 R64, R64 ;  /* 0x0000004000407308 */ /* 0x000f620000000800 */
[C---:B-1----:R-:W-:Y:S01]  /*7ab0*/  FADD.FTZ R15, R65.reuse, R14 ;  /* 0x0000000e410f7221 */ /* 0x042fe20000010000 */
[----:B------:R-:W-:-:S06]  /*7ac0*/  F2FP.F16.F32.PACK_AB R58, R65, R60 ;  /* 0x0000003c413a723e */ /* 0x000fcc00000000ff */
[----:B------:R-:W1:Y:S01]  /*7ad0*/  MUFU.EX2 R20, R20 ;  /* 0x0000001400147308 */ /* 0x000e620000000800 */
[----:B--2---:R-:W-:-:S07]  /*7ae0*/  FADD.FTZ R13, R59, R12 ;  /* 0x0000000c3b0d7221 */ /* 0x004fce0000010000 */
[----:B------:R-:W2:Y:S01]  /*7af0*/  MUFU.EX2 R69, R69 ;  /* 0x0000004500457308 */ /* 0x000ea20000000800 */
[----:B-----5:R-:W-:-:S07]  /*7b00*/  FADD.FTZ R12, R64, R15 ;  /* 0x0000000f400c7221 */ /* 0x020fce0000010000 */
[----:B------:R-:W5:Y:S01]  /*7b10*/  MUFU.EX2 R62, R62 ;  /* 0x0000003e003e7308 */ /* 0x000f620000000800 */
[C---:B-1----:R-:W-:Y:S01]  /*7b20*/  FADD.FTZ R13, R20.reuse, R13 ;  /* 0x0000000d140d7221 */ /* 0x042fe20000010000 */
[----:B------:R-:W-:-:S05]  /*7b30*/  F2FP.F16.F32.PACK_AB R59, R20, R59 ;  /* 0x0000003b143b723e */ /* 0x000fca00000000ff */
[----:B------:R4:W-:Y:S01]  /*7b40*/  STSM.16.M88.4 [R17], R56 ;  /* 0x0000003811007844 */ /* 0x0009e20000000200 */
[----:B------:R-:W1:Y:S01]  /*7b50*/  MUFU.EX2 R68, R68 ;  /* 0x0000004400447308 */ /* 0x000e620000000800 */
[C---:B--2---:R-:W-:Y:S01]  /*7b60*/  FADD.FTZ R15, R69.reuse, R12 ;  /* 0x0000000c450f7221 */ /* 0x044fe20000010000 */
[----:B------:R-:W-:-:S06]  /*7b70*/  F2FP.F16.F32.PACK_AB R64, R69, R64 ;  /* 0x000000404540723e */ /* 0x000fcc00000000ff */
[----:B------:R-:W2:Y:S01]  /*7b80*/  MUFU.EX2 R75, R75 ;  /* 0x0000004b004b7308 */ /* 0x000ea20000000800 */
[----:B-----5:R-:W-:-:S07]  /*7b90*/  FADD.FTZ R6, R62, R13 ;  /* 0x0000000d3e067221 */ /* 0x020fce0000010000 */
[----:B------:R-:W5:Y:S01]  /*7ba0*/  MUFU.EX2 R73, R73 ;  /* 0x0000004900497308 */ /* 0x000f620000000800 */
[----:B-1----:R-:W-:-:S07]  /*7bb0*/  FADD.FTZ R12, R68, R15 ;  /* 0x0000000f440c7221 */ /* 0x002fce0000010000 */
[----:B------:R-:W1:Y:S01]  /*7bc0*/  MUFU.EX2 R67, R139 ;  /* 0x0000008b00437308 */ /* 0x000e620000000800 */
[C---:B--2---:R-:W-:Y:S01]  /*7bd0*/  FADD.FTZ R6, R75.reuse, R6 ;  /* 0x000000064b067221 */ /* 0x044fe20000010000 */
[----:B------:R-:W-:-:S06]  /*7be0*/  F2FP.F16.F32.PACK_AB R65, R75, R62 ;  /* 0x0000003e4b41723e */ /* 0x000fcc00000000ff */
        /* <DEDUP_REMOVED lines=8> */
[C---:B-----5:R-:W-:Y:S01]  /*7c70*/  F2FP.F16.F32.PACK_AB R67, R79.reuse, R67 ;  /* 0x000000434f43723e */ /* 0x060fe200000000ff */
[----:B------:R-:W-:-:S04]  /*7c80*/  FADD.FTZ R6, R79, R6 ;  /* 0x000000064f067221 */ /* 0x000fc80000010000 */
[----:B------:R4:W-:Y:S02]  /*7c90*/  STSM.16.M88.4 [R22+0x6000], R64 ;  /* 0x0060004016007844 */ /* 0x0009e40000000200 */
[----:B---3--:R-:W3:Y:S01]  /*7ca0*/  MUFU.EX2 R25, R82 ;  /* 0x0000005200197308 */ /* 0x008ee20000000800 */
[C---:B-1----:R-:W-:Y:S01]  /*7cb0*/  F2FP.F16.F32.PACK_AB R72, R77.reuse, R72 ;  /* 0x000000484d48723e */ /* 0x042fe200000000ff */
[----:B------:R-:W-:-:S06]  /*7cc0*/  FADD.FTZ R13, R77, R12 ;  /* 0x0000000c4d0d7221 */ /* 0x000fcc0000010000 */
[----:B------:R-:W1:Y:S01]  /*7cd0*/  MUFU.EX2 R83, R83 ;  /* 0x0000005300537308 */ /* 0x000e620000000800 */
[----:B--2---:R-:W-:Y:S01]  /*7ce0*/  F2FP.F16.F32.PACK_AB R74, R7, R76 ;  /* 0x0000004c074a723e */ /* 0x004fe200000000ff */
[----:B------:R-:W-:-:S06]  /*7cf0*/  FADD.FTZ R76, R76, R13 ;  /* 0x0000000d4c4c7221 */ /* 0x000fcc0000010000 */
[----:B------:R-:W2:Y:S01]  /*7d00*/  MUFU.EX2 R27, R86 ;  /* 0x00000056001b7308 */ /* 0x000ea20000000800 */
[----:B---3--:R-:W-:-:S07]  /*7d10*/  FADD.FTZ R6, R25, R6 ;  /* 0x0000000619067221 */ /* 0x008fce0000010000 */
[----:B------:R-:W3:Y:S01]  /*7d20*/  MUFU.EX2 R80, R80 ;  /* 0x0000005000507308 */ /* 0x000ee20000000800 */
[C---:B-1----:R-:W-:Y:S01]  /*7d30*/  F2FP.F16.F32.PACK_AB R73, R83.reuse, R25 ;  /* 0x000000195349723e */ /* 0x042fe200000000ff */
[----:B------:R-:W-:-:S04]  /*7d40*/  FADD.FTZ R6, R83, R6 ;  /* 0x0000000653067221 */ /* 0x000fc80000010000 */
[----:B--2---:R-:W-:Y:S01]  /*7d50*/  FADD.FTZ R4, R27, R6 ;  /* 0x000000061b047221 */ /* 0x004fe20000010000 */
[----:B------:R-:W-:Y:S01]  /*7d60*/  FADD.FTZ R6, R7, R76 ;  /* 0x0000004c07067221 */ /* 0x000fe20000010000 */
[----:B------:R-:W-:Y:S01]  /*7d70*/  IMAD.MOV.U32 R7, RZ, RZ, R10 ;  /* 0x000000ffff077224 */ /* 0x000fe200078e000a */
[C---:B---3--:R-:W-:Y:S01]  /*7d80*/  F2FP.F16.F32.PACK_AB R75, R80.reuse, R27 ;  /* 0x0000001b504b723e */ /* 0x048fe200000000ff */
[----:B------:R-:W-:-:S04]  /*7d90*/  FADD.FTZ R4, R80, R4 ;  /* 0x0000000450047221 */ /* 0x000fc80000010000 */
[----:B------:R4:W-:Y:S01]  /*7da0*/  STSM.16.M88.4 [R18+0x6000], R72 ;  /* 0x0060004812007844 */ /* 0x0009e20000000200 */
[----:B------:R1:W-:Y:S06]  /*7db0*/  MEMBAR.ALL.CTA ;  /* 0x0000000000007992 */ /* 0x0003ec0000008000 */
[----:B-1----:R-:W1:Y:S02]  /*7dc0*/  FENCE.VIEW.ASYNC.S ;  /* 0x00000000000073c6 */ /* 0x002e640000000000 */
[----:B-1----:R-:W-:Y:S01]  /*7dd0*/  NOP ;  /* 0x0000000000007918 */ /* 0x002fe20000000000 */
[----:B------:R-:W-:Y:S05]  /*7de0*/  @P2 BRA `(.L_x_698) ;  /* 0xffffffcc00ec2947 */ /* 0x000fea000383ffff */
[----:B------:R-:W-:Y:S01]  /*7df0*/  IMAD.MOV.U32 R9, RZ, RZ, R11 ;  /* 0x000000ffff097224 */ /* 0x000fe200078e000b */
[----:B------:R-:W-:Y:S01]  /*7e00*/  UMOV UR36, UR57 ;  /* 0x0000003900247c82 */ /* 0x000fe20008000000 */
[----:B------:R-:W-:Y:S01]  /*7e10*/  IMAD.MOV.U32 R7, RZ, RZ, R10 ;  /* 0x000000ffff077224 */ /* 0x000fe200078e000a */
[----:B------:R-:W-:-:S06]  /*7e20*/  UMOV UR49, UR56 ;  /* 0x0000003800317c82 */ /* 0x000fcc0008000000 */
.L_x_681:
[----:B------:R-:W-:Y:S01]  /*7e30*/  ULDC UR10, c[0x0][0x9e4] ;  /* 0x00027900000a7ab9 */ /* 0x000fe20000000800 */
[----:B------:R-:W-:Y:S02]  /*7e40*/  UIADD3 UR35, UR53, -UR35, URZ ;  /* 0x8000002335237290 */ /* 0x000fe4000fffe03f */
[----:B------:R-:W-:-:S06]  /*7e50*/  UISETP.GE.AND UP0, UPT, UR10, 0x1, UPT ;  /* 0x000000010a00788c */ /* 0x000fcc000bf06270 */
[----:B------:R-:W-:-:S13]  /*7e60*/  PLOP3.LUT P5, PT, PT, PT, UP0, 0x80, 0x0 ;  /* 0x000000000000781c */ /* 0x000fda0003faf008 */
[----:B------:R-:W-:Y:S05]  /*7e70*/  @!P5 BRA `(.L_x_699) ;  /* 0x000000000044d947 */ /* 0x000fea0003800000 */
        /* <DEDUP_REMOVED lines=10> */
.L_x_700:
[----:B------:R-:W-:-:S11]  /*7f20*/  UISETP.NE.AND UP0, UPT, UR10, 0x1, UPT ;  /* 0x000000010a00788c */ /* 0x000fd6000bf05270 */
[----:B------:R-:W-:Y:S02]  /*7f30*/  @UP0 ULDC.64 UR14, c[0x0][0x9e8] ;  /* 0x00027a00000e0ab9 */ /* 0x000fe40000000a00 */
[----:B------:R-:W-:-:S04]  /*7f40*/  UIMAD.WIDE.U32 UR6, UR53, UR14, URZ ;  /* 0x0000000e350672a5 */ /* 0x000fc8000f8e003f */
[----:B------:R-:W-:-:S12]  /*7f50*/  @UP0 USHF.R.U32.HI UR53, URZ, UR15, UR7 ;  /* 0x0000000f3f350299 */ /* 0x000fd80008011607 */
.L_x_701:
[----:B------:R-:W-:-:S04]  /*7f60*/  UIMAD UR53, UR53, UR10, URZ ;  /* 0x0000000a353572a4 */ /* 0x000fc8000f8e023f */
[----:B------:R-:W-:-:S04]  /*7f70*/  UISETP.LT.AND UP0, UPT, UR35, UR53, UPT ;  /* 0x000000352300728c */ /* 0x000fc8000bf01270 */
[----:B------:R-:W-:-:S12]  /*7f80*/  USEL UR35, UR35, UR53, !UP0 ;  /* 0x0000003523237287 */ /* 0x000fd8000c000000 */
.L_x_699:
[----:B------:R-:W-:-:S04]  /*7f90*/  UIADD3 UR35, UR35, 0x7f, URZ ;  /* 0x0000007f23237890 */ /* 0x000fc8000fffe03f */
[----:B------:R-:W-:-:S04]  /*7fa0*/  USHF.R.S32.HI UR6, URZ, 0x1f, UR35 ;  /* 0x0000001f3f067899 */ /* 0x000fc80008011423 */
[----:B------:R-:W-:-:S04]  /*7fb0*/  ULEA.HI UR6, UR6, UR35, URZ, 0x7 ;  /* 0x0000002306067291 */ /* 0x000fc8000f8f383f */
[----:B------:R-:W-:-:S04]  /*7fc0*/  USHF.R.S32.HI UR6, URZ, 0x7, UR6 ;  /* 0x000000073f067899 */ /* 0x000fc80008011406 */
[----:B------:R-:W-:-:S04]  /*7fd0*/  UISETP.LT.AND UP0, UPT, UR40, UR6, UPT ;  /* 0x000000062800728c */ /* 0x000fc8000bf01270 */
[----:B------:R-:W-:-:S06]  /*7fe0*/  USEL UR34, UR40, UR6, !UP0 ;  /* 0x0000000628227287 */ /* 0x000fcc000c000000 */
[----:B------:R-:W-:-:S13]  /*7ff0*/  ISETP.GE.AND P2, PT, R8, UR34, PT ;  /* 0x0000002208007c0c */ /* 0x000fda000bf46270 */
[----:B------:R-:W-:Y:S05]  /*8000*/  @!P2 BRA `(.L_x_702) ;  /* 0x000000200014a947 */ /* 0x000fea0003800000 */
[----:B------:R-:W-:Y:S01]  /*8010*/  IMAD.MOV.U32 R10, RZ, RZ, R9 ;  /* 0x000000ffff0a7224 */ /* 0x000fe200078e0009 */
[----:B------:R-:W-:Y:S01]  /*8020*/  UMOV UR28, UR49 ;  /* 0x00000031001c7c82 */ /* 0x000fe20008000000 */
[----:B------:R-:W-:Y:S01]  /*8030*/  IMAD.MOV.U32 R11, RZ, RZ, R7 ;  /* 0x000000ffff0b7224 */ /* 0x000fe200078e0007 */
[----:B------:R-:W-:Y:S01]  /*8040*/  UMOV UR35, UR36 ;  /* 0x0000002400237c82 */ /* 0x000fe20008000000 */
[----:B------:R-:W-:-:S05]  /*8050*/  ULDC UR33, c[0x0][0x988] ;  /* 0x0002620000217ab9 */ /* 0x000fca0000000800 */
.L_x_711:
[----:B------:R-:W-:Y:S01]  /*8060*/  UIADD3 UR36, UR35, 0x1, URZ ;  /* 0x0000000123247890 */ /* 0x000fe2000fffe03f */
[----:B------:R-:W-:-:S03]  /*8070*/  ISETP.NE.AND P3, PT, RZ, UR45, PT ;  /* 0x0000002dff007c0c */ /* 0x000fc6000bf65270 */
[----:B------:R-:W-:-:S04]  /*8080*/  UISETP.NE.AND UP0, UPT, UR36, 0x2, UPT ;  /* 0x000000022400788c */ /* 0x000fc8000bf05270 */
[----:B------:R-:W-:Y:S02]  /*8090*/  USEL UR49, URZ, 0x1, UP0 ;  /* 0x000000013f317887 */ /* 0x000fe40008000000 */
[----:B------:R-:W-:Y:S02]  /*80a0*/  USEL UR36, UR36, URZ, UP0 ;  /* 0x0000003f24247287 */ /* 0x000fe40008000000 */
[----:B------:R-:W-:Y:S02]  /*80b0*/  ULOP3.LUT UR49, UR28, UR49, URZ, 0x3c, !UPT ;  /* 0x000000311c317292 */ /* 0x000fe4000f8e3c3f */
[----:B------:R-:W-:Y:S10]  /*80c0*/  @P3 BRA `(.L_x_703) ;  /* 0x00000000002c3947 */ /* 0x000ff40003800000 */
[----:B------:R-:W-:Y:S05]  /*80d0*/  @!P0 BRA `(.L_x_704) ;  /* 0x0000000000048947 */ /* 0x000fea0003800000 */
[----:B------:R-:W-:Y:S01]  /*80e0*/  BPT.TRAP 0x1 ;  /* 0x000000040000795c */ /* 0x000fe20000300000 */
.L_x_704:
[----:B------:R-:W-:Y:S01]  /*80f0*/  ULEA UR6, UR36, UR39, 0x3 ;  /* 0x0000002724067291 */ /* 0x000fe2000f8e183f */
[----:B------:R-:W-:-:S05]  /*8100*/  IMAD.U32 R7, RZ, RZ, UR49 ;  /* 0x00000031ff077e24 */ /* 0x000fca000f8e00ff */
[----:B------:R-:W-:-:S04]  /*8110*/  SHF.L.U32 R7, R7, 0x1f, RZ ;  /* 0x0000001f07077819 */ /* 0x000fc800000006ff */
[----:B------:R1:W3:Y:S01]  /*8120*/  SYNCS.PHASECHK.TRANS64.TRYWAIT P2, [UR6+0x2d830], R7 ;  /* 0x02d83007ff0075a7 */ /* 0x0002e20008040146 */
[----:B------:R-:W-:Y:S05]  /*8130*/  @!P0 BRA `(.L_x_705) ;  /* 0x0000000000048947 */ /* 0x000fea0003800000 */
[----:B------:R-:W-:Y:S01]  /*8140*/  BPT.TRAP 0x1 ;  /* 0x000000040000795c */ /* 0x000fe20000300000 */
.L_x_705:
[----:B---3--:R-:W-:Y:S05]  /*8150*/  @P2 BRA `(.L_x_703) ;  /* 0x0000000000082947 */ /* 0x008fea0003800000 */
[----:B------:R-:W3:Y:S02]  /*8160*/  SYNCS.PHASECHK.TRANS64.TRYWAIT P2, [UR6+0x2d830], R7 ;  /* 0x02d83007ff0075a7 */ /* 0x000ee40008040146 */
[----:B---3--:R-:W-:Y:S05]  /*8170*/  @!P2 BRA `(.L_x_706) ;  /* 0x0000009c0078a947 */ /* 0x008fea0003800000 */
.L_x_703:
[----:B-12---:R-:W-:Y:S01]  /*8180*/  VIADD R7, R16, 0x8 ;  /* 0x0000000810077836 */ /* 0x006fe20000000000 */
        /* <DEDUP_REMOVED lines=13> */
[----:B----4-:R-:W-:-:S06]  /*8260*/  WARPGROUP.ARRIVE ;  /* 0x00000000000079c5 */ /* 0x010fcc0000000000 */
        /* <DEDUP_REMOVED lines=20> */
.L_x_708:
[----:B------:R-:W-:Y:S01]  /*83b0*/  ULEA UR6, UR35, UR39, 0x3 ;  /* 0x0000002723067291 */ /* 0x000fe2000f8e183f */
[----:B------:R-:W-:-:S05]  /*83c0*/  IMAD.U32 R7, RZ, RZ, UR28 ;  /* 0x0000001cff077e24 */ /* 0x000fca000f8e00ff */
[----:B------:R-:W-:-:S04]  /*83d0*/  SHF.L.U32 R7, R7, 0x1f, RZ ;  /* 0x0000001f07077819 */ /* 0x000fc800000006ff */
[----:B------:R1:W2:Y:S01]  /*83e0*/  SYNCS.PHASECHK.TRANS64.TRYWAIT P2, [UR6+0x2d850], R7 ;  /* 0x02d85007ff0075a7 */ /* 0x0002a20008040146 */
[----:B------:R-:W-:Y:S05]  /*83f0*/  @!P0 BRA `(.L_x_709) ;  /* 0x0000000000048947 */ /* 0x000fea0003800000 */
[----:B------:R-:W-:Y:S01]  /*8400*/  BPT.TRAP 0x1 ;  /* 0x000000040000795c */ /* 0x000fe20000300000 */
.L_x_709:
[----:B--2---:R-:W-:Y:S05]  /*8410*/  @P2 BRA `(.L_x_707) ;  /* 0x0000000000082947 */ /* 0x004fea0003800000 */
[----:B------:R-:W2:Y:S02]  /*8420*/  SYNCS.PHASECHK.TRANS64.TRYWAIT P2, [UR6+0x2d850], R7 ;  /* 0x02d85007ff0075a7 */ /* 0x000ea40008040146 */
[----:B--2---:R-:W-:Y:S05]  /*8430*/  @!P2 BRA `(.L_x_710) ;  /* 0x0000009800e0a947 */ /* 0x004fea0003800000 */
.L_x_707:
[----:B------:R-:W-:Y:S01]  /*8440*/  UIADD3 UR6, UR39, 0x400, URZ ;  /* 0x0000040027067890 */ /* 0x000fe2000fffe03f */
[----:B------:R-:W-:Y:S01]  /*8450*/  WARPGROUP.ARRIVE ;  /* 0x00000000000079c5 */ /* 0x000fe20000000000 */
[----:B------:R-:W-:Y:S01]  /*8460*/  UMOV UR29, 0x40000040 ;  /* 0x40000040001d7882 */ /* 0x000fe20000000000 */
[----:B------:R-:W-:Y:S01]  /*8470*/  UMOV UR31, 0x80000020 ;  /* 0x80000020001f7882 */ /* 0x000fe20000000000 */
[----:B------:R-:W-:Y:S01]  /*8480*/  USHF.R.U32.HI UR6, URZ, 0x4, UR6 ;  /* 0x000000043f067899 */ /* 0x000fe20008011606 */
[----:B--2---:R-:W-:Y:S02]  /*8490*/  FMNMX.FTZ R12, R24, R11, !PT ;  /* 0x0000000b180c7209 */ /* 0x004fe40007810000 */
[----:B------:R-:W-:Y:S01]  /*84a0*/  ISETP.GE.U32.AND P2, PT, R2, 0x180, PT ;  /* 0x000001800200780c */ /* 0x000fe20003f46070 */
[----:B------:R-:W-:Y:S01]  /*84b0*/  ULOP3.LUT UR6, UR6, 0x3fff, URZ, 0xc0, !UPT ;  /* 0x00003fff06067892 */ /* 0x000fe2000f8ec03f */
[----:B-1----:R-:W-:-:S03]  /*84c0*/  FMNMX.FTZ R7, R25, R12, !PT ;  /* 0x0000000c19077209 */ /* 0x002fc60007810000 */
[----:B------:R-:W-:Y:S01]  /*84d0*/  ULOP3.LUT UR7, UR6, 0x2000000, URZ, 0xfc, !UPT ;  /* 0x0200000006077892 */ /* 0x000fe2000f8efc3f */
[----:B------:R-:W-:Y:S01]  /*84e0*/  FMNMX.FTZ R12, R28, R7, !PT ;  /* 0x000000071c0c7209 */ /* 0x000fe20007810000 */
[----:B------:R-:W-:Y:S02]  /*84f0*/  ULOP3.LUT UR6, UR41, 0x10000, URZ, 0xfc, !UPT ;  /* 0x0001000029067892 */ /* 0x000fe4000f8efc3f */
[----:B------:R-:W-:Y:S01]  /*8500*/  UIMAD UR7, UR35, 0x600, UR7 ;  /* 0x00000600230778a4 */ /* 0x000fe2000f8e0207 */
[----:B------:R-:W-:-:S04]  /*8510*/  FMNMX.FTZ R7, R29, R12, !PT ;  /* 0x0000000c1d077209 */ /* 0x000fc80007810000 */
[----:B------:R-:W-:Y:S01]  /*8520*/  UMOV UR28, UR6 ;  /* 0x00000006001c7c82 */ /* 0x000fe20008000000 */
[----:B------:R-:W-:Y:S01]  /*8530*/  FMNMX.FTZ R12, R32, R7, !PT ;  /* 0x00000007200c7209 */ /* 0x000fe20007810000 */
        /* <DEDUP_REMOVED lines=38> */
[----:B------:R-:W1:Y:S01]  /*87a0*/  SHFL.BFLY PT, R7, R12, 0x2, 0x1f ;  /* 0x0c401f000c077f89 */ /* 0x000e6200000e0000 */
[----:B------:R-:W-:Y:S01]  /*87b0*/  UMOV UR29, 0x40000040 ;  /* 0x40000040001d7882 */ /* 0x000fe20000000000 */
[----:B------:R-:W-:Y:S01]  /*87c0*/  UMOV UR31, 0x80000020 ;  /* 0x80000020001f7882 */ /* 0x000fe20000000000 */
[----:B-1----:R-:W-:-:S05]  /*87d0*/  FMNMX.FTZ R9, R12, R7, !PT ;  /* 0x000000070c097209 */ /* 0x002fca0007810000 */
[----:B------:R-:W1:Y:S02]  /*87e0*/  SHFL.BFLY PT, R14, R9, 0x1, 0x1f ;  /* 0x0c201f00090e7f89 */ /* 0x000e6400000e0000 */
[----:B-1----:R-:W-:-:S05]  /*87f0*/  FMNMX.FTZ R7, R9, R14, !PT ;  /* 0x0000000e09077209 */ /* 0x002fca0007810000 */
[C---:B------:R-:W-:Y:S01]  /*8800*/  FMUL.FTZ R12, R7.reuse, UR33 ;  /* 0x00000021070c7c20 */ /* 0x040fe20008410000 */
[----:B------:R-:W-:-:S03]  /*8810*/  FADD.FTZ R11, -R7, R11 ;  /* 0x0000000b070b7221 */ /* 0x000fc60000010100 */
        /* <DEDUP_REMOVED lines=16> */
[----:B------:R1:W-:Y:S01]  /*8920*/  MUFU.EX2 R24, R33 ;  /* 0x0000002100187308 */ /* 0x0003e20000000800 */
[----:B------:R-:W-:Y:S01]  /*8930*/  FMNMX.FTZ R28, R34, R9, !PT ;  /* 0x00000009221c7209 */ /* 0x000fe20007810000 */
[----:B------:R-:W-:Y:S01]  /*8940*/  FFMA.FTZ R85, R85, UR33, -R12 ;  /* 0x0000002155557c23 */ /* 0x000fe2000801080c */
[----:B------:R-:W-:-:S02]  /*8950*/  FMUL.FTZ R11, R11, UR33 ;  /* 0x000000210b0b7c20 */ /* 0x000fc40008410000 */
[----:B------:R-:W-:-:S03]  /*8960*/  FMNMX.FTZ R9, R35, R28, !PT ;  /* 0x0000001c23097209 */ /* 0x000fc60007810000 */
[----:B------:R-:W-:Y:S01]  /*8970*/  MUFU.EX2 R14, R14 ;  /* 0x0000000e000e7308 */ /* 0x000fe20000000800 */
[----:B------:R-:W-:Y:S01]  /*8980*/  FMNMX.FTZ R28, R38, R9, !PT ;  /* 0x00000009261c7209 */ /* 0x000fe20007810000 */
[--C-:B-1----:R-:W-:Y:S01]  /*8990*/  FFMA.FTZ R33, R44, UR33, -R12.reuse ;  /* 0x000000212c217c23 */ /* 0x102fe2000801080c */
[--C-:B------:R-:W-:Y:S01]  /*89a0*/  FFMA.FTZ R44, R49, UR33, -R12.reuse ;  /* 0x00000021312c7c23 */ /* 0x100fe2000801080c */
[--C-:B------:R-:W-:Y:S01]  /*89b0*/  FFMA.FTZ R49, R56, UR33, -R12.reuse ;  /* 0x0000002138317c23 */ /* 0x100fe2000801080c */
[----:B------:R-:W-:Y:S01]  /*89c0*/  FMNMX.FTZ R9, R39, R28, !PT ;  /* 0x0000001c27097209 */ /* 0x000fe20007810000 */
[--C-:B------:R-:W-:Y:S01]  /*89d0*/  FFMA.FTZ R56, R61, UR33, -R12.reuse ;  /* 0x000000213d387c23 */ /* 0x100fe2000801080c */
[--C-:B------:R-:W-:Y:S01]  /*89e0*/  FFMA.FTZ R61, R68, UR33, -R12.reuse ;  /* 0x00000021443d7c23 */ /* 0x100fe2000801080c */
[----:B------:R1:W-:Y:S01]  /*89f0*/  MUFU.EX2 R28, R37 ;  /* 0x00000025001c7308 */ /* 0x0003e20000000800 */
[----:B------:R-:W-:Y:S01]  /*8a00*/  FMNMX.FTZ R32, R42, R9, !PT ;  /* 0x000000092a207209 */ /* 0x000fe20007810000 */
[--C-:B------:R-:W-:Y:S01]  /*8a10*/  FFMA.FTZ R68, R73, UR33, -R12.reuse ;  /* 0x0000002149447c23 */ /* 0x100fe2000801080c */
[----:B------:R-:W-:Y:S01]  /*8a20*/  FFMA.FTZ R73, R80, UR33, -R12 ;  /* 0x0000002150497c23 */ /* 0x000fe2000801080c */
[----:B------:R-:W-:-:S02]  /*8a30*/  WARPGROUP.DEPBAR.LE gsb0, 0x0 ;  /* 0x00008000000079c5 */ /* 0x000fc40000010000 */
[----:B------:R-:W-:Y:S01]  /*8a40*/  WARPGROUP.ARRIVE ;  /* 0x00000000000079c5 */ /* 0x000fe20000000000 */
[----:B------:R-:W-:Y:S01]  /*8a50*/  FMNMX.FTZ R9, R43, R32, !PT ;  /* 0x000000202b097209 */ /* 0x000fe20007810000 */
[----:B------:R-:W-:Y:S01]  /*8a60*/  MUFU.EX2 R11, R11 ;  /* 0x0000000b000b7308 */ /* 0x000fe20000000800 */
[--C-:B-1----:R-:W-:Y:S01]  /*8a70*/  FFMA.FTZ R37, R48, UR33, -R12.reuse ;  /* 0x0000002130257c23 */ /* 0x102fe2000801080c */
[--C-:B------:R-:W-:Y:S01]  /*8a80*/  FFMA.FTZ R48, R53, UR33, -R12.reuse ;  /* 0x0000002135307c23 */ /* 0x100fe2000801080c */
[----:B------:R-:W-:Y:S01]  /*8a90*/  FMNMX.FTZ R32, R46, R9, !PT ;  /* 0x000000092e207209 */ /* 0x000fe20007810000 */
[----:B------:R-:W-:Y:S01]  /*8aa0*/  HGMMA.64x96x16.F32 R88, gdesc[UR28].tnspB, R88, gsb0 ;  /* 0x416000001c5879f0 */ /* 0x000fe20008000858 */
[----:B------:R-:W-:Y:S01]  /*8ab0*/  UIADD3 UR28, UR6, 0x6, URZ ;  /* 0x00000006061c7890 */ /* 0x000fe2000fffe03f */
[--C-:B------:R-:W-:Y:S01]  /*8ac0*/  FFMA.FTZ R53, R60, UR33, -R12.reuse ;  /* 0x000000213c357c23 */ /* 0x100fe2000801080c */
[----:B------:R-:W-:Y:S01]  /*8ad0*/  UIADD3 UR30, UR7, 0xc0, URZ ;  /* 0x000000c0071e7890 */ /* 0x000fe2000fffe03f */
[----:B------:R-:W-:Y:S01]  /*8ae0*/  FMNMX.FTZ R9, R47, R32, !PT ;  /* 0x000000202f097209 */ /* 0x000fe20007810000 */
[----:B------:R-:W-:Y:S01]  /*8af0*/  UMOV UR29, 0x40000040 ;  /* 0x40000040001d7882 */ /* 0x000fe20000000000 */
[----:B------:R-:W-:Y:S01]  /*8b00*/  UMOV UR31, 0x80000020 ;  /* 0x80000020001f7882 */ /* 0x000fe20000000000 */
[----:B------:R-:W-:Y:S01]  /*8b10*/  MUFU.EX2 R32, R41 ;  /* 0x0000002900207308 */ /* 0x000fe20000000800 */
[----:B------:R-:W-:Y:S01]  /*8b20*/  FMNMX.FTZ R36, R50, R9, !PT ;  /* 0x0000000932247209 */ /* 0x000fe20007810000 */
[--C-:B------:R-:W-:Y:S01]  /*8b30*/  FFMA.FTZ R60, R65, UR33, -R12.reuse ;  /* 0x00000021413c7c23 */ /* 0x100fe2000801080c */
[--C-:B------:R-:W-:Y:S01]  /*8b40*/  FFMA.FTZ R65, R72, UR33, -R12.reuse ;  /* 0x0000002148417c23 */ /* 0x100fe2000801080c */
[--C-:B------:R-:W-:Y:S01]  /*8b50*/  FFMA.FTZ R72, R77, UR33, -R12.reuse ;  /* 0x000000214d487c23 */ /* 0x100fe2000801080c */
[----:B------:R-:W-:Y:S01]  /*8b60*/  FMNMX.FTZ R9, R51, R36, !PT ;  /* 0x0000002433097209 */ /* 0x000fe20007810000 */
[----:B------:R-:W-:-:S02]  /*8b70*/  FFMA.FTZ R77, R84, UR33, -R12 ;  /* 0x00000021544d7c23 */ /* 0x000fc4000801080c */
        /* <DEDUP_REMOVED lines=32> */
[----:B------:R-:W-:Y:S02]  /*8d80*/  MUFU.EX2 R37, R37 ;  /* 0x0000002500257308 */ /* 0x000fe40000000800 */
[----:B------:R-:W1:Y:S06]  /*8d90*/  SHFL.BFLY PT, R9, R40, 0x2, 0x1f ;  /* 0x0c401f0028097f89 */ /* 0x000e6c00000e0000 */
[----:B------:R-:W-:Y:S01]  /*8da0*/  MUFU.EX2 R44, R44 ;  /* 0x0000002c002c7308 */ /* 0x000fe20000000800 */
[----:B------:R-:W-:Y:S02]  /*8db0*/  WARPGROUP.DEPBAR.LE gsb0, 0x0 ;  /* 0x00008000000079c5 */ /* 0x000fe40000010000 */
[----:B------:R-:W-:-:S05]  /*8dc0*/  WARPGROUP.ARRIVE ;  /* 0x00000000000079c5 */ /* 0x000fca0000000000 */
[----:B------:R-:W-:Y:S01]  /*8dd0*/  MUFU.EX2 R48, R48 ;  /* 0x0000003000307308 */ /* 0x000fe20000000800 */
[----:B------:R-:W-:Y:S01]  /*8de0*/  HGMMA.64x96x16.F32 R88, gdesc[UR28].tnspB, R88, gsb0 ;  /* 0x416000001c5879f0 */ /* 0x000fe20008000858 */
[----:B------:R-:W-:Y:S02]  /*8df0*/  UIADD3 UR28, UR6, 0x600, URZ ;  /* 0x00000600061c7890 */ /* 0x000fe4000fffe03f */
[----:B------:R-:W-:Y:S01]  /*8e00*/  UIADD3 UR30, UR7, 0x100, URZ ;  /* 0x00000100071e7890 */ /* 0x000fe2000fffe03f */
[----:B-1----:R-:W-:Y:S01]  /*8e10*/  FMNMX.FTZ R41, R40, R9, !PT ;  /* 0x0000000928297209 */ /* 0x002fe20007810000 */
[----:B------:R-:W-:Y:S01]  /*8e20*/  UMOV UR29, 0x40000040 ;  /* 0x40000040001d7882 */ /* 0x000fe20000000000 */
[----:B------:R-:W-:Y:S01]  /*8e30*/  UMOV UR31, 0x80000020 ;  /* 0x80000020001f7882 */ /* 0x000fe20000000000 */
[----:B------:R-:W-:Y:S02]  /*8e40*/  MUFU.EX2 R49, R49 ;  /* 0x0000003100317308 */ /* 0x000fe40000000800 */
[----:B------:R-:W1:Y:S06]  /*8e50*/  SHFL.BFLY PT, R40, R41, 0x1, 0x1f ;  /* 0x0c201f0029287f89 */ /* 0x000e6c00000e0000 */
[----:B------:R-:W-:Y:S08]  /*8e60*/  MUFU.EX2 R52, R52 ;  /* 0x0000003400347308 */ /* 0x000ff00000000800 */
[----:B------:R-:W-:Y:S08]  /*8e70*/  MUFU.EX2 R53, R53 ;  /* 0x0000003500357308 */ /* 0x000ff00000000800 */
[----:B------:R-:W-:Y:S01]  /*8e80*/  MUFU.EX2 R56, R56 ;  /* 0x0000003800387308 */ /* 0x000fe20000000800 */
[----:B-1----:R-:W-:-:S05]  /*8e90*/  FMNMX.FTZ R9, R41, R40, !PT ;  /* 0x0000002829097209 */ /* 0x002fca0007810000 */
[C---:B------:R-:W-:Y:S02]  /*8ea0*/  FADD.FTZ R12, -R9.reuse, R10 ;  /* 0x0000000a090c7221 */ /* 0x040fe40000010100 */
[----:B------:R-:W-:Y:S02]  /*8eb0*/  MUFU.EX2 R57, R57 ;  /* 0x0000003900397308 */ /* 0x000fe40000000800 */
[----:B------:R-:W-:Y:S01]  /*8ec0*/  FMUL.FTZ R81, R12, UR33 ;  /* 0x000000210c517c20 */ /* 0x000fe20008410000 */
[----:B------:R-:W-:-:S05]  /*8ed0*/  FMUL.FTZ R12, R9, UR33 ;  /* 0x00000021090c7c20 */ /* 0x000fca0008410000 */
[----:B------:R1:W-:Y:S01]  /*8ee0*/  MUFU.EX2 R10, R85 ;  /* 0x00000055000a7308 */ /* 0x0003e20000000800 */
[--C-:B------:R-:W-:Y:S01]  /*8ef0*/  FFMA.FTZ R26, R26, UR33, -R12.reuse ;  /* 0x000000211a1a7c23 */ /* 0x100fe2000801080c */
[--C-:B------:R-:W-:Y:S01]  /*8f00*/  FFMA.FTZ R27, R27, UR33, -R12.reuse ;  /* 0x000000211b1b7c23 */ /* 0x100fe2000801080c */
[--C-:B------:R-:W-:Y:S01]  /*8f10*/  FFMA.FTZ R139, R43, UR33, -R12.reuse ;  /* 0x000000212b8b7c23 */ /* 0x100fe2000801080c */
[----:B------:R-:W-:Y:S02]  /*8f20*/  IMAD.U32 R43, RZ, RZ, UR35 ;  /* 0x00000023ff2b7e24 */ /* 0x000fe4000f8e00ff */
[--C-:B------:R-:W-:Y:S01]  /*8f30*/  FFMA.FTZ R40, R30, UR33, -R12.reuse ;  /* 0x000000211e287c23 */ /* 0x100fe2000801080c */
[--C-:B------:R-:W-:Y:S01]  /*8f40*/  FFMA.FTZ R41, R34, UR33, -R12.reuse ;  /* 0x0000002122297c23 */ /* 0x100fe2000801080c */
[----:B------:R-:W-:Y:S01]  /*8f50*/  VIADD R34, R16, 0x9 ;  /* 0x0000000910227836 */ /* 0x000fe20000000000 */
[----:B------:R-:W-:Y:S01]  /*8f60*/  MUFU.EX2 R81, R81 ;  /* 0x0000005100517308 */ /* 0x000fe20000000800 */
[----:B-1----:R-:W-:Y:S01]  /*8f70*/  FFMA.FTZ R85, R39, UR33, -R12 ;  /* 0x0000002127557c23 */ /* 0x002fe2000801080c */
[----:B------:R-:W-:-:S02]  /*8f80*/  IMAD.U32 R39, RZ, RZ, UR36 ;  /* 0x00000024ff277e24 */ /* 0x000fc4000f8e00ff */
[--C-:B------:R-:W-:Y:S01]  /*8f90*/  FFMA.FTZ R143, R31, UR33, -R12.reuse ;  /* 0x000000211f8f7c23 */ /* 0x100fe2000801080c */
[----:B------:R-:W-:Y:S01]  /*8fa0*/  @!P1 LEA R43, R43, UR39, 0x3 ;  /* 0x000000272b2b9c11 */ /* 0x000fe2000f8e18ff */
[--C-:B------:R-:W-:Y:S01]  /*8fb0*/  FFMA.FTZ R31, R54, UR33, -R12.reuse ;  /* 0x00000021361f7c23 */ /* 0x100fe2000801080c */
[--C-:B------:R-:W-:Y:S01]  /*8fc0*/  FFMA.FTZ R80, R38, UR33, -R12.reuse ;  /* 0x0000002126507c23 */ /* 0x100fe2000801080c */
[----:B------:R-:W-:Y:S01]  /*8fd0*/  @!P1 LEA R39, R39, UR39, 0x3 ;  /* 0x0000002727279c11 */ /* 0x000fe2000f8e18ff */
[----:B------:R-:W1:Y:S01]  /*8fe0*/  MUFU.EX2 R26, R26 ;  /* 0x0000001a001a7308 */ /* 0x000e620000000800 */
[----:B------:R-:W-:Y:S01]  /*8ff0*/  SEL R54, R34, 0x9, !P2 ;  /* 0x0000000922367807 */ /* 0x000fe20005000000 */
[--C-:B------:R-:W-:Y:S01]  /*9000*/  FFMA.FTZ R38, R42, UR33, -R12.reuse ;  /* 0x000000212a267c23 */ /* 0x100fe2000801080c */
[----:B------:R-:W-:Y:S02]  /*9010*/  @!P1 VIADD R43, R43, 0x2d860 ;  /* 0x0002d8602b2b9836 */ /* 0x000fe40000000000 */
[----:B------:R-:W-:Y:S01]  /*9020*/  FFMA.FTZ R84, R35, UR33, -R12 ;  /* 0x0000002123547c23 */ /* 0x000fe2000801080c */
[----:B------:R-:W-:-:S02]  /*9030*/  @!P1 VIADD R39, R39, 0x2d840 ;  /* 0x0002d84027279836 */ /* 0x000fc40000000000 */
[--C-:B------:R-:W-:Y:S01]  /*9040*/  FFMA.FTZ R34, R58, UR33, -R12.reuse ;  /* 0x000000213a227c23 */ /* 0x100fe2000801080c */
[--C-:B------:R-:W-:Y:S01]  /*9050*/  FFMA.FTZ R35, R46, UR33, -R12.reuse ;  /* 0x000000212e237c23 */ /* 0x100fe2000801080c */
[----:B------:R-:W2:Y:S01]  /*9060*/  MUFU.EX2 R27, R27 ;  /* 0x0000001b001b7308 */ /* 0x000ea20000000800 */
[----:B------:R-:W-:Y:S01]  /*9070*/  @!P1 PRMT R43, RZ, 0x654, R43 ;  /* 0x00000654ff2b9816 */ /* 0x000fe2000000002b */
[--C-:B------:R-:W-:Y:S01]  /*9080*/  FFMA.FTZ R46, R47, UR33, -R12.reuse ;  /* 0x000000212f2e7c23 */ /* 0x100fe2000801080c */
[----:B------:R-:W-:Y:S01]  /*9090*/  @!P1 PRMT R42, RZ, 0x654, R39 ;  /* 0x00000654ff2a9816 */ /* 0x000fe20000000027 */
[--C-:B------:R-:W-:Y:S01]  /*90a0*/  FFMA.FTZ R39, R59, UR33, -R12.reuse ;  /* 0x000000213b277c23 */ /* 0x100fe2000801080c */
[--C-:B------:R-:W-:Y:S01]  /*90b0*/  FFMA.FTZ R30, R50, UR33, -R12.reuse ;  /* 0x00000021321e7c23 */ /* 0x100fe2000801080c */
[--C-:B------:R-:W-:Y:S01]  /*90c0*/  FFMA.FTZ R47, R51, UR33, -R12.reuse ;  /* 0x00000021332f7c23 */ /* 0x100fe2000801080c */
[----:B------:R-:W-:Y:S01]  /*90d0*/  FFMA.FTZ R50, R55, UR33, -R12 ;  /* 0x0000002137327c23 */ /* 0x000fe2000801080c */
[----:B------:R-:W-:Y:S01]  /*90e0*/  MUFU.EX2 R40, R40 ;  /* 0x0000002800287308 */ /* 0x000fe20000000800 */
[----:B-1----:R-:W-:Y:S01]  /*90f0*/  FFMA.FTZ R4, R81, R4, R26 ;  /* 0x0000000451047223 */ /* 0x002fe2000001001a */
[--C-:B------:R-:W-:Y:S01]  /*9100*/  FFMA.FTZ R51, R62, UR33, -R12.reuse ;  /* 0x000000213e337c23 */ /* 0x100fe2000801080c */
[--C-:B------:R-:W-:Y:S01]  /*9110*/  FFMA.FTZ R63, R63, UR33, -R12.reuse ;  /* 0x000000213f3f7c23 */ /* 0x100fe2000801080c */
[--C-:B------:R-:W-:Y:S01]  /*9120*/  FFMA.FTZ R55, R67, UR33, -R12.reuse ;  /* 0x0000002143377c23 */ /* 0x100fe2000801080c */
[--C-:B------:R-:W-:Y:S01]  /*9130*/  FFMA.FTZ R71, R71, UR33, -R12.reuse ;  /* 0x0000002147477c23 */ /* 0x100fe2000801080c */
[--C-:B------:R-:W-:Y:S01]  /*9140*/  FFMA.FTZ R74, R74, UR33, -R12.reuse ;  /* 0x000000214a4a7c23 */ /* 0x100fe2000801080c */
[--C-:B------:R-:W-:Y:S01]  /*9150*/  FFMA.FTZ R75, R75, UR33, -R12.reuse ;  /* 0x000000214b4b7c23 */ /* 0x100fe2000801080c */
[----:B------:R-:W1:Y:S01]  /*9160*/  MUFU.EX2 R143, R143 ;  /* 0x0000008f008f7308 */ /* 0x000e620000000800 */
[--C-:B------:R-:W-:Y:S01]  /*9170*/  FFMA.FTZ R78, R78, UR33, -R12.reuse ;  /* 0x000000214e4e7c23 */ /* 0x100fe2000801080c */
[--C-:B------:R-:W-:Y:S01]  /*9180*/  FFMA.FTZ R79, R79, UR33, -R12.reuse ;  /* 0x000000214f4f7c23 */ /* 0x100fe2000801080c */
[--C-:B------:R-:W-:Y:S01]  /*9190*/  FFMA.FTZ R82, R82, UR33, -R12.reuse ;  /* 0x0000002152527c23 */ /* 0x100fe2000801080c */
[--C-:B------:R-:W-:Y:S01]  /*91a0*/  FFMA.FTZ R83, R83, UR33, -R12.reuse ;  /* 0x0000002153537c23 */ /* 0x100fe2000801080c */
[--C-:B------:R-:W-:Y:S01]  /*91b0*/  FFMA.FTZ R86, R86, UR33, -R12.reuse ;  /* 0x0000002156567c23 */ /* 0x100fe2000801080c */
[----:B------:R-:W-:Y:S01]  /*91c0*/  FFMA.FTZ R87, R87, UR33, -R12 ;  /* 0x0000002157577c23 */ /* 0x000fe2000801080c */
[C---:B------:R-:W-:Y:S01]  /*91d0*/  ISETP.GT.AND P2, PT, R8.reuse, UR34, PT ;  /* 0x0000002208007c0c */ /* 0x040fe2000bf44270 */
[----:B------:R-:W3:Y:S01]  /*91e0*/  MUFU.EX2 R41, R41 ;  /* 0x0000002900297308 */ /* 0x000ee20000000800 */
[----:B------:R-:W-:Y:S01]  /*91f0*/  UMOV UR35, UR36 ;  /* 0x0000002400237c82 */ /* 0x000fe20008000000 */
[----:B------:R-:W-:Y:S01]  /*9200*/  VIADD R8, R8, 0xffffffff ;  /* 0xffffffff08087836 */ /* 0x000fe20000000000 */
[----:B------:R-:W-:-:S02]  /*9210*/  WARPGROUP.DEPBAR.LE gsb0, 0x0 ;  /* 0x00008000000079c5 */ /* 0x000fc40000010000 */
[----:B------:R-:W-:-:S03]  /*9220*/  WARPGROUP.ARRIVE ;  /* 0x00000000000079c5 */ /* 0x000fc60000000000 */
[----:B------:R-:W4:Y:S03]  /*9230*/  MUFU.EX2 R84, R84 ;  /* 0x0000005400547308 */ /* 0x000f260000000800 */
[----:B------:R-:W-:Y:S01]  /*9240*/  HGMMA.64x96x16.F32 R88, gdesc[UR28].tnspB, R88, gsb0 ;  /* 0x416000001c5879f0 */ /* 0x000fe20008000858 */
[----:B------:R-:W-:Y:S02]  /*9250*/  UIADD3 UR28, UR6, 0x602, URZ ;  /* 0x00000602061c7890 */ /* 0x000fe4000fffe03f */
[----:B------:R-:W-:Y:S02]  /*9260*/  UIADD3 UR30, UR7, 0x140, URZ ;  /* 0x00000140071e7890 */ /* 0x000fe4000fffe03f */
[----:B------:R-:W5:Y:S01]  /*9270*/  MUFU.EX2 R80, R80 ;  /* 0x0000005000507308 */ /* 0x000f620000000800 */
[----:B------:R-:W-:Y:S01]  /*9280*/  UMOV UR29, 0x40000040 ;  /* 0x40000040001d7882 */ /* 0x000fe20000000000 */
[----:B------:R-:W-:-:S06]  /*9290*/  UMOV UR31, 0x80000020 ;  /* 0x80000020001f7882 */ /* 0x000fcc0000000000 */
        /* <DEDUP_REMOVED lines=49> */
[----:B------:R-:W-:Y:S02]  /*95b0*/  UMOV UR28, UR49 ;  /* 0x00000031001c7c82 */ /* 0x000fe40008000000 */
[----:B------:R-:W-:Y:S02]  /*95c0*/  WARPGROUP.DEPBAR.LE gsb0, 0x0 ;  /* 0x00008000000079c5 */ /* 0x000fe40000010000 */
[----:B------:R2:W-:Y:S06]  /*95d0*/  BAR.ARV R54, 0x100 ;  /* 0x000400360000751d */ /* 0x0005ec0000002000 */
[----:B------:R1:W-:Y:S01]  /*95e0*/  @!P1 SYNCS.ARRIVE.TRANS64.RED.A1T0 RZ, [R42+URZ], RZ ;  /* 0x000000ff2aff99a7 */ /* 0x0003e2000810043f */
[-C--:B------:R-:W-:Y:S01]  /*95f0*/  FMUL.FTZ R88, R88, R11.reuse ;  /* 0x0000000b58587220 */ /* 0x080fe20000410000 */
[----:B--2---:R-:W-:Y:S01]  /*9600*/  FFMA.FTZ R54, R70, UR33, -R12 ;  /* 0x0000002146367c23 */ /* 0x004fe2000801080c */
[-C--:B------:R-:W-:Y:S01]  /*9610*/  FMUL.FTZ R89, R89, R11.reuse ;  /* 0x0000000b59597220 */ /* 0x080fe20000410000 */
[-C--:B------:R-:W-:Y:S01]  /*9620*/  FMUL.FTZ R92, R92, R11.reuse ;  /* 0x0000000b5c5c7220 */ /* 0x080fe20000410000 */
[-C--:B------:R-:W-:Y:S01]  /*9630*/  FMUL.FTZ R93, R93, R11.reuse ;  /* 0x0000000b5d5d7220 */ /* 0x080fe20000410000 */
[-C--:B------:R-:W-:Y:S01]  /*9640*/  FMUL.FTZ R96, R96, R11.reuse ;  /* 0x0000000b60607220 */ /* 0x080fe20000410000 */
[----:B------:R-:W-:Y:S01]  /*9650*/  FMUL.FTZ R97, R97, R11 ;  /* 0x0000000b61617220 */ /* 0x000fe20000410000 */
[----:B-1----:R-:W-:Y:S01]  /*9660*/  FFMA.FTZ R42, R11, R6, R14 ;  /* 0x000000060b2a7223 */ /* 0x002fe2000001000e */
[----:B------:R1:W-:Y:S01]  /*9670*/  @!P1 SYNCS.ARRIVE.TRANS64.RED.A1T0 RZ, [R43+URZ], RZ ;  /* 0x000000ff2bff99a7 */ /* 0x0003e2000810043f */
[----:B------:R-:W-:Y:S01]  /*9680*/  FFMA.FTZ R6, R66, UR33, -R12 ;  /* 0x0000002142067c23 */ /* 0x000fe2000801080c */
[C---:B------:R-:W-:Y:S01]  /*9690*/  F2FP.F16.F32.PACK_AB R12, R13.reuse, R14 ;  /* 0x0000000e0d0c723e */ /* 0x040fe200000000ff */
[----:B------:R-:W-:Y:S01]  /*96a0*/  FADD.FTZ R42, R13, R42 ;  /* 0x0000002a0d2a7221 */ /* 0x000fe20000010000 */
[----:B------:R-:W-:Y:S01]  /*96b0*/  F2FP.F16.F32.PACK_AB R14, R20, R15 ;  /* 0x0000000f140e723e */ /* 0x000fe200000000ff */
[----:B------:R-:W-:Y:S01]  /*96c0*/  MUFU.EX2 R54, R54 ;  /* 0x0000003600367308 */ /* 0x000fe20000000800 */
[----:B------:R-:W-:Y:S01]  /*96d0*/  F2FP.F16.F32.PACK_AB R13, R27, R26 ;  /* 0x0000001a1b0d723e */ /* 0x000fe200000000ff */
[----:B------:R-:W-:Y:S01]  /*96e0*/  FADD.FTZ R59, R15, R42 ;  /* 0x0000002a0f3b7221 */ /* 0x000fe20000010000 */
[----:B-1----:R-:W-:Y:S01]  /*96f0*/  FADD.FTZ R43, R27, R4 ;  /* 0x000000041b2b7221 */ /* 0x002fe20000010000 */
[----:B------:R-:W-:Y:S01]  /*9700*/  F2FP.F16.F32.PACK_AB R15, R143, R40 ;  /* 0x000000288f0f723e */ /* 0x000fe200000000ff */
[----:B------:R-:W-:Y:S01]  /*9710*/  FMUL.FTZ R100, R100, R11 ;  /* 0x0000000b64647220 */ /* 0x000fe20000410000 */
[----:B------:R-:W-:Y:S01]  /*9720*/  FADD.FTZ R58, R20, R59 ;  /* 0x0000003b143a7221 */ /* 0x000fe20000010000 */
[----:B------:R-:W-:Y:S01]  /*9730*/  FADD.FTZ R42, R40, R43 ;  /* 0x0000002b282a7221 */ /* 0x000fe20000010000 */
[----:B------:R-:W-:Y:S01]  /*9740*/  F2FP.F16.F32.PACK_AB R40, R24, R21 ;  /* 0x000000151828723e */ /* 0x000fe200000000ff */
[----:B------:R-:W1:Y:S01]  /*9750*/  MUFU.EX2 R4, R63 ;  /* 0x0000003f00047308 */ /* 0x000e620000000800 */
[----:B------:R-:W-:Y:S01]  /*9760*/  FADD.FTZ R43, R21, R58 ;  /* 0x0000003a152b7221 */ /* 0x000fe20000010000 */
[----:B------:R-:W-:Y:S01]  /*9770*/  FADD.FTZ R42, R143, R42 ;  /* 0x0000002a8f2a7221 */ /* 0x000fe20000010000 */
[----:B------:R2:W-:Y:S01]  /*9780*/  STSM.16.M88.4 [R136+0x21800], R12 ;  /* 0x0218000c88007844 */ /* 0x0005e20000000200 */
[-C--:B------:R-:W-:Y:S01]  /*9790*/  FMUL.FTZ R101, R101, R11.reuse ;  /* 0x0000000b65657220 */ /* 0x080fe20000410000 */
[----:B------:R-:W-:Y:S01]  /*97a0*/  FMUL.FTZ R104, R104, R11 ;  /* 0x0000000b68687220 */ /* 0x000fe20000410000 */
[----:B---3--:R-:W-:Y:S01]  /*97b0*/  FADD.FTZ R59, R41, R42 ;  /* 0x0000002a293b7221 */ /* 0x008fe20000010000 */
[----:B------:R-:W-:Y:S01]  /*97c0*/  FADD.FTZ R42, R24, R43 ;  /* 0x0000002b182a7221 */ /* 0x000fe20000010000 */
[----:B------:R-:W-:Y:S01]  /*97d0*/  F2FP.F16.F32.PACK_AB R24, R32, R29 ;  /* 0x0000001d2018723e */ /* 0x000fe200000000ff */
[----:B------:R-:W3:Y:S01]  /*97e0*/  MUFU.EX2 R6, R6 ;  /* 0x0000000600067308 */ /* 0x000ee20000000800 */
[C---:B----4-:R-:W-:Y:S01]  /*97f0*/  FADD.FTZ R59, R84.reuse, R59 ;  /* 0x0000003b543b7221 */ /* 0x050fe20000010000 */
[----:B------:R-:W-:Y:S01]  /*9800*/  FADD.FTZ R43, R25, R42 ;  /* 0x0000002a192b7221 */ /* 0x000fe20000010000 */
[----:B------:R-:W-:Y:S01]  /*9810*/  F2FP.F16.F32.PACK_AB R41, R84, R41 ;  /* 0x000000295429723e */ /* 0x000fe200000000ff */
[-C--:B------:R-:W-:Y:S01]  /*9820*/  FMUL.FTZ R105, R105, R11.reuse ;  /* 0x0000000b69697220 */ /* 0x080fe20000410000 */
[----:B-----5:R-:W-:Y:S01]  /*9830*/  FADD.FTZ R42, R80, R59 ;  /* 0x0000003b502a7221 */ /* 0x020fe20000010000 */
[----:B------:R-:W-:Y:S01]  /*9840*/  FADD.FTZ R58, R28, R43 ;  /* 0x0000002b1c3a7221 */ /* 0x000fe20000010000 */
[-C--:B------:R-:W-:Y:S01]  /*9850*/  FMUL.FTZ R108, R108, R11.reuse ;  /* 0x0000000b6c6c7220 */ /* 0x080fe20000410000 */
[-C--:B------:R-:W-:Y:S01]  /*9860*/  FMUL.FTZ R109, R109, R11.reuse ;  /* 0x0000000b6d6d7220 */ /* 0x080fe20000410000 */
[----:B------:R-:W-:Y:S01]  /*9870*/  FADD.FTZ R43, R85, R42 ;  /* 0x0000002a552b7221 */ /* 0x000fe20000010000 */
        /* <DEDUP_REMOVED lines=26> */
[----:B------:R-:W-:Y:S01]  /*9a20*/  STSM.16.M88.4 [R23], R40 ;  /* 0x0000002817007844 */ /* 0x000fe20000000200 */
[----:B------:R-:W-:Y:S01]  /*9a30*/  FADD.FTZ R29, R31, R20 ;  /* 0x000000141f1d7221 */ /* 0x000fe20000010000 */
[----:B------:R-:W-:Y:S01]  /*9a40*/  FADD.FTZ R20, R48, R21 ;  /* 0x0000001530147221 */ /* 0x000fe20000010000 */
[----:B------:R-:W-:Y:S01]  /*9a50*/  F2FP.F16.F32.PACK_AB R27, R46, R35 ;  /* 0x000000232e1b723e */ /* 0x000fe200000000ff */
[----:B------:R-:W-:Y:S01]  /*9a60*/  FMUL.FTZ R129, R129, R11 ;  /* 0x0000000b81817220 */ /* 0x000fe20000410000 */
[C---:B------:R-:W-:Y:S01]  /*9a70*/  FADD.FTZ R29, R50.reuse, R29 ;  /* 0x0000001d321d7221 */ /* 0x040fe20000010000 */
[----:B------:R-:W-:Y:S01]  /*9a80*/  FADD.FTZ R21, R49, R20 ;  /* 0x0000001431157221 */ /* 0x000fe20000010000 */
[----:B------:R-:W-:Y:S01]  /*9a90*/  F2FP.F16.F32.PACK_AB R31, R50, R31 ;  /* 0x0000001f321f723e */ /* 0x000fe200000000ff */
[----:B------:R4:W-:Y:S01]  /*9aa0*/  STSM.16.M88.4 [R22], R24 ;  /* 0x0000001816007844 */ /* 0x0009e20000000200 */
[----:B------:R-:W-:Y:S01]  /*9ab0*/  FADD.FTZ R20, R34, R29 ;  /* 0x0000001d22147221 */ /* 0x000fe20000010000 */
[----:B------:R-:W-:Y:S01]  /*9ac0*/  FADD.FTZ R28, R52, R21 ;  /* 0x00000015341c7221 */ /* 0x000fe20000010000 */
[----:B------:R-:W-:Y:S01]  /*9ad0*/  F2FP.F16.F32.PACK_AB R29, R47, R30 ;  /* 0x0000001e2f1d723e */ /* 0x000fe200000000ff */
[----:B------:R-:W-:Y:S01]  /*9ae0*/  FMUL.FTZ R132, R132, R11 ;  /* 0x0000000b84847220 */ /* 0x000fe20000410000 */
[----:B------:R-:W-:Y:S01]  /*9af0*/  FADD.FTZ R20, R39, R20 ;  /* 0x0000001427147221 */ /* 0x000fe20000010000 */
[----:B------:R-:W-:Y:S01]  /*9b00*/  FADD.FTZ R21, R53, R28 ;  /* 0x0000001c35157221 */ /* 0x000fe20000010000 */
[----:B------:R-:W-:Y:S01]  /*9b10*/  F2FP.F16.F32.PACK_AB R28, R44, R37 ;  /* 0x000000252c1c723e */ /* 0x000fe200000000ff */
[----:B------:R-:W-:Y:S01]  /*9b20*/  FMUL.FTZ R133, R133, R11 ;  /* 0x0000000b85857220 */ /* 0x000fe20000410000 */
[----:B------:R-:W-:Y:S01]  /*9b30*/  FADD.FTZ R33, R51, R20 ;  /* 0x0000001433217221 */ /* 0x000fe20000010000 */
[----:B--2---:R-:W-:Y:S01]  /*9b40*/  FADD.FTZ R12, R56, R21 ;  /* 0x00000015380c7221 */ /* 0x004fe20000010000 */
[----:B------:R-:W-:Y:S01]  /*9b50*/  F2FP.F16.F32.PACK_AB R30, R48, R45 ;  /* 0x0000002d301e723e */ /* 0x000fe200000000ff */
[----:B------:R-:W-:Y:S01]  /*9b60*/  FMUL.FTZ R90, R90, R81 ;  /* 0x000000515a5a7220 */ /* 0x000fe20000410000 */
[----:B-1----:R-:W-:Y:S01]  /*9b70*/  FADD.FTZ R33, R4, R33 ;  /* 0x0000002104217221 */ /* 0x002fe20000010000 */
[----:B------:R-:W-:Y:S01]  /*9b80*/  FADD.FTZ R13, R57, R12 ;  /* 0x0000000c390d7221 */ /* 0x000fe20000010000 */
[----:B------:R-:W-:Y:S01]  /*9b90*/  F2FP.F16.F32.PACK_AB R12, R52, R49 ;  /* 0x00000031340c723e */ /* 0x000fe200000000ff */
[----:B------:R1:W-:Y:S01]  /*9ba0*/  STSM.16.M88.4 [R18], R28 ;  /* 0x0000001c12007844 */ /* 0x0003e20000000200 */
[----:B---3--:R-:W-:Y:S01]  /*9bb0*/  FADD.FTZ R14, R6, R33 ;  /* 0x00000021060e7221 */ /* 0x008fe20000010000 */
        /* <DEDUP_REMOVED lines=8> */
[----:B------:R-:W-:Y:S01]  /*9c40*/  F2FP.F16.F32.PACK_AB R15, R4, R51 ;  /* 0x00000033040f723e */ /* 0x000fe200000000ff */
[----:B------:R-:W-:Y:S01]  /*9c50*/  FADD.FTZ R4, R64, R21 ;  /* 0x0000001540047221 */ /* 0x000fe20000010000 */
[----:B----4-:R-:W-:Y:S01]  /*9c60*/  F2FP.F16.F32.PACK_AB R24, R60, R57 ;  /* 0x000000393c18723e */ /* 0x010fe200000000ff */
[----:B------:R-:W-:Y:S01]  /*9c70*/  FADD.FTZ R21, R71, R20 ;  /* 0x0000001447157221 */ /* 0x000fe20000010000 */
[----:B------:R-:W-:Y:S01]  /*9c80*/  F2FP.F16.F32.PACK_AB R26, R64, R61 ;  /* 0x0000003d401a723e */ /* 0x000fe200000000ff */
[----:B------:R-:W-:Y:S01]  /*9c90*/  FADD.FTZ R25, R65, R4 ;  /* 0x0000000441197221 */ /* 0x000fe20000010000 */
[----:B------:R2:W-:Y:S01]  /*9ca0*/  STSM.16.M88.4 [R136+0x27800], R12 ;  /* 0x0278000c88007844 */ /* 0x0005e20000000200 */
[----:B------:R-:W-:Y:S01]  /*9cb0*/  FADD.FTZ R4, R74, R21 ;  /* 0x000000154a047221 */ /* 0x000fe20000010000 */
[----:B------:R-:W-:Y:S01]  /*9cc0*/  F2FP.F16.F32.PACK_AB R27, R71, R54 ;  /* 0x00000036471b723e */ /* 0x000fe200000000ff */
[----:B------:R-:W-:Y:S01]  /*9cd0*/  FADD.FTZ R20, R68, R25 ;  /* 0x0000001944147221 */ /* 0x000fe20000010000 */
[----:B------:R-:W-:Y:S01]  /*9ce0*/  F2FP.F16.F32.PACK_AB R25, R55, R6 ;  /* 0x000000063719723e */ /* 0x000fe200000000ff */
[----:B------:R-:W-:Y:S01]  /*9cf0*/  FADD.FTZ R21, R75, R4 ;  /* 0x000000044b157221 */ /* 0x000fe20000010000 */
[----:B-1----:R-:W-:Y:S01]  /*9d00*/  F2FP.F16.F32.PACK_AB R28, R76, R73 ;  /* 0x000000494c1c723e */ /* 0x002fe200000000ff */
[----:B------:R-:W-:Y:S01]  /*9d10*/  FADD.FTZ R29, R69, R20 ;  /* 0x00000014451d7221 */ /* 0x000fe20000010000 */
[----:B------:R-:W-:Y:S01]  /*9d20*/  F2FP.F16.F32.PACK_AB R30, R10, R77 ;  /* 0x0000004d0a1e723e */ /* 0x000fe200000000ff */
[----:B------:R1:W-:Y:S01]  /*9d30*/  STSM.16.M88.4 [R17], R24 ;  /* 0x0000001811007844 */ /* 0x0003e20000000200 */
[----:B------:R-:W-:Y:S01]  /*9d40*/  F2FP.F16.F32.PACK_AB R31, R87, R86 ;  /* 0x00000056571f723e */ /* 0x000fe200000000ff */
[----:B------:R-:W-:Y:S01]  /*9d50*/  FADD.FTZ R4, R72, R29 ;  /* 0x0000001d48047221 */ /* 0x000fe20000010000 */
[----:B------:R-:W-:Y:S01]  /*9d60*/  FADD.FTZ R21, R78, R21 ;  /* 0x000000154e157221 */ /* 0x000fe20000010000 */
[-C--:B------:R-:W-:Y:S01]  /*9d70*/  FMUL.FTZ R95, R95, R81.reuse ;  /* 0x000000515f5f7220 */ /* 0x080fe20000410000 */
[----:B------:R-:W-:Y:S01]  /*9d80*/  FMUL.FTZ R98, R98, R81 ;  /* 0x0000005162627220 */ /* 0x000fe20000410000 */
[----:B------:R-:W-:Y:S01]  /*9d90*/  FADD.FTZ R29, R73, R4 ;  /* 0x00000004491d7221 */ /* 0x000fe20000010000 */
        /* <DEDUP_REMOVED lines=8> */
[C---:B------:R-:W-:Y:S01]  /*9e20*/  F2FP.F16.F32.PACK_AB R29, R83.reuse, R82 ;  /* 0x00000052531d723e */ /* 0x040fe200000000ff */
[----:B------:R-:W-:Y:S01]  /*9e30*/  FADD.FTZ R21, R83, R21 ;  /* 0x0000001553157221 */ /* 0x000fe20000010000 */
[-C--:B------:R-:W-:Y:S01]  /*9e40*/  FMUL.FTZ R99, R99, R81.reuse ;  /* 0x0000005163637220 */ /* 0x080fe20000410000 */
[----:B------:R1:W-:Y:S01]  /*9e50*/  STSM.16.M88.4 [R22+0x6000], R12 ;  /* 0x0060000c16007844 */ /* 0x0003e20000000200 */
[----:B------:R-:W-:Y:S01]  /*9e60*/  FADD.FTZ R6, R10, R77 ;  /* 0x0000004d0a067221 */ /* 0x000fe20000010000 */
[----:B------:R-:W-:Y:S01]  /*9e70*/  FADD.FTZ R21, R86, R21 ;  /* 0x0000001556157221 */ /* 0x000fe20000010000 */
[-C--:B------:R-:W-:Y:S01]  /*9e80*/  FMUL.FTZ R102, R102, R81.reuse ;  /* 0x0000005166667220 */ /* 0x080fe20000410000 */
[----:B------:R1:W-:Y:S01]  /*9e90*/  STSM.16.M88.4 [R18+0x6000], R28 ;  /* 0x0060001c12007844 */ /* 0x0003e20000000200 */
[-C--:B------:R-:W-:Y:S01]  /*9ea0*/  FMUL.FTZ R103, R103, R81.reuse ;  /* 0x0000005167677220 */ /* 0x080fe20000410000 */
[----:B------:R-:W-:Y:S01]  /*9eb0*/  FADD.FTZ R4, R87, R21 ;  /* 0x0000001557047221 */ /* 0x000fe20000010000 */
[-C--:B------:R-:W-:Y:S01]  /*9ec0*/  FMUL.FTZ R106, R106, R81.reuse ;  /* 0x000000516a6a7220 */ /* 0x080fe20000410000 */
[----:B------:R-:W-:Y:S01]  /*9ed0*/  @!PT LDS RZ, [RZ] ;  /* 0x00000000fffff984 */ /* 0x000fe20000000800 */
[----:B------:R-:W-:Y:S01]  /*9ee0*/  @!PT LDS RZ, [RZ] ;  /* 0x00000000fffff984 */ /* 0x000fe20000000800 */
[----:B------:R-:W-:Y:S01]  /*9ef0*/  @!PT LDS RZ, [RZ] ;  /* 0x00000000fffff984 */ /* 0x000fe20000000800 */
[----:B------:R-:W-:Y:S01]  /*9f00*/  @!PT LDS RZ, [RZ] ;  /* 0x00000000fffff984 */ /* 0x000fe20000000800 */
[----:B------:R2:W-:Y:S06]  /*9f10*/  MEMBAR.ALL.CTA ;  /* 0x0000000000007992 */ /* 0x0005ec0000008000 */
[----:B--2---:R-:W2:Y:S01]  /*9f20*/  FENCE.VIEW.ASYNC.S ;  /* 0x00000000000073c6 */ /* 0x004ea20000000000 */
        /* <DEDUP_REMOVED lines=17> */
[----:B--2---:R-:W-:Y:S01]  /*a040*/  NOP ;  /* 0x0000000000007918 */ /* 0x004fe20000000000 */
[----:B-1----:R-:W-:Y:S05]  /*a050*/  @P2 BRA `(.L_x_711) ;  /* 0xffffffe000002947 */ /* 0x002fea000383ffff */
.L_x_702:
[----:B------:R-:W-:-:S13]  /*a060*/  ISETP.GE.AND P2, PT, R8, UR40, PT ;  /* 0x0000002808007c0c */ /* 0x000fda000bf46270 */
[----:B------:R-:W-:Y:S05]  /*a070*/  @!P2 BRA `(.L_x_712) ;  /* 0x000000300024a947 */ /* 0x000fea0003800000 */
[----:B--2---:R-:W-:Y:S01]  /*a080*/  IMAD.MOV.U32 R12, RZ, RZ, R9 ;  /* 0x000000ffff0c7224 */ /* 0x004fe200078e0009 */
[----:B------:R-:W-:Y:S01]  /*a090*/  UMOV UR28, UR49 ;  /* 0x00000031001c7c82 */ /* 0x000fe20008000000 */
[----:B------:R-:W-:Y:S01]  /*a0a0*/  IMAD.MOV.U32 R11, RZ, RZ, R7 ;  /* 0x000000ffff0b7224 */ /* 0x000fe200078e0007 */
[----:B------:R-:W-:Y:S01]  /*a0b0*/  UMOV UR54, UR36 ;  /* 0x0000002400367c82 */ /* 0x000fe20008000000 */
[----:B------:R-:W-:Y:S01]  /*a0c0*/  IMAD.IADD R10, R0, 0x1, R5 ;  /* 0x00000001000a7824 */ /* 0x000fe200078e0205 */
[----:B------:R-:W-:Y:S01]  /*a0d0*/  ULDC UR34, c[0x0][0x9e4] ;  /* 0x0002790000227ab9 */ /* 0x000fe20000000800 */
[----:B------:R-:W-:Y:S01]  /*a0e0*/  ULDC UR53, c[0x0][0x9dc] ;  /* 0x0002770000357ab9 */ /* 0x000fe20000000800 */
[----:B------:R-:W-:Y:S01]  /*a0f0*/  ULDC UR52, c[0x0][0x288] ;  /* 0x0000a20000347ab9 */ /* 0x000fe20000000800 */
[----:B------:R-:W-:Y:S01]  /*a100*/  ULDC UR33, c[0x0][0x988] ;  /* 0x0002620000217ab9 */ /* 0x000fe20000000800 */
[----:B------:R-:W-:-:S05]  /*a110*/  ULDC UR35, c[0x0][0x9e0] ;  /* 0x0002780000237ab9 */ /* 0x000fca0000000800 */
.L_x_729:
[----:B------:R-:W-:Y:S01]  /*a120*/  UIADD3 UR36, UR54, 0x1, URZ ;  /* 0x0000000136247890 */ /* 0x000fe2000fffe03f */
[----:B------:R-:W-:-:S03]  /*a130*/  ISETP.NE.AND P3, PT, RZ, UR45, PT ;  /* 0x0000002dff007c0c */ /* 0x000fc6000bf65270 */
[----:B------:R-:W-:-:S04]  /*a140*/  UISETP.NE.AND UP0, UPT, UR36, 0x2, UPT ;  /* 0x000000022400788c */ /* 0x000fc8000bf05270 */
[----:B------:R-:W-:Y:S02]  /*a150*/  USEL UR49, URZ, 0x1, UP0 ;  /* 0x000000013f317887 */ /* 0x000fe40008000000 */
[----:B------:R-:W-:Y:S02]  /*a160*/  USEL UR36, UR36, URZ, UP0 ;  /* 0x0000003f24247287 */ /* 0x000fe40008000000 */
[----:B------:R-:W-:Y:S02]  /*a170*/  ULOP3.LUT UR49, UR28, UR49, URZ, 0x3c, !UPT ;  /* 0x000000311c317292 */ /* 0x000fe4000f8e3c3f */
[----:B---3--:R-:W-:Y:S10]  /*a180*/  @P3 BRA `(.L_x_713) ;  /* 0x00000000002c3947 */ /* 0x008ff40003800000 */
[----:B------:R-:W-:Y:S05]  /*a190*/  @!P0 BRA `(.L_x_714) ;  /* 0x0000000000048947 */ /* 0x000fea0003800000 */
[----:B------:R-:W-:Y:S01]  /*a1a0*/  BPT.TRAP 0x1 ;  /* 0x000000040000795c */ /* 0x000fe20000300000 */
.L_x_714:
[----:B------:R-:W-:Y:S01]  /*a1b0*/  ULEA UR6, UR36, UR39, 0x3 ;  /* 0x0000002724067291 */ /* 0x000fe2000f8e183f */
[----:B------:R-:W-:-:S05]  /*a1c0*/  IMAD.U32 R7, RZ, RZ, UR49 ;  /* 0x00000031ff077e24 */ /* 0x000fca000f8e00ff */
[----:B------:R-:W-:-:S04]  /*a1d0*/  SHF.L.U32 R7, R7, 0x1f, RZ ;  /* 0x0000001f07077819 */ /* 0x000fc800000006ff */
[----:B------:R1:W2:Y:S01]  /*a1e0*/  SYNCS.PHASECHK.TRANS64.TRYWAIT P2, [UR6+0x2d830], R7 ;  /* 0x02d83007ff0075a7 */ /* 0x0002a20008040146 */
[----:B------:R-:W-:Y:S05]  /*a1f0*/  @!P0 BRA `(.L_x_715) ;  /* 0x0000000000048947 */ /* 0x000fea0003800000 */
[----:B------:R-:W-:Y:S01]  /*a200*/  BPT.TRAP 0x1 ;  /* 0x000000040000795c */ /* 0x000fe20000300000 */
.L_x_715:
[----:B--2---:R-:W-:Y:S05]  /*a210*/  @P2 BRA `(.L_x_713) ;  /* 0x0000000000082947 */ /* 0x004fea0003800000 */
[----:B------:R-:W2:Y:S02]  /*a220*/  SYNCS.PHASECHK.TRANS64.TRYWAIT P2, [UR6+0x2d830], R7 ;  /* 0x02d83007ff0075a7 */ /* 0x000ea40008040146 */
[----:B--2---:R-:W-:Y:S05]  /*a230*/  @!P2 BRA `(.L_x_716) ;  /* 0x0000007c0078a947 */ /* 0x004fea0003800000 */
.L_x_713:
        /* <DEDUP_REMOVED lines=35> */
.L_x_718:
[----:B------:R-:W-:Y:S01]  /*a470*/  ULEA UR6, UR54, UR39, 0x3 ;  /* 0x0000002736067291 */ /* 0x000fe2000f8e183f */
[----:B------:R-:W-:-:S05]  /*a480*/  IMAD.U32 R7, RZ, RZ, UR28 ;  /* 0x0000001cff077e24 */ /* 0x000fca000f8e00ff */
[----:B------:R-:W-:-:S04]  /*a490*/  SHF.L.U32 R7, R7, 0x1f, RZ ;  /* 0x0000001f07077819 */ /* 0x000fc800000006ff */
[----:B------:R1:W2:Y:S01]  /*a4a0*/  SYNCS.PHASECHK.TRANS64.TRYWAIT P2, [UR6+0x2d850], R7 ;  /* 0x02d85007ff0075a7 */ /* 0x0002a20008040146 */
[----:B------:R-:W-:Y:S05]  /*a4b0*/  @!P0 BRA `(.L_x_719) ;  /* 0x0000000000048947 */ /* 0x000fea0003800000 */
[----:B------:R-:W-:Y:S01]  /*a4c0*/  BPT.TRAP 0x1 ;  /* 0x000000040000795c */ /* 0x000fe20000300000 */
.L_x_719:
[----:B--2---:R-:W-:Y:S05]  /*a4d0*/  @P2 BRA `(.L_x_717) ;  /* 0x0000000000082947 */ /* 0x004fea0003800000 */
[----:B------:R-:W2:Y:S02]  /*a4e0*/  SYNCS.PHASECHK.TRANS64.TRYWAIT P2, [UR6+0x2d850], R7 ;  /* 0x02d85007ff0075a7 */ /* 0x000ea40008040146 */
[----:B--2---:R-:W-:Y:S05]  /*a4f0*/  @!P2 BRA `(.L_x_720) ;  /* 0x0000007800e0a947 */ /* 0x004fea0003800000 */
.L_x_717:
[----:B------:R-:W-:Y:S01]  /*a500*/  UIADD3 UR6, UR39, 0x400, URZ ;  /* 0x0000040027067890 */ /* 0x000fe2000fffe03f */
[----:B------:R-:W-:Y:S01]  /*a510*/  WARPGROUP.ARRIVE ;  /* 0x00000000000079c5 */ /* 0x000fe20000000000 */
[----:B------:R-:W-:Y:S01]  /*a520*/  UMOV UR29, 0x40000040 ;  /* 0x40000040001d7882 */ /* 0x000fe20000000000 */
[----:B------:R-:W-:Y:S01]  /*a530*/  UMOV UR31, 0x80000020 ;  /* 0x80000020001f7882 */ /* 0x000fe20000000000 */
[----:B------:R-:W-:Y:S01]  /*a540*/  USHF.R.U32.HI UR6, URZ, 0x4, UR6 ;  /* 0x000000043f067899 */ /* 0x000fe20008011606 */
[----:B--2---:R-:W2:Y:S01]  /*a550*/  LDC R14, c[0x0][0x2e0] ;  /* 0x0000b800ff0e7b82 */ /* 0x004ea20000000800 */
[----:B------:R-:W-:Y:S01]  /*a560*/  IMAD.SHL.U32 R21, R8, 0x80, RZ ;  /* 0x0000008008157824 */ /* 0x000fe200078e00ff */
[----:B------:R-:W-:Y:S01]  /*a570*/  ISETP.GE.U32.AND P2, PT, R2, 0x180, PT ;  /* 0x000001800200780c */ /* 0x000fe20003f46070 */
[----:B------:R-:W-:Y:S01]  /*a580*/  ULOP3.LUT UR6, UR6, 0x3fff, URZ, 0xc0, !UPT ;  /* 0x00003fff06067892 */ /* 0x000fe2000f8ec03f */
[----:B------:R-:W-:Y:S02]  /*a590*/  IMAD.U32 R13, RZ, RZ, UR36 ;  /* 0x00000024ff0d7e24 */ /* 0x000fe4000f8e00ff */
[----:B-1----:R-:W-:Y:S01]  /*a5a0*/  IADD3 R7, -R21, 0x1, RZ ;  /* 0x0000000115077810 */ /* 0x002fe20007ffe1ff */
[----:B------:R-:W-:Y:S01]  /*a5b0*/  ULOP3.LUT UR7, UR6, 0x2000000, URZ, 0xfc, !UPT ;  /* 0x0200000006077892 */ /* 0x000fe2000f8efc3f */
[----:B------:R-:W-:Y:S01]  /*a5c0*/  VIADD R9, R16, 0x9 ;  /* 0x0000000910097836 */ /* 0x000fe20000000000 */
[----:B------:R-:W-:Y:S01]  /*a5d0*/  ULOP3.LUT UR6, UR41, 0x10000, URZ, 0xfc, !UPT ;  /* 0x0001000029067892 */ /* 0x000fe2000f8efc3f */
[----:B------:R-:W-:Y:S01]  /*a5e0*/  @!P1 LEA R13, R13, UR39, 0x3 ;  /* 0x000000270d0d9c11 */ /* 0x000fe2000f8e18ff */
[----:B------:R-:W-:-:S02]  /*a5f0*/  UIMAD UR7, UR54, 0x600, UR7 ;  /* 0x00000600360778a4 */ /* 0x000fc4000f8e0207 */
[----:B------:R-:W-:Y:S02]  /*a600*/  SEL R15, R9, 0x9, !P2 ;  /* 0x00000009090f7807 */ /* 0x000fe40005000000 */
[----:B------:R-:W-:Y:S01]  /*a610*/  @!P1 VIADD R13, R13, 0x2d840 ;  /* 0x0002d8400d0d9836 */ /* 0x000fe20000000000 */
[----:B------:R-:W-:Y:S02]  /*a620*/  UMOV UR28, UR6 ;  /* 0x00000006001c7c82 */ /* 0x000fe40008000000 */
[----:B------:R-:W-:Y:S02]  /*a630*/  UMOV UR30, UR7 ;  /* 0x00000007001e7c82 */ /* 0x000fe40008000000 */
[----:B------:R-:W-:Y:S01]  /*a640*/  HGMMA.64x96x16.F32 R88, gdesc[UR28].tnspB, R88, gsb0 ;  /* 0x416000001c5879f0 */ /* 0x000fe20008000858 */
[----:B------:R-:W-:Y:S01]  /*a650*/  UIADD3 UR28, UR6, 0x2, URZ ;  /* 0x00000002061c7890 */ /* 0x000fe2000fffe03f */
[----:B------:R-:W-:Y:S01]  /*a660*/  @!P1 PRMT R13, RZ, 0x654, R13 ;  /* 0x00000654ff0d9816 */ /* 0x000fe2000000000d */
[----:B------:R-:W-:Y:S01]  /*a670*/  UIADD3 UR30, UR7, 0x40, URZ ;  /* 0x00000040071e7890 */ /* 0x000fe2000fffe03f */
[----:B--2---:R-:W-:Y:S01]  /*a680*/  IMAD R7, R14, UR47, R7 ;  /* 0x0000002f0e077c24 */ /* 0x004fe2000f8e0207 */
[----:B------:R-:W-:Y:S01]  /*a690*/  UMOV UR29, 0x40000040 ;  /* 0x40000040001d7882 */ /* 0x000fe20000000000 */
[----:B------:R-:W-:-:S02]  /*a6a0*/  UMOV UR31, 0x80000020 ;  /* 0x80000020001f7882 */ /* 0x000fc40000000000 */
[----:B------:R-:W-:-:S04]  /*a6b0*/  VIADD R14, R7, -UR52 ;  /* 0x80000034070e7c36 */ /* 0x000fc80008000000 */
[----:B------:R-:W-:-:S04]  /*a6c0*/  IMAD R14, R19, -0x2, R14 ;  /* 0xfffffffe130e7824 */ /* 0x000fc800078e020e */
[----:B------:R-:W-:-:S04]  /*a6d0*/  VIADD R20, R14, UR35 ;  /* 0x000000230e147c36 */ /* 0x000fc80008000000 */
[----:B------:R-:W-:Y:S01]  /*a6e0*/  IMAD.IADD R9, R0, 0x1, R20 ;  /* 0x0000000100097824 */ /* 0x000fe200078e0214 */
        /* <DEDUP_REMOVED lines=42> */
[----:B------:R-:W-:Y:S01]  /*a990*/  ULOP3.LUT UR6, URZ, UR53, URZ, 0x33, !UPT ;  /* 0x000000353f067292 */ /* 0x000fe2000f8e333f */
[----:B------:R-:W-:Y:S02]  /*a9a0*/  WARPGROUP.DEPBAR.LE gsb0, 0x0 ;  /* 0x00008000000079c5 */ /* 0x000fe40000010000 */
[----:B------:R-:W-:-:S06]  /*a9b0*/  WARPGROUP.ARRIVE ;  /* 0x00000000000079c5 */ /* 0x000fcc0000000000 */
[----:B------:R-:W-:Y:S03]  /*a9c0*/  HGMMA.64x96x16.F32 R88, gdesc[UR28].tnspB, R88, gsb0 ;  /* 0x416000001c5879f0 */ /* 0x000fe60008000858 */
[----:B------:R-:W-:Y:S02]  /*a9d0*/  WARPGROUP.DEPBAR.LE gsb0, 0x0 ;  /* 0x00008000000079c5 */ /* 0x000fe40000010000 */
[----:B------:R1:W-:Y:S06]  /*a9e0*/  BAR.ARV R15, 0x100 ;  /* 0x0004000f0000751d */ /* 0x0003ec0000002000 */
[----:B------:R2:W-:Y:S02]  /*a9f0*/  @!P1 SYNCS.ARRIVE.TRANS64.RED.A1T0 RZ, [R13+URZ], RZ ;  /* 0x000000ff0dff99a7 */ /* 0x0005e4000810043f */
[----:B--2---:R-:W-:-:S04]  /*aa00*/  VIADD R13, R14, UR6 ;  /* 0x000000060e0d7c36 */ /* 0x004fc80008000000 */
[----:B------:R-:W-:Y:S01]  /*aa10*/  IMAD.IADD R7, R0, 0x1, R13 ;  /* 0x0000000100077824 */ /* 0x000fe200078e020d */
[----:B-1----:R-:W-:Y:S06]  /*aa20*/  @!P5 BRA `(.L_x_721) ;  /* 0x00000000005cd947 */ /* 0x002fec0003800000 */
        /* <DEDUP_REMOVED lines=11> */
.L_x_723:
[----:B------:R-:W-:-:S05]  /*aae0*/  IMAD.U32 R142, RZ, RZ, UR34 ;  /* 0x00000022ff8e7e24 */ /* 0x000fca000f8e00ff */
[----:B------:R-:W-:-:S13]  /*aaf0*/  ISETP.NE.AND P2, PT, R142, 0x1, PT ;  /* 0x000000018e00780c */ /* 0x000fda0003f45270 */
[----:B------:R-:W1:Y:S01]  /*ab00*/  @P2 LDC.64 R14, c[0x0][0x9e8] ;  /* 0x00027a00ff0e2b82 */ /* 0x000e620000000a00 */
[----:B------:R-:W-:-:S04]  /*ab10*/  @P2 IMAD.IADD R139, R0, 0x1, R5 ;  /* 0x00000001008b2824 */ /* 0x000fc800078e0205 */
[----:B-1----:R-:W-:-:S04]  /*ab20*/  @P2 IMAD.HI.U32 R144, R139, R14, RZ ;  /* 0x0000000e8b902227 */ /* 0x002fc800078e00ff */
[----:B------:R-:W-:Y:S01]  /*ab30*/  IMAD.MOV.U32 R14, RZ, RZ, R10 ;  /* 0x000000ffff0e7224 */ /* 0x000fe200078e000a */
[----:B------:R-:W-:-:S07]  /*ab40*/  @P2 SHF.R.U32.HI R14, RZ, R15, R144 ;  /* 0x0000000fff0e2219 */ /* 0x000fce0000011690 */
.L_x_724:
[----:B------:R-:W-:Y:S05]  /*ab50*/  BSYNC B0 ;  /* 0x0000000000007941 */ /* 0x000fea0003800000 */
.L_x_722:
[----:B------:R-:W-:-:S04]  /*ab60*/  IMAD R14, R14, R142, -R21 ;  /* 0x0000008e0e0e7224 */ /* 0x000fc800078e0a15 */
[----:B------:R-:W-:-:S05]  /*ab70*/  IMAD R14, R19, -0x2, R14 ;  /* 0xfffffffe130e7824 */ /* 0x000fca00078e020e */
[----:B------:R-:W-:Y:S02]  /*ab80*/  VIADDMNMX R9, R14, R142, R9, PT ;  /* 0x0000008e0e097246 */ /* 0x000fe40003800109 */
[----:B------:R-:W-:-:S07]  /*ab90*/  VIMNMX R7, R7, R14, !PT ;  /* 0x0000000e07077248 */ /* 0x000fce0007fe0100 */
.L_x_721:
[----:B------:R-:W-:Y:S01]  /*aba0*/  ISETP.GT.AND P2, PT, R8, -0x1, PT ;  /* 0xffffffff0800780c */ /* 0x000fe20003f44270 */
[C---:B------:R-:W-:Y:S02]  /*abb0*/  IMAD.IADD R20, R3.reuse, 0x1, R20 ;  /* 0x0000000103147824 */ /* 0x040fe400078e0214 */
[----:B------:R-:W-:Y:S01]  /*abc0*/  IMAD.IADD R13, R3, 0x1, R13 ;  /* 0x00000001030d7824 */ /* 0x000fe200078e020d */
[C---:B------:R-:W-:Y:S02]  /*abd0*/  ISETP.GT.AND P4, PT, R7.reuse, RZ, P2 ;  /* 0x000000ff0700720c */ /* 0x040fe40001784270 */
[----:B------:R-:W-:Y:S02]  /*abe0*/  ISETP.GT.AND P6, PT, R7, 0x1, P2 ;  /* 0x000000010700780c */ /* 0x000fe400017c4270 */
[C---:B------:R-:W-:Y:S02]  /*abf0*/  ISETP.LT.OR P4, PT, R9.reuse, 0x1, P4 ;  /* 0x000000010900780c */ /* 0x040fe40002781670 */
[----:B------:R-:W-:-:S02]  /*ac00*/  ISETP.LT.OR P6, PT, R9, 0x2, P6 ;  /* 0x000000020900780c */ /* 0x000fc400037c1670 */
[----:B------:R-:W-:Y:S02]  /*ac10*/  FSEL R24, R24, -INF , !P4 ;  /* 0xff80000018187808 */ /* 0x000fe40006000000 */
[----:B------:R-:W-:Y:S02]  /*ac20*/  FSEL R25, R25, -INF , !P6 ;  /* 0xff80000019197808 */ /* 0x000fe40007000000 */
[C---:B------:R-:W-:Y:S02]  /*ac30*/  ISETP.GT.AND P3, PT, R7.reuse, 0x8, P2 ;  /* 0x000000080700780c */ /* 0x040fe40001764270 */
[C---:B------:R-:W-:Y:S02]  /*ac40*/  ISETP.GT.AND P4, PT, R7.reuse, 0x9, P2 ;  /* 0x000000090700780c */ /* 0x040fe40001784270 */
[----:B------:R-:W-:Y:S02]  /*ac50*/  ISETP.GT.AND P6, PT, R7, 0x10, P2 ;  /* 0x000000100700780c */ /* 0x000fe400017c4270 */
[----:B------:R-:W-:-:S02]  /*ac60*/  ISETP.LT.OR P3, PT, R9, 0x9, P3 ;  /* 0x000000090900780c */ /* 0x000fc40001f61670 */
[C---:B------:R-:W-:Y:S02]  /*ac70*/  ISETP.LT.OR P4, PT, R9.reuse, 0xa, P4 ;  /* 0x0000000a0900780c */ /* 0x040fe40002781670 */
[----:B------:R-:W-:Y:S02]  /*ac80*/  ISETP.LT.OR P6, PT, R9, 0x11, P6 ;  /* 0x000000110900780c */ /* 0x000fe400037c1670 */
[----:B------:R-:W-:Y:S02]  /*ac90*/  FSEL R28, R28, -INF , !P3 ;  /* 0xff8000001c1c7808 */ /* 0x000fe40005800000 */
[----:B------:R-:W-:Y:S02]  /*aca0*/  FSEL R29, R29, -INF , !P4 ;  /* 0xff8000001d1d7808 */ /* 0x000fe40006000000 */
[----:B------:R-:W-:Y:S02]  /*acb0*/  FSEL R32, R32, -INF , !P6 ;  /* 0xff80000020207808 */ /* 0x000fe40007000000 */
[----:B------:R-:W-:-:S02]  /*acc0*/  ISETP.GT.AND P3, PT, R7, 0x11, P2 ;  /* 0x000000110700780c */ /* 0x000fc40001764270 */
[C---:B------:R-:W-:Y:S02]  /*acd0*/  ISETP.GT.AND P4, PT, R7.reuse, 0x18, P2 ;  /* 0x000000180700780c */ /* 0x040fe40001784270 */
[----:B------:R-:W-:Y:S02]  /*ace0*/  ISETP.GT.AND P6, PT, R7, 0x19, P2 ;  /* 0x000000190700780c */ /* 0x000fe400017c4270 */
[C---:B------:R-:W-:Y:S02]  /*acf0*/  ISETP.LT.OR P3, PT, R9.reuse, 0x12, P3 ;  /* 0x000000120900780c */ /* 0x040fe40001f61670 */
[C---:B------:R-:W-:Y:S02]  /*ad00*/  ISETP.LT.OR P4, PT, R9.reuse, 0x19, P4 ;  /* 0x000000190900780c */ /* 0x040fe40002781670 */
[----:B------:R-:W-:Y:S02]  /*ad10*/  ISETP.LT.OR P6, PT, R9, 0x1a, P6 ;  /* 0x0000001a0900780c */ /* 0x000fe400037c1670 */
[----:B------:R-:W-:-:S02]  /*ad20*/  FSEL R33, R33, -INF , !P3 ;  /* 0xff80000021217808 */ /* 0x000fc40005800000 */
        /* <DEDUP_REMOVED lines=73> */
[----:B------:R-:W-:Y:S01]  /*b1c0*/  FSEL R85, R85, -INF , !P6 ;  /* 0xff80000055557808 */ /* 0x000fe20007000000 */
[----:B------:R-:W-:Y:S06]  /*b1d0*/  @!P5 BRA `(.L_x_725) ;  /* 0x000000000058d947 */ /* 0x000fec0003800000 */
        /* <DEDUP_REMOVED lines=12> */
.L_x_727:
[----:B------:R-:W-:-:S05]  /*b2a0*/  IMAD.U32 R9, RZ, RZ, UR34 ;  /* 0x00000022ff097e24 */ /* 0x000fca000f8e00ff */
[----:B------:R-:W-:-:S13]  /*b2b0*/  ISETP.NE.AND P3, PT, R9, 0x1, PT ;  /* 0x000000010900780c */ /* 0x000fda0003f65270 */
[----:B------:R-:W1:Y:S02]  /*b2c0*/  @P3 LDC.64 R14, c[0x0][0x9e8] ;  /* 0x00027a00ff0e3b82 */ /* 0x000e640000000a00 */
[----:B-1----:R-:W-:-:S05]  /*b2d0*/  @P3 IMAD.HI.U32 R14, R142, R14, RZ ;  /* 0x0000000e8e0e3227 */ /* 0x002fca00078e00ff */
[----:B------:R-:W-:-:S07]  /*b2e0*/  @P3 SHF.R.U32.HI R142, RZ, R15, R14 ;  /* 0x0000000fff8e3219 */ /* 0x000fce000001160e */
.L_x_728:
[----:B------:R-:W-:Y:S05]  /*b2f0*/  BSYNC B0 ;  /* 0x0000000000007941 */ /* 0x000fea0003800000 */
.L_x_726:
[----:B------:R-:W-:-:S04]  /*b300*/  IMAD R142, R142, R9, -R21 ;  /* 0x000000098e8e7224 */ /* 0x000fc800078e0a15 */
[----:B------:R-:W-:-:S05]  /*b310*/  IMAD R142, R19, -0x2, R142 ;  /* 0xfffffffe138e7824 */ /* 0x000fca00078e028e */
[----:B------:R-:W-:Y:S02]  /*b320*/  VIADDMNMX R20, R142, R9, R20, PT ;  /* 0x000000098e147246 */ /* 0x000fe40003800114 */
[----:B------:R-:W-:-:S07]  /*b330*/  VIMNMX R13, R13, R142, !PT ;  /* 0x0000008e0d0d7248 */ /* 0x000fce0007fe0100 */
.L_x_725:
        /* <DEDUP_REMOVED lines=18> */
[----:B------:R-:W-:-:S02]  /*b460*/  ISETP.GT.AND P6, PT, R13, 0x8, P2 ;  /* 0x000000080d00780c */ /* 0x000fc400017c4270 */
[----:B------:R-:W-:Y:S02]  /*b470*/  FMNMX.FTZ R7, R41, R14, !PT ;  /* 0x0000000e29077209 */ /* 0x000fe40007810000 */
[----:B------:R-:W-:Y:S02]  /*b480*/  ISETP.GT.AND P4, PT, R13, 0x1, P2 ;  /* 0x000000010d00780c */ /* 0x000fe40001784270 */
[----:B------:R-:W-:Y:S02]  /*b490*/  FMNMX.FTZ R14, R44, R7, !PT ;  /* 0x000000072c0e7209 */ /* 0x000fe40007810000 */
[----:B------:R-:W-:Y:S02]  /*b4a0*/  FSEL R39, R39, -INF , !P3 ;  /* 0xff80000027277808 */ /* 0x000fe40005800000 */
[----:B------:R-:W-:Y:S02]  /*b4b0*/  FMNMX.FTZ R7, R45, R14, !PT ;  /* 0x0000000e2d077209 */ /* 0x000fe40007810000 */
[----:B------:R-:W-:-:S02]  /*b4c0*/  ISETP.GT.AND P3, PT, R13, 0x21, P2 ;  /* 0x000000210d00780c */ /* 0x000fc40001764270 */
[----:B------:R-:W-:Y:S02]  /*b4d0*/  FMNMX.FTZ R14, R48, R7, !PT ;  /* 0x00000007300e7209 */ /* 0x000fe40007810000 */
[C---:B------:R-:W-:Y:S02]  /*b4e0*/  ISETP.LT.OR P6, PT, R20.reuse, 0x9, P6 ;  /* 0x000000091400780c */ /* 0x040fe400037c1670 */
[----:B------:R-:W-:Y:S02]  /*b4f0*/  FMNMX.FTZ R7, R49, R14, !PT ;  /* 0x0000000e31077209 */ /* 0x000fe40007810000 */
[----:B------:R-:W-:Y:S02]  /*b500*/  ISETP.LT.OR P4, PT, R20, 0x2, P4 ;  /* 0x000000021400780c */ /* 0x000fe40002781670 */
[----:B------:R-:W-:Y:S02]  /*b510*/  FMNMX.FTZ R14, R52, R7, !PT ;  /* 0x00000007340e7209 */ /* 0x000fe40007810000 */
[----:B------:R-:W-:-:S02]  /*b520*/  ISETP.LT.OR P3, PT, R20, 0x22, P3 ;  /* 0x000000221400780c */ /* 0x000fc40001f61670 */
[----:B------:R-:W-:Y:S02]  /*b530*/  FMNMX.FTZ R7, R53, R14, !PT ;  /* 0x0000000e35077209 */ /* 0x000fe40007810000 */
[----:B------:R-:W-:Y:S02]  /*b540*/  FSEL R30, R30, -INF , !P6 ;  /* 0xff8000001e1e7808 */ /* 0x000fe40007000000 */
[----:B------:R-:W-:Y:S02]  /*b550*/  FMNMX.FTZ R14, R56, R7, !PT ;  /* 0x00000007380e7209 */ /* 0x000fe40007810000 */
[----:B------:R-:W-:Y:S02]  /*b560*/  FSEL R27, R27, -INF , !P4 ;  /* 0xff8000001b1b7808 */ /* 0x000fe40006000000 */
[----:B------:R-:W-:Y:S02]  /*b570*/  FMNMX.FTZ R7, R57, R14, !PT ;  /* 0x0000000e39077209 */ /* 0x000fe40007810000 */
[----:B------:R-:W-:-:S02]  /*b580*/  ISETP.GT.AND P4, PT, R13, 0x10, P2 ;  /* 0x000000100d00780c */ /* 0x000fc40001784270 */
[----:B------:R-:W-:Y:S02]  /*b590*/  FMNMX.FTZ R14, R60, R7, !PT ;  /* 0x000000073c0e7209 */ /* 0x000fe40007810000 */
[----:B------:R-:W-:Y:S02]  /*b5a0*/  FSEL R43, R43, -INF , !P3 ;  /* 0xff8000002b2b7808 */ /* 0x000fe40005800000 */
[----:B------:R-:W-:Y:S02]  /*b5b0*/  FMNMX.FTZ R7, R61, R14, !PT ;  /* 0x0000000e3d077209 */ /* 0x000fe40007810000 */
[----:B------:R-:W-:Y:S02]  /*b5c0*/  ISETP.GT.AND P3, PT, R13, RZ, P2 ;  /* 0x000000ff0d00720c */ /* 0x000fe40001764270 */
        /* <DEDUP_REMOVED lines=24> */
[----:B------:R-:W-:Y:S01]  /*b750*/  ISETP.GT.AND P4, PT, R13, 0x29, P2 ;  /* 0x000000290d00780c */ /* 0x000fe20001784270 */
[----:B------:R-:W1:Y:S03]  /*b760*/  SHFL.BFLY PT, R7, R14, 0x2, 0x1f ;  /* 0x0c401f000e077f89 */ /* 0x000e6600000e0000 */
[----:B------:R-:W-:-:S04]  /*b770*/  ISETP.LT.OR P4, PT, R20, 0x2a, P4 ;  /* 0x0000002a1400780c */ /* 0x000fc80002781670 */
[----:B------:R-:W-:Y:S02]  /*b780*/  FSEL R47, R47, -INF , !P4 ;  /* 0xff8000002f2f7808 */ /* 0x000fe40006000000 */
[----:B------:R-:W-:-:S04]  /*b790*/  ISETP.GT.AND P4, PT, R13, 0x31, P2 ;  /* 0x000000310d00780c */ /* 0x000fc80001784270 */
[----:B------:R-:W-:-:S04]  /*b7a0*/  ISETP.LT.OR P4, PT, R20, 0x32, P4 ;  /* 0x000000321400780c */ /* 0x000fc80002781670 */
[----:B------:R-:W-:Y:S02]  /*b7b0*/  FSEL R51, R51, -INF , !P4 ;  /* 0xff80000033337808 */ /* 0x000fe40006000000 */
[----:B------:R-:W-:-:S04]  /*b7c0*/  ISETP.GT.AND P4, PT, R13, 0x39, P2 ;  /* 0x000000390d00780c */ /* 0x000fc80001784270 */
[----:B------:R-:W-:Y:S02]  /*b7d0*/  ISETP.LT.OR P4, PT, R20, 0x3a, P4 ;  /* 0x0000003a1400780c */ /* 0x000fe40002781670 */
[----:B-1----:R-:W-:Y:S02]  /*b7e0*/  FMNMX.FTZ R9, R14, R7, !PT ;  /* 0x000000070e097209 */ /* 0x002fe40007810000 */
        /* <DEDUP_REMOVED lines=12> */
[C---:B------:R-:W-:Y:S01]  /*b8b0*/  FSETP.NEU.FTZ.AND P6, PT, R7.reuse, -INF , PT ;  /* 0xff8000000700780b */ /* 0x040fe20003fdd000 */
[----:B------:R-:W-:Y:S01]  /*b8c0*/  FMUL.FTZ R9, R7, UR33 ;  /* 0x0000002107097c20 */ /* 0x000fe20008410000 */
[----:B------:R-:W-:-:S04]  /*b8d0*/  ISETP.GT.AND P4, PT, R13, 0x59, P2 ;  /* 0x000000590d00780c */ /* 0x000fc80001784270 */
[----:B------:R-:W-:Y:S02]  /*b8e0*/  FSEL R9, R9, RZ, P6 ;  /* 0x000000ff09097208 */ /* 0x000fe40003000000 */
[----:B------:R-:W-:-:S03]  /*b8f0*/  ISETP.LT.OR P4, PT, R20, 0x5a, P4 ;  /* 0x0000005a1400780c */ /* 0x000fc60002781670 */
[--C-:B------:R-:W-:Y:S01]  /*b900*/  FFMA.FTZ R14, R25, UR33, -R9.reuse ;  /* 0x00000021190e7c23 */ /* 0x100fe20008010809 */
[----:B------:R-:W-:Y:S01]  /*b910*/  FSEL R25, R26, -INF , !P3 ;  /* 0xff8000001a197808 */ /* 0x000fe20005800000 */
[--C-:B------:R-:W-:Y:S01]  /*b920*/  FFMA.FTZ R21, R28, UR33, -R9.reuse ;  /* 0x000000211c157c23 */ /* 0x100fe20008010809 */
[--C-:B------:R-:W-:Y:S01]  /*b930*/  FFMA.FTZ R15, R24, UR33, -R9.reuse ;  /* 0x00000021180f7c23 */ /* 0x100fe20008010809 */
[--C-:B------:R-:W-:Y:S01]  /*b940*/  FFMA.FTZ R24, R29, UR33, -R9.reuse ;  /* 0x000000211d187c23 */ /* 0x100fe20008010809 */
[----:B------:R-:W-:Y:S01]  /*b950*/  FMNMX.FTZ R28, R25, R12, !PT ;  /* 0x0000000c191c7209 */ /* 0x000fe20007810000 */
[--C-:B------:R-:W-:Y:S01]  /*b960*/  FFMA.FTZ R29, R33, UR33, -R9.reuse ;  /* 0x00000021211d7c23 */ /* 0x100fe20008010809 */
[--C-:B------:R-:W-:Y:S01]  /*b970*/  FFMA.FTZ R26, R32, UR33, -R9.reuse ;  /* 0x00000021201a7c23 */ /* 0x100fe20008010809 */
[----:B------:R-:W-:Y:S01]  /*b980*/  ISETP.GT.AND P3, PT, R13, 0x30, P2 ;  /* 0x000000300d00780c */ /* 0x000fe20001764270 */
[--C-:B------:R-:W-:Y:S01]  /*b990*/  FFMA.FTZ R36, R36, UR33, -R9.reuse ;  /* 0x0000002124247c23 */ /* 0x100fe20008010809 */
[----:B------:R-:W-:Y:S01]  /*b9a0*/  FMNMX.FTZ R33, R27, R28, !PT ;  /* 0x0000001c1b217209 */ /* 0x000fe20007810000 */
[--C-:B------:R-:W-:Y:S01]  /*b9b0*/  FFMA.FTZ R40, R40, UR33, -R9.reuse ;  /* 0x0000002128287c23 */ /* 0x100fe20008010809 */
[----:B------:R-:W-:Y:S01]  /*b9c0*/  ISETP.LT.OR P3, PT, R20, 0x31, P3 ;  /* 0x000000311400780c */ /* 0x000fe20001f61670 */
[--C-:B------:R-:W-:Y:S01]  /*b9d0*/  FFMA.FTZ R44, R44, UR33, -R9.reuse ;  /* 0x000000212c2c7c23 */ /* 0x100fe20008010809 */
[----:B------:R-:W-:Y:S01]  /*b9e0*/  FMNMX.FTZ R28, R30, R33, !PT ;  /* 0x000000211e1c7209 */ /* 0x000fe20007810000 */
[--C-:B------:R-:W-:Y:S01]  /*b9f0*/  FFMA.FTZ R48, R48, UR33, -R9.reuse ;  /* 0x0000002130307c23 */ /* 0x100fe20008010809 */
[----:B------:R-:W-:Y:S01]  /*ba00*/  FSEL R50, R50, -INF , !P3 ;  /* 0xff80000032327808 */ /* 0x000fe20005800000 */
[--C-:B------:R-:W-:Y:S01]  /*ba10*/  FFMA.FTZ R52, R52, UR33, -R9.reuse ;  /* 0x0000002134347c23 */ /* 0x100fe20008010809 */
[----:B------:R-:W-:Y:S01]  /*ba20*/  FMNMX.FTZ R33, R31, R28, !PT ;  /* 0x0000001c1f217209 */ /* 0x000fe20007810000 */
[--C-:B------:R-:W-:Y:S01]  /*ba30*/  FFMA.FTZ R56, R56, UR33, -R9.reuse ;  /* 0x0000002138387c23 */ /* 0x100fe20008010809 */
[----:B------:R1:W-:Y:S01]  /*ba40*/  MUFU.EX2 R28, R36 ;  /* 0x00000024001c7308 */ /* 0x0003e20000000800 */
[----:B------:R-:W-:Y:S01]  /*ba50*/  ISETP.GT.AND P3, PT, R13, 0x38, P2 ;  /* 0x000000380d00780c */ /* 0x000fe20001764270 */
[--C-:B------:R-:W-:Y:S01]  /*ba60*/  FFMA.FTZ R142, R64, UR33, -R9.reuse ;  /* 0x00000021408e7c23 */ /* 0x100fe20008010809 */
[----:B------:R-:W-:Y:S01]  /*ba70*/  FMNMX.FTZ R32, R34, R33, !PT ;  /* 0x0000002122207209 */ /* 0x000fe20007810000 */
[--C-:B------:R-:W-:Y:S01]  /*ba80*/  FFMA.FTZ R33, R37, UR33, -R9.reuse ;  /* 0x0000002125217c23 */ /* 0x100fe20008010809 */
[----:B------:R-:W-:Y:S01]  /*ba90*/  ISETP.LT.OR P3, PT, R20, 0x39, P3 ;  /* 0x000000391400780c */ /* 0x000fe20001f61670 */
[--C-:B------:R-:W-:Y:S01]  /*baa0*/  FFMA.FTZ R60, R60, UR33, -R9.reuse ;  /* 0x000000213c3c7c23 */ /* 0x100fe20008010809 */
[----:B------:R-:W-:Y:S01]  /*bab0*/  FMNMX.FTZ R37, R35, R32, !PT ;  /* 0x0000002023257209 */ /* 0x000fe20007810000 */
[----:B------:R-:W-:Y:S01]  /*bac0*/  FFMA.FTZ R85, R85, UR33, -R9 ;  /* 0x0000002155557c23 */ /* 0x000fe20008010809 */
[----:B------:R-:W-:Y:S01]  /*bad0*/  FSEL R54, R54, -INF , !P3 ;  /* 0xff80000036367808 */ /* 0x000fe20005800000 */
[----:B------:R-:W-:Y:S01]  /*bae0*/  MUFU.EX2 R15, R15 ;  /* 0x0000000f000f7308 */ /* 0x000fe20000000800 */
[----:B------:R-:W-:-:S02]  /*baf0*/  FMNMX.FTZ R32, R38, R37, !PT ;  /* 0x0000002526207209 */ /* 0x000fc40007810000 */
[----:B------:R-:W-:Y:S02]  /*bb00*/  ISETP.GT.AND P3, PT, R13, 0x40, P2 ;  /* 0x000000400d00780c */ /* 0x000fe40001764270 */
[----:B------:R-:W-:Y:S02]  /*bb10*/  FMNMX.FTZ R37, R39, R32, !PT ;  /* 0x0000002027257209 */ /* 0x000fe40007810000 */
[----:B------:R-:W-:Y:S01]  /*bb20*/  ISETP.LT.OR P3, PT, R20, 0x41, P3 ;  /* 0x000000411400780c */ /* 0x000fe20001f61670 */
[----:B------:R2:W-:Y:S01]  /*bb30*/  MUFU.EX2 R32, R40 ;  /* 0x0000002800207308 */ /* 0x0005e20000000800 */
[----:B-1----:R-:W-:Y:S01]  /*bb40*/  FMNMX.FTZ R36, R42, R37, !PT ;  /* 0x000000252a247209 */ /* 0x002fe20007810000 */
[----:B------:R-:W-:Y:S01]  /*bb50*/  FFMA.FTZ R37, R41, UR33, -R9 ;  /* 0x0000002129257c23 */ /* 0x000fe20008010809 */
[----:B------:R-:W-:Y:S02]  /*bb60*/  FSEL R58, R58, -INF , !P3 ;  /* 0xff8000003a3a7808 */ /* 0x000fe40005800000 */
[----:B------:R-:W-:-:S02]  /*bb70*/  FMNMX.FTZ R41, R43, R36, !PT ;  /* 0x000000242b297209 */ /* 0x000fc40007810000 */
[----:B------:R-:W-:Y:S01]  /*bb80*/  ISETP.GT.AND P3, PT, R13, 0x48, P2 ;  /* 0x000000480d00780c */ /* 0x000fe20001764270 */
[----:B------:R-:W-:Y:S01]  /*bb90*/  MUFU.EX2 R14, R14 ;  /* 0x0000000e000e7308 */ /* 0x000fe20000000800 */
[----:B------:R-:W-:Y:S02]  /*bba0*/  FMNMX.FTZ R36, R46, R41, !PT ;  /* 0x000000292e247209 */ /* 0x000fe40007810000 */
[----:B------:R-:W-:Y:S02]  /*bbb0*/  ISETP.LT.OR P3, PT, R20, 0x49, P3 ;  /* 0x000000491400780c */ /* 0x000fe40001f61670 */
[----:B------:R-:W-:Y:S02]  /*bbc0*/  FMNMX.FTZ R41, R47, R36, !PT ;  /* 0x000000242f297209 */ /* 0x000fe40007810000 */
[----:B------:R-:W-:Y:S01]  /*bbd0*/  FSEL R62, R62, -INF , !P3 ;  /* 0xff8000003e3e7808 */ /* 0x000fe20005800000 */
        /* <DEDUP_REMOVED lines=14> */
[----:B------:R-:W-:-:S02]  /*bcc0*/  ISETP.LT.OR P3, PT, R20, 0x59, P3 ;  /* 0x000000591400780c */ /* 0x000fc40001f61670 */
[----:B------:R-:W-:Y:S02]  /*bcd0*/  FMNMX.FTZ R49, R59, R44, !PT ;  /* 0x0000002c3b317209 */ /* 0x000fe40007810000 */
[----:B------:R-:W-:Y:S01]  /*bce0*/  FSEL R70, R70, -INF , !P3 ;  /* 0xff80000046467808 */ /* 0x000fe20005800000 */
[----:B------:R-:W-:Y:S01]  /*bcf0*/  MUFU.EX2 R24, R24 ;  /* 0x0000001800187308 */ /* 0x000fe20000000800 */
[----:B------:R-:W-:Y:S02]  /*bd00*/  FMNMX.FTZ R44, R62, R49, !PT ;  /* 0x000000313e2c7209 */ /* 0x000fe40007810000 */
[----:B------:R-:W-:Y:S02]  /*bd10*/  ISETP.GT.AND P3, PT, R13, 0x60, P2 ;  /* 0x000000600d00780c */ /* 0x000fe40001764270 */
[----:B------:R-:W-:Y:S02]  /*bd20*/  FMNMX.FTZ R49, R63, R44, !PT ;  /* 0x0000002c3f317209 */ /* 0x000fe40007810000 */
[----:B------:R-:W-:Y:S01]  /*bd30*/  ISETP.LT.OR P3, PT, R20, 0x61, P3 ;  /* 0x000000611400780c */ /* 0x000fe20001f61670 */
[----:B------:R1:W-:Y:S01]  /*bd40*/  MUFU.EX2 R44, R52 ;  /* 0x00000034002c7308 */ /* 0x0003e20000000800 */
[----:B--2---:R-:W-:Y:S01]  /*bd50*/  FMNMX.FTZ R48, R66, R49, !PT ;  /* 0x0000003142307209 */ /* 0x004fe20007810000 */
[----:B------:R-:W-:Y:S01]  /*bd60*/  FFMA.FTZ R49, R53, UR33, -R9 ;  /* 0x0000002135317c23 */ /* 0x000fe20008010809 */
[----:B------:R-:W-:-:S02]  /*bd70*/  FSEL R71, R71, -INF , !P4 ;  /* 0xff80000047477808 */ /* 0x000fc40006000000 */
[----:B------:R-:W-:Y:S02]  /*bd80*/  FMNMX.FTZ R53, R67, R48, !PT ;  /* 0x0000003043357209 */ /* 0x000fe40007810000 */
[C---:B------:R-:W-:Y:S01]  /*bd90*/  ISETP.GT.AND P4, PT, R13.reuse, 0x61, P2 ;  /* 0x000000610d00780c */ /* 0x040fe20001784270 */
[----:B------:R-:W-:Y:S01]  /*bda0*/  MUFU.EX2 R26, R26 ;  /* 0x0000001a001a7308 */ /* 0x000fe20000000800 */
[----:B------:R-:W-:Y:S02]  /*bdb0*/  FSEL R74, R74, -INF , !P3 ;  /* 0xff8000004a4a7808 */ /* 0x000fe40005800000 */
[----:B------:R-:W-:Y:S02]  /*bdc0*/  ISETP.GT.AND P3, PT, R13, 0x68, P2 ;  /* 0x000000680d00780c */ /* 0x000fe40001764270 */
[----:B------:R-:W-:Y:S02]  /*bdd0*/  FMNMX.FTZ R48, R70, R53, !PT ;  /* 0x0000003546307209 */ /* 0x000fe40007810000 */
[C---:B------:R-:W-:Y:S01]  /*bde0*/  ISETP.LT.OR P4, PT, R20.reuse, 0x62, P4 ;  /* 0x000000621400780c */ /* 0x040fe20002781670 */
[----:B------:R-:W-:Y:S01]  /*bdf0*/  MUFU.EX2 R29, R29 ;  /* 0x0000001d001d7308 */ /* 0x000fe20000000800 */
[----:B------:R-:W-:-:S02]  /*be00*/  ISETP.LT.OR P3, PT, R20, 0x69, P3 ;  /* 0x000000691400780c */ /* 0x000fc40001f61670 */
[----:B------:R-:W-:Y:S02]  /*be10*/  FMNMX.FTZ R53, R71, R48, !PT ;  /* 0x0000003047357209 */ /* 0x000fe40007810000 */
[----:B------:R-:W-:Y:S02]  /*be20*/  FSEL R75, R75, -INF , !P4 ;  /* 0xff8000004b4b7808 */ /* 0x000fe40006000000 */
[----:B------:R-:W-:Y:S01]  /*be30*/  ISETP.GT.AND P4, PT, R13, 0x69, P2 ;  /* 0x000000690d00780c */ /* 0x000fe20001784270 */
[----:B------:R2:W-:Y:S01]  /*be40*/  MUFU.EX2 R48, R56 ;  /* 0x0000003800307308 */ /* 0x0005e20000000800 */
[----:B------:R-:W-:Y:S02]  /*be50*/  FSEL R78, R78, -INF , !P3 ;  /* 0xff8000004e4e7808 */ /* 0x000fe40005800000 */
[----:B-1----:R-:W-:Y:S01]  /*be60*/  FMNMX.FTZ R52, R74, R53, !PT ;  /* 0x000000354a347209 */ /* 0x002fe20007810000 */
[----:B------:R-:W-:Y:S01]  /*be70*/  FFMA.FTZ R53, R57, UR33, -R9 ;  /* 0x0000002139357c23 */ /* 0x000fe20008010809 */
[----:B------:R-:W-:-:S02]  /*be80*/  ISETP.GT.AND P3, PT, R13, 0x70, P2 ;  /* 0x000000700d00780c */ /* 0x000fc40001764270 */
[C---:B------:R-:W-:Y:S01]  /*be90*/  ISETP.LT.OR P4, PT, R20.reuse, 0x6a, P4 ;  /* 0x0000006a1400780c */ /* 0x040fe20002781670 */
[----:B------:R-:W-:Y:S01]  /*bea0*/  MUFU.EX2 R33, R33 ;  /* 0x0000002100217308 */ /* 0x000fe20000000800 */
[----:B------:R-:W-:Y:S02]  /*beb0*/  FMNMX.FTZ R57, R75, R52, !PT ;  /* 0x000000344b397209 */ /* 0x000fe40007810000 */
[----:B------:R-:W-:Y:S02]  /*bec0*/  ISETP.LT.OR P3, PT, R20, 0x71, P3 ;  /* 0x000000711400780c */ /* 0x000fe40001f61670 */
[----:B------:R-:W-:Y:S01]  /*bed0*/  FSEL R139, R79, -INF , !P4 ;  /* 0xff8000004f8b7808 */ /* 0x000fe20006000000 */
[--C-:B------:R-:W-:Y:S01]  /*bee0*/  FFMA.FTZ R79, R61, UR33, -R9.reuse ;  /* 0x000000213d4f7c23 */ /* 0x100fe20008010809 */
[----:B------:R-:W-:Y:S01]  /*bef0*/  ISETP.GT.AND P4, PT, R13, 0x71, P2 ;  /* 0x000000710d00780c */ /* 0x000fe20001784270 */
[--C-:B------:R-:W-:Y:S01]  /*bf00*/  FFMA.FTZ R61, R69, UR33, -R9.reuse ;  /* 0x00000021453d7c23 */ /* 0x100fe20008010809 */
[----:B------:R-:W-:Y:S01]  /*bf10*/  FMNMX.FTZ R52, R78, R57, !PT ;  /* 0x000000394e347209 */ /* 0x000fe20007810000 */
[--C-:B------:R-:W-:Y:S01]  /*bf20*/  FFMA.FTZ R57, R65, UR33, -R9.reuse ;  /* 0x0000002141397c23 */ /* 0x100fe20008010809 */
[----:B------:R-:W-:Y:S01]  /*bf30*/  FSEL R82, R82, -INF , !P3 ;  /* 0xff80000052527808 */ /* 0x000fe20005800000 */
[--C-:B------:R-:W-:Y:S01]  /*bf40*/  FFMA.FTZ R65, R73, UR33, -R9.reuse ;  /* 0x0000002149417c23 */ /* 0x100fe20008010809 */
[----:B------:R-:W-:Y:S01]  /*bf50*/  ISETP.GT.AND P3, PT, R13, 0x78, P2 ;  /* 0x000000780d00780c */ /* 0x000fe20001764270 */
[--C-:B------:R-:W-:Y:S01]  /*bf60*/  FFMA.FTZ R69, R77, UR33, -R9.reuse ;  /* 0x000000214d457c23 */ /* 0x100fe20008010809 */
[----:B------:R-:W-:Y:S01]  /*bf70*/  ISETP.GT.AND P2, PT, R13, 0x79, P2 ;  /* 0x000000790d00780c */ /* 0x000fe20001744270 */
[----:B------:R-:W-:Y:S01]  /*bf80*/  FFMA.FTZ R73, R81, UR33, -R9 ;  /* 0x0000002151497c23 */ /* 0x000fe20008010809 */
[----:B------:R-:W-:Y:S01]  /*bf90*/  ISETP.LT.OR P4, PT, R20, 0x72, P4 ;  /* 0x000000721400780c */ /* 0x000fe20002781670 */
[----:B------:R-:W-:Y:S01]  /*bfa0*/  MUFU.EX2 R37, R37 ;  /* 0x0000002500257308 */ /* 0x000fe20000000800 */
[----:B------:R-:W-:-:S02]  /*bfb0*/  FMNMX.FTZ R13, R139, R52, !PT ;  /* 0x000000348b0d7209 */ /* 0x000fc40007810000 */
[----:B------:R-:W-:Y:S02]  /*bfc0*/  ISETP.LT.OR P3, PT, R20, 0x79, P3 ;  /* 0x000000791400780c */ /* 0x000fe40001f61670 */
[----:B------:R-:W-:Y:S02]  /*bfd0*/  FSEL R83, R83, -INF , !P4 ;  /* 0xff80000053537808 */ /* 0x000fe40006000000 */
[----:B--2---:R-:W-:Y:S01]  /*bfe0*/  FMNMX.FTZ R56, R82, R13, !PT ;  /* 0x0000000d52387209 */ /* 0x004fe20007810000 */
[----:B------:R1:W-:Y:S01]  /*bff0*/  MUFU.EX2 R52, R60 ;  /* 0x0000003c00347308 */ /* 0x0003e20000000800 */
[----:B------:R-:W-:Y:S02]  /*c000*/  ISETP.LT.OR P2, PT, R20, 0x7a, P2 ;  /* 0x0000007a1400780c */ /* 0x000fe40001741670 */
[----:B------:R-:W-:Y:S02]  /*c010*/  FSEL R86, R86, -INF , !P3 ;  /* 0xff80000056567808 */ /* 0x000fe40005800000 */
[----:B------:R-:W-:Y:S01]  /*c020*/  FMNMX.FTZ R13, R83, R56, !PT ;  /* 0x00000038530d7209 */ /* 0x000fe20007810000 */
[--C-:B------:R-:W-:Y:S01]  /*c030*/  FFMA.FTZ R56, R68, UR33, -R9.reuse ;  /* 0x0000002144387c23 */ /* 0x100fe20008010809 */
[----:B------:R-:W-:Y:S01]  /*c040*/  FSEL R87, R87, -INF , !P2 ;  /* 0xff80000057577808 */ /* 0x000fe20005000000 */
[--C-:B------:R-:W-:Y:S01]  /*c050*/  FFMA.FTZ R68, R84, UR33, -R9.reuse ;  /* 0x0000002154447c23 */ /* 0x100fe20008010809 */
[----:B------:R-:W-:Y:S01]  /*c060*/  FMNMX.FTZ R20, R86, R13, !PT ;  /* 0x0000000d56147209 */ /* 0x000fe20007810000 */
[--C-:B-1----:R-:W-:Y:S01]  /*c070*/  FFMA.FTZ R60, R72, UR33, -R9.reuse ;  /* 0x00000021483c7c23 */ /* 0x102fe20008010809 */
[----:B------:R-:W-:Y:S01]  /*c080*/  FFMA.FTZ R72, R80, UR33, -R9 ;  /* 0x0000002150487c23 */ /* 0x000fe20008010809 */
[----:B------:R-:W-:Y:S01]  /*c090*/  MUFU.EX2 R41, R41 ;  /* 0x0000002900297308 */ /* 0x000fe20000000800 */
[----:B------:R-:W-:-:S05]  /*c0a0*/  FMNMX.FTZ R13, R87, R20, !PT ;  /* 0x00000014570d7209 */ /* 0x000fca0007810000 */
[----:B------:R-:W1:Y:S02]  /*c0b0*/  SHFL.BFLY PT, R64, R13, 0x2, 0x1f ;  /* 0x0c401f000d407f89 */ /* 0x000e6400000e0000 */
[----:B------:R1:W-:Y:S08]  /*c0c0*/  MUFU.EX2 R20, R142 ;  /* 0x0000008e00147308 */ /* 0x0003f00000000800 */
[----:B------:R-:W-:Y:S08]  /*c0d0*/  MUFU.EX2 R45, R45 ;  /* 0x0000002d002d7308 */ /* 0x000ff00000000800 */
[----:B------:R-:W-:Y:S01]  /*c0e0*/  MUFU.EX2 R49, R49 ;  /* 0x0000003100317308 */ /* 0x000fe20000000800 */
[----:B-1----:R-:W-:Y:S01]  /*c0f0*/  FMNMX.FTZ R142, R13, R64, !PT ;  /* 0x000000400d8e7209 */ /* 0x002fe20007810000 */
[----:B------:R-:W-:Y:S01]  /*c100*/  FFMA.FTZ R64, R76, UR33, -R9 ;  /* 0x000000214c407c23 */ /* 0x000fe20008010809 */
[----:B------:R-:W-:-:S05]  /*c110*/  FSEL R76, R7, RZ, P6 ;  /* 0x000000ff074c7208 */ /* 0x000fca0003000000 */
[----:B------:R-:W-:Y:S01]  /*c120*/  MUFU.EX2 R53, R53 ;  /* 0x0000003500357308 */ /* 0x000fe20000000800 */
[----:B------:R-:W1:Y:S01]  /*c130*/  SHFL.BFLY PT, R13, R142, 0x1, 0x1f ;  /* 0x0c201f008e0d7f89 */ /* 0x000e6200000e0000 */
[----:B------:R-:W-:-:S04]  /*c140*/  FADD.FTZ R76, -R76, R11 ;  /* 0x0000000b4c4c7221 */ /* 0x000fc80000010100 */
[----:B------:R-:W-:Y:S02]  /*c150*/  FMUL.FTZ R76, R76, UR33 ;  /* 0x000000214c4c7c20 */ /* 0x000fe40008410000 */
[----:B------:R-:W-:Y:S08]  /*c160*/  MUFU.EX2 R79, R79 ;  /* 0x0000004f004f7308 */ /* 0x000ff00000000800 */
[----:B------:R-:W2:Y:S08]  /*c170*/  MUFU.EX2 R76, R76 ;  /* 0x0000004c004c7308 */ /* 0x000eb00000000800 */
[----:B------:R-:W-:Y:S01]  /*c180*/  MUFU.EX2 R57, R57 ;  /* 0x0000003900397308 */ /* 0x000fe20000000800 */
[----:B-1----:R-:W-:-:S04]  /*c190*/  FMNMX.FTZ R9, R142, R13, !PT ;  /* 0x0000000d8e097209 */ /* 0x002fc80007810000 */
[C---:B------:R-:W-:Y:S01]  /*c1a0*/  FSETP.NEU.FTZ.AND P2, PT, R9.reuse, -INF , PT ;  /* 0xff8000000900780b */ /* 0x040fe20003f5d000 */
[----:B------:R-:W-:Y:S02]  /*c1b0*/  FMUL.FTZ R80, R9, UR33 ;  /* 0x0000002109507c20 */ /* 0x000fe40008410000 */
[----:B------:R-:W-:Y:S01]  /*c1c0*/  MUFU.EX2 R56, R56 ;  /* 0x0000003800387308 */ /* 0x000fe20000000800 */
[-C--:B--2---:R-:W-:Y:S01]  /*c1d0*/  FMUL.FTZ R88, R88, R76.reuse ;  /* 0x0000004c58587220 */ /* 0x084fe20000410000 */
[-C--:B------:R-:W-:Y:S01]  /*c1e0*/  FMUL.FTZ R89, R89, R76.reuse ;  /* 0x0000004c59597220 */ /* 0x080fe20000410000 */
[----:B------:R-:W-:Y:S01]  /*c1f0*/  FSEL R80, R80, RZ, P2 ;  /* 0x000000ff50507208 */ /* 0x000fe20001000000 */
[-C--:B------:R-:W-:Y:S01]  /*c200*/  FMUL.FTZ R92, R92, R76.reuse ;  /* 0x0000004c5c5c7220 */ /* 0x080fe20000410000 */
[-C--:B------:R-:W-:Y:S01]  /*c210*/  FMUL.FTZ R93, R93, R76.reuse ;  /* 0x0000004c5d5d7220 */ /* 0x080fe20000410000 */
[-C--:B------:R-:W-:Y:S01]  /*c220*/  FMUL.FTZ R96, R96, R76.reuse ;  /* 0x0000004c60607220 */ /* 0x080fe20000410000 */
[----:B------:R-:W-:Y:S01]  /*c230*/  FMUL.FTZ R97, R97, R76 ;  /* 0x0000004c61617220 */ /* 0x000fe20000410000 */
[--C-:B------:R-:W-:Y:S01]  /*c240*/  FFMA.FTZ R144, R31, UR33, -R80.reuse ;  /* 0x000000211f907c23 */ /* 0x100fe20008010850 */
[----:B------:R-:W-:Y:S01]  /*c250*/  FSEL R31, R9, RZ, P2 ;  /* 0x000000ff091f7208 */ /* 0x000fe20001000000 */
[--C-:B------:R-:W-:Y:S01]  /*c260*/  FFMA.FTZ R142, R25, UR33, -R80.reuse ;  /* 0x00000021198e7c23 */ /* 0x100fe20008010850 */
[--C-:B------:R-:W-:Y:S01]  /*c270*/  FFMA.FTZ R13, R27, UR33, -R80.reuse ;  /* 0x000000211b0d7c23 */ /* 0x100fe20008010850 */
[--C-:B------:R-:W-:Y:S01]  /*c280*/  FFMA.FTZ R81, R30, UR33, -R80.reuse ;  /* 0x000000211e517c23 */ /* 0x100fe20008010850 */
[----:B------:R-:W-:Y:S01]  /*c290*/  FFMA.FTZ R84, R35, UR33, -R80 ;  /* 0x0000002123547c23 */ /* 0x000fe20008010850 */
[----:B------:R-:W-:Y:S01]  /*c2a0*/  FADD.FTZ R31, -R31, R12 ;  /* 0x0000000c1f1f7221 */ /* 0x000fe20000010100 */
[----:B------:R-:W-:Y:S01]  /*c2b0*/  IMAD.U32 R12, RZ, RZ, UR54 ;  /* 0x00000036ff0c7e24 */ /* 0x000fe2000f8e00ff */
[----:B------:R-:W-:Y:S01]  /*c2c0*/  MUFU.EX2 R142, R142 ;  /* 0x0000008e008e7308 */ /* 0x000fe20000000800 */
[--C-:B------:R-:W-:Y:S01]  /*c2d0*/  FFMA.FTZ R35, R42, UR33, -R80.reuse ;  /* 0x000000212a237c23 */ /* 0x100fe20008010850 */
[----:B------:R-:W-:Y:S01]  /*c2e0*/  FMUL.FTZ R31, R31, UR33 ;  /* 0x000000211f1f7c20 */ /* 0x000fe20008410000 */
[--C-:B------:R-:W-:Y:S01]  /*c2f0*/  FFMA.FTZ R42, R43, UR33, -R80.reuse ;  /* 0x000000212b2a7c23 */ /* 0x100fe20008010850 */
[--C-:B------:R-:W-:Y:S01]  /*c300*/  FFMA.FTZ R43, R54, UR33, -R80.reuse ;  /* 0x00000021362b7c23 */ /* 0x100fe20008010850 */
[--C-:B------:R-:W-:Y:S01]  /*c310*/  FFMA.FTZ R54, R55, UR33, -R80.reuse ;  /* 0x0000002137367c23 */ /* 0x100fe20008010850 */
[----:B------:R-:W-:Y:S01]  /*c320*/  @!P1 LEA R12, R12, UR39, 0x3 ;  /* 0x000000270c0c9c11 */ /* 0x000fe2000f8e18ff */
[--C-:B------:R-:W-:Y:S01]  /*c330*/  FFMA.FTZ R25, R34, UR33, -R80.reuse ;  /* 0x0000002122197c23 */ /* 0x100fe20008010850 */
[----:B------:R-:W1:Y:S01]  /*c340*/  MUFU.EX2 R31, R31 ;  /* 0x0000001f001f7308 */ /* 0x000e620000000800 */
[----:B------:R-:W-:Y:S01]  /*c350*/  FFMA.FTZ R55, R76, R6, R15 ;  /* 0x000000064c377223 */ /* 0x000fe2000001000f */
[----:B------:R-:W-:Y:S01]  /*c360*/  FFMA.FTZ R27, R38, UR33, -R80 ;  /* 0x00000021261b7c23 */ /* 0x000fe20008010850 */
[----:B------:R-:W-:-:S02]  /*c370*/  @!P1 VIADD R12, R12, 0x2d860 ;  /* 0x0002d8600c0c9836 */ /* 0x000fc40000000000 */
[--C-:B------:R-:W-:Y:S01]  /*c380*/  FFMA.FTZ R38, R39, UR33, -R80.reuse ;  /* 0x0000002127267c23 */ /* 0x100fe20008010850 */
[----:B------:R-:W-:Y:S01]  /*c390*/  FADD.FTZ R6, R14, R55 ;  /* 0x000000370e067221 */ /* 0x000fe20000010000 */
[--C-:B------:R-:W-:Y:S01]  /*c3a0*/  FFMA.FTZ R77, R47, UR33, -R80.reuse ;  /* 0x000000212f4d7c23 */ /* 0x100fe20008010850 */
[----:B------:R-:W-:Y:S01]  /*c3b0*/  FFMA.FTZ R47, R58, UR33, -R80 ;  /* 0x000000213a2f7c23 */ /* 0x000fe20008010850 */
[----:B------:R-:W2:Y:S01]  /*c3c0*/  MUFU.EX2 R13, R13 ;  /* 0x0000000d000d7308 */ /* 0x000ea20000000800 */
[----:B------:R-:W-:Y:S01]  /*c3d0*/  FADD.FTZ R55, R21, R6 ;  /* 0x0000000615377221 */ /* 0x000fe20000010000 */
[----:B------:R-:W-:Y:S01]  /*c3e0*/  @!P1 PRMT R12, RZ, 0x654, R12 ;  /* 0x00000654ff0c9816 */ /* 0x000fe2000000000c */
[--C-:B------:R-:W-:Y:S01]  /*c3f0*/  FFMA.FTZ R58, R59, UR33, -R80.reuse ;  /* 0x000000213b3a7c23 */ /* 0x100fe20008010850 */
[--C-:B------:R-:W-:Y:S01]  /*c400*/  FFMA.FTZ R46, R46, UR33, -R80.reuse ;  /* 0x000000212e2e7c23 */ /* 0x100fe20008010850 */
[----:B------:R-:W-:Y:S01]  /*c410*/  FADD.FTZ R55, R24, R55 ;  /* 0x0000003718377221 */ /* 0x000fe20000010000 */
[----:B------:R3:W-:Y:S01]  /*c420*/  @!P1 SYNCS.ARRIVE.TRANS64.RED.A1T0 RZ, [R12+URZ], RZ ;  /* 0x000000ff0cff99a7 */ /* 0x0007e2000810043f */
[----:B------:R-:W-:Y:S01]  /*c430*/  FFMA.FTZ R6, R63, UR33, -R80 ;  /* 0x000000213f067c23 */ /* 0x000fe20008010850 */
[----:B------:R-:W4:Y:S01]  /*c440*/  MUFU.EX2 R81, R81 ;  /* 0x0000005100517308 */ /* 0x000f220000000800 */
[----:B-1----:R-:W-:Y:S01]  /*c450*/  FFMA.FTZ R4, R31, R4, R142 ;  /* 0x000000041f047223 */ /* 0x002fe2000001008e */
[----:B------:R-:W-:Y:S01]  /*c460*/  FADD.FTZ R34, R26, R55 ;  /* 0x000000371a227221 */ /* 0x000fe20000010000 */
[--C-:B------:R-:W-:Y:S01]  /*c470*/  FFMA.FTZ R30, R50, UR33, -R80.reuse ;  /* 0x00000021321e7c23 */ /* 0x100fe20008010850 */
[--C-:B------:R-:W-:Y:S01]  /*c480*/  FFMA.FTZ R39, R51, UR33, -R80.reuse ;  /* 0x0000002133277c23 */ /* 0x100fe20008010850 */
[----:B------:R-:W-:Y:S01]  /*c490*/  FFMA.FTZ R51, R62, UR33, -R80 ;  /* 0x000000213e337c23 */ /* 0x000fe20008010850 */
[----:B---3--:R-:W-:Y:S01]  /*c4a0*/  F2FP.F16.F32.PACK_AB R12, R14, R15 ;  /* 0x0000000f0e0c723e */ /* 0x008fe200000000ff */
[----:B------:R-:W-:Y:S01]  /*c4b0*/  FADD.FTZ R55, R29, R34 ;  /* 0x000000221d377221 */ /* 0x000fe20000010000 */
[----:B------:R-:W1:Y:S01]  /*c4c0*/  MUFU.EX2 R144, R144 ;  /* 0x0000009000907308 */ /* 0x000e620000000800 */
[----:B--2---:R-:W-:Y:S01]  /*c4d0*/  FADD.FTZ R4, R13, R4 ;  /* 0x000000040d047221 */ /* 0x004fe20000010000 */
[----:B------:R-:W-:Y:S01]  /*c4e0*/  F2FP.F16.F32.PACK_AB R14, R24, R21 ;  /* 0x00000015180e723e */ /* 0x000fe200000000ff */
[----:B------:R-:W-:Y:S01]  /*c4f0*/  FADD.FTZ R34, R28, R55 ;  /* 0x000000371c227221 */ /* 0x000fe20000010000 */
[--C-:B------:R-:W-:Y:S01]  /*c500*/  FFMA.FTZ R21, R67, UR33, -R80.reuse ;  /* 0x0000002143157c23 */ /* 0x100fe20008010850 */
[----:B------:R-:W-:Y:S01]  /*c510*/  F2FP.F16.F32.PACK_AB R13, R13, R142 ;  /* 0x0000008e0d0d723e */ /* 0x000fe200000000ff */
[----:B------:R-:W-:Y:S01]  /*c520*/  FFMA.FTZ R55, R70, UR33, -R80 ;  /* 0x0000002146377c23 */ /* 0x000fe20008010850 */
[----:B------:R-:W-:Y:S01]  /*c530*/  FADD.FTZ R67, R33, R34 ;  /* 0x0000002221437221 */ /* 0x000fe20000010000 */
[----:B------:R-:W2:Y:S01]  /*c540*/  MUFU.EX2 R25, R25 ;  /* 0x0000001900197308 */ /* 0x000ea20000000800 */
[----:B----4-:R-:W-:Y:S01]  /*c550*/  FADD.FTZ R15, R81, R4 ;  /* 0x00000004510f7221 */ /* 0x010fe20000010000 */
        /* <DEDUP_REMOVED lines=9> */
[--C-:B------:R-:W-:Y:S01]  /*c5f0*/  FFMA.FTZ R139, R139, UR33, -R80.reuse ;  /* 0x000000218b8b7c23 */ /* 0x100fe20008010850 */
[--C-:B------:R-:W-:Y:S01]  /*c600*/  FFMA.FTZ R82, R82, UR33, -R80.reuse ;  /* 0x0000002152527c23 */ /* 0x100fe20008010850 */
[--C-:B------:R-:W-:Y:S01]  /*c610*/  FFMA.FTZ R83, R83, UR33, -R80.reuse ;  /* 0x0000002153537c23 */ /* 0x100fe20008010850 */
[----:B------:R-:W-:Y:S01]  /*c620*/  FFMA.FTZ R86, R86, UR33, -R80 ;  /* 0x0000002156567c23 */ /* 0x000fe20008010850 */
[----:B------:R1:W-:Y:S01]  /*c630*/  STSM.16.M88.4 [R136+0x21800], R12 ;  /* 0x0218000c88007844 */ /* 0x0003e20000000200 */
[----:B------:R-:W4:Y:S01]  /*c640*/  MUFU.EX2 R27, R27 ;  /* 0x0000001b001b7308 */ /* 0x000f220000000800 */
[----:B--2---:R-:W-:Y:S01]  /*c650*/  FADD.FTZ R59, R25, R24 ;  /* 0x00000018193b7221 */ /* 0x004fe20000010000 */
[----:B------:R-:W-:Y:S01]  /*c660*/  F2FP.F16.F32.PACK_AB R32, R37, R32 ;  /* 0x000000202520723e */ /* 0x000fe200000000ff */
[----:B------:R-:W-:Y:S01]  /*c670*/  UMOV UR54, UR36 ;  /* 0x0000002400367c82 */ /* 0x000fe20008000000 */
[----:B------:R-:W-:Y:S01]  /*c680*/  ISETP.GT.AND P2, PT, R8, UR40, PT ;  /* 0x0000002808007c0c */ /* 0x000fe2000bf44270 */
[-C--:B------:R-:W-:Y:S01]  /*c690*/  FMUL.FTZ R100, R100, R76.reuse ;  /* 0x0000004c64647220 */ /* 0x080fe20000410000 */
[-C--:B------:R-:W-:Y:S01]  /*c6a0*/  FMUL.FTZ R101, R101, R76.reuse ;  /* 0x0000004c65657220 */ /* 0x080fe20000410000 */
[-C--:B------:R-:W-:Y:S01]  /*c6b0*/  FMUL.FTZ R104, R104, R76.reuse ;  /* 0x0000004c68687220 */ /* 0x080fe20000410000 */
[----:B------:R-:W2:Y:S01]  /*c6c0*/  MUFU.EX2 R38, R38 ;  /* 0x0000002600267308 */ /* 0x000ea20000000800 */
[----:B---3--:R-:W-:Y:S01]  /*c6d0*/  FADD.FTZ R24, R84, R59 ;  /* 0x0000003b54187221 */ /* 0x008fe20000010000 */
[--C-:B------:R-:W-:Y:S01]  /*c6e0*/  FFMA.FTZ R59, R74, UR33, -R80.reuse ;  /* 0x000000214a3b7c23 */ /* 0x100fe20008010850 */
[----:B------:R-:W-:Y:S01]  /*c6f0*/  FFMA.FTZ R80, R87, UR33, -R80 ;  /* 0x0000002157507c23 */ /* 0x000fe20008010850 */
[----:B------:R-:W-:Y:S01]  /*c700*/  F2FP.F16.F32.PACK_AB R25, R84, R25 ;  /* 0x000000195419723e */ /* 0x000fe200000000ff */
[-C--:B------:R-:W-:Y:S01]  /*c710*/  FMUL.FTZ R105, R105, R76.reuse ;  /* 0x0000004c69697220 */ /* 0x080fe20000410000 */
[-C--:B------:R-:W-:Y:S01]  /*c720*/  FMUL.FTZ R108, R108, R76.reuse ;  /* 0x0000004c6c6c7220 */ /* 0x080fe20000410000 */
[-C--:B------:R-:W-:Y:S01]  /*c730*/  FMUL.FTZ R109, R109, R76.reuse ;  /* 0x0000004c6d6d7220 */ /* 0x080fe20000410000 */
[----:B------:R-:W3:Y:S01]  /*c740*/  MUFU.EX2 R35, R35 ;  /* 0x0000002300237308 */ /* 0x000ee20000000800 */
        /* <DEDUP_REMOVED lines=8> */
[C---:B--2---:R-:W-:Y:S01]  /*c7d0*/  FADD.FTZ R24, R38.reuse, R63 ;  /* 0x0000003f26187221 */ /* 0x044fe20000010000 */
[----:B------:R-:W-:Y:S01]  /*c7e0*/  F2FP.F16.F32.PACK_AB R27, R38, R27 ;  /* 0x0000001b261b723e */ /* 0x000fe200000000ff */
[-C--:B------:R-:W-:Y:S01]  /*c7f0*/  FMUL.FTZ R124, R124, R76.reuse ;  /* 0x0000004c7c7c7220 */ /* 0x080fe20000410000 */
[-C--:B------:R-:W-:Y:S01]  /*c800*/  FMUL.FTZ R125, R125, R76.reuse ;  /* 0x0000004c7d7d7220 */ /* 0x080fe20000410000 */
[-C--:B------:R-:W-:Y:S01]  /*c810*/  FMUL.FTZ R128, R128, R76.reuse ;  /* 0x0000004c80807220 */ /* 0x080fe20000410000 */
[-C--:B------:R-:W-:Y:S01]  /*c820*/  FMUL.FTZ R129, R129, R76.reuse ;  /* 0x0000004c81817220 */ /* 0x080fe20000410000 */
[-C--:B------:R-:W-:Y:S01]  /*c830*/  FMUL.FTZ R132, R132, R76.reuse ;  /* 0x0000004c84847220 */ /* 0x080fe20000410000 */
[----:B------:R-:W2:Y:S01]  /*c840*/  MUFU.EX2 R46, R46 ;  /* 0x0000002e002e7308 */ /* 0x000ea20000000800 */
[----:B---3--:R-:W-:Y:S01]  /*c850*/  FADD.FTZ R63, R35, R24 ;  /* 0x00000018233f7221 */ /* 0x008fe20000010000 */
[----:B------:R-:W-:Y:S01]  /*c860*/  FADD.FTZ R24, R36, R67 ;  /* 0x0000004324187221 */ /* 0x000fe20000010000 */
[----:B------:R-:W-:Y:S01]  /*c870*/  FMUL.FTZ R133, R133, R76 ;  /* 0x0000004c85857220 */ /* 0x000fe20000410000 */
[----:B------:R-:W-:-:S02]  /*c880*/  VIADD R8, R8, 0xffffffff ;  /* 0xffffffff08087836 */ /* 0x000fc40000000000 */
[-C--:B------:R-:W-:Y:S01]  /*c890*/  FMUL.FTZ R90, R90, R31.reuse ;  /* 0x0000001f5a5a7220 */ /* 0x080fe20000410000 */
[----:B------:R-:W-:Y:S01]  /*c8a0*/  FADD.FTZ R67, R41, R24 ;  /* 0x0000001829437221 */ /* 0x000fe20000010000 */
[-C--:B------:R-:W-:Y:S01]  /*c8b0*/  FMUL.FTZ R91, R91, R31.reuse ;  /* 0x0000001f5b5b7220 */ /* 0x080fe20000410000 */
[----:B------:R-:W3:Y:S01]  /*c8c0*/  MUFU.EX2 R77, R77 ;  /* 0x0000004d004d7308 */ /* 0x000ee20000000800 */
[----:B----4-:R-:W-:Y:S01]  /*c8d0*/  FADD.FTZ R63, R42, R63 ;  /* 0x0000003f2a3f7221 */ /* 0x010fe20000010000 */
[----:B------:R-:W-:Y:S01]  /*c8e0*/  FADD.FTZ R34, R40, R67 ;  /* 0x0000004328227221 */ /* 0x000fe20000010000 */
[----:B------:R-:W-:Y:S01]  /*c8f0*/  F2FP.F16.F32.PACK_AB R40, R45, R40 ;  /* 0x000000282d28723e */ /* 0x000fe200000000ff */
[-C--:B------:R-:W-:Y:S01]  /*c900*/  FMUL.FTZ R94, R94, R31.reuse ;  /* 0x0000001f5e5e7220 */ /* 0x080fe20000410000 */
[-C--:B------:R-:W-:Y:S01]  /*c910*/  FMUL.FTZ R95, R95, R31.reuse ;  /* 0x0000001f5f5f7220 */ /* 0x080fe20000410000 */
[----:B------:R-:W-:Y:S01]  /*c920*/  FADD.FTZ R67, R45, R34 ;  /* 0x000000222d437221 */ /* 0x000fe20000010000 */
[-C--:B------:R-:W-:Y:S01]  /*c930*/  FMUL.FTZ R98, R98, R31.reuse ;  /* 0x0000001f62627220 */ /* 0x080fe20000410000 */
[----:B------:R-:W4:Y:S01]  /*c940*/  MUFU.EX2 R30, R30 ;  /* 0x0000001e001e7308 */ /* 0x000f220000000800 */
[----:B--2---:R-:W-:Y:S01]  /*c950*/  FADD.FTZ R24, R46, R63 ;  /* 0x0000003f2e187221 */ /* 0x004fe20000010000 */
[----:B------:R-:W-:Y:S01]  /*c960*/  FADD.FTZ R62, R44, R67 ;  /* 0x000000432c3e7221 */ /* 0x000fe20000010000 */
[-C--:B------:R-:W-:Y:S01]  /*c970*/  FMUL.FTZ R99, R99, R31.reuse ;  /* 0x0000001f63637220 */ /* 0x080fe20000410000 */
[-C--:B------:R-:W-:Y:S01]  /*c980*/  FMUL.FTZ R102, R102, R31.reuse ;  /* 0x0000001f66667220 */ /* 0x080fe20000410000 */
[-C--:B------:R-:W-:Y:S01]  /*c990*/  FMUL.FTZ R103, R103, R31.reuse ;  /* 0x0000001f67677220 */ /* 0x080fe20000410000 */
[-C--:B------:R-:W-:Y:S01]  /*c9a0*/  FMUL.FTZ R106, R106, R31.reuse ;  /* 0x0000001f6a6a7220 */ /* 0x080fe20000410000 */
[-C--:B------:R-:W-:Y:S01]  /*c9b0*/  FMUL.FTZ R107, R107, R31.reuse ;  /* 0x0000001f6b6b7220 */ /* 0x080fe20000410000 */
[----:B------:R-:W2:Y:S01]  /*c9c0*/  MUFU.EX2 R39, R39 ;  /* 0x0000002700277308 */ /* 0x000ea20000000800 */
[----:B---3--:R-:W-:Y:S01]  /*c9d0*/  FADD.FTZ R63, R77, R24 ;  /* 0x000000184d3f7221 */ /* 0x008fe20000010000 */
[----:B------:R-:W-:Y:S01]  /*c9e0*/  F2FP.F16.F32.PACK_AB R24, R29, R26 ;  /* 0x0000001a1d18723e */ /* 0x000fe200000000ff */
[----:B------:R-:W-:Y:S01]  /*c9f0*/  FADD.FTZ R29, R49, R62 ;  /* 0x0000003e311d7221 */ /* 0x000fe20000010000 */
[----:B------:R-:W-:Y:S01]  /*ca00*/  F2FP.F16.F32.PACK_AB R26, R33, R28 ;  /* 0x0000001c211a723e */ /* 0x000fe200000000ff */
[----:B------:R-:W-:Y:S01]  /*ca10*/  FMUL.FTZ R110, R110, R31 ;  /* 0x0000001f6e6e7220 */ /* 0x000fe20000410000 */
[----:B------:R-:W-:Y:S01]  /*ca20*/  F2FP.F16.F32.PACK_AB R33, R42, R35 ;  /* 0x000000232a21723e */ /* 0x000fe200000000ff */
[----:B-1----:R-:W-:Y:S01]  /*ca30*/  FADD.FTZ R14, R48, R29 ;  /* 0x0000001d300e7221 */ /* 0x002fe20000010000 */
[----:B------:R-:W1:Y:S01]  /*ca40*/  MUFU.EX2 R43, R43 ;  /* 0x0000002b002b7308 */ /* 0x000e620000000800 */
[----:B----4-:R-:W-:Y:S01]  /*ca50*/  FADD.FTZ R34, R30, R63 ;  /* 0x0000003f1e227221 */ /* 0x010fe20000010000 */
[----:B------:R3:W-:Y:S01]  /*ca60*/  STSM.16.M88.4 [R23], R24 ;  /* 0x0000001817007844 */ /* 0x0007e20000000200 */
[----:B------:R-:W-:Y:S01]  /*ca70*/  FADD.FTZ R15, R53, R14 ;  /* 0x0000000e350f7221 */ /* 0x000fe20000010000 */
[----:B------:R-:W-:Y:S01]  /*ca80*/  F2FP.F16.F32.PACK_AB R35, R77, R46 ;  /* 0x0000002e4d23723e */ /* 0x000fe200000000ff */
[-C--:B------:R-:W-:Y:S01]  /*ca90*/  FMUL.FTZ R111, R111, R31.reuse ;  /* 0x0000001f6f6f7220 */ /* 0x080fe20000410000 */
[----:B------:R-:W-:Y:S01]  /*caa0*/  F2FP.F16.F32.PACK_AB R42, R49, R44 ;  /* 0x0000002c312a723e */ /* 0x000fe200000000ff */
[----:B------:R-:W-:Y:S01]  /*cab0*/  FADD.FTZ R14, R52, R15 ;  /* 0x0000000f340e7221 */ /* 0x000fe20000010000 */
[----:B------:R-:W4:Y:S01]  /*cac0*/  MUFU.EX2 R54, R54 ;  /* 0x0000003600367308 */ /* 0x000f220000000800 */
[----:B--2---:R-:W-:Y:S01]  /*cad0*/  FADD.FTZ R50, R39, R34 ;  /* 0x0000002227327221 */ /* 0x004fe20000010000 */
[----:B------:R-:W-:Y:S01]  /*cae0*/  F2FP.F16.F32.PACK_AB R34, R41, R36 ;  /* 0x000000242922723e */ /* 0x000fe200000000ff */
[----:B------:R-:W-:Y:S01]  /*caf0*/  FADD.FTZ R15, R79, R14 ;  /* 0x0000000e4f0f7221 */ /* 0x000fe20000010000 */
[----:B------:R-:W-:Y:S01]  /*cb00*/  F2FP.F16.F32.PACK_AB R41, R39, R30 ;  /* 0x0000001e2729723e */ /* 0x000fe200000000ff */
[-C--:B------:R-:W-:Y:S01]  /*cb10*/  FMUL.FTZ R114, R114, R31.reuse ;  /* 0x0000001f72727220 */ /* 0x080fe20000410000 */
[----:B------:R-:W-:Y:S01]  /*cb20*/  F2FP.F16.F32.PACK_AB R48, R53, R48 ;  /* 0x000000303530723e */ /* 0x000fe200000000ff */
[----:B------:R-:W-:Y:S01]  /*cb30*/  STSM.16.M88.4 [R22], R32 ;  /* 0x0000002016007844 */ /* 0x000fe20000000200 */
[----:B------:R-:W2:Y:S01]  /*cb40*/  MUFU.EX2 R47, R47 ;  /* 0x0000002f002f7308 */ /* 0x000ea20000000800 */
[----:B-1----:R-:W-:Y:S01]  /*cb50*/  FADD.FTZ R13, R43, R50 ;  /* 0x000000322b0d7221 */ /* 0x002fe20000010000 */
[----:B------:R-:W-:Y:S01]  /*cb60*/  F2FP.F16.F32.PACK_AB R50, R79, R52 ;  /* 0x000000344f32723e */ /* 0x000fe200000000ff */
[-C--:B------:R-:W-:Y:S01]  /*cb70*/  FMUL.FTZ R115, R115, R31.reuse ;  /* 0x0000001f73737220 */ /* 0x080fe20000410000 */
[-C--:B------:R-:W-:Y:S01]  /*cb80*/  FMUL.FTZ R118, R118, R31.reuse ;  /* 0x0000001f76767220 */ /* 0x080fe20000410000 */
[-C--:B------:R-:W-:Y:S01]  /*cb90*/  FMUL.FTZ R119, R119, R31.reuse ;  /* 0x0000001f77777220 */ /* 0x080fe20000410000 */
[-C--:B------:R-:W-:Y:S01]  /*cba0*/  FMUL.FTZ R122, R122, R31.reuse ;  /* 0x0000001f7a7a7220 */ /* 0x080fe20000410000 */
[----:B------:R-:W-:Y:S01]  /*cbb0*/  FMUL.FTZ R123, R123, R31 ;  /* 0x0000001f7b7b7220 */ /* 0x000fe20000410000 */
[----:B------:R-:W1:Y:S01]  /*cbc0*/  MUFU.EX2 R58, R58 ;  /* 0x0000003a003a7308 */ /* 0x000e620000000800 */
[C---:B----4-:R-:W-:Y:S01]  /*cbd0*/  FADD.FTZ R12, R54.reuse, R13 ;  /* 0x0000000d360c7221 */ /* 0x050fe20000010000 */
[----:B------:R-:W-:Y:S01]  /*cbe0*/  F2FP.F16.F32.PACK_AB R43, R54, R43 ;  /* 0x0000002b362b723e */ /* 0x000fe200000000ff */
[-C--:B------:R-:W-:Y:S01]  /*cbf0*/  FMUL.FTZ R126, R126, R31.reuse ;  /* 0x0000001f7e7e7220 */ /* 0x080fe20000410000 */
[-C--:B------:R-:W-:Y:S01]  /*cc00*/  FMUL.FTZ R127, R127, R31.reuse ;  /* 0x0000001f7f7f7220 */ /* 0x080fe20000410000 */
[-C--:B------:R-:W-:Y:S01]  /*cc10*/  FMUL.FTZ R130, R130, R31.reuse ;  /* 0x0000001f82827220 */ /* 0x080fe20000410000 */
[-C--:B------:R-:W-:Y:S01]  /*cc20*/  FMUL.FTZ R131, R131, R31.reuse ;  /* 0x0000001f83837220 */ /* 0x080fe20000410000 */
[----:B------:R-:W-:Y:S01]  /*cc30*/  STSM.16.M88.4 [R18], R40 ;  /* 0x0000002812007844 */ /* 0x000fe20000000200 */
[----:B------:R-:W4:Y:S01]  /*cc40*/  MUFU.EX2 R51, R51 ;  /* 0x0000003300337308 */ /* 0x000f220000000800 */
[----:B--2---:R-:W-:Y:S01]  /*cc50*/  FADD.FTZ R13, R47, R12 ;  /* 0x0000000c2f0d7221 */ /* 0x004fe20000010000 */
[-C--:B------:R-:W-:Y:S01]  /*cc60*/  FMUL.FTZ R134, R134, R31.reuse ;  /* 0x0000001f86867220 */ /* 0x080fe20000410000 */
[----:B------:R-:W-:-:S05]  /*cc70*/  FMUL.FTZ R135, R135, R31 ;  /* 0x0000001f87877220 */ /* 0x000fca0000410000 */
[----:B------:R-:W2:Y:S01]  /*cc80*/  MUFU.EX2 R6, R6 ;  /* 0x0000000600067308 */ /* 0x000ea20000000800 */
[C---:B-1----:R-:W-:Y:S01]  /*cc90*/  FADD.FTZ R12, R58.reuse, R13 ;  /* 0x0000000d3a0c7221 */ /* 0x042fe20000010000 */
[----:B------:R-:W-:-:S06]  /*cca0*/  F2FP.F16.F32.PACK_AB R49, R58, R47 ;  /* 0x0000002f3a31723e */ /* 0x000fcc00000000ff */
[----:B------:R-:W1:Y:S01]  /*ccb0*/  MUFU.EX2 R4, R4 ;  /* 0x0000000400047308 */ /* 0x000e620000000800 */
[----:B----4-:R-:W-:Y:S01]  /*ccc0*/  FADD.FTZ R13, R51, R12 ;  /* 0x0000000c330d7221 */ /* 0x010fe20000010000 */
[----:B------:R-:W-:-:S04]  /*ccd0*/  FADD.FTZ R12, R20, R15 ;  /* 0x0000000f140c7221 */ /* 0x000fc80000010000 */
[----:B------:R-:W-:Y:S02]  /*cce0*/  FADD.FTZ R15, R57, R12 ;  /* 0x0000000c390f7221 */ /* 0x000fe40000010000 */
[----:B------:R-:W4:Y:S01]  /*ccf0*/  MUFU.EX2 R21, R21 ;  /* 0x0000001500157308 */ /* 0x000f220000000800 */
[----:B--2---:R-:W-:Y:S01]  /*cd00*/  FADD.FTZ R13, R6, R13 ;  /* 0x0000000d060d7221 */ /* 0x004fe20000010000 */
[----:B------:R-:W-:Y:S01]  /*cd10*/  FADD.FTZ R14, R56, R15 ;  /* 0x0000000f380e7221 */ /* 0x000fe20000010000 */
[----:B------:R-:W-:-:S05]  /*cd20*/  F2FP.F16.F32.PACK_AB R51, R6, R51 ;  /* 0x000000330633723e */ /* 0x000fca00000000ff */
[----:B------:R-:W2:Y:S01]  /*cd30*/  MUFU.EX2 R61, R61 ;  /* 0x0000003d003d7308 */ /* 0x000ea20000000800 */
[----:B-1----:R-:W-:Y:S01]  /*cd40*/  FADD.FTZ R12, R4, R13 ;  /* 0x0000000d040c7221 */ /* 0x002fe20000010000 */
[----:B------:R-:W-:Y:S06]  /*cd50*/  STSM.16.M88.4 [R136+0x27800], R48 ;  /* 0x0278003088007844 */ /* 0x000fec0000000200 */
[----:B------:R-:W1:Y:S01]  /*cd60*/  MUFU.EX2 R55, R55 ;  /* 0x0000003700377308 */ /* 0x000e620000000800 */
[----:B----4-:R-:W-:-:S07]  /*cd70*/  FADD.FTZ R12, R21, R12 ;  /* 0x0000000c150c7221 */ /* 0x010fce0000010000 */
[----:B------:R-:W4:Y:S01]  /*cd80*/  MUFU.EX2 R60, R60 ;  /* 0x0000003c003c7308 */ /* 0x000f220000000800 */
[----:B--2---:R-:W-:-:S07]  /*cd90*/  FADD.FTZ R15, R61, R14 ;  /* 0x0000000e3d0f7221 */ /* 0x004fce0000010000 */
[----:B------:R-:W2:Y:S01]  /*cda0*/  MUFU.EX2 R66, R66 ;  /* 0x0000004200427308 */ /* 0x000ea20000000800 */
[----:B-1----:R-:W-:-:S07]  /*cdb0*/  FADD.FTZ R13, R55, R12 ;  /* 0x0000000c370d7221 */ /* 0x002fce0000010000 */
[----:B------:R-:W1:Y:S01]  /*cdc0*/  MUFU.EX2 R65, R65 ;  /* 0x0000004100417308 */ /* 0x000e620000000800 */
[----:B----4-:R-:W-:-:S07]  /*cdd0*/  FADD.FTZ R12, R60, R15 ;  /* 0x0000000f3c0c7221 */ /* 0x010fce0000010000 */
[----:B------:R-:W4:Y:S01]  /*cde0*/  MUFU.EX2 R59, R59 ;  /* 0x0000003b003b7308 */ /* 0x000f220000000800 */
[----:B--2---:R-:W-:-:S07]  /*cdf0*/  FADD.FTZ R6, R66, R13 ;  /* 0x0000000d42067221 */ /* 0x004fce0000010000 */
[----:B------:R-:W2:Y:S01]  /*ce00*/  MUFU.EX2 R64, R64 ;  /* 0x0000004000407308 */ /* 0x000ea20000000800 */
[----:B-1----:R-:W-:Y:S01]  /*ce10*/  FADD.FTZ R15, R65, R12 ;  /* 0x0000000c410f7221 */ /* 0x002fe20000010000 */
[----:B------:R-:W-:Y:S02]  /*ce20*/  F2FP.F16.F32.PACK_AB R12, R57, R20 ;  /* 0x00000014390c723e */ /* 0x000fe400000000ff */
[----:B------:R-:W-:-:S04]  /*ce30*/  F2FP.F16.F32.PACK_AB R60, R65, R60 ;  /* 0x0000003c413c723e */ /* 0x000fc800000000ff */
[----:B------:R-:W1:Y:S01]  /*ce40*/  MUFU.EX2 R28, R75 ;  /* 0x0000004b001c7308 */ /* 0x000e620000000800 */
[----:B----4-:R-:W-:-:S07]  /*ce50*/  FADD.FTZ R13, R59, R6 ;  /* 0x000000063b0d7221 */ /* 0x010fce0000010000 */
[----:B------:R-:W4:Y:S01]  /*ce60*/  MUFU.EX2 R69, R69 ;  /* 0x0000004500457308 */ /* 0x000f220000000800 */
[----:B--2---:R-:W-:Y:S01]  /*ce70*/  FADD.FTZ R14, R64, R15 ;  /* 0x0000000f400e7221 */ /* 0x004fe20000010000 */
[----:B------:R-:W-:-:S06]  /*ce80*/  F2FP.F16.F32.PACK_AB R15, R66, R55 ;  /* 0x00000037420f723e */ /* 0x000fcc00000000ff */
[----:B------:R-:W2:Y:S01]  /*ce90*/  MUFU.EX2 R72, R72 ;  /* 0x0000004800487308 */ /* 0x000ea20000000800 */
[----:B-1----:R-:W-:-:S07]  /*cea0*/  FADD.FTZ R6, R28, R13 ;  /* 0x0000000d1c067221 */ /* 0x002fce0000010000 */
[----:B------:R-:W1:Y:S01]  /*ceb0*/  MUFU.EX2 R63, R78 ;  /* 0x0000004e003f7308 */ /* 0x000e620000000800 */
[----:B----4-:R-:W-:Y:S01]  /*cec0*/  FADD.FTZ R13, R69, R14 ;  /* 0x0000000e450d7221 */ /* 0x010fe20000010000 */
[----:B------:R-:W-:Y:S02]  /*ced0*/  F2FP.F16.F32.PACK_AB R14, R61, R56 ;  /* 0x000000383d0e723e */ /* 0x000fe400000000ff */
[----:B------:R-:W-:Y:S02]  /*cee0*/  F2FP.F16.F32.PACK_AB R62, R69, R64 ;  /* 0x00000040453e723e */ /* 0x000fe400000000ff */
[----:B------:R-:W-:Y:S02]  /*cef0*/  F2FP.F16.F32.PACK_AB R61, R28, R59 ;  /* 0x0000003b1c3d723e */ /* 0x000fe400000000ff */
[----:B------:R-:W3:Y:S01]  /*cf00*/  MUFU.EX2 R73, R73 ;  /* 0x0000004900497308 */ /* 0x000ee20000000800 */
[----:B--2---:R-:W-:Y:S01]  /*cf10*/  FADD.FTZ R20, R72, R13 ;  /* 0x0000000d48147221 */ /* 0x004fe20000010000 */
[----:B------:R-:W-:-:S05]  /*cf20*/  F2FP.F16.F32.PACK_AB R13, R21, R4 ;  /* 0x00000004150d723e */ /* 0x000fca00000000ff */
[----:B------:R2:W-:Y:S01]  /*cf30*/  STSM.16.M88.4 [R17], R12 ;  /* 0x0000000c11007844 */ /* 0x0005e20000000200 */
[----:B------:R-:W4:Y:S01]  /*cf40*/  MUFU.EX2 R139, R139 ;  /* 0x0000008b008b7308 */ /* 0x000f220000000800 */
[----:B-1----:R-:W-:-:S07]  /*cf50*/  FADD.FTZ R6, R63, R6 ;  /* 0x000000063f067221 */ /* 0x002fce0000010000 */
[----:B------:R-:W-:Y:S01]  /*cf60*/  MUFU.EX2 R68, R68 ;  /* 0x0000004400447308 */ /* 0x000fe20000000800 */
[C---:B---3--:R-:W-:Y:S01]  /*cf70*/  FADD.FTZ R25, R73.reuse, R20 ;  /* 0x0000001449197221 */ /* 0x048fe20000010000 */
[----:B------:R-:W-:Y:S01]  /*cf80*/  F2FP.F16.F32.PACK_AB R72, R73, R72 ;  /* 0x000000484948723e */ /* 0x000fe200000000ff */
[----:B--2---:R-:W-:-:S05]  /*cf90*/  IMAD.MOV.U32 R12, RZ, RZ, R9 ;  /* 0x000000ffff0c7224 */ /* 0x004fca00078e0009 */
[----:B------:R-:W1:Y:S01]  /*cfa0*/  MUFU.EX2 R11, R85 ;  /* 0x00000055000b7308 */ /* 0x000e620000000800 */
[C---:B----4-:R-:W-:Y:S01]  /*cfb0*/  F2FP.F16.F32.PACK_AB R63, R139.reuse, R63 ;  /* 0x0000003f8b3f723e */ /* 0x050fe200000000ff */
[----:B------:R-:W-:-:S04]  /*cfc0*/  FADD.FTZ R6, R139, R6 ;  /* 0x000000068b067221 */ /* 0x000fc80000010000 */
[----:B------:R3:W-:Y:S02]  /*cfd0*/  STSM.16.M88.4 [R22+0x6000], R60 ;  /* 0x0060003c16007844 */ /* 0x0007e40000000200 */
[----:B------:R-:W2:Y:S08]  /*cfe0*/  MUFU.EX2 R27, R82 ;  /* 0x00000052001b7308 */ /* 0x000eb00000000800 */
[----:B------:R-:W4:Y:S01]  /*cff0*/  MUFU.EX2 R83, R83 ;  /* 0x0000005300537308 */ /* 0x000f220000000800 */
[----:B-1----:R-:W-:Y:S01]  /*d000*/  F2FP.F16.F32.PACK_AB R74, R11, R68 ;  /* 0x000000440b4a723e */ /* 0x002fe200000000ff */
[----:B------:R-:W-:-:S06]  /*d010*/  FADD.FTZ R68, R68, R25 ;  /* 0x0000001944447221 */ /* 0x000fcc0000010000 */
[----:B------:R-:W1:Y:S01]  /*d020*/  MUFU.EX2 R29, R86 ;  /* 0x00000056001d7308 */ /* 0x000e620000000800 */
[----:B--2---:R-:W-:-:S07]  /*d030*/  FADD.FTZ R6, R27, R6 ;  /* 0x000000061b067221 */ /* 0x004fce0000010000 */
[----:B------:R-:W2:Y:S01]  /*d040*/  MUFU.EX2 R80, R80 ;  /* 0x0000005000507308 */ /* 0x000ea20000000800 */
[C---:B----4-:R-:W-:Y:S01]  /*d050*/  F2FP.F16.F32.PACK_AB R73, R83.reuse, R27 ;  /* 0x0000001b5349723e */ /* 0x050fe200000000ff */
[----:B------:R-:W-:-:S04]  /*d060*/  FADD.FTZ R6, R83, R6 ;  /* 0x0000000653067221 */ /* 0x000fc80000010000 */
[----:B-1----:R-:W-:Y:S01]  /*d070*/  FADD.FTZ R4, R29, R6 ;  /* 0x000000061d047221 */ /* 0x002fe20000010000 */
[----:B------:R-:W-:Y:S01]  /*d080*/  FADD.FTZ R6, R11, R68 ;  /* 0x000000440b067221 */ /* 0x000fe20000010000 */
[----:B------:R-:W-:Y:S01]  /*d090*/  IMAD.MOV.U32 R11, RZ, RZ, R7 ;  /* 0x000000ffff0b7224 */ /* 0x000fe200078e0007 */
[C---:B--2---:R-:W-:Y:S01]  /*d0a0*/  F2FP.F16.F32.PACK_AB R75, R80.reuse, R29 ;  /* 0x0000001d504b723e */ /* 0x044fe200000000ff */
[----:B------:R-:W-:-:S04]  /*d0b0*/  FADD.FTZ R4, R80, R4 ;  /* 0x0000000450047221 */ /* 0x000fc80000010000 */
[----:B------:R3:W-:Y:S01]  /*d0c0*/  STSM.16.M88.4 [R18+0x6000], R72 ;  /* 0x0060004812007844 */ /* 0x0007e20000000200 */
[----:B------:R1:W-:Y:S06]  /*d0d0*/  MEMBAR.ALL.CTA ;  /* 0x0000000000007992 */ /* 0x0003ec0000008000 */
[----:B-1----:R-:W1:Y:S02]  /*d0e0*/  FENCE.VIEW.ASYNC.S ;  /* 0x00000000000073c6 */ /* 0x002e640000000000 */
[----:B-1----:R-:W-:Y:S01]  /*d0f0*/  NOP ;  /* 0x0000000000007918 */ /* 0x002fe20000000000 */
[----:B------:R-:W-:Y:S05]  /*d100*/  @P2 BRA `(.L_x_729) ;  /* 0xffffffd000042947 */ /* 0x000fea000383ffff */
.L_x_712:
[----:B------:R-:W-:Y:S06]  /*d110*/  BAR.ARV 0x8, 0x1a0 ;  /* 0x0206800000007b1d */ /* 0x000fec0000002000 */
[----:B------:R-:W-:Y:S05]  /*d120*/  @!P0 BRA `(.L_x_730) ;  /* 0x0000000000048947 */ /* 0x000fea0003800000 */
[----:B------:R-:W-:Y:S01]  /*d130*/  BPT.TRAP 0x1 ;  /* 0x000000040000795c */ /* 0x000fe20000300000 */
.L_x_730:
[----:B------:R-:W-:Y:S01]  /*d140*/  ULEA UR9, UR36, UR39, 0x3 ;  /* 0x0000002724097291 */ /* 0x000fe2000f8e183f */
[----:B------:R-:W-:-:S05]  /*d150*/  IMAD.U32 R0, RZ, RZ, UR49 ;  /* 0x00000031ff007e24 */ /* 0x000fca000f8e00ff */
[----:B------:R-:W-:-:S04]  /*d160*/  SHF.L.U32 R0, R0, 0x1f, RZ ;  /* 0x0000001f00007819 */ /* 0x000fc800000006ff */
[----:B------:R1:W1:Y:S01]  /*d170*/  SYNCS.PHASECHK.TRANS64.TRYWAIT P2, [UR9+0x2d850], R0 ;  /* 0x02d85000ff0075a7 */ /* 0x0002620008040149 */
[----:B------:R-:W-:Y:S05]  /*d180*/  @!P0 BRA `(.L_x_731) ;  /* 0x0000000000048947 */ /* 0x000fea0003800000 */
[----:B------:R-:W-:Y:S01]  /*d190*/  BPT.TRAP 0x1 ;  /* 0x000000040000795c */ /* 0x000fe20000300000 */
.L_x_731:
[----:B-1----:R-:W-:Y:S05]  /*d1a0*/  @P2 BRA `(.L_x_732) ;  /* 0x0000000000082947 */ /* 0x002fea0003800000 */
[----:B------:R-:W1:Y:S02]  /*d1b0*/  SYNCS.PHASECHK.TRANS64.TRYWAIT P0, [UR9+0x2d850], R0 ;  /* 0x02d85000ff0075a7 */ /* 0x000e640008000149 */
[----:B-1----:R-:W-:Y:S05]  /*d1c0*/  @!P0 BRA `(.L_x_733) ;  /* 0x0000004c00c48947 */ /* 0x002fea0003800000 */
.L_x_732:
[----:B------:R-:W-:Y:S01]  /*d1d0*/  UIADD3 UR39, UR39, 0x400, URZ ;  /* 0x0000040027277890 */ /* 0x000fe2000fffe03f */
[----:B------:R-:W-:Y:S01]  /*d1e0*/  WARPGROUP.ARRIVE ;  /* 0x00000000000079c5 */ /* 0x000fe20000000000 */
[----:B------:R-:W-:Y:S01]  /*d1f0*/  ULOP3.LUT UR41, UR41, 0x10000, URZ, 0xfc, !UPT ;  /* 0x0001000029297892 */ /* 0x000fe2000f8efc3f */
[----:B------:R-:W1:Y:S01]  /*d200*/  SHFL.BFLY PT, R3, R6, 0x2, 0x1f ;  /* 0x0c401f0006037f89 */ /* 0x000e6200000e0000 */
[----:B------:R-:W-:Y:S01]  /*d210*/  USHF.R.U32.HI UR39, URZ, 0x4, UR39 ;  /* 0x000000043f277899 */ /* 0x000fe20008011627 */
[----:B--2---:R-:W-:Y:S01]  /*d220*/  IMAD.U32 R14, RZ, RZ, UR9 ;  /* 0x00000009ff0e7e24 */ /* 0x004fe2000f8e00ff */
[----:B------:R-:W-:Y:S01]  /*d230*/  UMOV UR5, 0x40000040 ;  /* 0x4000004000057882 */ /* 0x000fe20000000000 */
[----:B------:R-:W-:Y:S01]  /*d240*/  UMOV UR7, 0x80000020 ;  /* 0x8000002000077882 */ /* 0x000fe20000000000 */
[----:B------:R-:W-:Y:S01]  /*d250*/  ULOP3.LUT UR39, UR39, 0x3fff, URZ, 0xc0, !UPT ;  /* 0x00003fff27277892 */ /* 0x000fe2000f8ec03f */
[----:B------:R-:W2:Y:S01]  /*d260*/  SHFL.BFLY PT, R5, R4, 0x2, 0x1f ;  /* 0x0c401f0004057f89 */ /* 0x000ea200000e0000 */
[----:B------:R-:W-:Y:S01]  /*d270*/  UMOV UR4, UR41 ;  /* 0x0000002900047c82 */ /* 0x000fe20008000000 */
[----:B------:R-:W-:Y:S01]  /*d280*/  IMAD.MOV.U32 R10, RZ, RZ, RZ ;  /* 0x000000ffff0a7224 */ /* 0x000fe200078e00ff */
[----:B------:R-:W-:Y:S01]  /*d290*/  ULOP3.LUT UR8, UR39, 0x2000000, URZ, 0xfc, !UPT ;  /* 0x0200000027087892 */ /* 0x000fe2000f8efc3f */
[----:B------:R-:W-:Y:S01]  /*d2a0*/  IMAD.U32 R15, RZ, RZ, UR33 ;  /* 0x00000021ff0f7e24 */ /* 0x000fe2000f8e00ff */
[----:B------:R-:W-:-:S02]  /*d2b0*/  UIADD3 UR37, UR37, 0x1, URZ ;  /* 0x0000000125257890 */ /* 0x000fc4000fffe03f */
        /* <DEDUP_REMOVED lines=8> */
[----:B------:R-:W-:Y:S01]  /*d340*/  IMAD.U32 R6, RZ, RZ, UR33 ;  /* 0x00000021ff067e24 */ /* 0x000fe2000f8e00ff */
[----:B------:R-:W-:Y:S01]  /*d350*/  UMOV UR5, 0x40000040 ;  /* 0x4000004000057882 */ /* 0x000fe20000000000 */
[----:B------:R-:W-:Y:S01]  /*d360*/  UMOV UR7, 0x80000020 ;  /* 0x8000002000077882 */ /* 0x000fe20000000000 */
[----:B--2---:R-:W-:Y:S01]  /*d370*/  FADD.FTZ R5, R5, R4 ;  /* 0x0000000405057221 */ /* 0x004fe20000010000 */
[----:B------:R-:W1:Y:S01]  /*d380*/  SHFL.BFLY PT, R0, R3, 0x1, 0x1f ;  /* 0x0c201f0003007f89 */ /* 0x000e6200000e0000 */
[----:B------:R-:W-:Y:S01]  /*d390*/  IMAD.MOV.U32 R4, RZ, RZ, RZ ;  /* 0x000000ffff047224 */ /* 0x000fe200078e00ff */
[----:B------:R-:W-:-:S02]  /*d3a0*/  USEL UR36, UR36, URZ, UP0 ;  /* 0x0000003f24247287 */ /* 0x000fc40008000000 */
[----:B------:R-:W2:Y:S01]  /*d3b0*/  SHFL.BFLY PT, R8, R5, 0x1, 0x1f ;  /* 0x0c201f0005087f89 */ /* 0x000ea200000e0000 */
[----:B-1----:R-:W-:Y:S01]  /*d3c0*/  FADD.FTZ R12, R3, R0 ;  /* 0x00000000030c7221 */ /* 0x002fe20000010000 */
[----:B------:R-:W-:Y:S02]  /*d3d0*/  IMAD.MOV.U32 R3, RZ, RZ, -0x800000 ;  /* 0xff800000ff037424 */ /* 0x000fe400078e00ff */
[----:B------:R-:W-:Y:S02]  /*d3e0*/  IMAD.MOV.U32 R0, RZ, RZ, -0x800000 ;  /* 0xff800000ff007424 */ /* 0x000fe400078e00ff */
[----:B--2---:R-:W-:Y:S01]  /*d3f0*/  FADD.FTZ R13, R5, R8 ;  /* 0x00000008050d7221 */ /* 0x004fe20000010000 */
[----:B------:R-:W-:-:S04]  /*d400*/  FSETP.NE.FTZ.AND P0, PT, R12, RZ, PT ;  /* 0x000000ff0c00720b */ /* 0x000fc80003f15000 */
[----:B------:R-:W-:-:S09]  /*d410*/  FSETP.NE.FTZ.AND P2, PT, R13, RZ, PT ;  /* 0x000000ff0d00720b */ /* 0x000fd20003f55000 */
[----:B------:R-:W1:Y:S01]  /*d420*/  @P0 MUFU.LG2 R8, R12 ;  /* 0x0000000c00080308 */ /* 0x000e620000000c00 */
[----:B------:R-:W-:-:S03]  /*d430*/  @P0 FMUL.FTZ R6, R6, 0.69314718246459960938 ;  /* 0x3f31721806060820 */ /* 0x000fc60000410000 */
[----:B------:R-:W-:-:S04]  /*d440*/  @P2 FMUL.FTZ R15, R15, 0.69314718246459960938 ;  /* 0x3f3172180f0f2820 */ /* 0x000fc80000410000 */
[----:B------:R-:W2:Y:S08]  /*d450*/  @P2 MUFU.LG2 R11, R13 ;  /* 0x0000000d000b2308 */ /* 0x000eb00000000c00 */
[----:B------:R-:W5:Y:S01]  /*d460*/  @P2 MUFU.RCP R10, R13 ;  /* 0x0000000d000a2308 */ /* 0x000f620000001000 */
[----:B-1----:R-:W-:-:S04]  /*d470*/  @P0 FMUL.FTZ R5, R8, 0.69314718246459960938 ;  /* 0x3f31721808050820 */ /* 0x002fc80000410000 */
[----:B------:R-:W-:-:S03]  /*d480*/  @P0 FFMA.FTZ R3, R6, R7, R5 ;  /* 0x0000000706030223 */ /* 0x000fc60000010005 */
[----:B------:R-:W1:Y:S01]  /*d490*/  @P0 MUFU.RCP R4, R12 ;  /* 0x0000000c00040308 */ /* 0x000e620000001000 */
[----:B--2---:R-:W-:Y:S01]  /*d4a0*/  @P2 FMUL.FTZ R8, R11, 0.69314718246459960938 ;  /* 0x3f3172180b082820 */ /* 0x004fe20000410000 */
[----:B------:R-:W-:Y:S01]  /*d4b0*/  @!P1 VIADD R11, R14, 0x2d860 ;  /* 0x0002d8600e0b9836 */ /* 0x000fe20000000000 */
[----:B------:R-:W-:Y:S02]  /*d4c0*/  PLOP3.LUT P0, PT, PT, PT, PT, 0x8, 0x0 ;  /* 0x000000000000781c */ /* 0x000fe40003f0e170 */
[----:B------:R-:W-:Y:S02]  /*d4d0*/  @P2 FFMA.FTZ R0, R15, R9, R8 ;  /* 0x000000090f002223 */ /* 0x000fe40000010008 */
[----:B------:R-:W-:Y:S01]  /*d4e0*/  @!P1 PRMT R11, RZ, 0x654, R11 ;  /* 0x00000654ff0b9816 */ /* 0x000fe2000000000b */
        /* <DEDUP_REMOVED lines=45> */
[----:B------:R-:W-:-:S04]  /*d7c0*/  USEL UR4, URZ, 0x1, UP0 ;  /* 0x000000013f047887 */ /* 0x000fc80008000000 */
[----:B------:R-:W-:Y:S01]  /*d7d0*/  ULOP3.LUT UR49, UR49, UR4, URZ, 0x3c, !UPT ;  /* 0x0000000431317292 */ /* 0x000fe2000f8e3c3f */
[----:B------:R-:W-:Y:S02]  /*d7e0*/  WARPGROUP.DEPBAR.LE gsb0, 0x0 ;  /* 0x00008000000079c5 */ /* 0x000fe40000010000 */
[----:B------:R2:W-:Y:S01]  /*d7f0*/  @!P1 SYNCS.ARRIVE.TRANS64.RED.A1T0 RZ, [R11+URZ], RZ ;  /* 0x000000ff0bff99a7 */ /* 0x0005e2000810043f */
[----:B-----5:R-:W-:Y:S01]  /*d800*/  FMUL.FTZ R26, R123, R10 ;  /* 0x0000000a7b1a7220 */ /* 0x020fe20000410000 */
[-C--:B-1----:R-:W-:Y:S01]  /*d810*/  FMUL.FTZ R28, R88, R4.reuse ;  /* 0x00000004581c7220 */ /* 0x082fe20000410000 */
        /* <DEDUP_REMOVED lines=45> */
[----:B--2---:R-:W-:-:S07]  /*daf0*/  FMUL.FTZ R135, R135, R10 ;  /* 0x0000000a87877220 */ /* 0x004fce0000410000 */
.L_x_663:
[----:B------:R-:W1:Y:S08]  /*db00*/  S2UR UR4, SR_CgaCtaId ;  /* 0x00000000000479c3 */ /* 0x000e700000008800 */
[----:B------:R-:W-:Y:S01]  /*db10*/  BAR.SYNC.DEFER_BLOCKING 0x5, 0x1a0 ;  /* 0x0146800000007b1d */ /* 0x000fe20000010000 */
[----:B------:R-:W-:-:S05]  /*db20*/  VIADD R29, R2, 0xffffff80 ;  /* 0xffffff80021d7836 */ /* 0x000fca0000000000 */
[----:B------:R-:W-:Y:S02]  /*db30*/  UMOV UR39, 0x400 ;  /* 0x0000040000277882 */ /* 0x000fe40000000000 */
[----:B-1----:R-:W-:-:S09]  /*db40*/  ULEA UR39, UR4, UR39, 0x18 ;  /* 0x0000002704277291 */ /* 0x002fd2000f8ec03f */
[----:B------:R-:W1:Y:S02]  /*db50*/  LDS R4, [UR39+0x2d8d0] ;  /* 0x02d8d027ff047984 */ /* 0x000e640008000800 */
[----:B-1----:R-:W-:Y:S01]  /*db60*/  R2UR UR4, R4 ;  /* 0x00000000040472ca */ /* 0x002fe200000e0000 */
[----:B------:R-:W-:Y:S06]  /*db70*/  BAR.ARV 0x4, 0x1a0 ;  /* 0x0106800000007b1d */ /* 0x000fec0000002000 */
[----:B------:R-:W-:Y:S08]  /*db80*/  @P0 BRA `(.L_x_734) ;  /* 0x0000000800280947 */ /* 0x000ff00003800000 */
[C---:B------:R-:W-:Y:S01]  /*db90*/  IADD3 R5, P5, R140.reuse, 0x20, RZ ;  /* 0x000000208c057810 */ /* 0x040fe20007fbe0ff */
[----:B------:R-:W-:Y:S01]  /*dba0*/  BAR.SYNC.DEFER_BLOCKING 0x1, 0x180 ;  /* 0x0046000000007b1d */ /* 0x000fe20000010000 */
[C---:B------:R-:W-:Y:S01]  /*dbb0*/  IADD3 R11, P4, R140.reuse, 0x3000, RZ ;  /* 0x000030008c0b7810 */ /* 0x040fe20007f9e0ff */
[----:B------:R-:W-:Y:S01]  /*dbc0*/  USHF.R.S32.HI UR5, URZ, 0x1f, UR43 ;  /* 0x0000001f3f057899 */ /* 0x000fe2000801142b */
[----:B------:R-:W-:Y:S02]  /*dbd0*/  LOP3.LUT R8, R5, 0x180, RZ, 0xc0, !PT ;  /* 0x0000018005087812 */ /* 0x000fe400078ec0ff */
[----:B------:R-:W-:-:S03]  /*dbe0*/  IADD3 R25, P1, R140, 0x6020, RZ ;  /* 0x000060208c197810 */ /* 0x000fc60007f3e0ff */
[----:B----4-:R-:W1:Y:S01]  /*dbf0*/  LDC.64 R34, c[0x0][0xb78] ;  /* 0x0002de00ff227b82 */ /* 0x010e620000000a00 */
[----:B------:R-:W-:Y:S01]  /*dc00*/  SHF.R.U64 R8, R8, 0x3, RZ ;  /* 0x0000000308087819 */ /* 0x000fe200000012ff */
[----:B------:R-:W-:Y:S01]  /*dc10*/  ULDC.64 UR6, c[0x0][0xb70] ;  /* 0x0002dc0000067ab9 */ /* 0x000fe20000000a00 */
[----:B------:R-:W-:Y:S01]  /*dc20*/  IADD3 R13, P3, R140, 0x3020, RZ ;  /* 0x000030208c0d7810 */ /* 0x000fe20007f7e0ff */
[----:B------:R-:W-:Y:S01]  /*dc30*/  UIMAD UR5, UR5, UR6, URZ ;  /* 0x00000006050572a4 */ /* 0x000fe2000f8e023f */
[----:B------:R-:W-:Y:S01]  /*dc40*/  LOP3.LUT R8, R8, R5, RZ, 0x3c, !PT ;  /* 0x0000000508087212 */ /* 0x000fe200078e3cff */
[----:B------:R-:W-:Y:S01]  /*dc50*/  UIMAD.WIDE.U32 UR8, UR43, UR6, URZ ;  /* 0x000000062b0872a5 */ /* 0x000fe2000f8e003f */
[----:B------:R-:W-:Y:S01]  /*dc60*/  LOP3.LUT R5, R140, 0x180, RZ, 0xc0, !PT ;  /* 0x000001808c057812 */ /* 0x000fe200078ec0ff */
[----:B------:R-:W-:Y:S01]  /*dc70*/  UIMAD UR5, UR43, UR7, UR5 ;  /* 0x000000072b0572a4 */ /* 0x000fe2000f8e0205 */
[----:B------:R-:W-:Y:S01]  /*dc80*/  LOP3.LUT R10, R11, 0x180, RZ, 0xc0, !PT ;  /* 0x000001800b0a7812 */ /* 0x000fe200078ec0ff */
[----:B------:R-:W-:Y:S01]  /*dc90*/  USHF.R.S32.HI UR6, URZ, 0x1f, UR44 ;  /* 0x0000001f3f067899 */ /* 0x000fe2000801142c */
[----:B------:R-:W-:Y:S01]  /*dca0*/  SHF.R.U64 R5, R5, 0x3, RZ ;  /* 0x0000000305057819 */ /* 0x000fe200000012ff */
[----:B------:R-:W-:Y:S01]  /*dcb0*/  UIADD3 UR5, UR9, UR5, URZ ;  /* 0x0000000509057290 */ /* 0x000fe2000fffe03f */
[----:B------:R-:W-:-:S02]  /*dcc0*/  LOP3.LUT R24, R25, 0x180, RZ, 0xc0, !PT ;  /* 0x0000018019187812 */ /* 0x000fc400078ec0ff */
[----:B------:R-:W-:Y:S02]  /*dcd0*/  LOP3.LUT R12, R13, 0x180, RZ, 0xc0, !PT ;  /* 0x000001800d0c7812 */ /* 0x000fe400078ec0ff */
[----:B------:R-:W-:Y:S01]  /*dce0*/  LOP3.LUT R4, R5, R140, RZ, 0x3c, !PT ;  /* 0x0000008c05047212 */ /* 0x000fe200078e3cff */
[----:B------:R-:W-:Y:S01]  /*dcf0*/  IMAD.MOV.U32 R5, RZ, RZ, R141 ;  /* 0x000000ffff057224 */ /* 0x000fe200078e008d */
[----:B------:R-:W-:Y:S02]  /*dd00*/  SHF.R.U64 R10, R10, 0x3, RZ ;  /* 0x000000030a0a7819 */ /* 0x000fe400000012ff */
[----:B------:R-:W-:Y:S02]  /*dd10*/  SHF.R.U64 R24, R24, 0x3, RZ ;  /* 0x0000000318187819 */ /* 0x000fe400000012ff */
[----:B------:R-:W-:Y:S02]  /*dd20*/  SHF.R.S32.HI R30, RZ, 0x1f, R29 ;  /* 0x0000001fff1e7819 */ /* 0x000fe4000001141d */
[----:B------:R-:W-:-:S02]  /*dd30*/  SHF.R.U64 R12, R12, 0x3, RZ ;  /* 0x000000030c0c7819 */ /* 0x000fc400000012ff */
[----:B------:R-:W-:Y:S02]  /*dd40*/  LOP3.LUT R10, R10, R11, RZ, 0x3c, !PT ;  /* 0x0000000b0a0a7212 */ /* 0x000fe400078e3cff */
[----:B------:R-:W-:Y:S02]  /*dd50*/  IADD3 R21, P2, R140, 0x6000, RZ ;  /* 0x000060008c157810 */ /* 0x000fe40007f5e0ff */
[----:B------:R-:W-:Y:S02]  /*dd60*/  LOP3.LUT R24, R24, R25, RZ, 0x3c, !PT ;  /* 0x0000001918187212 */ /* 0x000fe400078e3cff */
[----:B------:R-:W-:Y:S02]  /*dd70*/  LEA.HI R11, R30, R29, RZ, 0x7 ;  /* 0x0000001d1e0b7211 */ /* 0x000fe400078f38ff */
[----:B------:R-:W-:Y:S02]  /*dd80*/  MOV R25, R4 ;  /* 0x0000000400197202 */ /* 0x000fe40000000f00 */
[----:B------:R-:W-:-:S02]  /*dd90*/  F2FP.F16.F32.PACK_AB R4, R89, R28 ;  /* 0x0000001c5904723e */ /* 0x000fc400000000ff */
[----:B------:R-:W-:Y:S02]  /*dda0*/  F2FP.F16.F32.PACK_AB R5, R91, R90 ;  /* 0x0000005a5b05723e */ /* 0x000fe400000000ff */
[----:B------:R-:W-:Y:S01]  /*ddb0*/  F2FP.F16.F32.PACK_AB R6, R6, R9 ;  /* 0x000000090606723e */ /* 0x000fe200000000ff */
[--C-:B------:R-:W-:Y:S01]  /*ddc0*/  IMAD.X R9, RZ, RZ, R141.reuse, P5 ;  /* 0x000000ffff097224 */ /* 0x100fe200028e068d */
[----:B------:R-:W-:Y:S02]  /*ddd0*/  F2FP.F16.F32.PACK_AB R7, R7, R94 ;  /* 0x0000005e0707723e */ /* 0x000fe400000000ff */
[----:B------:R-:W-:Y:S01]  /*dde0*/  LOP3.LUT R12, R12, R13, RZ, 0x3c, !PT ;  /* 0x0000000d0c0c7212 */ /* 0x000fe200078e3cff */
[--C-:B------:R-:W-:Y:S01]  /*ddf0*/  IMAD.X R13, RZ, RZ, R141.reuse, P3 ;  /* 0x000000ffff0d7224 */ /* 0x100fe200018e068d */
[----:B------:R-:W-:Y:S01]  /*de00*/  LOP3.LUT R20, R21, 0x180, RZ, 0xc0, !PT ;  /* 0x0000018015147812 */ /* 0x000fe200078ec0ff */
[----:B------:R2:W-:Y:S01]  /*de10*/  STSM.16.M88.4 [R25], R4 ;  /* 0x0000000419007844 */ /* 0x0005e20000000200 */
[----:B------:R-:W-:Y:S01]  /*de20*/  LOP3.LUT R32, R11, 0xffffff80, RZ, 0xc0, !PT ;  /* 0xffffff800b207812 */ /* 0x000fe200078ec0ff */
[----:B------:R-:W-:Y:S01]  /*de30*/  IMAD.X R11, RZ, RZ, R141, P4 ;  /* 0x000000ffff0b7224 */ /* 0x000fe200020e068d */
[----:B------:R-:W-:-:S02]  /*de40*/  SHF.R.U64 R20, R20, 0x3, RZ ;  /* 0x0000000314147819 */ /* 0x000fc400000012ff */
[----:B------:R-:W-:Y:S01]  /*de50*/  MOV R28, R12 ;  /* 0x0000000c001c7202 */ /* 0x000fe20000000f00 */
[----:B------:R-:W-:Y:S01]  /*de60*/  IMAD.IADD R32, R29, 0x1, -R32 ;  /* 0x000000011d207824 */ /* 0x000fe200078e0a20 */
[----:B------:R-:W-:Y:S01]  /*de70*/  LOP3.LUT R20, R20, R21, RZ, 0x3c, !PT ;  /* 0x0000001514147212 */ /* 0x000fe200078e3cff */
[----:B------:R-:W-:Y:S01]  /*de80*/  IMAD.U32 R13, RZ, RZ, UR9 ;  /* 0x00000009ff0d7e24 */ /* 0x000fe2000f8e00ff */
[----:B------:R-:W-:Y:S01]  /*de90*/  LEA.HI R31, R30, R29, RZ, 0x5 ;  /* 0x0000001d1e1f7211 */ /* 0x000fe200078f28ff */
[----:B------:R-:W-:Y:S01]  /*dea0*/  IMAD.U32 R12, RZ, RZ, UR8 ;  /* 0x00000008ff0c7e24 */ /* 0x000fe2000f8e00ff */
[----:B------:R-:W-:Y:S01]  /*deb0*/  LOP3.LUT P0, RZ, R32, 0x3, RZ, 0xc0, !PT ;  /* 0x0000000320ff7812 */ /* 0x000fe2000780c0ff */
[----:B------:R-:W-:Y:S01]  /*dec0*/  IMAD.U32 R13, RZ, RZ, UR5 ;  /* 0x00000005ff0d7e24 */ /* 0x000fe2000f8e00ff */
[----:B------:R-:W-:Y:S01]  /*ded0*/  ULDC UR5, c[0x0][0xa88] ;  /* 0x0002a20000057ab9 */ /* 0x000fe20000000800 */
[--C-:B------:R-:W-:Y:S01]  /*dee0*/  IMAD.X R21, RZ, RZ, R141.reuse, P2 ;  /* 0x000000ffff157224 */ /* 0x100fe200010e068d */
[----:B------:R-:W-:Y:S01]  /*def0*/  MOV R30, R8 ;  /* 0x00000008001e7202 */ /* 0x000fe20000000f00 */
[----:B--2---:R-:W-:Y:S01]  /*df00*/  IMAD.X R25, RZ, RZ, R141, P1 ;  /* 0x000000ffff197224 */ /* 0x004fe200008e068d */
[----:B------:R-:W-:Y:S01]  /*df10*/  MOV R29, R10 ;  /* 0x0000000a001d7202 */ /* 0x000fe20000000f00 */
[C---:B-1----:R-:W-:Y:S01]  /*df20*/  IMAD R4, R34.reuse, UR6, RZ ;  /* 0x0000000622047c24 */ /* 0x042fe2000f8e02ff */
[----:B------:R-:W-:Y:S01]  /*df30*/  MOV R20, R20 ;  /* 0x0000001400147202 */ /* 0x000fe20000000f00 */
[----:B------:R-:W-:Y:S01]  /*df40*/  IMAD.WIDE.U32 R12, R34, UR44, R12 ;  /* 0x0000002c220c7c25 */ /* 0x000fe2000f8e000c */
[----:B------:R-:W-:Y:S01]  /*df50*/  MOV R24, R24 ;  /* 0x0000001800187202 */ /* 0x000fe20000000f00 */
[----:B------:R-:W-:Y:S01]  /*df60*/  ULDC.64 UR6, c[0x0][0xb40] ;  /* 0x0002d00000067ab9 */ /* 0x000fe20000000a00 */
[----:B------:R-:W-:Y:S01]  /*df70*/  F2FP.F16.F32.PACK_AB R5, R99, R98 ;  /* 0x000000626305723e */ /* 0x000fe200000000ff */
[----:B------:R-:W-:Y:S01]  /*df80*/  VIADD R25, R137, UR42 ;  /* 0x0000002a89197c36 */ /* 0x000fe20008000000 */
[----:B------:R-:W-:Y:S01]  /*df90*/  F2FP.F16.F32.PACK_AB R6, R101, R100 ;  /* 0x000000646506723e */ /* 0x000fe200000000ff */
[----:B------:R-:W-:Y:S01]  /*dfa0*/  IMAD R32, R35, UR44, R4 ;  /* 0x0000002c23207c24 */ /* 0x000fe2000f8e0204 */
[----:B------:R-:W-:Y:S01]  /*dfb0*/  F2FP.F16.F32.PACK_AB R4, R97, R96 ;  /* 0x000000606104723e */ /* 0x000fe200000000ff */
[----:B------:R-:W-:Y:S01]  /*dfc0*/  VIADD R33, R25, 0x8 ;  /* 0x0000000819217836 */ /* 0x000fe20000000000 */
[----:B------:R-:W-:-:S02]  /*dfd0*/  SHF.R.S32.HI R21, RZ, 0x1f, R25 ;  /* 0x0000001fff157819 */ /* 0x000fc40000011419 */
[C---:B------:R-:W-:Y:S02]  /*dfe0*/  ISETP.GE.OR P1, PT, R25.reuse, UR5, P0 ;  /* 0x0000000519007c0c */ /* 0x040fe40008726670 */
[----:B------:R-:W-:Y:S02]  /*dff0*/  IADD3 R25, P2, R25, R12, RZ ;  /* 0x0000000c19197210 */ /* 0x000fe40007f5e0ff */
[----:B------:R-:W-:Y:S02]  /*e000*/  F2FP.F16.F32.PACK_AB R7, R103, R102 ;  /* 0x000000666707723e */ /* 0x000fe400000000ff */
[----:B------:R-:W-:Y:S02]  /*e010*/  F2FP.F16.F32.PACK_AB R8, R105, R104 ;  /* 0x000000686908723e */ /* 0x000fe400000000ff */
[----:B------:R-:W-:Y:S01]  /*e020*/  F2FP.F16.F32.PACK_AB R9, R107, R106 ;  /* 0x0000006a6b09723e */ /* 0x000fe200000000ff */
[----:B------:R1:W-:Y:S01]  /*e030*/  STSM.16.M88.4 [R30], R4 ;  /* 0x000000041e007844 */ /* 0x0003e20000000200 */
[----:B------:R-:W-:-:S02]  /*e040*/  F2FP.F16.F32.PACK_AB R10, R109, R108 ;  /* 0x0000006c6d0a723e */ /* 0x000fc400000000ff */
[----:B------:R-:W-:Y:S02]  /*e050*/  F2FP.F16.F32.PACK_AB R11, R111, R110 ;  /* 0x0000006e6f0b723e */ /* 0x000fe400000000ff */
[----:B------:R-:W-:Y:S02]  /*e060*/  IADD3.X R32, R21, R13, R32, P2, !PT ;  /* 0x0000000d15207210 */ /* 0x000fe400017fe420 */
[----:B------:R-:W-:Y:S01]  /*e070*/  F2FP.F16.F32.PACK_AB R12, R113, R112 ;  /* 0x00000070710c723e */ /* 0x000fe200000000ff */
[----:B------:R-:W-:Y:S01]  /*e080*/  STSM.16.M88.4 [R29], R8 ;  /* 0x000000081d007844 */ /* 0x000fe20000000200 */
[----:B------:R-:W-:Y:S02]  /*e090*/  F2FP.F16.F32.PACK_AB R13, R115, R114 ;  /* 0x00000072730d723e */ /* 0x000fe400000000ff */
[----:B------:R-:W-:Y:S02]  /*e0a0*/  F2FP.F16.F32.PACK_AB R14, R117, R14 ;  /* 0x0000000e750e723e */ /* 0x000fe400000000ff */
[----:B------:R-:W-:-:S02]  /*e0b0*/  F2FP.F16.F32.PACK_AB R15, R15, R118 ;  /* 0x000000760f0f723e */ /* 0x000fc400000000ff */
[----:B------:R-:W-:Y:S02]  /*e0c0*/  F2FP.F16.F32.PACK_AB R120, R121, R120 ;  /* 0x000000787978723e */ /* 0x000fe400000000ff */
[----:B------:R-:W-:Y:S01]  /*e0d0*/  F2FP.F16.F32.PACK_AB R128, R129, R128 ;  /* 0x000000808180723e */ /* 0x000fe200000000ff */
[----:B------:R-:W-:Y:S01]  /*e0e0*/  STSM.16.M88.4 [R28], R12 ;  /* 0x0000000c1c007844 */ /* 0x000fe20000000200 */
[----:B------:R-:W-:Y:S02]  /*e0f0*/  F2FP.F16.F32.PACK_AB R121, R26, R27 ;  /* 0x0000001b1a79723e */ /* 0x000fe400000000ff */
[----:B------:R-:W-:Y:S02]  /*e100*/  F2FP.F16.F32.PACK_AB R122, R125, R124 ;  /* 0x0000007c7d7a723e */ /* 0x000fe400000000ff */
[----:B------:R-:W-:Y:S02]  /*e110*/  F2FP.F16.F32.PACK_AB R123, R123, R126 ;  /* 0x0000007e7b7b723e */ /* 0x000fe400000000ff */
[----:B------:R-:W-:-:S02]  /*e120*/  F2FP.F16.F32.PACK_AB R129, R131, R130 ;  /* 0x000000828381723e */ /* 0x000fc400000000ff */
[----:B------:R-:W-:Y:S01]  /*e130*/  F2FP.F16.F32.PACK_AB R130, R133, R132 ;  /* 0x000000848582723e */ /* 0x000fe200000000ff */
[----:B------:R-:W-:Y:S01]  /*e140*/  STSM.16.M88.4 [R20], R120 ;  /* 0x0000007814007844 */ /* 0x000fe20000000200 */
[----:B------:R-:W-:Y:S02]  /*e150*/  F2FP.F16.F32.PACK_AB R131, R135, R134 ;  /* 0x000000868783723e */ /* 0x000fe400000000ff */
[----:B-1----:R-:W-:Y:S02]  /*e160*/  SHF.R.S32.HI R6, RZ, 0x5, R31 ;  /* 0x00000005ff067819 */ /* 0x002fe4000001141f */
[----:B------:R-:W-:Y:S01]  /*e170*/  ISETP.GE.OR P0, PT, R33, UR5, P0 ;  /* 0x0000000521007c0c */ /* 0x000fe20008706670 */
[----:B------:R-:W-:Y:S01]  /*e180*/  STSM.16.M88.4 [R24], R128 ;  /* 0x0000008018007844 */ /* 0x000fe20000000200 */
[C---:B------:R-:W-:Y:S01]  /*e190*/  LEA R4, P2, R25.reuse, UR6, 0x2 ;  /* 0x0000000619047c11 */ /* 0x040fe2000f8410ff */
[----:B------:R-:W-:Y:S01]  /*e1a0*/  @!PT LDS RZ, [RZ] ;  /* 0x00000000fffff984 */ /* 0x000fe20000000800 */
[----:B------:R-:W-:Y:S01]  /*e1b0*/  @!PT LDS RZ, [RZ] ;  /* 0x00000000fffff984 */ /* 0x000fe20000000800 */
[----:B------:R-:W-:Y:S01]  /*e1c0*/  @!PT LDS RZ, [RZ] ;  /* 0x00000000fffff984 */ /* 0x000fe20000000800 */
[----:B------:R-:W-:Y:S01]  /*e1d0*/  @!PT LDS RZ, [RZ] ;  /* 0x00000000fffff984 */ /* 0x000fe20000000800 */
[----:B------:R1:W-:Y:S06]  /*e1e0*/  MEMBAR.ALL.CTA ;  /* 0x0000000000007992 */ /* 0x0003ec0000008000 */
[----:B-1----:R-:W1:Y:S01]  /*e1f0*/  FENCE.VIEW.ASYNC.S ;  /* 0x00000000000073c6 */ /* 0x002e620000000000 */
[----:B------:R-:W-:-:S03]  /*e200*/  LEA.HI.X R5, R25, UR7, R32, 0x2, P2 ;  /* 0x0000000719057c11 */ /* 0x000fc600090f1420 */
[----:B-1----:R-:W1:Y:S01]  /*e210*/  SHFL.IDX PT, R6, R6, RZ, 0x1f ;  /* 0x00001fff06067589 */ /* 0x002e6200000e0000 */
[----:B------:R-:W-:Y:S06]  /*e220*/  BAR.ARV 0x1, 0x1a0 ;  /* 0x0046800000007b1d */ /* 0x000fec0000002000 */
[----:B------:R2:W-:Y:S04]  /*e230*/  @!P1 STG.E desc[UR50][R4.64], R3 ;  /* 0x0000000304009986 */ /* 0x0005e8000c101932 */
[----:B------:R2:W-:Y:S01]  /*e240*/  @!P0 STG.E desc[UR50][R4.64+0x20], R0 ;  /* 0x0000200004008986 */ /* 0x0005e2000c101932 */
[----:B-1----:R-:W-:-:S13]  /*e250*/  ISETP.NE.AND P0, PT, R6, 0xb, PT ;  /* 0x0000000b0600780c */ /* 0x002fda0003f05270 */
[----:B--2---:R-:W-:Y:S05]  /*e260*/  @P0 BRA `(.L_x_735) ;  /* 0x0000000800000947 */ /* 0x004fea0003800000 */
        /* <DEDUP_REMOVED lines=26> */
.L_x_737:
[----:B------:R-:W-:Y:S05]  /*e410*/  BSYNC B0 ;  /* 0x0000000000007941 */ /* 0x000fea0003800000 */
.L_x_736:
[----:B------:R-:W-:Y:S05]  /*e420*/  BRA `(.L_x_735) ;  /* 0x0000000400907947 */ /* 0x000fea0003800000 */
.L_x_734:
[----:B------:R-:W1:Y:S01]  /*e430*/  LDC.64 R12, c[0x0][0xae0] ;  /* 0x0002b800ff0c7b82 */ /* 0x000e620000000a00 */
[----:B------:R-:W-:Y:S01]  /*e440*/  SHF.R.S32.HI R0, RZ, 0x1f, R29 ;  /* 0x0000001fff007819 */ /* 0x000fe2000001141d */
[----:B------:R-:W-:Y:S01]  /*e450*/  USHF.R.S32.HI UR5, URZ, 0x1f, UR43 ;  /* 0x0000001f3f057899 */ /* 0x000fe2000801142b */
[----:B------:R-:W-:Y:S01]  /*e460*/  ISETP.GT.AND P0, PT, R29, 0xbf, PT ;  /* 0x000000bf1d00780c */ /* 0x000fe20003f04270 */
[----:B------:R-:W-:Y:S01]  /*e470*/  USHF.R.S32.HI UR6, URZ, 0x1f, UR44 ;  /* 0x0000001f3f067899 */ /* 0x000fe2000801142c */
[----:B------:R-:W-:Y:S01]  /*e480*/  LEA.HI R25, R0, R29, RZ, 0x2 ;  /* 0x0000001d00197211 */ /* 0x000fe200078f10ff */
[----:B------:R-:W-:Y:S02]  /*e490*/  BSSY B0, `(.L_x_738) ;  /* 0x000001e000007945 */ /* 0x000fe40003800000 */
[----:B------:R-:W2:Y:S01]  /*e4a0*/  LDC R11, c[0x0][0xdac] ;  /* 0x00036b00ff0b7b82 */ /* 0x000ea20000000800 */
[----:B------:R-:W-:-:S05]  /*e4b0*/  LOP3.LUT R0, R25, 0x1ffffffc, RZ, 0xc0, !PT ;  /* 0x1ffffffc19007812 */ /* 0x000fca00078ec0ff */
[----:B------:R-:W-:Y:S02]  /*e4c0*/  IMAD.IADD R0, R29, 0x1, -R0 ;  /* 0x000000011d007824 */ /* 0x000fe400078e0a00 */
[----:B------:R-:W2:Y:S02]  /*e4d0*/  LDC R24, c[0x0][0xa88] ;  /* 0x0002a200ff187b82 */ /* 0x000ea40000000800 */
[----:B------:R-:W-:-:S06]  /*e4e0*/  IMAD.SHL.U32 R8, R0, 0x8, RZ ;  /* 0x0000000800087824 */ /* 0x000fcc00078e00ff */
[----:B------:R-:W2:Y:S01]  /*e4f0*/  LDC.64 R14, c[0x0][0xae8] ;  /* 0x0002ba00ff0e7b82 */ /* 0x000ea20000000a00 */
[----:B-1----:R-:W-:Y:S01]  /*e500*/  IMAD R10, R12, UR5, RZ ;  /* 0x000000050c0a7c24 */ /* 0x002fe2000f8e02ff */
[----:B------:R-:W-:Y:S06]  /*e510*/  @P0 BRA `(.L_x_739) ;  /* 0x0000000000540947 */ /* 0x000fec0003800000 */
[----:B------:R-:W-:Y:S01]  /*e520*/  IMAD.U32 R5, RZ, RZ, UR42 ;  /* 0x0000002aff057e24 */ /* 0x000fe2000f8e00ff */
[----:B------:R-:W-:-:S04]  /*e530*/  ULDC UR7, c[0x0][0xa88] ;  /* 0x0002a20000077ab9 */ /* 0x000fc80000000800 */
[----:B------:R-:W-:-:S04]  /*e540*/  IADD3 R4, R5, -0x80, R2 ;  /* 0xffffff8005047810 */ /* 0x000fc80007ffe002 */
[----:B------:R-:W-:-:S13]  /*e550*/  ISETP.GE.AND P0, PT, R4, UR7, PT ;  /* 0x0000000704007c0c */ /* 0x000fda000bf06270 */
[----:B------:R-:W-:Y:S05]  /*e560*/  @P0 BRA `(.L_x_739) ;  /* 0x0000000000400947 */ /* 0x000fea0003800000 */
[----:B------:R-:W1:Y:S01]  /*e570*/  LDC.64 R6, c[0x0][0xb70] ;  /* 0x0002dc00ff067b82 */ /* 0x000e620000000a00 */
[----:B------:R-:W-:Y:S01]  /*e580*/  SHF.R.S32.HI R5, RZ, 0x1f, R4 ;  /* 0x0000001fff057819 */ /* 0x000fe20000011404 */
[----:B------:R-:W-:-:S06]  /*e590*/  ULDC.64 UR8, c[0x0][0xb40] ;  /* 0x0002d00000087ab9 */ /* 0x000fcc0000000a00 */
[----:B------:R-:W5:Y:S01]  /*e5a0*/  LDC.64 R20, c[0x0][0xb78] ;  /* 0x0002de00ff147b82 */ /* 0x000f620000000a00 */
[C---:B-1----:R-:W-:Y:S02]  /*e5b0*/  IMAD R0, R6.reuse, UR5, RZ ;  /* 0x0000000506007c24 */ /* 0x042fe4000f8e02ff */
[----:B------:R-:W-:-:S04]  /*e5c0*/  IMAD.WIDE.U32 R4, R6, UR43, R4 ;  /* 0x0000002b06047c25 */ /* 0x000fc8000f8e0004 */
[----:B------:R-:W-:Y:S02]  /*e5d0*/  IMAD R3, R7, UR43, R0 ;  /* 0x0000002b07037c24 */ /* 0x000fe4000f8e0200 */
[C---:B-----5:R-:W-:Y:S02]  /*e5e0*/  IMAD R0, R20.reuse, UR6, RZ ;  /* 0x0000000614007c24 */ /* 0x060fe4000f8e02ff */
[----:B------:R-:W-:Y:S02]  /*e5f0*/  IMAD.IADD R5, R5, 0x1, R3 ;  /* 0x0000000105057824 */ /* 0x000fe400078e0203 */
[----:B------:R-:W-:Y:S02]  /*e600*/  IMAD R3, R21, UR44, R0 ;  /* 0x0000002c15037c24 */ /* 0x000fe4000f8e0200 */
[----:B------:R-:W-:-:S04]  /*e610*/  IMAD.WIDE.U32 R4, R20, UR44, R4 ;  /* 0x0000002c14047c25 */ /* 0x000fc8000f8e0004 */
[----:B------:R-:W-:Y:S01]  /*e620*/  IMAD.IADD R3, R5, 0x1, R3 ;  /* 0x0000000105037824 */ /* 0x000fe200078e0203 */
[----:B------:R-:W-:-:S04]  /*e630*/  LEA R6, P0, R4, UR8, 0x2 ;  /* 0x0000000804067c11 */ /* 0x000fc8000f8010ff */
[----:B------:R-:W-:Y:S01]  /*e640*/  LEA.HI.X R7, R4, UR9, R3, 0x2, P0 ;  /* 0x0000000904077c11 */ /* 0x000fe200080f1403 */
[----:B------:R-:W-:-:S05]  /*e650*/  IMAD.MOV.U32 R3, RZ, RZ, -0x800000 ;  /* 0xff800000ff037424 */ /* 0x000fca00078e00ff */
[----:B------:R1:W-:Y:S03]  /*e660*/  STG.E desc[UR50][R6.64], R3 ;  /* 0x0000000306007986 */ /* 0x0003e6000c101932 */
.L_x_739:
[----:B------:R-:W-:Y:S05]  /*e670*/  BSYNC B0 ;  /* 0x0000000000007941 */ /* 0x000fea0003800000 */
.L_x_738:
[----:B------:R-:W-:Y:S01]  /*e680*/  ULOP3.LUT UR48, URZ, UR48, URZ, 0x33, !UPT ;  /* 0x000000303f307292 */ /* 0x000fe2000f8e333f */
[----:B-1----:R-:W-:Y:S01]  /*e690*/  IMAD R3, R13, UR43, R10 ;  /* 0x0000002b0d037c24 */ /* 0x002fe2000f8e020a */
[----:B------:R-:W-:Y:S01]  /*e6a0*/  SHF.R.S32.HI R4, RZ, 0x2, R25 ;  /* 0x00000002ff047819 */ /* 0x000fe20000011419 */
[----:B--2---:R-:W-:Y:S01]  /*e6b0*/  IMAD R10, R14, UR6, RZ ;  /* 0x000000060e0a7c24 */ /* 0x004fe2000f8e02ff */
[----:B------:R-:W-:Y:S01]  /*e6c0*/  SHF.R.S32.HI R9, RZ, 0x1f, R8 ;  /* 0x0000001fff097819 */ /* 0x000fe20000011408 */
[----:B------:R-:W-:Y:S01]  /*e6d0*/  BSSY B0, `(.L_x_740) ;  /* 0x0000021000007945 */ /* 0x000fe20003800000 */
[----:B------:R-:W-:Y:S02]  /*e6e0*/  VIADD R13, R11, UR48 ;  /* 0x000000300b0d7c36 */ /* 0x000fe40008000000 */
[----:B------:R-:W-:Y:S02]  /*e6f0*/  VIADD R0, R4, 0x60 ;  /* 0x0000006004007836 */ /* 0x000fe40000000000 */
[----:B------:R-:W-:-:S02]  /*e700*/  IMAD R5, R13, -0xc0, R24 ;  /* 0xffffff400d057824 */ /* 0x000fc400078e0218 */
[----:B------:R-:W-:-:S03]  /*e710*/  IMAD.WIDE.U32 R6, R12, UR43, R8 ;  /* 0x0000002b0c067c25 */ /* 0x000fc6000f8e0008 */
[-C--:B------:R-:W-:Y:S01]  /*e720*/  ISETP.GE.AND P0, PT, R4, R5.reuse, PT ;  /* 0x000000050400720c */ /* 0x080fe20003f06270 */
[----:B------:R-:W-:Y:S01]  /*e730*/  IMAD.IADD R7, R7, 0x1, R3 ;  /* 0x0000000107077824 */ /* 0x000fe200078e0203 */
[----:B------:R-:W-:Y:S01]  /*e740*/  ISETP.GE.AND P3, PT, R0, R5, PT ;  /* 0x000000050000720c */ /* 0x000fe20003f66270 */
[----:B------:R-:W-:Y:S01]  /*e750*/  IMAD R3, R15, UR44, R10 ;  /* 0x0000002c0f037c24 */ /* 0x000fe2000f8e020a */
[----:B------:R-:W-:Y:S01]  /*e760*/  SHF.R.S32.HI R5, RZ, 0x1f, R4 ;  /* 0x0000001fff057819 */ /* 0x000fe20000011404 */
[----:B------:R-:W-:-:S04]  /*e770*/  IMAD.WIDE.U32 R10, R14, UR44, R6 ;  /* 0x0000002c0e0a7c25 */ /* 0x000fc8000f8e0006 */
        /* <DEDUP_REMOVED lines=22> */
.L_x_741:
[----:B------:R-:W-:Y:S05]  /*e8e0*/  BSYNC B0 ;  /* 0x0000000000007941 */ /* 0x000fea0003800000 */
.L_x_740:
[----:B------:R-:W-:Y:S04]  /*e8f0*/  BSSY B0, `(.L_x_735) ;  /* 0x0000017000007945 */ /* 0x000fe80003800000 */
[----:B------:R-:W-:Y:S05]  /*e900*/  @P3 BRA `(.L_x_742) ;  /* 0x0000000000543947 */ /* 0x000fea0003800000 */
[----:B------:R-:W-:Y:S01]  /*e910*/  IADD3 R3, P0, R6, 0x60, RZ ;  /* 0x0000006006037810 */ /* 0x000fe20007f1e0ff */
[----:B------:R-:W-:Y:S01]  /*e920*/  ULDC UR5, c[0x0][0xa8c] ;  /* 0x0002a30000057ab9 */ /* 0x000fe20000000800 */
[----:B------:R-:W-:Y:S01]  /*e930*/  ULDC.64 UR6, c[0x0][0xad8] ;  /* 0x0002b60000067ab9 */ /* 0x000fe20000000a00 */
[----:B------:R-:W-:Y:S01]  /*e940*/  IMAD.MOV.U32 R4, RZ, RZ, R10 ;  /* 0x000000ffff047224 */ /* 0x000fe200078e000a */
[C---:B------:R-:W-:Y:S01]  /*e950*/  ISETP.GE.AND P1, PT, R8.reuse, UR5, PT ;  /* 0x0000000508007c0c */ /* 0x040fe2000bf26270 */
[----:B------:R-:W-:Y:S02]  /*e960*/  IMAD.X R6, RZ, RZ, R7, P0 ;  /* 0x000000ffff067224 */ /* 0x000fe400000e0607 */
[----:B------:R-:W-:Y:S02]  /*e970*/  IMAD.MOV.U32 R5, RZ, RZ, R13 ;  /* 0x000000ffff057224 */ /* 0x000fe400078e000d */
[----:B------:R-:W-:Y:S02]  /*e980*/  VIADD R0, R8, 0x20 ;  /* 0x0000002008007836 */ /* 0x000fe40000000000 */
[----:B------:R-:W-:-:S02]  /*e990*/  IMAD R6, R6, UR6, RZ ;  /* 0x0000000606067c24 */ /* 0x000fc4000f8e02ff */
[----:B------:R-:W-:Y:S01]  /*e9a0*/  VIADD R8, R8, 0x40 ;  /* 0x0000004008087836 */ /* 0x000fe20000000000 */
[----:B------:R-:W-:Y:S01]  /*e9b0*/  ISETP.GE.AND P2, PT, R0, UR5, PT ;  /* 0x0000000500007c0c */ /* 0x000fe2000bf46270 */
        /* <DEDUP_REMOVED lines=10> */
.L_x_742:
[----:B------:R-:W-:Y:S05]  /*ea60*/  BSYNC B0 ;  /* 0x0000000000007941 */ /* 0x000fea0003800000 */
.L_x_735:
[----:B------:R-:W5:Y:S02]  /*ea70*/  LDC R0, c[0x0][0xda8] ;  /* 0x00036a00ff007b82 */ /* 0x000f640000000800 */
[----:B-----5:R-:W-:-:S13]  /*ea80*/  ISETP.LE.AND P0, PT, R0, UR4, PT ;  /* 0x0000000400007c0c */ /* 0x020fda000bf03270 */
[----:B------:R-:W-:Y:S05]  /*ea90*/  @!P0 BRA `(.L_x_743) ;  /* 0xffffff24000c8947 */ /* 0x000fea000383ffff */
[----:B------:R-:W-:Y:S05]  /*eaa0*/  EXIT ;  /* 0x000000000000794d */ /* 0x000fea0003800000 */
.L_x_653:
[----:B------:R-:W-:-:S08]  /*eab0*/  NOP ;  /* 0x0000000000007918 */ /* 0x000fd00000000000 */
[----:B------:R-:W1:-:S00]  /*eac0*/  USETMAXREG.DEALLOC.CTAPOOL 0x20 ;  /* 0x00000020000079c8 */ /* 0x000e4000080e0500 */
[----:B-1----:R-:W-:-:S05]  /*ead0*/  LOP3.LUT R16, R0, 0x3, RZ, 0xc0, !PT ;  /* 0x0000000300107812 */ /* 0x002fca00078ec0ff */
[----:B------:R-:W1:Y:S02]  /*eae0*/  SHFL.IDX PT, R0, R16, RZ, 0x1f ;  /* 0x00001fff10007589 */ /* 0x000e6400000e0000 */
[----:B-1----:R-:W-:-:S13]  /*eaf0*/  ISETP.NE.AND P0, PT, R0, RZ, PT ;  /* 0x000000ff0000720c */ /* 0x002fda0003f05270 */
[----:B------:R-:W-:Y:S05]  /*eb00*/  @P0 EXIT ;  /* 0x000000000000094d */ /* 0x000fea0003800000 */
[----:B------:R-:W1:Y:S01]  /*eb10*/  S2UR UR4, SR_CTAID.X ;  /* 0x00000000000479c3 */ /* 0x000e620000002500 */
[----:B------:R-:W-:Y:S01]  /*eb20*/  UMOV UR47, URZ ;  /* 0x0000003f002f7c82 */ /* 0x000fe20008000000 */
[----:B------:R-:W-:Y:S02]  /*eb30*/  IMAD.MOV.U32 R19, RZ, RZ, RZ ;  /* 0x000000ffff137224 */ /* 0x000fe400078e00ff */
[----:B------:R-:W-:-:S04]  /*eb40*/  IMAD.MOV.U32 R18, RZ, RZ, 0x1 ;  /* 0x00000001ff127424 */ /* 0x000fc800078e00ff */
[----:B------:R-:W1:Y:S02]  /*eb50*/  LDC R0, c[0x0][0xda8] ;  /* 0x00036a00ff007b82 */ /* 0x000e640000000800 */
[----:B-1----:R-:W-:-:S13]  /*eb60*/  ISETP.LE.AND P0, PT, R0, UR4, PT ;  /* 0x0000000400007c0c */ /* 0x002fda000bf03270 */
[----:B------:R-:W-:Y:S05]  /*eb70*/  @P0 BRA `(.L_x_744) ;  /* 0x0000002c00d80947 */ /* 0x000fea0003800000 */
[----:B------:R-:W-:Y:S01]  /*eb80*/  LOP3.LUT R23, R2, 0x1f, RZ, 0xc0, !PT ;  /* 0x0000001f02177812 */ /* 0x000fe200078ec0ff */
[----:B------:R-:W-:Y:S01]  /*eb90*/  IMAD.U32 R22, RZ, RZ, UR4 ;  /* 0x00000004ff167e24 */ /* 0x000fe2000f8e00ff */
[----:B------:R-:W-:Y:S01]  /*eba0*/  ULDC UR45, c[0x0][0xc] ;  /* 0x00000300002d7ab9 */ /* 0x000fe20000000800 */
[----:B------:R-:W-:Y:S01]  /*ebb0*/  IMAD.MOV.U32 R18, RZ, RZ, 0x1 ;  /* 0x00000001ff127424 */ /* 0x000fe200078e00ff */
[----:B------:R-:W-:Y:S01]  /*ebc0*/  ULDC.64 UR48, c[0x0][0x198] ;  /* 0x0000660000307ab9 */ /* 0x000fe20000000a00 */
[----:B------:R-:W-:Y:S01]  /*ebd0*/  IMAD.MOV.U32 R19, RZ, RZ, RZ ;  /* 0x000000ffff137224 */ /* 0x000fe200078e00ff */
[----:B------:R-:W-:-:S06]  /*ebe0*/  UMOV UR47, URZ ;  /* 0x0000003f002f7c82 */ /* 0x000fcc0008000000 */
.L_x_798:
[----:B------:R-:W-:Y:S01]  /*ebf0*/  ULDC UR8, c[0x0][0xdd0] ;  /* 0x0003740000087ab9 */ /* 0x000fe20000000800 */
[----:B-1----:R-:W1:Y:S01]  /*ec00*/  LDC R0, c[0x0][0xde8] ;  /* 0x00037a00ff007b82 */ /* 0x002e620000000800 */
[C---:B------:R-:W-:Y:S01]  /*ec10*/  R2UR UR6, R22.reuse ;  /* 0x00000000160672ca */ /* 0x040fe200000e0000 */
[----:B------:R-:W-:Y:S01]  /*ec20*/  UISETP.NE.AND UP0, UPT, UR8, 0x1, UPT ;  /* 0x000000010800788c */ /* 0x000fe2000bf05270 */
[----:B------:R-:W-:-:S10]  /*ec30*/  R2UR UR7, R22 ;  /* 0x00000000160772ca */ /* 0x000fd400000e0000 */
[----:B------:R-:W-:Y:S01]  /*ec40*/  @UP0 ULDC UR4, c[0x0][0xdd4] ;  /* 0x0003750000040ab9 */ /* 0x000fe20000000800 */
[----:B------:R-:W-:Y:S01]  /*ec50*/  @UP0 ULDC UR9, c[0x0][0xdd8] ;  /* 0x0003760000090ab9 */ /* 0x000fe20000000800 */
[----:B------:R-:W-:-:S04]  /*ec60*/  UIMAD.WIDE.U32 UR4, UR6, UR4, URZ ;  /* 0x00000004060472a5 */ /* 0x000fc8000f8e003f */
[----:B------:R-:W-:-:S04]  /*ec70*/  @UP0 USHF.R.U32.HI UR6, URZ, UR9, UR5 ;  /* 0x000000093f060299 */ /* 0x000fc80008011605 */
[----:B------:R-:W-:Y:S02]  /*ec80*/  UIADD3 UR4, -UR6, URZ, URZ ;  /* 0x0000003f06047290 */ /* 0x000fe4000fffe13f */
[----:B-1----:R-:W-:Y:S02]  /*ec90*/  ISETP.LE.AND P0, PT, R0, UR6, PT ;  /* 0x0000000600007c0c */ /* 0x002fe4000bf03270 */
[----:B------:R-:W-:-:S11]  /*eca0*/  UIMAD UR8, UR8, UR4, UR7 ;  /* 0x00000004080872a4 */ /* 0x000fd6000f8e0207 */
[----:B------:R-:W-:Y:S05]  /*ecb0*/  @!P0 BRA `(.L_x_745) ;  /* 0x0000000000208947 */ /* 0x000fea0003800000 */
        /* <DEDUP_REMOVED lines=8> */
.L_x_745:
[----:B------:R-:W-:Y:S01]  /*ed40*/  ULDC UR9, c[0x0][0xdc4] ;  /* 0x0003710000097ab9 */ /* 0x000fe20000000800 */
[----:B------:R-:W-:Y:S01]  /*ed50*/  UMOV UR7, UR8 ;  /* 0x0000000800077c82 */ /* 0x000fe20008000000 */
[----:B------:R-:W-:-:S11]  /*ed60*/  UISETP.NE.AND UP0, UPT, UR9, 0x1, UPT ;  /* 0x000000010900788c */ /* 0x000fd6000bf05270 */
[----:B------:R-:W-:Y:S02]  /*ed70*/  @UP0 ULDC.64 UR10, c[0x0][0xdc8] ;  /* 0x00037200000a0ab9 */ /* 0x000fe40000000a00 */
[----:B------:R-:W-:-:S04]  /*ed80*/  UIMAD.WIDE.U32 UR4, UR8, UR10, URZ ;  /* 0x0000000a080472a5 */ /* 0x000fc8000f8e003f */
[----:B------:R-:W-:-:S04]  /*ed90*/  @UP0 USHF.R.U32.HI UR7, URZ, UR11, UR5 ;  /* 0x0000000b3f070299 */ /* 0x000fc80008011605 */
[----:B------:R-:W-:-:S12]  /*eda0*/  UIMAD UR4, UR7, UR9, URZ ;  /* 0x00000009070472a4 */ /* 0x000fd8000f8e023f */
.L_x_746:
[----:B------:R-:W-:Y:S01]  /*edb0*/  ULDC.64 UR10, c[0x0][0x3f8] ;  /* 0x0000fe00000a7ab9 */ /* 0x000fe20000000a00 */
[----:B------:R-:W-:Y:S02]  /*edc0*/  UIADD3 UR8, UR8, -UR4, URZ ;  /* 0x8000000408087290 */ /* 0x000fe4000fffe03f */
[----:B------:R-:W-:Y:S02]  /*edd0*/  UISETP.NE.U32.AND UP0, UPT, UR10, URZ, UPT ;  /* 0x0000003f0a00728c */ /* 0x000fe4000bf05070 */
[----:B------:R-:W-:Y:S01]  /*ede0*/  ULOP3.LUT UR7, URZ, UR7, URZ, 0x33, !UPT ;  /* 0x000000073f077292 */ /* 0x000fe2000f8e333f */
[----:B------:R-:W-:Y:S01]  /*edf0*/  ULDC UR10, c[0x0][0xdb8] ;  /* 0x00036e00000a7ab9 */ /* 0x000fe20000000800 */
[----:B------:R-:W-:Y:S01]  /*ee00*/  ULDC.64 UR4, c[0x0][0x9e0] ;  /* 0x0002780000047ab9 */ /* 0x000fe20000000a00 */
[----:B------:R-:W-:Y:S01]  /*ee10*/  UISETP.NE.AND UP1, UPT, UR10, 0x1, UPT ;  /* 0x000000010a00788c */ /* 0x000fe2000bf25270 */
[----:B------:R-:W-:Y:S01]  /*ee20*/  ULDC UR9, c[0x0][0xdc4] ;  /* 0x0003710000097ab9 */ /* 0x000fe20000000800 */
[----:B------:R-:W-:Y:S01]  /*ee30*/  ULDC UR37, c[0x0][0xdac] ;  /* 0x00036b0000257ab9 */ /* 0x000fe20000000800 */
[----:B------:R-:W-:-:S02]  /*ee40*/  UISETP.GE.AND UP2, UPT, UR5, 0x1, UPT ;  /* 0x000000010500788c */ /* 0x000fc4000bf46270 */
[----:B------:R-:W-:Y:S02]  /*ee50*/  UIMAD UR9, UR6, UR9, UR8 ;  /* 0x00000009060972a4 */ /* 0x000fe4000f8e0208 */
[----:B------:R-:W-:Y:S02]  /*ee60*/  UIADD3 UR37, UR7, UR37, URZ ;  /* 0x0000002507257290 */ /* 0x000fe4000fffe03f */
[----:B------:R-:W-:Y:S01]  /*ee70*/  UISETP.NE.AND.EX UP0, UPT, UR11, URZ, UPT, UP0 ;  /* 0x0000003f0b00728c */ /* 0x000fe2000bf05300 */
[----:B------:R-:W-:Y:S01]  /*ee80*/  PLOP3.LUT P1, PT, PT, PT, UP2, 0x80, 0x0 ;  /* 0x000000000000781c */ /* 0x000fe20003f2f028 */
[----:B------:R-:W-:Y:S01]  /*ee90*/  @UP1 ULDC UR6, c[0x0][0xdbc] ;  /* 0x00036f0000061ab9 */ /* 0x000fe20000000800 */
[----:B------:R-:W-:Y:S02]  /*eea0*/  UIMAD UR37, UR37, 0xc0, URZ ;  /* 0x000000c0252578a4 */ /* 0x000fe4000f8e023f */
[----:B------:R-:W-:Y:S01]  /*eeb0*/  UIMAD.WIDE.U32 UR6, UR9, UR6, URZ ;  /* 0x00000006090672a5 */ /* 0x000fe2000f8e003f */
[----:B------:R-:W-:Y:S01]  /*eec0*/  ULDC UR11, c[0x0][0x404] ;  /* 0x00010100000b7ab9 */ /* 0x000fe20000000800 */
[----:B------:R-:W-:Y:S01]  /*eed0*/  ULDC UR12, c[0x0][0x288] ;  /* 0x0000a200000c7ab9 */ /* 0x000fe20000000800 */
[----:B------:R-:W-:Y:S01]  /*eee0*/  @UP1 ULDC UR14, c[0x0][0xdc0] ;  /* 0x00037000000e1ab9 */ /* 0x000fe20000000800 */
[----:B------:R-:W-:Y:S01]  /*eef0*/  UMOV UR39, UR9 ;  /* 0x0000000900277c82 */ /* 0x000fe20008000000 */
[----:B------:R-:W-:-:S02]  /*ef00*/  USEL UR11, UR11, 0x1, UP0 ;  /* 0x000000010b0b7887 */ /* 0x000fc40008000000 */
[----:B------:R-:W-:Y:S02]  /*ef10*/  UIADD3 UR8, UR37, 0xc0, -UR12 ;  /* 0x000000c025087890 */ /* 0x000fe4000fffe80c */
[----:B------:R-:W-:Y:S01]  /*ef20*/  @UP1 USHF.R.U32.HI UR39, URZ, UR14, UR7 ;  /* 0x0000000e3f271299 */ /* 0x000fe20008011607 */
[----:B------:R-:W-:Y:S02]  /*ef30*/  ULDC UR13, c[0x0][0x2e0] ;  /* 0x0000b800000d7ab9 */ /* 0x000fe40000000800 */
[----:B------:R-:W-:Y:S02]  /*ef40*/  UIMAD UR6, UR11, UR13, UR8 ;  /* 0x0000000d0b0672a4 */ /* 0x000fe4000f8e0208 */
[----:B------:R-:W-:Y:S02]  /*ef50*/  UIADD3 UR38, -UR39, URZ, URZ ;  /* 0x0000003f27267290 */ /* 0x000fe4000fffe13f */
[----:B------:R-:W-:Y:S02]  /*ef60*/  UIADD3 UR4, UR6, UR4, URZ ;  /* 0x0000000406047290 */ /* 0x000fe4000fffe03f */
[----:B------:R-:W-:Y:S01]  /*ef70*/  UIMAD UR38, UR10, UR38, UR9 ;  /* 0x000000260a2672a4 */ /* 0x000fe2000f8e0209 */
[----:B------:R-:W-:Y:S11]  /*ef80*/  @!P1 BRA `(.L_x_747) ;  /* 0x0000000000449947 */ /* 0x000ff60003800000 */
        /* <DEDUP_REMOVED lines=10> */
.L_x_748:
[----:B------:R-:W-:-:S11]  /*f030*/  UISETP.NE.AND UP0, UPT, UR5, 0x1, UPT ;  /* 0x000000010500788c */ /* 0x000fd6000bf05270 */
[----:B------:R-:W-:Y:S02]  /*f040*/  @UP0 ULDC.64 UR14, c[0x0][0x9e8] ;  /* 0x00027a00000e0ab9 */ /* 0x000fe40000000a00 */
[----:B------:R-:W-:-:S04]  /*f050*/  UIMAD.WIDE.U32 UR6, UR8, UR14, URZ ;  /* 0x0000000e080672a5 */ /* 0x000fc8000f8e003f */
[----:B------:R-:W-:-:S12]  /*f060*/  @UP0 USHF.R.U32.HI UR8, URZ, UR15, UR7 ;  /* 0x0000000f3f080299 */ /* 0x000fd80008011607 */
.L_x_749:
[----:B------:R-:W-:-:S04]  /*f070*/  UIMAD UR8, UR8, UR5, UR5 ;  /* 0x00000005080872a4 */ /* 0x000fc8000f8e0205 */
[----:B------:R-:W-:-:S04]  /*f080*/  UISETP.LT.AND UP0, UPT, UR4, UR8, UPT ;  /* 0x000000080400728c */ /* 0x000fc8000bf01270 */
[----:B------:R-:W-:-:S12]  /*f090*/  USEL UR4, UR4, UR8, UP0 ;  /* 0x0000000804047287 */ /* 0x000fd80008000000 */
.L_x_747:
[----:B------:R-:W-:Y:S02]  /*f0a0*/  UIMAD UR7, UR11, UR13, 0x7f ;  /* 0x0000007f0b0774a4 */ /* 0x000fe4000f8e020d */
[----:B------:R-:W-:Y:S02]  /*f0b0*/  UIADD3 UR4, UR4, 0x7f, URZ ;  /* 0x0000007f04047890 */ /* 0x000fe4000fffe03f */
[----:B------:R-:W-:Y:S02]  /*f0c0*/  USHF.R.S32.HI UR8, URZ, 0x1f, UR7 ;  /* 0x0000001f3f087899 */ /* 0x000fe40008011407 */
[----:B------:R-:W-:Y:S02]  /*f0d0*/  USHF.R.S32.HI UR6, URZ, 0x1f, UR4 ;  /* 0x0000001f3f067899 */ /* 0x000fe40008011404 */
[----:B------:R-:W-:Y:S02]  /*f0e0*/  ULEA.HI UR8, UR8, UR7, URZ, 0x7 ;  /* 0x0000000708087291 */ /* 0x000fe4000f8f383f */
[----:B------:R-:W-:-:S02]  /*f0f0*/  ULEA.HI UR6, UR6, UR4, URZ, 0x7 ;  /* 0x0000000406067291 */ /* 0x000fc4000f8f383f */
[----:B------:R-:W-:Y:S02]  /*f100*/  UIADD3 UR4, UR37, -UR12, URZ ;  /* 0x8000000c25047290 */ /* 0x000fe4000fffe03f */
[----:B------:R-:W-:Y:S02]  /*f110*/  USHF.R.S32.HI UR44, URZ, 0x7, UR8 ;  /* 0x000000073f2c7899 */ /* 0x000fe40008011408 */
[----:B------:R-:W-:Y:S02]  /*f120*/  USHF.R.S32.HI UR6, URZ, 0x7, UR6 ;  /* 0x000000073f067899 */ /* 0x000fe40008011406 */
[----:B------:R-:W-:Y:S02]  /*f130*/  UIMAD UR4, UR11, UR13, UR4 ;  /* 0x0000000d0b0472a4 */ /* 0x000fe4000f8e0204 */
[----:B------:R-:W-:Y:S01]  /*f140*/  UISETP.LT.AND UP0, UPT, UR44, UR6, UPT ;  /* 0x000000062c00728c */ /* 0x000fe2000bf01270 */
[----:B------:R-:W-:Y:S02]  /*f150*/  ULDC UR8, c[0x0][0x9dc] ;  /* 0x0002770000087ab9 */ /* 0x000fe40000000800 */
[----:B------:R-:W-:-:S02]  /*f160*/  UIADD3 UR8, UR4, -UR8, URZ ;  /* 0x8000000804087290 */ /* 0x000fc4000fffe03f */
[----:B------:R-:W-:Y:S01]  /*f170*/  USEL UR44, UR44, UR6, UP0 ;  /* 0x000000062c2c7287 */ /* 0x000fe20008000000 */
[----:B------:R-:W-:Y:S11]  /*f180*/  @!P1 BRA `(.L_x_750) ;  /* 0x0000000000449947 */ /* 0x000ff60003800000 */
        /* <DEDUP_REMOVED lines=10> */
.L_x_751:
[----:B------:R-:W-:-:S11]  /*f230*/  UISETP.NE.AND UP0, UPT, UR5, 0x1, UPT ;  /* 0x000000010500788c */ /* 0x000fd6000bf05270 */
[----:B------:R-:W-:Y:S02]  /*f240*/  @UP0 ULDC.64 UR10, c[0x0][0x9e8] ;  /* 0x00027a00000a0ab9 */ /* 0x000fe40000000a00 */
[----:B------:R-:W-:-:S04]  /*f250*/  UIMAD.WIDE.U32 UR6, UR4, UR10, URZ ;  /* 0x0000000a040672a5 */ /* 0x000fc8000f8e003f */
[----:B------:R-:W-:-:S12]  /*f260*/  @UP0 USHF.R.U32.HI UR4, URZ, UR11, UR7 ;  /* 0x0000000b3f040299 */ /* 0x000fd80008011607 */
.L_x_752:
[----:B------:R-:W-:-:S04]  /*f270*/  UIMAD UR4, UR4, UR5, URZ ;  /* 0x00000005040472a4 */ /* 0x000fc8000f8e023f */
[----:B------:R-:W-:-:S04]  /*f280*/  UISETP.LT.AND UP0, UPT, UR8, UR4, UPT ;  /* 0x000000040800728c */ /* 0x000fc8000bf01270 */
[----:B------:R-:W-:-:S12]  /*f290*/  USEL UR8, UR8, UR4, !UP0 ;  /* 0x0000000408087287 */ /* 0x000fd8000c000000 */
.L_x_750:
[----:B------:R-:W-:Y:S01]  /*f2a0*/  USHF.R.S32.HI UR4, URZ, 0x1f, UR8 ;  /* 0x0000001f3f047899 */ /* 0x000fe20008011408 */
[----:B------:R-:W-:Y:S03]  /*f2b0*/  BSSY B6, `(.L_x_753) ;  /* 0x0000273000067945 */ /* 0x000fe60003800000 */
[----:B------:R-:W-:-:S04]  /*f2c0*/  ULEA.HI UR4, UR4, UR8, URZ, 0x7 ;  /* 0x0000000804047291 */ /* 0x000fc8000f8f383f */
[----:B------:R-:W-:-:S04]  /*f2d0*/  USHF.R.S32.HI UR4, URZ, 0x7, UR4 ;  /* 0x000000073f047899 */ /* 0x000fc80008011404 */
[----:B------:R-:W-:-:S04]  /*f2e0*/  UISETP.LT.AND UP0, UPT, URZ, UR4, UPT ;  /* 0x000000043f00728c */ /* 0x000fc8000bf01270 */
[----:B------:R-:W-:-:S04]  /*f2f0*/  USEL UR43, URZ, UR4, !UP0 ;  /* 0x000000043f2b7287 */ /* 0x000fc8000c000000 */
[----:B------:R-:W-:-:S06]  /*f300*/  UISETP.GT.AND UP0, UPT, UR44, UR43, UPT ;  /* 0x0000002b2c00728c */ /* 0x000fcc000bf04270 */
[----:B------:R-:W-:-:S13]  /*f310*/  PLOP3.LUT P0, PT, PT, PT, UP0, 0x80, 0x0 ;  /* 0x000000000000781c */ /* 0x000fda0003f0f008 */
[----:B------:R-:W-:Y:S05]  /*f320*/  @P0 BRA `(.L_x_754) ;  /* 0x0000000000400947 */ /* 0x000fea0003800000 */
[----:B------:R-:W-:Y:S01]  /*f330*/  ISETP.NE.AND P0, PT, R23, RZ, PT ;  /* 0x000000ff1700720c */ /* 0x000fe20003f05270 */
[----:B------:R-:W-:-:S12]  /*f340*/  IMAD.MOV.U32 R13, RZ, RZ, R22 ;  /* 0x000000ffff0d7224 */ /* 0x000fd800078e0016 */
[----:B------:R-:W-:Y:S05]  /*f350*/  @P0 BRA `(.L_x_755) ;  /* 0x0000002400a00947 */ /* 0x000fea0003800000 */
[----:B------:R-:W1:Y:S01]  /*f360*/  S2R R7, SR_LANEID ;  /* 0x0000000000077919 */ /* 0x000e620000000000 */
[----:B------:R-:W-:Y:S01]  /*f370*/  VOTEU.ANY UR4, UPT, PT ;  /* 0x0000000000047886 */ /* 0x000fe200038e0100 */
[----:B------:R-:W2:Y:S01]  /*f380*/  LDC.64 R2, c[0x0][0xdf0] ;  /* 0x00037c00ff027b82 */ /* 0x000ea20000000a00 */
[----:B------:R-:W1:Y:S08]  /*f390*/  FLO.U32 R0, UR4 ;  /* 0x0000000400007d00 */ /* 0x000e7000080e0000 */
[----:B------:R-:W2:Y:S01]  /*f3a0*/  POPC R5, UR4 ;  /* 0x0000000400057d09 */ /* 0x000ea20008000000 */
[----:B-1----:R-:W-:-:S13]  /*f3b0*/  ISETP.EQ.U32.AND P0, PT, R0, R7, PT ;  /* 0x000000070000720c */ /* 0x002fda0003f02070 */
[----:B--2---:R-:W2:Y:S01]  /*f3c0*/  @P0 ATOMG.E.ADD.STRONG.GPU PT, R3, desc[UR50][R2.64], R5 ;  /* 0x00000005020309a8 */ /* 0x004ea200081ee1f2 */
[----:B------:R-:W1:Y:S02]  /*f3d0*/  S2R R4, SR_LTMASK ;  /* 0x0000000000047919 */ /* 0x000e640000003900 */
[----:B-1----:R-:W-:-:S04]  /*f3e0*/  LOP3.LUT R4, R4, UR4, RZ, 0xc0, !PT ;  /* 0x0000000404047c12 */ /* 0x002fc8000f8ec0ff */
[----:B------:R-:W1:Y:S01]  /*f3f0*/  POPC R13, R4 ;  /* 0x00000004000d7309 */ /* 0x000e620000000000 */
[----:B--2---:R-:W1:Y:S02]  /*f400*/  SHFL.IDX PT, R0, R3, R0, 0x1f ;  /* 0x00001f0003007589 */ /* 0x004e6400000e0000 */
[----:B-1----:R-:W-:Y:S01]  /*f410*/  IADD3 R13, R0, UR45, R13 ;  /* 0x0000002d000d7c10 */ /* 0x002fe2000fffe00d */
[----:B------:R-:W-:Y:S06]  /*f420*/  BRA `(.L_x_755) ;  /* 0x00000024006c7947 */ /* 0x000fec0003800000 */
.L_x_754:
[----:B------:R-:W1:Y:S01]  /*f430*/  S2UR UR4, SR_CgaCtaId ;  /* 0x00000000000479c3 */ /* 0x000e620000008800 */
[----:B------:R-:W-:Y:S02]  /*f440*/  UMOV UR42, 0x400 ;  /* 0x00000400002a7882 */ /* 0x000fe40000000000 */
[----:B-1----:R-:W-:-:S04]  /*f450*/  ULEA UR42, UR4, UR42, 0x18 ;  /* 0x0000002a042a7291 */ /* 0x002fc8000f8ec03f */
[----:B------:R-:W-:-:S04]  /*f460*/  UIADD3 UR4, UR42, 0x15400, URZ ;  /* 0x000154002a047890 */ /* 0x000fc8000fffe03f */
[----:B------:R-:W-:-:S06]  /*f470*/  ULOP3.LUT UP0, URZ, UR4, 0x1bf, URZ, 0xc0, !UPT ;  /* 0x000001bf043f7892 */ /* 0x000fcc000f80c03f */
[----:B------:R-:W-:-:S13]  /*f480*/  PLOP3.LUT P0, PT, PT, PT, UP0, 0x80, 0x0 ;  /* 0x000000000000781c */ /* 0x000fda0003f0f008 */
[----:B------:R-:W-:Y:S05]  /*f490*/  @!P0 BRA `(.L_x_756) ;  /* 0x0000000000408947 */ /* 0x000fea0003800000 */
[----:B------:R-:W-:Y:S01]  /*f4a0*/  MOV R2, 0x0 ;  /* 0x0000000000027802 */ /* 0x000fe20000000f00 */
[----:B------:R-:W-:Y:S01]  /*f4b0*/  ULDC.64 UR4, c[0x4][0xa8] ;  /* 0x01002a0000047ab9 */ /* 0x000fe20000000a00 */
[----:B------:R-:W-:Y:S01]  /*f4c0*/  ULDC.64 UR6, c[0x4][0xb0] ;  /* 0x01002c0000067ab9 */ /* 0x000fe20000000a00 */
[----:B------:R-:W-:Y:S02]  /*f4d0*/  IMAD.U32 R4, RZ, RZ, UR4 ;  /* 0x00000004ff047e24 */ /* 0x000fe4000f8e00ff */
[----:B------:R-:W-:Y:S01]  /*f4e0*/  IMAD.U32 R5, RZ, RZ, UR5 ;  /* 0x00000005ff057e24 */ /* 0x000fe2000f8e00ff */
[----:B------:R-:W1:Y:S01]  /*f4f0*/  LDC.64 R2, c[0x4][R2] ;  /* 0x0100000002027b82 */ /* 0x000e620000000a00 */
[----:B------:R-:W-:Y:S01]  /*f500*/  ULDC.64 UR4, c[0x4][0x30] ;  /* 0x01000c0000047ab9 */ /* 0x000fe20000000a00 */
        /* <DEDUP_REMOVED lines=9> */
.L_x_756:
[----:B------:R-:W-:-:S04]  /*f5a0*/  UIADD3 UR4, UR42, 0x400, URZ ;  /* 0x000004002a047890 */ /* 0x000fc8000fffe03f */
[----:B------:R-:W-:-:S06]  /*f5b0*/  ULOP3.LUT UP0, URZ, UR4, 0x1bf, URZ, 0xc0, !UPT ;  /* 0x000001bf043f7892 */ /* 0x000fcc000f80c03f */
[----:B------:R-:W-:-:S13]  /*f5c0*/  PLOP3.LUT P0, PT, PT, PT, UP0, 0x80, 0x0 ;  /* 0x000000000000781c */ /* 0x000fda0003f0f008 */
[----:B------:R-:W-:Y:S05]  /*f5d0*/  @!P0 BRA `(.L_x_757) ;  /* 0x00000000007c8947 */ /* 0x000fea0003800000 */
        /* <DEDUP_REMOVED lines=16> */
.L_x_758:
[----:B------:R1:W2:Y:S01]  /*f6e0*/  LDC.64 R2, c[0x4][R24] ;  /* 0x0100000018027b82 */ /* 0x0002a20000000a00 */
[----:B------:R-:W-:Y:S01]  /*f6f0*/  ULDC.64 UR4, c[0x4][0xa8] ;  /* 0x01002a0000047ab9 */ /* 0x000fe20000000a00 */
[----:B------:R-:W-:Y:S01]  /*f700*/  ULDC.64 UR6, c[0x4][0xb0] ;  /* 0x01002c0000067ab9 */ /* 0x000fe20000000a00 */
[----:B------:R-:W-:Y:S02]  /*f710*/  IMAD.U32 R4, RZ, RZ, UR4 ;  /* 0x00000004ff047e24 */ /* 0x000fe4000f8e00ff */
        /* <DEDUP_REMOVED lines=11> */
.L_x_757:
[----:B------:R-:W-:Y:S01]  /*f7d0*/  ULDC.64 UR4, c[0x0][0x9f8] ;  /* 0x00027e0000047ab9 */ /* 0x000fe20000000a00 */
[----:B------:R-:W-:Y:S01]  /*f7e0*/  IMAD.U32 R5, RZ, RZ, UR39 ;  /* 0x00000027ff057e24 */ /* 0x000fe2000f8e00ff */
[----:B------:R-:W-:Y:S01]  /*f7f0*/  ISETP.NE.U32.AND P0, PT, RZ, UR4, PT ;  /* 0x00000004ff007c0c */ /* 0x000fe2000bf05070 */
[----:B------:R-:W-:-:S03]  /*f800*/  IMAD.U32 R0, RZ, RZ, UR39 ;  /* 0x00000027ff007e24 */ /* 0x000fc6000f8e00ff */
[----:B------:R-:W-:-:S13]  /*f810*/  ISETP.NE.AND.EX P0, PT, RZ, UR5, PT, P0 ;  /* 0x00000005ff007c0c */ /* 0x000fda000bf05300 */
[----:B------:R-:W1:Y:S02]  /*f820*/  @P0 LDC.64 R2, c[0x0][0x9f8] ;  /* 0x00027e00ff020b82 */ /* 0x000e640000000a00 */
[----:B-1----:R-:W-:-:S06]  /*f830*/  @P0 IMAD.WIDE R4, R5, 0x4, R2 ;  /* 0x0000000405040825 */ /* 0x002fcc00078e0202 */
[----:B------:R-:W1:Y:S01]  /*f840*/  LDC R2, c[0x0][0x428] ;  /* 0x00010a00ff027b82 */ /* 0x000e620000000800 */
[----:B------:R2:W3:Y:S01]  /*f850*/  @P0 LDG.E R0, desc[UR50][R4.64] ;  /* 0x0000003204000981 */ /* 0x0004e2000c1e1900 */
[----:B------:R-:W-:Y:S01]  /*f860*/  ISETP.NE.AND P1, PT, R23, RZ, PT ;  /* 0x000000ff1700720c */ /* 0x000fe20003f25270 */
[----:B------:R-:W-:Y:S01]  /*f870*/  UMOV UR36, URZ ;  /* 0x0000003f00247c82 */ /* 0x000fe20008000000 */
[----:B------:R-:W-:Y:S01]  /*f880*/  UMOV UR12, 0x20 ;  /* 0x00000020000c7882 */ /* 0x000fe20000000000 */
[----:B------:R-:W-:Y:S01]  /*f890*/  UMOV UR13, UR37 ;  /* 0x00000025000d7c82 */ /* 0x000fe20008000000 */
[----:B------:R-:W-:Y:S01]  /*f8a0*/  UMOV UR14, UR38 ;  /* 0x00000026000e7c82 */ /* 0x000fe20008000000 */
[----:B------:R-:W-:Y:S01]  /*f8b0*/  UMOV UR15, UR39 ;  /* 0x00000027000f7c82 */ /* 0x000fe20008000000 */
[----:B------:R-:W-:Y:S01]  /*f8c0*/  UMOV UR8, 0x40 ;  /* 0x0000004000087882 */ /* 0x000fe20000000000 */
[----:B------:R-:W-:Y:S01]  /*f8d0*/  UMOV UR9, UR37 ;  /* 0x0000002500097c82 */ /* 0x000fe20008000000 */
[----:B------:R-:W-:Y:S01]  /*f8e0*/  UMOV UR10, UR38 ;  /* 0x00000026000a7c82 */ /* 0x000fe20008000000 */
[----:B------:R-:W-:Y:S01]  /*f8f0*/  UMOV UR11, UR39 ;  /* 0x00000027000b7c82 */ /* 0x000fe20008000000 */
[----:B------:R-:W-:Y:S01]  /*f900*/  UMOV UR6, 0xffffffff ;  /* 0xffffffff00067882 */ /* 0x000fe20000000000 */
[----:B------:R-:W-:-:S02]  /*f910*/  IMAD.U32 R7, RZ, RZ, UR44 ;  /* 0x0000002cff077e24 */ /* 0x000fc4000f8e00ff */
[----:B------:R-:W-:Y:S02]  /*f920*/  VOTEU.ALL UP1, P1 ;  /* 0x00000000003f7886 */ /* 0x000fe40000820000 */
[----:B------:R-:W-:-:S03]  /*f930*/  VIADD R7, R7, 0xffffffff ;  /* 0xffffffff07077836 */ /* 0x000fc60000000000 */
[----:B------:R-:W-:Y:S01]  /*f940*/  @!UP1 UIADD3 UR4, UP0, UR48, 0x270, URZ ;  /* 0x0000027030049890 */ /* 0x000fe2000ff1e03f */
[----:B-1----:R-:W-:Y:S02]  /*f950*/  ISETP.NE.AND P2, PT, R2, 0x1, PT ;  /* 0x000000010200780c */ /* 0x002fe40003f45270 */
[----:B------:R-:W1:Y:S01]  /*f960*/  LDC.64 R2, c[0x0][0x3f8] ;  /* 0x0000fe00ff027b82 */ /* 0x000e620000000a00 */
[----:B------:R-:W-:-:S09]  /*f970*/  @!UP1 UIADD3.X UR5, URZ, UR49, URZ, UP0, !UPT ;  /* 0x000000313f059290 */ /* 0x000fd200087fe43f */
[----:B------:R4:W-:Y:S01]  /*f980*/  @!UP1 UTMAPF.L2.4D [UR36], [UR4] ;  /* 0x00000024040095b8 */ /* 0x0009e20008018000 */
[----:B------:R-:W2:Y:S01]  /*f990*/  @P2 LDC R6, c[0x0][0x42c] ;  /* 0x00010b00ff062b82 */ /* 0x000ea20000000800 */
[----:B------:R4:W-:Y:S07]  /*f9a0*/  @!UP1 UTMAPF.L2.4D [UR12], [UR4] ;  /* 0x0000000c040095b8 */ /* 0x0009ee0008018000 */
[----:B------:R-:W5:Y:S01]  /*f9b0*/  @P2 LDC R9, c[0x0][0x430] ;  /* 0x00010c00ff092b82 */ /* 0x000f620000000800 */
[----:B-1----:R-:W-:Y:S01]  /*f9c0*/  ISETP.NE.U32.AND P0, PT, R2, RZ, PT ;  /* 0x000000ff0200720c */ /* 0x002fe20003f05070 */
[----:B------:R4:W-:Y:S03]  /*f9d0*/  @!UP1 UTMAPF.L2.4D [UR8], [UR4] ;  /* 0x00000008040095b8 */ /* 0x0009e60008018000 */
[----:B------:R-:W-:Y:S01]  /*f9e0*/  ISETP.NE.AND.EX P0, PT, R3, RZ, PT, P0 ;  /* 0x000000ff0300720c */ /* 0x000fe20003f05300 */
[----:B--2---:R-:W-:-:S04]  /*f9f0*/  @P2 IMAD.HI.U32 R4, R6, UR38, RZ ;  /* 0x0000002606042c27 */ /* 0x004fc8000f8e00ff */
[----:B------:R-:W-:Y:S01]  /*fa00*/  IMAD.U32 R6, RZ, RZ, UR38 ;  /* 0x00000026ff067e24 */ /* 0x000fe2000f8e00ff */
[----:B-----5:R-:W-:Y:S02]  /*fa10*/  @P2 SHF.R.U32.HI R6, RZ, R9, R4 ;  /* 0x00000009ff062219 */ /* 0x020fe40000011604 */
[----:B---3--:R-:W-:Y:S01]  /*fa20*/  SEL R9, R0, RZ, !P0 ;  /* 0x000000ff00097207 */ /* 0x008fe20004000000 */
[----:B----4-:R-:W-:Y:S06]  /*fa30*/  BRA.DIV UR6, `(.L_x_759) ;  /* 0x0000002606c07947 */ /* 0x010fec000b800000 */
.L_x_810:
[----:B------:R-:W-:Y:S01]  /*fa40*/  UMOV UR4, 0xffffffff ;  /* 0xffffffff00047882 */ /* 0x000fe20000000000 */
[----:B------:R-:W-:Y:S02]  /*fa50*/  SHF.R.S32.HI R8, RZ, 0x1f, R0 ;  /* 0x0000001fff087819 */ /* 0x000fe40000011400 */
[----:B------:R-:W-:Y:S05]  /*fa60*/  BRA.DIV UR4, `(.L_x_760) ;  /* 0x0000002604d47947 */ /* 0x000fea000b800000 */
[----:B------:R-:W-:-:S13]  /*fa70*/  ELECT P6, URZ, PT ;  /* 0x00000000003f782f */ /* 0x000fda00038c0000 */
.L_x_813:
[----:B------:R-:W-:Y:S05]  /*fa80*/  @!P6 BRA `(.L_x_761) ;  /* 0x0000000000e8e947 */ /* 0x000fea0003800000 */
[----:B------:R-:W-:Y:S01]  /*fa90*/  LEA R13, R19, UR42, 0x3 ;  /* 0x0000002a130d7c11 */ /* 0x000fe2000f8e18ff */
[----:B------:R-:W-:Y:S01]  /*faa0*/  IMAD.MOV.U32 R9, RZ, RZ, R0 ;  /* 0x000000ffff097224 */ /* 0x000fe200078e0000 */
[----:B------:R-:W-:Y:S01]  /*fab0*/  SHF.L.U32 R12, R18, 0x1f, RZ ;  /* 0x0000001f120c7819 */ /* 0x000fe200000006ff */
[----:B------:R-:W-:Y:S06]  /*fac0*/  @!P0 BRA `(.L_x_762) ;  /* 0x0000000000488947 */ /* 0x000fec0003800000 */
[----:B------:R-:W1:Y:S01]  /*fad0*/  LDC R14, c[0x0][0x41c] ;  /* 0x00010700ff0e7b82 */ /* 0x000e620000000800 */
[----:B------:R-:W-:Y:S01]  /*fae0*/  IMAD.MOV.U32 R15, RZ, RZ, R7 ;  /* 0x000000ffff0f7224 */ /* 0x000fe200078e0007 */
[----:B------:R-:W-:Y:S02]  /*faf0*/  ULDC.64 UR4, c[0x0][0x408] ;  /* 0x0001020000047ab9 */ /* 0x000fe40000000a00 */
        /* <DEDUP_REMOVED lines=15> */
.L_x_762:
[----:B------:R-:W2:Y:S01]  /*fbf0*/  SYNCS.PHASECHK.TRANS64.TRYWAIT P2, [R13+URZ+0x2d840], R12 ;  /* 0x02d8400c0d0075a7 */ /* 0x000ea2000804017f */
[----:B------:R-:W-:Y:S01]  /*fc00*/  ISETP.NE.AND P3, PT, R17, RZ, PT ;  /* 0x000000ff1100720c */ /* 0x000fe20003f65270 */
[----:B--2---:R-:W-:-:S12]  /*fc10*/  @!P2 BRA `(.L_x_763) ;  /* 0x000000240088a947 */ /* 0x004fd80003800000 */
.L_x_814:
[----:B------:R-:W-:Y:S05]  /*fc20*/  @P3 BRA `(.L_x_764) ;  /* 0x0000000000143947 */ /* 0x000fea0003800000 */
[----:B------:R-:W-:Y:S01]  /*fc30*/  ISETP.NE.AND P2, PT, R23, RZ, PT ;  /* 0x000000ff1700720c */ /* 0x000fe20003f45270 */
[----:B-1----:R-:W-:-:S04]  /*fc40*/  IMAD.MOV.U32 R4, RZ, RZ, 0x6000 ;  /* 0x00006000ff047424 */ /* 0x002fc800078e00ff */
[----:B------:R3:W-:Y:S08]  /*fc50*/  SYNCS.ARRIVE.TRANS64 RZ, [R13+URZ+0x2d830], R4 ;  /* 0x02d830040dff79a7 */ /* 0x0007f0000800003f */
[----:B------:R-:W-:Y:S05]  /*fc60*/  @!P2 BRA `(.L_x_764) ;  /* 0x000000000004a947 */ /* 0x000fea0003800000 */
[----:B------:R-:W-:Y:S01]  /*fc70*/  BPT.TRAP 0x1 ;  /* 0x000000040000795c */ /* 0x000fe20000300000 */
.L_x_764:
        /* <DEDUP_REMOVED lines=11> */
[----:B------:R-:W-:Y:S02]  /*fd30*/  UIMAD UR8, UR8, 0x6000, UR42 ;  /* 0x00006000080878a4 */ /* 0x000fe4000f8e022a */
[----:B------:R-:W-:Y:S02]  /*fd40*/  USHF.L.U32 UR11, UR11, 0x7, URZ ;  /* 0x000000070b0b7899 */ /* 0x000fe4000800063f */
[----:B------:R-:W-:Y:S02]  /*fd50*/  UIADD3 UR9, UR9, 0x2d830, URZ ;  /* 0x0002d83009097890 */ /* 0x000fe4000fffe03f */
[----:B------:R-:W-:Y:S02]  /*fd60*/  UIADD3 UR14, UR8, 0x15400, URZ ;  /* 0x00015400080e7890 */ /* 0x000fe4000fffe03f */
[----:B------:R-:W-:Y:S02]  /*fd70*/  UIADD3 UR15, UR8, 0x17400, URZ ;  /* 0x00017400080f7890 */ /* 0x000fe4000fffe03f */
[----:B------:R-:W-:-:S03]  /*fd80*/  UIADD3 UR17, UR8, 0x19400, URZ ;  /* 0x0001940008117890 */ /* 0x000fc6000fffe03f */
[----:B------:R-:W-:Y:S01]  /*fd90*/  UMOV UR8, UR14 ;  /* 0x0000000e00087c82 */ /* 0x000fe20008000000 */
[----:B------:R-:W-:Y:S01]  /*fda0*/  UMOV UR14, 0x40 ;  /* 0x00000040000e7882 */ /* 0x000fe20000000000 */
[----:B------:R4:W-:Y:S02]  /*fdb0*/  UTMALDG.4D [UR8], [UR4], desc[UR6] ;  /* 0x00000608040075b4 */ /* 0x0009e40008019000 */
[----:B----4-:R-:W-:Y:S01]  /*fdc0*/  UMOV UR8, UR15 ;  /* 0x0000000f00087c82 */ /* 0x010fe20008000000 */
[----:B------:R-:W-:Y:S02]  /*fdd0*/  UMOV UR10, UR16 ;  /* 0x00000010000a7c82 */ /* 0x000fe40008000000 */
[----:B------:R4:W-:Y:S02]  /*fde0*/  UTMALDG.4D [UR8], [UR4], desc[UR6] ;  /* 0x00000608040075b4 */ /* 0x0009e40008019000 */
[----:B----4-:R-:W-:Y:S01]  /*fdf0*/  UMOV UR8, UR17 ;  /* 0x0000001100087c82 */ /* 0x010fe20008000000 */
[----:B------:R-:W-:-:S02]  /*fe00*/  UMOV UR10, UR14 ;  /* 0x0000000e000a7c82 */ /* 0x000fc40008000000 */
[----:B------:R4:W-:Y:S02]  /*fe10*/  UTMALDG.4D [UR8], [UR4], desc[UR6] ;  /* 0x00000608040075b4 */ /* 0x0009e40008019000 */
[----:B----4-:R-:W-:Y:S01]  /*fe20*/  NOP ;  /* 0x0000000000007918 */ /* 0x010fe20000000000 */
.L_x_761:
[----:B------:R-:W-:Y:S05]  /*fe30*/  WARPSYNC.ALL ;  /* 0x0000000000007948 */ /* 0x000fea0003800000 */
[----:B------:R-:W-:Y:S01]  /*fe40*/  BAR.SYNC.DEFER_BLOCKING 0x8, 0x1a0 ;  /* 0x0206800000007b1d */ /* 0x000fe20000010000 */
[----:B------:R-:W-:Y:S01]  /*fe50*/  ELECT P2, URZ, PT ;  /* 0x00000000003f782f */ /* 0x000fe20003840000 */
[----:B------:R-:W-:Y:S02]  /*fe60*/  UIADD3 UR47, UR47, 0x1, URZ ;  /* 0x000000012f2f7890 */ /* 0x000fe4000fffe03f */
[----:B------:R-:W-:Y:S02]  /*fe70*/  UIADD3 UR4, UP0, UR48, 0x270, URZ ;  /* 0x0000027030047890 */ /* 0x000fe4000ff1e03f */
[----:B------:R-:W-:-:S02]  /*fe80*/  ULEA.HI UR5, UR47, UR47, URZ, 0x1 ;  /* 0x0000002f2f057291 */ /* 0x000fc4000f8f083f */
[----:B------:R-:W-:Y:S02]  /*fe90*/  UIADD3 UR24, UR42, 0xc400, URZ ;  /* 0x0000c4002a187890 */ /* 0x000fe4000fffe03f */
[----:B------:R-:W-:Y:S02]  /*fea0*/  ULOP3.LUT UR5, UR5, 0xfffffffe, URZ, 0xc0, !UPT ;  /* 0xfffffffe05057892 */ /* 0x000fe4000f8ec03f */
[----:B------:R-:W-:Y:S02]  /*feb0*/  UIADD3 UR25, UR42, 0x2d800, URZ ;  /* 0x0002d8002a197890 */ /* 0x000fe4000fffe03f */
[----:B-1-3--:R-:W-:Y:S01]  /*fec0*/  @P2 IMAD.MOV.U32 R4, RZ, RZ, 0x9000 ;  /* 0x00009000ff042424 */ /* 0x00afe200078e00ff */
[----:B------:R-:W-:Y:S02]  /*fed0*/  UIADD3 UR9, UR47, -UR5, URZ ;  /* 0x800000052f097290 */ /* 0x000fe4000fffe03f */
[----:B------:R-:W-:Y:S02]  /*fee0*/  UIADD3.X UR5, URZ, UR49, URZ, UP0, !UPT ;  /* 0x000000313f057290 */ /* 0x000fe400087fe43f */
[----:B------:R-:W-:-:S02]  /*fef0*/  UIADD3 UR16, UR42, 0xf400, URZ ;  /* 0x0000f4002a107890 */ /* 0x000fc4000fffe03f */
[----:B------:R-:W-:Y:S01]  /*ff00*/  UIADD3 UR8, UR42, 0x12400, URZ ;  /* 0x000124002a087890 */ /* 0x000fe2000fffe03f */
[----:B------:R-:W-:Y:S01]  /*ff10*/  UMOV UR27, UR37 ;  /* 0x00000025001b7c82 */ /* 0x000fe20008000000 */
[----:B------:R1:W-:Y:S01]  /*ff20*/  @P2 SYNCS.ARRIVE.TRANS64 RZ, [UR42+0x2d800], R4 ;  /* 0x02d80004ffff29a7 */ /* 0x0003e2000800002a */
[----:B------:R-:W-:Y:S01]  /*ff30*/  UMOV UR28, UR38 ;  /* 0x00000026001c7c82 */ /* 0x000fe20008000000 */
[----:B------:R-:W-:Y:S01]  /*ff40*/  UMOV UR29, UR39 ;  /* 0x00000027001d7c82 */ /* 0x000fe20008000000 */
[----:B------:R-:W-:Y:S01]  /*ff50*/  UMOV UR6, 0x0 ;  /* 0x0000000000067882 */ /* 0x000fe20000000000 */
[----:B------:R-:W-:Y:S01]  /*ff60*/  UMOV UR7, 0x12f00000 ;  /* 0x12f0000000077882 */ /* 0x000fe20000000000 */
[----:B------:R-:W-:Y:S01]  /*ff70*/  UMOV UR26, URZ ;  /* 0x0000003f001a7c82 */ /* 0x000fe20008000000 */
[----:B------:R-:W-:Y:S01]  /*ff80*/  UMOV UR19, UR37 ;  /* 0x0000002500137c82 */ /* 0x000fe20008000000 */
[----:B------:R-:W-:Y:S01]  /*ff90*/  UMOV UR20, UR38 ;  /* 0x0000002600147c82 */ /* 0x000fe20008000000 */
[----:B-1----:R-:W-:Y:S01]  /*ffa0*/  IMAD.U32 R4, RZ, RZ, UR9 ;  /* 0x00000009ff047e24 */ /* 0x002fe2000f8e00ff */
[----:B------:R-:W-:Y:S01]  /*ffb0*/  UMOV UR21, UR39 ;  /* 0x0000002700157c82 */ /* 0x000fe20008000000 */
[----:B------:R-:W-:Y:S01]  /*ffc0*/  UMOV UR18, 0x20 ;  /* 0x0000002000127882 */ /* 0x000fe20000000000 */
[----:B------:R-:W-:Y:S01]  /*ffd0*/  UMOV UR17, UR25 ;  /* 0x0000001900117c82 */ /* 0x000fe20008000000 */
[----:B------:R-:W-:Y:S01]  /*ffe0*/  UMOV UR11, UR37 ;  /* 0x00000025000b7c82 */ /* 0x000fe20008000000 */
[----:B------:R-:W-:Y:S01]  /*fff0*/  SHF.L.U32 R4, R4, 0x1f, RZ ;  /* 0x0000001f04047819 */ /* 0x000fe200000006ff */
[----:B------:R-:W-:Y:S01]  /*10000*/  UMOV UR12, UR38 ;  /* 0x00000026000c7c82 */ /* 0x000fe20008000000 */
[----:B------:R-:W-:Y:S01]  /*10010*/  UMOV UR13, UR39 ;  /* 0x00000027000d7c82 */ /* 0x000fe20008000000 */
[----:B------:R-:W-:Y:S01]  /*10020*/  UMOV UR10, 0x40 ;  /* 0x00000040000a7882 */ /* 0x000fe20000000000 */
[----:B------:R1:W-:Y:S01]  /*10030*/  UTMALDG.4D [UR24], [UR4], desc[UR6] ;  /* 0x00000618040075b4 */ /* 0x0003e20008019000 */
[----:B------:R-:W-:Y:S01]  /*10040*/  UMOV UR9, UR25 ;  /* 0x0000001900097c82 */ /* 0x000fe20008000000 */
[----:B------:R1:W-:Y:S01]  /*10050*/  UTMALDG.4D [UR16], [UR4], desc[UR6] ;  /* 0x00000610040075b4 */ /* 0x0003e20008019000 */
[----:B------:R1:W-:Y:S01]  /*10060*/  UTMALDG.4D [UR8], [UR4], desc[UR6] ;  /* 0x00000608040075b4 */ /* 0x0003e20008019000 */
[----:B------:R-:W3:Y:S02]  /*10070*/  SYNCS.PHASECHK.TRANS64.TRYWAIT P2, [UR42+0x2d820], R4 ;  /* 0x02d82004ff0075a7 */ /* 0x000ee4000804016a */
[----:B-1-3--:R-:W-:Y:S05]  /*10080*/  @!P2 BRA `(.L_x_765) ;  /* 0x000000200080a947 */ /* 0x00afea0003800000 */
.L_x_815:
[----:B------:R-:W-:-:S04]  /*10090*/  UIADD3 UR4, UR44, -0x2, URZ ;  /* 0xfffffffe2c047890 */ /* 0x000fc8000fffe03f */
[----:B------:R-:W-:-:S06]  /*100a0*/  UISETP.GE.AND UP0, UPT, UR4, UR43, UPT ;  /* 0x0000002b0400728c */ /* 0x000fcc000bf06270 */
[----:B------:R-:W-:-:S13]  /*100b0*/  PLOP3.LUT P2, PT, PT, PT, UP0, 0x80, 0x0 ;  /* 0x000000000000781c */ /* 0x000fda0003f4f008 */
[----:B------:R-:W-:Y:S05]  /*100c0*/  @!P2 BRA `(.L_x_766) ;  /* 0x00000014004ca947 */ /* 0x000fea0003800000 */
[----:B-1----:R-:W-:Y:S01]  /*100d0*/  IMAD R5, RZ, RZ, -UR44 ;  /* 0x8000002cff057e24 */ /* 0x002fe2000f8e02ff */
[----:B------:R-:W-:Y:S01]  /*100e0*/  LOP3.LUT R10, RZ, UR43, RZ, 0x33, !PT ;  /* 0x0000002bff0a7c12 */ /* 0x000fe2000f8e33ff */
[----:B------:R-:W-:Y:S01]  /*100f0*/  IMAD.U32 R11, RZ, RZ, UR4 ;  /* 0x00000004ff0b7e24 */ /* 0x000fe2000f8e00ff */
[----:B------:R-:W-:Y:S02]  /*10100*/  ULDC.64 UR40, c[0x0][0x408] ;  /* 0x0001020000287ab9 */ /* 0x000fe40000000a00 */
[----:B------:R-:W-:-:S05]  /*10110*/  VIADDMNMX R10, R5, 0x1, R10, !PT ;  /* 0x00000001050a7846 */ /* 0x000fca000780010a */
[----:B------:R-:W-:-:S05]  /*10120*/  VIADD R4, R10, UR44 ;  /* 0x0000002c0a047c36 */ /* 0x000fca0008000000 */
[----:B------:R-:W-:-:S04]  /*10130*/  LOP3.LUT R4, R4, 0x1, RZ, 0xc0, !PT ;  /* 0x0000000104047812 */ /* 0x000fc800078ec0ff */
[----:B------:R-:W-:-:S13]  /*10140*/  ISETP.NE.U32.AND P2, PT, R4, 0x1, PT ;  /* 0x000000010400780c */ /* 0x000fda0003f45070 */
[----:B------:R-:W-:Y:S05]  /*10150*/  @P2 BRA `(.L_x_767) ;  /* 0x0000000400b42947 */ /* 0x000fea0003800000 */
[----:B--2---:R-:W-:Y:S01]  /*10160*/  VIADD R12, R19, 0x1 ;  /* 0x00000001130c7836 */ /* 0x004fe20000000000 */
        /* <DEDUP_REMOVED lines=26> */
.L_x_770:
[----:B-1----:R-:W-:Y:S02]  /*10310*/  LEA R3, R12, UR42, 0x3 ;  /* 0x0000002a0c037c11 */ /* 0x002fe4000f8e18ff */
[----:B------:R-:W-:Y:S02]  /*10320*/  SHF.L.U32 R2, R13, 0x1f, RZ ;  /* 0x0000001f0d027819 */ /* 0x000fe400000006ff */
[----:B------:R-:W-:Y:S02]  /*10330*/  ISETP.NE.AND P2, PT, R17, RZ, PT ;  /* 0x000000ff1100720c */ /* 0x000fe40003f45270 */
[----:B------:R-:W1:Y:S02]  /*10340*/  SYNCS.PHASECHK.TRANS64.TRYWAIT P3, [R3+URZ+0x2d840], R2 ;  /* 0x02d84002030075a7 */ /* 0x000e64000806017f */
[----:B-1----:R-:W-:Y:S09]  /*10350*/  @!P3 BRA `(.L_x_771) ;  /* 0x0000001c00e4b947 */ /* 0x002ff20003800000 */
.L_x_816:
[----:B------:R-:W-:Y:S05]  /*10360*/  @P2 BRA `(.L_x_772) ;  /* 0x0000000000142947 */ /* 0x000fea0003800000 */
[----:B------:R-:W-:Y:S01]  /*10370*/  ISETP.NE.AND P3, PT, R23, RZ, PT ;  /* 0x000000ff1700720c */ /* 0x000fe20003f65270 */
[----:B-1----:R-:W-:-:S04]  /*10380*/  IMAD.MOV.U32 R2, RZ, RZ, 0x6000 ;  /* 0x00006000ff027424 */ /* 0x002fc800078e00ff */
[----:B------:R2:W-:Y:S08]  /*10390*/  SYNCS.ARRIVE.TRANS64 RZ, [R3+URZ+0x2d830], R2 ;  /* 0x02d8300203ff79a7 */ /* 0x0005f0000800003f */
[----:B------:R-:W-:Y:S05]  /*103a0*/  @!P3 BRA `(.L_x_772) ;  /* 0x000000000004b947 */ /* 0x000fea0003800000 */
[----:B------:R-:W-:Y:S01]  /*103b0*/  BPT.TRAP 0x1 ;  /* 0x000000040000795c */ /* 0x000fe20000300000 */
.L_x_772:
[----:B------:R-:W-:Y:S01]  /*103c0*/  R2UR UR8, R12 ;  /* 0x000000000c0872ca */ /* 0x000fe200000e0000 */
[----:B------:R-:W-:Y:S01]  /*103d0*/  UIADD3 UR4, UP0, UR48, 0x370, URZ ;  /* 0x0000037030047890 */ /* 0x000fe2000ff1e03f */
[----:B------:R-:W-:Y:S01]  /*103e0*/  R2UR UR9, R3 ;  /* 0x00000000030972ca */ /* 0x000fe200000e0000 */
[----:B------:R-:W-:Y:S01]  /*103f0*/  UIADD3 UR19, UR42, 0x2d800, URZ ;  /* 0x0002d8002a137890 */ /* 0x000fe2000fffe03f */
[----:B------:R-:W-:Y:S01]  /*10400*/  R2UR UR11, R11 ;  /* 0x000000000b0b72ca */ /* 0x000fe200000e0000 */
[----:B------:R-:W-:Y:S01]  /*10410*/  UIADD3.X UR5, URZ, UR49, URZ, UP0, !UPT ;  /* 0x000000313f057290 */ /* 0x000fe200087fe43f */
[----:B------:R-:W-:Y:S01]  /*10420*/  R2UR UR12, R6 ;  /* 0x00000000060c72ca */ /* 0x000fe200000e0000 */
[----:B------:R-:W-:Y:S01]  /*10430*/  UMOV UR10, URZ ;  /* 0x0000003f000a7c82 */ /* 0x000fe20008000000 */
[----:B-----5:R-:W-:Y:S01]  /*10440*/  R2UR UR13, R4 ;  /* 0x00000000040d72ca */ /* 0x020fe200000e0000 */
[----:B------:R-:W-:Y:S01]  /*10450*/  UMOV UR6, 0x0 ;  /* 0x0000000000067882 */ /* 0x000fe20000000000 */
[----:B------:R-:W-:Y:S01]  /*10460*/  UMOV UR7, 0x14f00000 ;  /* 0x14f0000000077882 */ /* 0x000fe20000000000 */
[----:B------:R-:W-:Y:S01]  /*10470*/  UMOV UR17, 0x20 ;  /* 0x0000002000117882 */ /* 0x000fe20000000000 */
[----:B------:R-:W-:Y:S01]  /*10480*/  UMOV UR18, 0x40 ;  /* 0x0000004000127882 */ /* 0x000fe20000000000 */
[----:B------:R-:W-:Y:S01]  /*10490*/  UIMAD UR8, UR8, 0x6000, UR42 ;  /* 0x00006000080878a4 */ /* 0x000fe2000f8e022a */
[----:B-12---:R-:W-:Y:S01]  /*104a0*/  SHF.L.U32 R3, R18, 0x1f, RZ ;  /* 0x0000001f12037819 */ /* 0x006fe200000006ff */
[----:B------:R-:W-:Y:S01]  /*104b0*/  UIADD3 UR9, UR9, 0x2d830, URZ ;  /* 0x0002d83009097890 */ /* 0x000fe2000fffe03f */
[----:B------:R-:W-:Y:S01]  /*104c0*/  LEA R2, R19, UR19, 0x3 ;  /* 0x0000001313027c11 */ /* 0x000fe2000f8e18ff */
[----:B------:R-:W-:-:S02]  /*104d0*/  USHF.L.U32 UR11, UR11, 0x7, URZ ;  /* 0x000000070b0b7899 */ /* 0x000fc4000800063f */
[----:B------:R-:W-:Y:S02]  /*104e0*/  UIADD3 UR14, UR8, 0x15400, URZ ;  /* 0x00015400080e7890 */ /* 0x000fe4000fffe03f */
[----:B------:R-:W-:Y:S02]  /*104f0*/  UIADD3 UR15, UR8, 0x17400, URZ ;  /* 0x00017400080f7890 */ /* 0x000fe4000fffe03f */
[----:B------:R-:W-:-:S03]  /*10500*/  UIADD3 UR16, UR8, 0x19400, URZ ;  /* 0x0001940008107890 */ /* 0x000fc6000fffe03f */
[----:B------:R-:W-:Y:S02]  /*10510*/  UMOV UR8, UR14 ;  /* 0x0000000e00087c82 */ /* 0x000fe40008000000 */
[----:B------:R1:W-:Y:S02]  /*10520*/  UTMALDG.4D [UR8], [UR4], desc[UR6] ;  /* 0x00000608040075b4 */ /* 0x0003e40008019000 */
[----:B-1----:R-:W-:Y:S01]  /*10530*/  UMOV UR8, UR15 ;  /* 0x0000000f00087c82 */ /* 0x002fe20008000000 */
[----:B------:R-:W-:Y:S02]  /*10540*/  UMOV UR10, UR17 ;  /* 0x00000011000a7c82 */ /* 0x000fe40008000000 */
[----:B------:R1:W-:Y:S02]  /*10550*/  UTMALDG.4D [UR8], [UR4], desc[UR6] ;  /* 0x00000608040075b4 */ /* 0x0003e40008019000 */
[----:B-1----:R-:W-:Y:S01]  /*10560*/  UMOV UR8, UR16 ;  /* 0x0000001000087c82 */ /* 0x002fe20008000000 */
[----:B------:R-:W-:-:S02]  /*10570*/  UMOV UR10, UR18 ;  /* 0x00000012000a7c82 */ /* 0x000fc40008000000 */
[----:B------:R1:W-:Y:S01]  /*10580*/  UTMALDG.4D [UR8], [UR4], desc[UR6] ;  /* 0x00000608040075b4 */ /* 0x0003e20008019000 */
[----:B------:R-:W2:Y:S02]  /*10590*/  SYNCS.PHASECHK.TRANS64.TRYWAIT P3, [R2+URZ+0x60], R3 ;  /* 0x00006003020075a7 */ /* 0x000ea4000806017f */
[----:B-12---:R-:W-:Y:S05]  /*105a0*/  @!P3 BRA `(.L_x_773) ;  /* 0x0000001c0064b947 */ /* 0x006fea0003800000 */
.L_x_817:
[----:B------:R-:W-:Y:S05]  /*105b0*/  @P2 BRA `(.L_x_774) ;  /* 0x0000000000182947 */ /* 0x000fea0003800000 */
[----:B------:R-:W-:Y:S01]  /*105c0*/  ISETP.NE.AND P2, PT, R23, RZ, PT ;  /* 0x000000ff1700720c */ /* 0x000fe20003f45270 */
[----:B-1----:R-:W-:Y:S01]  /*105d0*/  IMAD.MOV.U32 R3, RZ, RZ, 0x6000 ;  /* 0x00006000ff037424 */ /* 0x002fe200078e00ff */
[----:B------:R-:W-:-:S04]  /*105e0*/  LEA R2, R19, UR42, 0x3 ;  /* 0x0000002a13027c11 */ /* 0x000fc8000f8e18ff */
[----:B------:R2:W-:Y:S07]  /*105f0*/  SYNCS.ARRIVE.TRANS64 RZ, [R2+URZ+0x2d850], R3 ;  /* 0x02d8500302ff79a7 */ /* 0x0005ee000800003f */
[----:B------:R-:W-:Y:S05]  /*10600*/  @!P2 BRA `(.L_x_774) ;  /* 0x000000000004a947 */ /* 0x000fea0003800000 */
[----:B------:R-:W-:Y:S01]  /*10610*/  BPT.TRAP 0x1 ;  /* 0x000000040000795c */ /* 0x000fe20000300000 */
.L_x_774:
        /* <DEDUP_REMOVED lines=10> */
[----:B------:R-:W-:-:S02]  /*106c0*/  IMAD.MOV.U32 R9, RZ, RZ, R4 ;  /* 0x000000ffff097224 */ /* 0x000fc400078e0004 */
[----:B------:R-:W-:Y:S01]  /*106d0*/  IMAD.MOV.U32 R7, RZ, RZ, R11 ;  /* 0x000000ffff077224 */ /* 0x000fe200078e000b */
[----:B------:R-:W-:Y:S02]  /*106e0*/  UIMAD UR15, UR9, 0x6000, UR42 ;  /* 0x00006000090f78a4 */ /* 0x000fe4000f8e022a */
[----:B------:R-:W-:Y:S02]  /*106f0*/  ULEA UR9, UR9, UR42, 0x3 ;  /* 0x0000002a09097291 */ /* 0x000fe4000f8e183f */
[----:B------:R-:W-:Y:S02]  /*10700*/  USHF.L.U32 UR11, UR11, 0x7, URZ ;  /* 0x000000070b0b7899 */ /* 0x000fe4000800063f */
[----:B------:R-:W-:Y:S02]  /*10710*/  UIADD3 UR8, UR15, 0x400, URZ ;  /* 0x000004000f087890 */ /* 0x000fe4000fffe03f */
[----:B------:R-:W-:Y:S02]  /*10720*/  UIADD3 UR9, UR9, 0x2d850, URZ ;  /* 0x0002d85009097890 */ /* 0x000fe4000fffe03f */
        /* <DEDUP_REMOVED lines=11> */
.L_x_769:
[----:B------:R-:W-:Y:S05]  /*107e0*/  BSYNC B0 ;  /* 0x0000000000007941 */ /* 0x000fea0003800000 */
.L_x_768:
[----:B------:R-:W-:Y:S01]  /*107f0*/  UIADD3 UR4, UR44, -0x3, URZ ;  /* 0xfffffffd2c047890 */ /* 0x000fe2000fffe03f */
[----:B------:R-:W-:Y:S02]  /*10800*/  IMAD.MOV.U32 R19, RZ, RZ, R12 ;  /* 0x000000ffff137224 */ /* 0x000fe400078e000c */
[----:B------:R-:W-:-:S03]  /*10810*/  IMAD.MOV.U32 R18, RZ, RZ, R13 ;  /* 0x000000ffff127224 */ /* 0x000fc600078e000d */
[----:B------:R-:W-:-:S07]  /*10820*/  IMAD.U32 R11, RZ, RZ, UR4 ;  /* 0x00000004ff0b7e24 */ /* 0x000fce000f8e00ff */
.L_x_767:
[----:B------:R-:W-:Y:S01]  /*10830*/  ULOP3.LUT UR4, URZ, UR44, URZ, 0x33, !UPT ;  /* 0x0000002c3f047292 */ /* 0x000fe2000f8e333f */
[----:B------:R-:W-:Y:S01]  /*10840*/  VIADD R10, R10, 0xfffffffe ;  /* 0xfffffffe0a0a7836 */ /* 0x000fe20000000000 */
[----:B------:R-:W-:Y:S04]  /*10850*/  BSSY B0, `(.L_x_766) ;  /* 0x00000da000007945 */ /* 0x000fe80003800000 */
[----:B------:R-:W-:-:S13]  /*10860*/  ISETP.NE.AND P2, PT, R10, UR4, PT ;  /* 0x000000040a007c0c */ /* 0x000fda000bf45270 */
[----:B------:R-:W-:Y:S05]  /*10870*/  @!P2 BRA `(.L_x_775) ;  /* 0x0000000c005ca947 */ /* 0x000fea0003800000 */
[----:B-12---:R-:W-:-:S07]  /*10880*/  IMAD.MOV.U32 R2, RZ, RZ, R9 ;  /* 0x000000ffff027224 */ /* 0x006fce00078e0009 */
.L_x_790:
[----:B------:R-:W-:Y:S01]  /*10890*/  VIADD R10, R19, 0x1 ;  /* 0x00000001130a7836 */ /* 0x000fe20000000000 */
[----:B------:R-:W-:Y:S05]  /*108a0*/  YIELD ;  /* 0x0000000000007946 */ /* 0x000fea0003800000 */
[----:B------:R-:W-:Y:S01]  /*108b0*/  ISETP.NE.AND P2, PT, R10, 0x2, PT ;  /* 0x000000020a00780c */ /* 0x000fe20003f45270 */
[----:B------:R-:W-:Y:S03]  /*108c0*/  BSSY B1, `(.L_x_776) ;  /* 0x0000066000017945 */ /* 0x000fe60003800000 */
[----:B-12---:R-:W-:-:S02]  /*108d0*/  SEL R3, RZ, 0x1, P2 ;  /* 0x00000001ff037807 */ /* 0x006fc40001000000 */
[----:B------:R-:W-:Y:S02]  /*108e0*/  SEL R10, R10, RZ, P2 ;  /* 0x000000ff0a0a7207 */ /* 0x000fe40001000000 */
[----:B------:R-:W-:Y:S01]  /*108f0*/  LOP3.LUT R12, R18, R3, RZ, 0x3c, !PT ;  /* 0x00000003120c7212 */ /* 0x000fe200078e3cff */
[----:B------:R-:W-:Y:S06]  /*10900*/  @!P6 BRA `(.L_x_777) ;  /* 0x000000040084e947 */ /* 0x000fec0003800000 */
[----:B------:R-:W-:Y:S01]  /*10910*/  IMAD.MOV.U32 R14, RZ, RZ, R11 ;  /* 0x000000ffff0e7224 */ /* 0x000fe200078e000b */
[----:B------:R-:W-:Y:S06]  /*10920*/  @!P0 BRA `(.L_x_778) ;  /* 0x0000000000488947 */ /* 0x000fec0003800000 */
[----:B------:R-:W1:Y:S01]  /*10930*/  LDC R14, c[0x0][0x41c] ;  /* 0x00010700ff0e7b82 */ /* 0x000e620000000800 */
[----:B------:R-:W-:Y:S02]  /*10940*/  IMAD.MOV.U32 R13, RZ, RZ, R11 ;  /* 0x000000ffff0d7224 */ /* 0x000fe400078e000b */
[----:B------:R-:W-:-:S04]  /*10950*/  IMAD R15, R8, UR40, RZ ;  /* 0x00000028080f7c24 */ /* 0x000fc8000f8e02ff */
[----:B------:R-:W-:Y:S01]  /*10960*/  IMAD R15, R0, UR41, R15 ;  /* 0x00000029000f7c24 */ /* 0x000fe2000f8e020f */
[----:B------:R-:W2:Y:S01]  /*10970*/  LDC.64 R2, c[0x0][0x3f8] ;  /* 0x0000fe00ff027b82 */ /* 0x000ea20000000a00 */
        /* <DEDUP_REMOVED lines=13> */
.L_x_778:
[----:B------:R-:W-:Y:S02]  /*10a50*/  LEA R4, R10, UR42, 0x3 ;  /* 0x0000002a0a047c11 */ /* 0x000fe4000f8e18ff */
[----:B-1----:R-:W-:Y:S02]  /*10a60*/  SHF.L.U32 R3, R12, 0x1f, RZ ;  /* 0x0000001f0c037819 */ /* 0x002fe400000006ff */
[----:B------:R-:W-:Y:S02]  /*10a70*/  ISETP.NE.AND P2, PT, R17, RZ, PT ;  /* 0x000000ff1100720c */ /* 0x000fe40003f45270 */
[----:B------:R-:W1:Y:S02]  /*10a80*/  SYNCS.PHASECHK.TRANS64.TRYWAIT P3, [R4+URZ+0x2d840], R3 ;  /* 0x02d84003040075a7 */ /* 0x000e64000806017f */
[----:B-1----:R-:W-:Y:S09]  /*10a90*/  @!P3 BRA `(.L_x_779) ;  /* 0x00000018003cb947 */ /* 0x002ff20003800000 */
.L_x_818:
[----:B------:R-:W-:Y:S05]  /*10aa0*/  @P2 BRA `(.L_x_780) ;  /* 0x0000000000142947 */ /* 0x000fea0003800000 */
[----:B------:R-:W-:Y:S01]  /*10ab0*/  ISETP.NE.AND P3, PT, R23, RZ, PT ;  /* 0x000000ff1700720c */ /* 0x000fe20003f65270 */
[----:B-1----:R-:W-:-:S04]  /*10ac0*/  IMAD.MOV.U32 R3, RZ, RZ, 0x6000 ;  /* 0x00006000ff037424 */ /* 0x002fc800078e00ff */
[----:B------:R2:W-:Y:S08]  /*10ad0*/  SYNCS.ARRIVE.TRANS64 RZ, [R4+URZ+0x2d830], R3 ;  /* 0x02d8300304ff79a7 */ /* 0x0005f0000800003f */
[----:B------:R-:W-:Y:S05]  /*10ae0*/  @!P3 BRA `(.L_x_780) ;  /* 0x000000000004b947 */ /* 0x000fea0003800000 */
[----:B------:R-:W-:Y:S01]  /*10af0*/  BPT.TRAP 0x1 ;  /* 0x000000040000795c */ /* 0x000fe20000300000 */
.L_x_780:
        /* <DEDUP_REMOVED lines=14> */
[----:B------:R-:W-:Y:S01]  /*10be0*/  SHF.L.U32 R18, R18, 0x1f, RZ ;  /* 0x0000001f12127819 */ /* 0x000fe200000006ff */
[----:B------:R-:W-:Y:S01]  /*10bf0*/  UIADD3 UR9, UR9, 0x2d830, URZ ;  /* 0x0002d83009097890 */ /* 0x000fe2000fffe03f */
[----:B-12---:R-:W-:Y:S01]  /*10c00*/  LEA R3, R19, UR19, 0x3 ;  /* 0x0000001313037c11 */ /* 0x006fe2000f8e18ff */
        /* <DEDUP_REMOVED lines=14> */
.L_x_819:
[----:B------:R-:W-:Y:S05]  /*10cf0*/  @P2 BRA `(.L_x_782) ;  /* 0x0000000000142947 */ /* 0x000fea0003800000 */
[----:B------:R-:W-:Y:S01]  /*10d00*/  ISETP.NE.AND P2, PT, R23, RZ, PT ;  /* 0x000000ff1700720c */ /* 0x000fe20003f45270 */
[----:B------:R-:W-:-:S04]  /*10d10*/  IMAD.MOV.U32 R4, RZ, RZ, 0x6000 ;  /* 0x00006000ff047424 */ /* 0x000fc800078e00ff */
[----:B------:R2:W-:Y:S08]  /*10d20*/  SYNCS.ARRIVE.TRANS64 RZ, [R3+URZ+0x50], R4 ;  /* 0x0000500403ff79a7 */ /* 0x0005f0000800003f */
[----:B------:R-:W-:Y:S05]  /*10d30*/  @!P2 BRA `(.L_x_782) ;  /* 0x000000000004a947 */ /* 0x000fea0003800000 */
[----:B------:R-:W-:Y:S01]  /*10d40*/  BPT.TRAP 0x1 ;  /* 0x000000040000795c */ /* 0x000fe20000300000 */
.L_x_782:
        /* <DEDUP_REMOVED lines=12> */
[----:B------:R-:W-:Y:S01]  /*10e10*/  UIMAD UR8, UR8, 0x6000, UR42 ;  /* 0x00006000080878a4 */ /* 0x000fe2000f8e022a */
[----:B------:R-:W-:Y:S01]  /*10e20*/  IMAD.MOV.U32 R9, RZ, RZ, R2 ;  /* 0x000000ffff097224 */ /* 0x000fe200078e0002 */
        /* <DEDUP_REMOVED lines=15> */
.L_x_777:
[----:B------:R-:W-:Y:S05]  /*10f20*/  BSYNC B1 ;  /* 0x0000000000017941 */ /* 0x000fea0003800000 */
.L_x_776:
[----:B------:R-:W-:Y:S01]  /*10f30*/  VIADD R19, R10, 0x1 ;  /* 0x000000010a137836 */ /* 0x000fe20000000000 */
[----:B------:R-:W-:Y:S01]  /*10f40*/  BSSY B1, `(.L_x_783) ;  /* 0x0000067000017945 */ /* 0x000fe20003800000 */
[----:B------:R-:W-:-:S03]  /*10f50*/  VIADD R13, R11, 0xffffffff ;  /* 0xffffffff0b0d7836 */ /* 0x000fc60000000000 */
[----:B------:R-:W-:-:S04]  /*10f60*/  ISETP.NE.AND P2, PT, R19, 0x2, PT ;  /* 0x000000021300780c */ /* 0x000fc80003f45270 */
[----:B-12---:R-:W-:Y:S02]  /*10f70*/  SEL R3, RZ, 0x1, P2 ;  /* 0x00000001ff037807 */ /* 0x006fe40001000000 */
        /* <DEDUP_REMOVED lines=9> */
[----:B-1----:R-:W-:-:S13]  /*11010*/  ISETP.NE.AND P2, PT, R14, 0x1, PT ;  /* 0x000000010e00780c */ /* 0x002fda0003f45270 */
[----:B------:R-:W1:Y:S02]  /*11020*/  @P2 LDC.64 R2, c[0x0][0x420] ;  /* 0x00010800ff022b82 */ /* 0x000e640000000a00 */
[----:B-1----:R-:W-:-:S05]  /*11030*/  @P2 IMAD.HI.U32 R2, R13, R2, RZ ;  /* 0x000000020d022227 */ /* 0x002fca00078e00ff */
[----:B------:R-:W-:Y:S02]  /*11040*/  @P2 SHF.R.U32.HI R15, RZ, R3, R2 ;  /* 0x00000003ff0f2219 */ /* 0x000fe40000011602 */
[----:B------:R-:W1:Y:S02]  /*11050*/  LDC.64 R2, c[0x0][0x3f8] ;  /* 0x0000fe00ff027b82 */ /* 0x000e640000000a00 */
[--C-:B------:R-:W-:Y:S01]  /*11060*/  SHF.R.S32.HI R5, RZ, 0x1f, R15.reuse ;  /* 0x0000001fff057819 */ /* 0x100fe2000001140f */
[----:B------:R-:W-:-:S04]  /*11070*/  IMAD.MOV.U32 R4, RZ, RZ, R15 ;  /* 0x000000ffff047224 */ /* 0x000fc800078e000f */
[----:B------:R-:W-:-:S04]  /*11080*/  IMAD.WIDE.U32 R4, R0, UR40, R4 ;  /* 0x0000002800047c25 */ /* 0x000fc8000f8e0004 */
[----:B------:R-:W-:Y:S01]  /*11090*/  IMAD.IADD R5, R21, 0x1, R5 ;  /* 0x0000000115057824 */ /* 0x000fe200078e0205 */
[----:B-1----:R-:W-:-:S04]  /*110a0*/  LEA R2, P2, R4, R2, 0x2 ;  /* 0x0000000204027211 */ /* 0x002fc800078410ff */
[----:B------:R-:W-:-:S05]  /*110b0*/  LEA.HI.X R3, R4, R3, R5, 0x2, P2 ;  /* 0x0000000304037211 */ /* 0x000fca00010f1405 */
[----:B------:R1:W5:Y:S01]  /*110c0*/  LDG.E R2, desc[UR50][R2.64] ;  /* 0x0000003202027981 */ /* 0x000362000c1e1900 */
[----:B------:R-:W-:-:S04]  /*110d0*/  IMAD.MOV R4, RZ, RZ, -R15 ;  /* 0x000000ffff047224 */ /* 0x000fc800078e0a0f */
[----:B------:R-:W-:-:S07]  /*110e0*/  IMAD R14, R14, R4, R13 ;  /* 0x000000040e0e7224 */ /* 0x000fce00078e020d */
.L_x_785:
[----:B-1----:R-:W-:Y:S02]  /*110f0*/  LEA R3, R19, UR42, 0x3 ;  /* 0x0000002a13037c11 */ /* 0x002fe4000f8e18ff */
[----:B------:R-:W-:Y:S02]  /*11100*/  SHF.L.U32 R4, R18, 0x1f, RZ ;  /* 0x0000001f12047819 */ /* 0x000fe400000006ff */
[----:B------:R-:W-:Y:S02]  /*11110*/  ISETP.NE.AND P2, PT, R17, RZ, PT ;  /* 0x000000ff1100720c */ /* 0x000fe40003f45270 */
[----:B------:R-:W1:Y:S02]  /*11120*/  SYNCS.PHASECHK.TRANS64.TRYWAIT P3, [R3+URZ+0x2d840], R4 ;  /* 0x02d84004030075a7 */ /* 0x000e64000806017f */
[----:B-1----:R-:W-:Y:S09]  /*11130*/  @!P3 BRA `(.L_x_786) ;  /* 0x0000001000bcb947 */ /* 0x002ff20003800000 */
.L_x_820:
[----:B------:R-:W-:Y:S05]  /*11140*/  @P2 BRA `(.L_x_787) ;  /* 0x0000000000142947 */ /* 0x000fea0003800000 */
[----:B------:R-:W-:Y:S01]  /*11150*/  ISETP.NE.AND P3, PT, R23, RZ, PT ;  /* 0x000000ff1700720c */ /* 0x000fe20003f65270 */
[----:B-1----:R-:W-:-:S04]  /*11160*/  IMAD.MOV.U32 R4, RZ, RZ, 0x6000 ;  /* 0x00006000ff047424 */ /* 0x002fc800078e00ff */
[----:B------:R2:W-:Y:S08]  /*11170*/  SYNCS.ARRIVE.TRANS64 RZ, [R3+URZ+0x2d830], R4 ;  /* 0x02d8300403ff79a7 */ /* 0x0005f0000800003f */
[----:B------:R-:W-:Y:S05]  /*11180*/  @!P3 BRA `(.L_x_787) ;  /* 0x000000000004b947 */ /* 0x000fea0003800000 */
[----:B------:R-:W-:Y:S01]  /*11190*/  BPT.TRAP 0x1 ;  /* 0x000000040000795c */ /* 0x000fe20000300000 */
.L_x_787:
[----:B------:R-:W-:Y:S01]  /*111a0*/  R2UR UR9, R19 ;  /* 0x00000000130972ca */ /* 0x000fe200000e0000 */
[----:B------:R-:W-:Y:S01]  /*111b0*/  UIADD3 UR19, UR42, 0x2d800, URZ ;  /* 0x0002d8002a137890 */ /* 0x000fe2000fffe03f */
[----:B------:R-:W-:Y:S01]  /*111c0*/  R2UR UR11, R14 ;  /* 0x000000000e0b72ca */ /* 0x000fe200000e0000 */
[----:B------:R-:W-:Y:S01]  /*111d0*/  UIADD3 UR4, UP0, UR48, 0x370, URZ ;  /* 0x0000037030047890 */ /* 0x000fe2000ff1e03f */
[----:B------:R-:W-:Y:S01]  /*111e0*/  R2UR UR12, R6 ;  /* 0x00000000060c72ca */ /* 0x000fe200000e0000 */
[----:B------:R-:W-:Y:S01]  /*111f0*/  UMOV UR10, URZ ;  /* 0x0000003f000a7c82 */ /* 0x000fe20008000000 */
[----:B-----5:R-:W-:Y:S01]  /*11200*/  R2UR UR13, R2 ;  /* 0x00000000020d72ca */ /* 0x020fe200000e0000 */
[----:B------:R-:W-:Y:S01]  /*11210*/  UIADD3.X UR5, URZ, UR49, URZ, UP0, !UPT ;  /* 0x000000313f057290 */ /* 0x000fe200087fe43f */
[----:B------:R-:W-:Y:S01]  /*11220*/  SHF.L.U32 R12, R12, 0x1f, RZ ;  /* 0x0000001f0c0c7819 */ /* 0x000fe200000006ff */
[----:B------:R-:W-:Y:S01]  /*11230*/  UMOV UR6, 0x0 ;  /* 0x0000000000067882 */ /* 0x000fe20000000000 */
[----:B------:R-:W-:Y:S01]  /*11240*/  UMOV UR7, 0x14f00000 ;  /* 0x14f0000000077882 */ /* 0x000fe20000000000 */
[----:B------:R-:W-:Y:S01]  /*11250*/  UMOV UR17, 0x20 ;  /* 0x0000002000117882 */ /* 0x000fe20000000000 */
[----:B------:R-:W-:Y:S01]  /*11260*/  UMOV UR18, 0x40 ;  /* 0x0000004000127882 */ /* 0x000fe20000000000 */
[----:B------:R-:W-:Y:S01]  /*11270*/  UIMAD UR8, UR9, 0x6000, UR42 ;  /* 0x00006000090878a4 */ /* 0x000fe2000f8e022a */
[----:B-12---:R-:W-:Y:S01]  /*11280*/  LEA R3, R10, UR19, 0x3 ;  /* 0x000000130a037c11 */ /* 0x006fe2000f8e18ff */
[----:B------:R-:W-:-:S02]  /*11290*/  ULEA UR9, UR9, UR19, 0x3 ;  /* 0x0000001309097291 */ /* 0x000fc4000f8e183f */
[----:B------:R-:W-:Y:S02]  /*112a0*/  USHF.L.U32 UR11, UR11, 0x7, URZ ;  /* 0x000000070b0b7899 */ /* 0x000fe4000800063f */
[----:B------:R-:W-:Y:S02]  /*112b0*/  UIADD3 UR14, UR8, 0x15400, URZ ;  /* 0x00015400080e7890 */ /* 0x000fe4000fffe03f */
        /* <DEDUP_REMOVED lines=13> */
.L_x_821:
[----:B------:R-:W-:Y:S05]  /*11390*/  @P2 BRA `(.L_x_789) ;  /* 0x0000000000142947 */ /* 0x000fea0003800000 */
[----:B------:R-:W-:Y:S01]  /*113a0*/  ISETP.NE.AND P2, PT, R23, RZ, PT ;  /* 0x000000ff1700720c */ /* 0x000fe20003f45270 */
[----:B------:R-:W-:-:S04]  /*113b0*/  IMAD.MOV.U32 R4, RZ, RZ, 0x6000 ;  /* 0x00006000ff047424 */ /* 0x000fc800078e00ff */
[----:B------:R2:W-:Y:S08]  /*113c0*/  SYNCS.ARRIVE.TRANS64 RZ, [R3+URZ+0x50], R4 ;  /* 0x0000500403ff79a7 */ /* 0x0005f0000800003f */
[----:B------:R-:W-:Y:S05]  /*113d0*/  @!P2 BRA `(.L_x_789) ;  /* 0x000000000004a947 */ /* 0x000fea0003800000 */
[----:B------:R-:W-:Y:S01]  /*113e0*/  BPT.TRAP 0x1 ;  /* 0x000000040000795c */ /* 0x000fe20000300000 */
.L_x_789:
        /* <DEDUP_REMOVED lines=28> */
.L_x_784:
[----:B------:R-:W-:Y:S05]  /*115b0*/  BSYNC B1 ;  /* 0x0000000000017941 */ /* 0x000fea0003800000 */
.L_x_783:
[----:B------:R-:W-:Y:S01]  /*115c0*/  ISETP.GT.AND P2, PT, R13, UR43, PT ;  /* 0x0000002b0d007c0c */ /* 0x000fe2000bf44270 */
[----:B------:R-:W-:-:S12]  /*115d0*/  VIADD R11, R11, 0xfffffffe ;  /* 0xfffffffe0b0b7836 */ /* 0x000fd80000000000 */
[----:B------:R-:W-:Y:S05]  /*115e0*/  @P2 BRA `(.L_x_790) ;  /* 0xfffffff000a82947 */ /* 0x000fea000383ffff */
.L_x_775:
[----:B------:R-:W-:Y:S05]  /*115f0*/  BSYNC B0 ;  /* 0x0000000000007941 */ /* 0x000fea0003800000 */
.L_x_766:
[----:B------:R-:W-:Y:S04]  /*11600*/  BSSY B0, `(.L_x_791) ;  /* 0x000000e000007945 */ /* 0x000fe80003800000 */
[----:B------:R-:W-:Y:S05]  /*11610*/  @P1 BRA `(.L_x_792) ;  /* 0x0000000000301947 */ /* 0x000fea0003800000 */
[----:B------:R-:W3:Y:S01]  /*11620*/  S2R R11, SR_LANEID ;  /* 0x00000000000b7919 */ /* 0x000ee20000000000 */
[----:B------:R-:W-:Y:S01]  /*11630*/  VOTEU.ANY UR4, UPT, PT ;  /* 0x0000000000047886 */ /* 0x000fe200038e0100 */
[----:B-12---:R-:W1:Y:S01]  /*11640*/  LDC.64 R2, c[0x0][0xdf0] ;  /* 0x00037c00ff027b82 */ /* 0x006e620000000a00 */
[----:B------:R-:W3:Y:S08]  /*11650*/  FLO.U32 R0, UR4 ;  /* 0x0000000400007d00 */ /* 0x000ef000080e0000 */
[----:B------:R-:W1:Y:S01]  /*11660*/  POPC R5, UR4 ;  /* 0x0000000400057d09 */ /* 0x000e620008000000 */
[----:B---3--:R-:W-:-:S13]  /*11670*/  ISETP.EQ.U32.AND P0, PT, R0, R11, PT ;  /* 0x0000000b0000720c */ /* 0x008fda0003f02070 */
[----:B-1----:R-:W2:Y:S01]  /*11680*/  @P0 ATOMG.E.ADD.STRONG.GPU PT, R3, desc[UR50][R2.64], R5 ;  /* 0x00000005020309a8 */ /* 0x002ea200081ee1f2 */
[----:B------:R-:W1:Y:S02]  /*11690*/  S2R R4, SR_LTMASK ;  /* 0x0000000000047919 */ /* 0x000e640000003900 */
[----:B-1----:R-:W-:-:S04]  /*116a0*/  LOP3.LUT R4, R4, UR4, RZ, 0xc0, !PT ;  /* 0x0000000404047c12 */ /* 0x002fc8000f8ec0ff */
[----:B------:R-:W1:Y:S01]  /*116b0*/  POPC R11, R4 ;  /* 0x00000004000b7309 */ /* 0x000e620000000000 */
[----:B--2---:R-:W1:Y:S02]  /*116c0*/  SHFL.IDX PT, R0, R3, R0, 0x1f ;  /* 0x00001f0003007589 */ /* 0x004e6400000e0000 */
[----:B-1----:R-:W-:-:S07]  /*116d0*/  IADD3 R22, R0, UR45, R11 ;  /* 0x0000002d00167c10 */ /* 0x002fce000fffe00b */
.L_x_792:
[----:B------:R-:W-:Y:S05]  /*116e0*/  BSYNC B0 ;  /* 0x0000000000007941 */ /* 0x000fea0003800000 */
.L_x_791:
[----:B------:R-:W-:Y:S04]  /*116f0*/  BSSY B0, `(.L_x_793) ;  /* 0x0000028000007945 */ /* 0x000fe80003800000 */
[----:B------:R-:W-:Y:S05]  /*11700*/  @!P6 BRA `(.L_x_794) ;  /* 0x000000000098e947 */ /* 0x000fea0003800000 */
[----:B-12---:R-:W-:Y:S02]  /*11710*/  LEA R3, R19, UR42, 0x3 ;  /* 0x0000002a13037c11 */ /* 0x006fe4000f8e18ff */
[----:B------:R-:W-:Y:S02]  /*11720*/  SHF.L.U32 R0, R18, 0x1f, RZ ;  /* 0x0000001f12007819 */ /* 0x000fe400000006ff */
[----:B------:R-:W-:Y:S02]  /*11730*/  ISETP.NE.AND P1, PT, R17, RZ, PT ;  /* 0x000000ff1100720c */ /* 0x000fe40003f25270 */
[----:B------:R-:W1:Y:S02]  /*11740*/  SYNCS.PHASECHK.TRANS64.TRYWAIT P0, [R3+URZ+0x2d860], R0 ;  /* 0x02d86000030075a7 */ /* 0x000e64000800017f */
[----:B-1----:R-:W-:Y:S09]  /*11750*/  @!P0 BRA `(.L_x_795) ;  /* 0x0000000c005c8947 */ /* 0x002ff20003800000 */
.L_x_822:
[----:B------:R-:W-:Y:S05]  /*11760*/  @P1 BRA `(.L_x_796) ;  /* 0x0000000000141947 */ /* 0x000fea0003800000 */
[----:B------:R-:W-:Y:S01]  /*11770*/  ISETP.NE.AND P0, PT, R23, RZ, PT ;  /* 0x000000ff1700720c */ /* 0x000fe20003f05270 */
[----:B-1----:R-:W-:-:S04]  /*11780*/  IMAD.MOV.U32 R0, RZ, RZ, 0x6000 ;  /* 0x00006000ff007424 */ /* 0x002fc800078e00ff */
[----:B------:R2:W-:Y:S08]  /*11790*/  SYNCS.ARRIVE.TRANS64 RZ, [R3+URZ+0x2d850], R0 ;  /* 0x02d8500003ff79a7 */ /* 0x0005f0000800003f */
[----:B------:R-:W-:Y:S05]  /*117a0*/  @!P0 BRA `(.L_x_796) ;  /* 0x0000000000048947 */ /* 0x000fea0003800000 */
[----:B------:R-:W-:Y:S01]  /*117b0*/  BPT.TRAP 0x1 ;  /* 0x000000040000795c */ /* 0x000fe20000300000 */
.L_x_796:
        /* <DEDUP_REMOVED lines=27> */
.L_x_794:
[----:B------:R-:W-:Y:S05]  /*11970*/  BSYNC B0 ;  /* 0x0000000000007941 */ /* 0x000fea0003800000 */
.L_x_793:
[----:B------:R-:W-:Y:S02]  /*11980*/  VIADD R19, R19, 0x1 ;  /* 0x0000000113137836 */ /* 0x000fe40000000000 */
[----:B--2---:R-:W-:-:S03]  /*11990*/  IMAD.MOV.U32 R13, RZ, RZ, R22 ;  /* 0x000000ffff0d7224 */ /* 0x004fc600078e0016 */
[----:B------:R-:W-:-:S04]  /*119a0*/  ISETP.NE.AND P0, PT, R19, 0x2, PT ;  /* 0x000000021300780c */ /* 0x000fc80003f05270 */
[----:B-1----:R-:W-:Y:S02]  /*119b0*/  SEL R3, RZ, 0x1, P0 ;  /* 0x00000001ff037807 */ /* 0x002fe40000000000 */
[----:B------:R-:W-:Y:S02]  /*119c0*/  SEL R19, R19, RZ, P0 ;  /* 0x000000ff13137207 */ /* 0x000fe40000000000 */
[----:B------:R-:W-:-:S07]  /*119d0*/  LOP3.LUT R18, R18, R3, RZ, 0x3c, !PT ;  /* 0x0000000312127212 */ /* 0x000fce00078e3cff */
.L_x_755:
[----:B------:R-:W-:Y:S05]  /*119e0*/  BSYNC B6 ;  /* 0x0000000000067941 */ /* 0x000fea0003800000 */
.L_x_753:
[----:B------:R-:W-:-:S03]  /*119f0*/  UMOV UR4, 0xffffffff ;  /* 0xffffffff00047882 */ /* 0x000fc60000000000 */
[----:B------:R-:W-:Y:S05]  /*11a00*/  BRA.DIV UR4, `(.L_x_797) ;  /* 0x0000000a04c47947 */ /* 0x000fea000b800000 */
[----:B------:R1:W2:Y:S02]  /*11a10*/  SHFL.IDX PT, R14, R13, RZ, 0x1f ;  /* 0x00001fff0d0e7589 */ /* 0x0002a400000e0000 */
.L_x_825:
[----:B------:R-:W-:Y:S01]  /*11a20*/  ISETP.NE.AND P0, PT, R23, RZ, PT ;  /* 0x000000ff1700720c */ /* 0x000fe20003f05270 */
[----:B------:R-:W-:Y:S05]  /*11a30*/  WARPSYNC.ALL ;  /* 0x0000000000007948 */ /* 0x000fea0003800000 */
[----:B------:R-:W-:Y:S01]  /*11a40*/  BAR.SYNC.DEFER_BLOCKING 0x4, 0x1a0 ;  /* 0x0106800000007b1d */ /* 0x000fe20000010000 */
[----:B--2---:R-:W-:-:S05]  /*11a50*/  IMAD.MOV.U32 R22, RZ, RZ, R14 ;  /* 0x000000ffff167224 */ /* 0x004fca00078e000e */
[----:B------:R-:W-:Y:S01]  /*11a60*/  ULDC UR4, c[0x0][0xda8] ;  /* 0x00036a0000047ab9 */ /* 0x000fe20000000800 */
[----:B------:R-:W-:Y:S01]  /*11a70*/  @!P0 MOV R0, 0x400 ;  /* 0x0000040000008802 */ /* 0x000fe20000000f00 */
[----:B------:R-:W2:Y:S03]  /*11a80*/  @!P0 S2R R3, SR_CgaCtaId ;  /* 0x0000000000038919 */ /* 0x000ea60000008800 */
[----:B--2---:R-:W-:-:S05]  /*11a90*/  @!P0 LEA R0, R3, R0, 0x18 ;  /* 0x0000000003008211 */ /* 0x004fca00078ec0ff */
[----:B------:R2:W-:Y:S01]  /*11aa0*/  @!P0 STS [R0+0x2d8d0], R13 ;  /* 0x02d8d00d00008388 */ /* 0x0005e20000000800 */
[----:B------:R-:W-:Y:S06]  /*11ab0*/  BAR.ARV 0x5, 0x1a0 ;  /* 0x0146800000007b1d */ /* 0x000fec0000002000 */
[----:B------:R-:W-:-:S13]  /*11ac0*/  ISETP.GE.AND P0, PT, R22, UR4, PT ;  /* 0x0000000416007c0c */ /* 0x000fda000bf06270 */
[----:B--2---:R-:W-:Y:S05]  /*11ad0*/  @!P0 BRA `(.L_x_798) ;  /* 0xffffffd000448947 */ /* 0x004fea000383ffff */
.L_x_744:
[----:B------:R-:W2:Y:S01]  /*11ae0*/  S2R R3, SR_CgaCtaId ;  /* 0x0000000000037919 */ /* 0x000ea20000008800 */
[----:B------:R-:W-:Y:S01]  /*11af0*/  UIADD3 UR47, UR47, 0x1, URZ ;  /* 0x000000012f2f7890 */ /* 0x000fe2000fffe03f */
[----:B------:R-:W-:-:S03]  /*11b00*/  MOV R0, 0x400 ;  /* 0x0000040000007802 */ /* 0x000fc60000000f00 */
[----:B------:R-:W-:-:S04]  /*11b10*/  ULEA.HI UR4, UR47, UR47, URZ, 0x1 ;  /* 0x0000002f2f047291 */ /* 0x000fc8000f8f083f */
[----:B------:R-:W-:-:S04]  /*11b20*/  ULOP3.LUT UR4, UR4, 0xfffffffe, URZ, 0xc0, !UPT ;  /* 0xfffffffe04047892 */ /* 0x000fc8000f8ec03f */
[----:B------:R-:W-:-:S06]  /*11b30*/  UIADD3 UR4, UR47, -UR4, URZ ;  /* 0x800000042f047290 */ /* 0x000fcc000fffe03f */
[----:B------:R-:W-:Y:S01]  /*11b40*/  IMAD.U32 R2, RZ, RZ, UR4 ;  /* 0x00000004ff027e24 */ /* 0x000fe2000f8e00ff */
[----:B--2---:R-:W-:-:S04]  /*11b50*/  LEA R9, R3, R0, 0x18 ;  /* 0x0000000003097211 */ /* 0x004fc800078ec0ff */
[----:B------:R-:W-:-:S04]  /*11b60*/  SHF.L.U32 R0, R2, 0x1f, RZ ;  /* 0x0000001f02007819 */ /* 0x000fc800000006ff */
[----:B------:R-:W2:Y:S02]  /*11b70*/  SYNCS.PHASECHK.TRANS64.TRYWAIT P0, [R9+URZ+0x2d820], R0 ;  /* 0x02d82000090075a7 */ /* 0x000ea4000800017f */
[----:B--2---:R-:W-:Y:S05]  /*11b80*/  @!P0 BRA `(.L_x_799) ;  /* 0x0000000800888947 */ /* 0x004fea0003800000 */
.L_x_826:
[----:B------:R-:W3:Y:S02]  /*11b90*/  SHFL.IDX PT, R16, R16, RZ, 0x1f ;  /* 0x00001fff10107589 */ /* 0x000ee400000e0000 */
[----:B---3--:R-:W-:-:S13]  /*11ba0*/  ISETP.NE.AND P0, PT, R16, RZ, PT ;  /* 0x000000ff1000720c */ /* 0x008fda0003f05270 */
[----:B------:R-:W-:Y:S05]  /*11bb0*/  @P0 EXIT ;  /* 0x000000000000094d */ /* 0x000fea0003800000 */
[----:B------:R-:W-:Y:S01]  /*11bc0*/  ELECT P0, URZ, PT ;  /* 0x00000000003f782f */ /* 0x000fe20003800000 */
[----:B------:R-:W-:-:S12]  /*11bd0*/  BSSY B0, `(.L_x_800) ;  /* 0x0000020000007945 */ /* 0x000fd80003800000 */
[----:B------:R-:W-:Y:S05]  /*11be0*/  @!P0 BRA `(.L_x_801) ;  /* 0x0000000000788947 */ /* 0x000fea0003800000 */
[----:B------:R-:W-:-:S06]  /*11bf0*/  ULOP3.LUT UR4, UR46, 0x2, URZ, 0xfc, !UPT ;  /* 0x000000022e047892 */ /* 0x000fcc000f8efc3f */
[----:B--2---:R-:W-:-:S05]  /*11c00*/  IMAD.U32 R0, RZ, RZ, UR4 ;  /* 0x00000004ff007e24 */ /* 0x004fca000f8e00ff */
[----:B------:R-:W-:-:S13]  /*11c10*/  ISETP.NE.AND P2, PT, R0, 0x3, PT ;  /* 0x000000030000780c */ /* 0x000fda0003f45270 */
[----:B------:R-:W-:Y:S05]  /*11c20*/  @!P2 BRA `(.L_x_802) ;  /* 0x000000000004a947 */ /* 0x000fea0003800000 */
[----:B------:R-:W-:Y:S01]  /*11c30*/  BPT.TRAP 0x1 ;  /* 0x000000040000795c */ /* 0x000fe20000300000 */
.L_x_802:
        /* <DEDUP_REMOVED lines=12> */
.L_x_827:
[----:B------:R-:W3:Y:S02]  /*11d00*/  SYNCS.PHASECHK.TRANS64.TRYWAIT P0, [R3+URZ], R2 ;  /* 0x00000002030075a7 */ /* 0x000ee4000800017f */
[----:B---3--:R-:W-:Y:S05]  /*11d10*/  @!P0 BRA `(.L_x_804) ;  /* 0x00000008004c8947 */ /* 0x008fea0003800000 */
.L_x_828:
[----:B------:R-:W-:Y:S05]  /*11d20*/  @!P2 BRA `(.L_x_805) ;  /* 0x000000000004a947 */ /* 0x000fea0003800000 */
[----:B------:R-:W-:Y:S01]  /*11d30*/  BPT.TRAP 0x1 ;  /* 0x000000040000795c */ /* 0x000fe20000300000 */
.L_x_805:
[----:B------:R-:W-:-:S04]  /*11d40*/  VIADD R0, R9, 0x2d860 ;  /* 0x0002d86009007836 */ /* 0x000fc80000000000 */
[----:B------:R-:W-:-:S04]  /*11d50*/  IMAD R19, R19, 0x8, R0 ;  /* 0x0000000813137824 */ /* 0x000fc800078e0200 */
[----:B------:R-:W4:Y:S02]  /*11d60*/  SYNCS.PHASECHK.TRANS64.TRYWAIT P0, [R19+URZ], R4 ;  /* 0x00000004130075a7 */ /* 0x000f24000800017f */
[----:B----4-:R-:W-:Y:S05]  /*11d70*/  @!P0 BRA `(.L_x_806) ;  /* 0x0000000800488947 */ /* 0x010fea0003800000 */
.L_x_829:
[----:B------:R-:W-:-:S07]  /*11d80*/  IMAD R7, R7, 0x8, R0 ;  /* 0x0000000807077824 */ /* 0x000fce00078e0200 */
.L_x_807:
[----:B------:R1:W1:Y:S02]  /*11d90*/  SYNCS.PHASECHK.TRANS64.TRYWAIT P0, [R7+URZ], R2 ;  /* 0x00000002070075a7 */ /* 0x000264000800017f */
[----:B-1----:R-:W-:Y:S05]  /*11da0*/  @!P0 NANOSLEEP.SYNCS 0x989680 ;  /* 0x009896800000895d */ /* 0x002fea0003900000 */
[----:B------:R-:W1:Y:S02]  /*11db0*/  @!P0 SYNCS.PHASECHK.TRANS64 P0, [R7+URZ], R2 ;  /* 0x00000002070085a7 */ /* 0x000e64000800007f */
[----:B-1----:R-:W-:Y:S05]  /*11dc0*/  @!P0 BRA `(.L_x_807) ;  /* 0xfffffffc00f08947 */ /* 0x002fea000383ffff */
.L_x_801:
[----:B------:R-:W-:Y:S05]  /*11dd0*/  BSYNC B0 ;  /* 0x0000000000007941 */ /* 0x000fea0003800000 */
.L_x_800:
[----:B------:R-:W-:Y:S05]  /*11de0*/  EXIT ;  /* 0x000000000000794d */ /* 0x000fea0003800000 */
.L_x_665:
[----:B-1----:R-:W-:-:S04]  /*11df0*/  IMAD.U32 R3, RZ, RZ, UR39 ;  /* 0x00000027ff037e24 */ /* 0x002fc8000f8e00ff */
[----:B------:R1:W2:Y:S03]  /*11e00*/  SYNCS.PHASECHK.TRANS64.TRYWAIT P1, [R3+URZ+0x2d800], R0 ;  /* 0x02d80000030075a7 */ /* 0x0002a6000802017f */
[----:B--2---:R-:W-:Y:S05]  /*11e10*/  @!P1 NANOSLEEP.SYNCS 0x989680 ;  /* 0x009896800000995d */ /* 0x004fea0003900000 */
[----:B------:R-:W2:Y:S02]  /*11e20*/  @!P1 SYNCS.PHASECHK.TRANS64 P1, [R3+URZ+0x2d800], R0 ;  /* 0x02d80000030095a7 */ /* 0x000ea4000802007f */
[----:B--2---:R-:W-:Y:S05]  /*11e30*/  @!P1 BRA `(.L_x_665) ;  /* 0xfffffffc00ec9947 */ /* 0x004fea000383ffff */
[----:B------:R-:W-:Y:S05]  /*11e40*/  BRA `(.L_x_808) ;  /* 0xfffffefc00147947 */ /* 0x000fea000383ffff */
.L_x_669:
[----:B--2---:R2:W3:Y:S02]  /*11e50*/  SYNCS.PHASECHK.TRANS64.TRYWAIT P2, [R7+URZ+0x2d830], R0 ;  /* 0x02d83000070075a7 */ /* 0x0044e4000804017f */
[----:B---3--:R-:W-:Y:S05]  /*11e60*/  @!P2 NANOSLEEP.SYNCS 0x989680 ;  /* 0x009896800000a95d */ /* 0x008fea0003900000 */
[----:B------:R-:W3:Y:S02]  /*11e70*/  @!P2 SYNCS.PHASECHK.TRANS64 P2, [R7+URZ+0x2d830], R0 ;  /* 0x02d830000700a5a7 */ /* 0x000ee4000804007f */
[----:B---3--:R-:W-:Y:S05]  /*11e80*/  @!P2 BRA `(.L_x_669) ;  /* 0xfffffffc00f0a947 */ /* 0x008fea000383ffff */
[----:B------:R-:W-:Y:S05]  /*11e90*/  BRA `(.L_x_668) ;  /* 0xfffffefc00347947 */ /* 0x000fea000383ffff */
.L_x_685:
[----:B---3--:R-:W-:-:S04]  /*11ea0*/  IMAD.U32 R11, RZ, RZ, UR6 ;  /* 0x00000006ff0b7e24 */ /* 0x008fc8000f8e00ff */
[----:B------:R3:W4:Y:S03]  /*11eb0*/  SYNCS.PHASECHK.TRANS64.TRYWAIT P2, [R11+URZ+0x2d830], R10 ;  /* 0x02d8300a0b0075a7 */ /* 0x000726000804017f */
[----:B----4-:R-:W-:Y:S05]  /*11ec0*/  @!P2 NANOSLEEP.SYNCS 0x989680 ;  /* 0x009896800000a95d */ /* 0x010fea0003900000 */
[----:B------:R-:W4:Y:S02]  /*11ed0*/  @!P2 SYNCS.PHASECHK.TRANS64 P2, [R11+URZ+0x2d830], R10 ;  /* 0x02d8300a0b00a5a7 */ /* 0x000f24000804007f */
[----:B----4-:R-:W-:Y:S05]  /*11ee0*/  @!P2 BRA `(.L_x_685) ;  /* 0xfffffffc00eca947 */ /* 0x010fea000383ffff */
[----:B------:R-:W-:Y:S05]  /*11ef0*/  BRA `(.L_x_682) ;  /* 0xffffff2c00f07947 */ /* 0x000fea000383ffff */
.L_x_689:
[----:B--2---:R-:W-:-:S04]  /*11f00*/  IMAD.U32 R11, RZ, RZ, UR6 ;  /* 0x00000006ff0b7e24 */ /* 0x004fc8000f8e00ff */
[----:B------:R2:W3:Y:S03]  /*11f10*/  SYNCS.PHASECHK.TRANS64.TRYWAIT P2, [R11+URZ+0x2d850], R10 ;  /* 0x02d8500a0b0075a7 */ /* 0x0004e6000804017f */
[----:B---3--:R-:W-:Y:S05]  /*11f20*/  @!P2 NANOSLEEP.SYNCS 0x989680 ;  /* 0x009896800000a95d */ /* 0x008fea0003900000 */
[----:B------:R-:W3:Y:S02]  /*11f30*/  @!P2 SYNCS.PHASECHK.TRANS64 P2, [R11+URZ+0x2d850], R10 ;  /* 0x02d8500a0b00a5a7 */ /* 0x000ee4000804007f */
[----:B---3--:R-:W-:Y:S05]  /*11f40*/  @!P2 BRA `(.L_x_689) ;  /* 0xfffffffc00eca947 */ /* 0x008fea000383ffff */
[----:B------:R-:W-:Y:S05]  /*11f50*/  BRA `(.L_x_686) ;  /* 0xffffff3000887947 */ /* 0x000fea000383ffff */
.L_x_706:
[----:B--2---:R-:W-:-:S04]  /*11f60*/  IMAD.U32 R12, RZ, RZ, UR6 ;  /* 0x00000006ff0c7e24 */ /* 0x004fc8000f8e00ff */
[----:B------:R2:W3:Y:S03]  /*11f70*/  SYNCS.PHASECHK.TRANS64.TRYWAIT P2, [R12+URZ+0x2d830], R7 ;  /* 0x02d830070c0075a7 */ /* 0x0004e6000804017f */
[----:B---3--:R-:W-:Y:S05]  /*11f80*/  @!P2 NANOSLEEP.SYNCS 0x989680 ;  /* 0x009896800000a95d */ /* 0x008fea0003900000 */
[----:B------:R-:W3:Y:S02]  /*11f90*/  @!P2 SYNCS.PHASECHK.TRANS64 P2, [R12+URZ+0x2d830], R7 ;  /* 0x02d830070c00a5a7 */ /* 0x000ee4000804007f */
[----:B---3--:R-:W-:Y:S05]  /*11fa0*/  @!P2 BRA `(.L_x_706) ;  /* 0xfffffffc00eca947 */ /* 0x008fea000383ffff */
[----:B------:R-:W-:Y:S05]  /*11fb0*/  BRA `(.L_x_703) ;  /* 0xffffff6000707947 */ /* 0x000fea000383ffff */
.L_x_710:
[----:B--2---:R-:W-:-:S04]  /*11fc0*/  IMAD.U32 R12, RZ, RZ, UR6 ;  /* 0x00000006ff0c7e24 */ /* 0x004fc8000f8e00ff */
[----:B------:R2:W3:Y:S03]  /*11fd0*/  SYNCS.PHASECHK.TRANS64.TRYWAIT P2, [R12+URZ+0x2d850], R7 ;  /* 0x02d850070c0075a7 */ /* 0x0004e6000804017f */
[----:B---3--:R-:W-:Y:S05]  /*11fe0*/  @!P2 NANOSLEEP.SYNCS 0x989680 ;  /* 0x009896800000a95d */ /* 0x008fea0003900000 */
[----:B------:R-:W3:Y:S02]  /*11ff0*/  @!P2 SYNCS.PHASECHK.TRANS64 P2, [R12+URZ+0x2d850], R7 ;  /* 0x02d850070c00a5a7 */ /* 0x000ee4000804007f */
[----:B---3--:R-:W-:Y:S05]  /*12000*/  @!P2 BRA `(.L_x_710) ;  /* 0xfffffffc00eca947 */ /* 0x008fea000383ffff */
[----:B------:R-:W-:Y:S05]  /*12010*/  BRA `(.L_x_707) ;  /* 0xffffff6400087947 */ /* 0x000fea000383ffff */
.L_x_716:
[----:B--2---:R-:W-:-:S04]  /*12020*/  IMAD.U32 R14, RZ, RZ, UR6 ;  /* 0x00000006ff0e7e24 */ /* 0x004fc8000f8e00ff */
[----:B------:R2:W3:Y:S03]  /*12030*/  SYNCS.PHASECHK.TRANS64.TRYWAIT P2, [R14+URZ+0x2d830], R7 ;  /* 0x02d830070e0075a7 */ /* 0x0004e6000804017f */
[----:B---3--:R-:W-:Y:S05]  /*12040*/  @!P2 NANOSLEEP.SYNCS 0x989680 ;  /* 0x009896800000a95d */ /* 0x008fea0003900000 */
[----:B------:R-:W3:Y:S02]  /*12050*/  @!P2 SYNCS.PHASECHK.TRANS64 P2, [R14+URZ+0x2d830], R7 ;  /* 0x02d830070e00a5a7 */ /* 0x000ee4000804007f */
[----:B---3--:R-:W-:Y:S05]  /*12060*/  @!P2 BRA `(.L_x_716) ;  /* 0xfffffffc00eca947 */ /* 0x008fea000383ffff */
[----:B------:R-:W-:Y:S05]  /*12070*/  BRA `(.L_x_713) ;  /* 0xffffff8000707947 */ /* 0x000fea000383ffff */
.L_x_720:
[----:B--2---:R-:W-:-:S04]  /*12080*/  IMAD.U32 R14, RZ, RZ, UR6 ;  /* 0x00000006ff0e7e24 */ /* 0x004fc8000f8e00ff */
[----:B------:R2:W3:Y:S03]  /*12090*/  SYNCS.PHASECHK.TRANS64.TRYWAIT P2, [R14+URZ+0x2d850], R7 ;  /* 0x02d850070e0075a7 */ /* 0x0004e6000804017f */
[----:B---3--:R-:W-:Y:S05]  /*120a0*/  @!P2 NANOSLEEP.SYNCS 0x989680 ;  /* 0x009896800000a95d */ /* 0x008fea0003900000 */
[----:B------:R-:W3:Y:S02]  /*120b0*/  @!P2 SYNCS.PHASECHK.TRANS64 P2, [R14+URZ+0x2d850], R7 ;  /* 0x02d850070e00a5a7 */ /* 0x000ee4000804007f */
[----:B---3--:R-:W-:Y:S05]  /*120c0*/  @!P2 BRA `(.L_x_720) ;  /* 0xfffffffc00eca947 */ /* 0x008fea000383ffff */
[----:B------:R-:W-:Y:S05]  /*120d0*/  BRA `(.L_x_717) ;  /* 0xffffff8400087947 */ /* 0x000fea000383ffff */
.L_x_733:
[----:B------:R-:W-:-:S04]  /*120e0*/  IMAD.U32 R3, RZ, RZ, UR9 ;  /* 0x00000009ff037e24 */ /* 0x000fc8000f8e00ff */
[----:B------:R1:W1:Y:S03]  /*120f0*/  SYNCS.PHASECHK.TRANS64.TRYWAIT P0, [R3+URZ+0x2d850], R0 ;  /* 0x02d85000030075a7 */ /* 0x000266000800017f */
[----:B-1----:R-:W-:Y:S05]  /*12100*/  @!P0 NANOSLEEP.SYNCS 0x989680 ;  /* 0x009896800000895d */ /* 0x002fea0003900000 */
[----:B------:R-:W1:Y:S02]  /*12110*/  @!P0 SYNCS.PHASECHK.TRANS64 P0, [R3+URZ+0x2d850], R0 ;  /* 0x02d85000030085a7 */ /* 0x000e64000800007f */
[----:B-1----:R-:W-:Y:S05]  /*12120*/  @!P0 BRA `(.L_x_733) ;  /* 0xfffffffc00ec8947 */ /* 0x002fea000383ffff */
[----:B------:R-:W-:Y:S05]  /*12130*/  BRA `(.L_x_732) ;  /* 0xffffffb000247947 */ /* 0x000fea000383ffff */
.L_x_759:
[----:B------:R-:W-:Y:S02]  /*12140*/  IMAD.MOV.U32 R13, RZ, RZ, R16 ;  /* 0x000000ffff0d7224 */ /* 0x000fe400078e0010 */
[----:B------:R-:W-:Y:S02]  /*12150*/  IMAD.MOV.U32 R12, RZ, RZ, RZ ;  /* 0x000000ffff0c7224 */ /* 0x000fe400078e00ff */
[----:B------:R-:W-:Y:S02]  /*12160*/  IMAD.MOV.U32 R11, RZ, RZ, 0x1f ;  /* 0x0000001fff0b7424 */ /* 0x000fe400078e00ff */
[----:B------:R-:W-:-:S07]  /*12170*/  IMAD.MOV.U32 R15, RZ, RZ, -0x1 ;  /* 0xffffffffff0f7424 */ /* 0x000fce00078e00ff */
[----:B------:R-:W-:Y:S05]  /*12180*/  WARPSYNC.COLLECTIVE R15, `(.L_x_809) ;  /* 0x000000000f087348 */ /* 0x000fea0003c00000 */
[----:B------:R1:W2:Y:S02]  /*12190*/  SHFL.IDX P6, R14, R13, R12, R11 ;  /* 0x0000000c0d0e7389 */ /* 0x0002a400000c000b */
[----:B-12---:R-:W-:Y:S01]  /*121a0*/  ENDCOLLECTIVE ;  /* 0x000000000000791b */ /* 0x006fe20003800000 */
.L_x_809:
[----:B------:R-:W-:Y:S05]  /*121b0*/  BRA `(.L_x_810) ;  /* 0xffffffd800207947 */ /* 0x000fea000383ffff */
.L_x_760:
[----:B------:R-:W-:Y:S01]  /*121c0*/  BSSY B0, `(.L_x_811) ;  /* 0x0000006000007945 */ /* 0x000fe20003800000 */
[----:B------:R-:W-:-:S07]  /*121d0*/  IMAD.MOV.U32 R15, RZ, RZ, -0x1 ;  /* 0xffffffffff0f7424 */ /* 0x000fce00078e00ff */
[----:B------:R-:W-:Y:S05]  /*121e0*/  WARPSYNC.COLLECTIVE R15, `(.L_x_812) ;  /* 0x000000000f0c7348 */ /* 0x000fea0003c00000 */
[----:B------:R-:W-:Y:S02]  /*121f0*/  ELECT P6, UR62, PT ;  /* 0x00000000003e782f */ /* 0x000fe400038c0000 */
[----:B------:R-:W-:Y:S01]  /*12200*/  MOV R14, UR62 ;  /* 0x0000003e000e7c02 */ /* 0x000fe20008000f00 */
[----:B------:R-:W-:Y:S10]  /*12210*/  ENDCOLLECTIVE ;  /* 0x000000000000791b */ /* 0x000ff40003800000 */
.L_x_812:
[----:B------:R-:W-:Y:S05]  /*12220*/  BSYNC B0 ;  /* 0x0000000000007941 */ /* 0x000fea0003800000 */
.L_x_811:
[----:B------:R-:W-:Y:S05]  /*12230*/  BRA `(.L_x_813) ;  /* 0xffffffd800107947 */ /* 0x000fea000383ffff */
.L_x_763:
[----:B--2---:R2:W3:Y:S02]  /*12240*/  SYNCS.PHASECHK.TRANS64.TRYWAIT P2, [R13+URZ+0x2d840], R12 ;  /* 0x02d8400c0d0075a7 */ /* 0x0044e4000804017f */
[----:B---3--:R-:W-:Y:S05]  /*12250*/  @!P2 NANOSLEEP.SYNCS 0x989680 ;  /* 0x009896800000a95d */ /* 0x008fea0003900000 */
[----:B------:R-:W3:Y:S02]  /*12260*/  @!P2 SYNCS.PHASECHK.TRANS64 P2, [R13+URZ+0x2d840], R12 ;  /* 0x02d8400c0d00a5a7 */ /* 0x000ee4000804007f */
[----:B---3--:R-:W-:Y:S05]  /*12270*/  @!P2 BRA `(.L_x_763) ;  /* 0xfffffffc00f0a947 */ /* 0x008fea000383ffff */
[----:B------:R-:W-:Y:S05]  /*12280*/  BRA `(.L_x_814) ;  /* 0xffffffd800647947 */ /* 0x000fea000383ffff */
.L_x_765:
[----:B-1----:R-:W-:-:S04]  /*12290*/  IMAD.U32 R5, RZ, RZ, UR42 ;  /* 0x0000002aff057e24 */ /* 0x002fc8000f8e00ff */
[----:B------:R1:W3:Y:S03]  /*122a0*/  SYNCS.PHASECHK.TRANS64.TRYWAIT P2, [R5+URZ+0x2d820], R4 ;  /* 0x02d82004050075a7 */ /* 0x0002e6000804017f */
[----:B---3--:R-:W-:Y:S05]  /*122b0*/  @!P2 NANOSLEEP.SYNCS 0x989680 ;  /* 0x009896800000a95d */ /* 0x008fea0003900000 */
[----:B------:R-:W3:Y:S02]  /*122c0*/  @!P2 SYNCS.PHASECHK.TRANS64 P2, [R5+URZ+0x2d820], R4 ;  /* 0x02d820040500a5a7 */ /* 0x000ee4000804007f */
[----:B---3--:R-:W-:Y:S05]  /*122d0*/  @!P2 BRA `(.L_x_765) ;  /* 0xfffffffc00eca947 */ /* 0x008fea000383ffff */
[----:B------:R-:W-:Y:S05]  /*122e0*/  BRA `(.L_x_815) ;  /* 0xffffffdc00687947 */ /* 0x000fea000383ffff */
.L_x_771:
[----:B-1----:R1:W2:Y:S02]  /*122f0*/  SYNCS.PHASECHK.TRANS64.TRYWAIT P3, [R3+URZ+0x2d840], R2 ;  /* 0x02d84002030075a7 */ /* 0x0022a4000806017f */
[----:B--2---:R-:W-:Y:S05]  /*12300*/  @!P3 NANOSLEEP.SYNCS 0x989680 ;  /* 0x009896800000b95d */ /* 0x004fea0003900000 */
[----:B------:R-:W2:Y:S02]  /*12310*/  @!P3 SYNCS.PHASECHK.TRANS64 P3, [R3+URZ+0x2d840], R2 ;  /* 0x02d840020300b5a7 */ /* 0x000ea4000806007f */
[----:B--2---:R-:W-:Y:S05]  /*12320*/  @!P3 BRA `(.L_x_771) ;  /* 0xfffffffc00f0b947 */ /* 0x004fea000383ffff */
[----:B------:R-:W-:Y:S05]  /*12330*/  BRA `(.L_x_816) ;  /* 0xffffffe000087947 */ /* 0x000fea000383ffff */
.L_x_773:
[----:B-1----:R1:W2:Y:S02]  /*12340*/  SYNCS.PHASECHK.TRANS64.TRYWAIT P3, [R2+URZ+0x60], R3 ;  /* 0x00006003020075a7 */ /* 0x0022a4000806017f */
[----:B--2---:R-:W-:Y:S05]  /*12350*/  @!P3 NANOSLEEP.SYNCS 0x989680 ;  /* 0x009896800000b95d */ /* 0x004fea0003900000 */
[----:B------:R-:W2:Y:S02]  /*12360*/  @!P3 SYNCS.PHASECHK.TRANS64 P3, [R2+URZ+0x60], R3 ;  /* 0x000060030200b5a7 */ /* 0x000ea4000806007f */
[----:B--2---:R-:W-:Y:S05]  /*12370*/  @!P3 BRA `(.L_x_773) ;  /* 0xfffffffc00f0b947 */ /* 0x004fea000383ffff */
[----:B------:R-:W-:Y:S05]  /*12380*/  BRA `(.L_x_817) ;  /* 0xffffffe000887947 */ /* 0x000fea000383ffff */
.L_x_779:
[----:B-1----:R1:W2:Y:S02]  /*12390*/  SYNCS.PHASECHK.TRANS64.TRYWAIT P3, [R4+URZ+0x2d840], R3 ;  /* 0x02d84003040075a7 */ /* 0x0022a4000806017f */
[----:B--2---:R-:W-:Y:S05]  /*123a0*/  @!P3 NANOSLEEP.SYNCS 0x989680 ;  /* 0x009896800000b95d */ /* 0x004fea0003900000 */
[----:B------:R-:W2:Y:S02]  /*123b0*/  @!P3 SYNCS.PHASECHK.TRANS64 P3, [R4+URZ+0x2d840], R3 ;  /* 0x02d840030400b5a7 */ /* 0x000ea4000806007f */
[----:B--2---:R-:W-:Y:S05]  /*123c0*/  @!P3 BRA `(.L_x_779) ;  /* 0xfffffffc00f0b947 */ /* 0x004fea000383ffff */
[----:B------:R-:W-:Y:S05]  /*123d0*/  BRA `(.L_x_818) ;  /* 0xffffffe400b07947 */ /* 0x000fea000383ffff */
.L_x_781:
[----:B-1----:R1:W2:Y:S02]  /*123e0*/  SYNCS.PHASECHK.TRANS64.TRYWAIT P3, [R3+URZ+0x60], R18 ;  /* 0x00006012030075a7 */ /* 0x0022a4000806017f */
[----:B--2---:R-:W-:Y:S05]  /*123f0*/  @!P3 NANOSLEEP.SYNCS 0x989680 ;  /* 0x009896800000b95d */ /* 0x004fea0003900000 */
[----:B------:R-:W2:Y:S02]  /*12400*/  @!P3 SYNCS.PHASECHK.TRANS64 P3, [R3+URZ+0x60], R18 ;  /* 0x000060120300b5a7 */ /* 0x000ea4000806007f */
[----:B--2---:R-:W-:Y:S05]  /*12410*/  @!P3 BRA `(.L_x_781) ;  /* 0xfffffffc00f0b947 */ /* 0x004fea000383ffff */
[----:B------:R-:W-:Y:S05]  /*12420*/  BRA `(.L_x_819) ;  /* 0xffffffe800307947 */ /* 0x000fea000383ffff */
.L_x_786:
[----:B-1----:R1:W2:Y:S02]  /*12430*/  SYNCS.PHASECHK.TRANS64.TRYWAIT P3, [R3+URZ+0x2d840], R4 ;  /* 0x02d84004030075a7 */ /* 0x0022a4000806017f */
[----:B--2---:R-:W-:Y:S05]  /*12440*/  @!P3 NANOSLEEP.SYNCS 0x989680 ;  /* 0x009896800000b95d */ /* 0x004fea0003900000 */
[----:B------:R-:W2:Y:S02]  /*12450*/  @!P3 SYNCS.PHASECHK.TRANS64 P3, [R3+URZ+0x2d840], R4 ;  /* 0x02d840040300b5a7 */ /* 0x000ea4000806007f */
[----:B--2---:R-:W-:Y:S05]  /*12460*/  @!P3 BRA `(.L_x_786) ;  /* 0xfffffffc00f0b947 */ /* 0x004fea000383ffff */
[----:B------:R-:W-:Y:S05]  /*12470*/  BRA `(.L_x_820) ;  /* 0xffffffec00307947 */ /* 0x000fea000383ffff */
.L_x_788:
[----:B-1----:R1:W2:Y:S02]  /*12480*/  SYNCS.PHASECHK.TRANS64.TRYWAIT P3, [R3+URZ+0x60], R12 ;  /* 0x0000600c030075a7 */ /* 0x0022a4000806017f */
[----:B--2---:R-:W-:Y:S05]  /*12490*/  @!P3 NANOSLEEP.SYNCS 0x989680 ;  /* 0x009896800000b95d */ /* 0x004fea0003900000 */
[----:B------:R-:W2:Y:S02]  /*124a0*/  @!P3 SYNCS.PHASECHK.TRANS64 P3, [R3+URZ+0x60], R12 ;  /* 0x0000600c0300b5a7 */ /* 0x000ea4000806007f */
[----:B--2---:R-:W-:Y:S05]  /*124b0*/  @!P3 BRA `(.L_x_788) ;  /* 0xfffffffc00f0b947 */ /* 0x004fea000383ffff */
[----:B------:R-:W-:Y:S05]  /*124c0*/  BRA `(.L_x_821) ;  /* 0xffffffec00b07947 */ /* 0x000fea000383ffff */
.L_x_795:
[----:B-1----:R1:W2:Y:S02]  /*124d0*/  SYNCS.PHASECHK.TRANS64.TRYWAIT P0, [R3+URZ+0x2d860], R0 ;  /* 0x02d86000030075a7 */ /* 0x0022a4000800017f */
[----:B--2---:R-:W-:Y:S05]  /*124e0*/  @!P0 NANOSLEEP.SYNCS 0x989680 ;  /* 0x009896800000895d */ /* 0x004fea0003900000 */
[----:B------:R-:W2:Y:S02]  /*124f0*/  @!P0 SYNCS.PHASECHK.TRANS64 P0, [R3+URZ+0x2d860], R0 ;  /* 0x02d86000030085a7 */ /* 0x000ea4000800007f */
[----:B--2---:R-:W-:Y:S05]  /*12500*/  @!P0 BRA `(.L_x_795) ;  /* 0xfffffffc00f08947 */ /* 0x004fea000383ffff */
[----:B------:R-:W-:Y:S05]  /*12510*/  BRA `(.L_x_822) ;  /* 0xfffffff000907947 */ /* 0x000fea000383ffff */
.L_x_797:
[----:B------:R-:W-:Y:S01]  /*12520*/  BSSY B0, `(.L_x_823) ;  /* 0x0000007000007945 */ /* 0x000fe20003800000 */
[----:B------:R-:W-:Y:S02]  /*12530*/  IMAD.MOV.U32 R12, RZ, RZ, RZ ;  /* 0x000000ffff0c7224 */ /* 0x000fe400078e00ff */
[----:B------:R-:W-:Y:S02]  /*12540*/  IMAD.MOV.U32 R11, RZ, RZ, 0x1f ;  /* 0x0000001fff0b7424 */ /* 0x000fe400078e00ff */
[----:B------:R-:W-:-:S07]  /*12550*/  IMAD.MOV.U32 R15, RZ, RZ, -0x1 ;  /* 0xffffffffff0f7424 */ /* 0x000fce00078e00ff */
[----:B------:R-:W-:Y:S05]  /*12560*/  WARPSYNC.COLLECTIVE R15, `(.L_x_824) ;  /* 0x000000000f087348 */ /* 0x000fea0003c00000 */
[----:B------:R1:W2:Y:S02]  /*12570*/  SHFL.IDX P6, R14, R13, R12, R11 ;  /* 0x0000000c0d0e7389 */ /* 0x0002a400000c000b */
[----:B-12---:R-:W-:Y:S01]  /*12580*/  ENDCOLLECTIVE ;  /* 0x000000000000791b */ /* 0x006fe20003800000 */
.L_x_824:
[----:B------:R-:W-:Y:S05]  /*12590*/  BSYNC B0 ;  /* 0x0000000000007941 */ /* 0x000fea0003800000 */
.L_x_823:
[----:B------:R-:W-:Y:S05]  /*125a0*/  BRA `(.L_x_825) ;  /* 0xfffffff4001c7947 */ /* 0x000fea000383ffff */
.L_x_799:
[----:B--2---:R2:W3:Y:S02]  /*125b0*/  SYNCS.PHASECHK.TRANS64.TRYWAIT P0, [R9+URZ+0x2d820], R0 ;  /* 0x02d82000090075a7 */ /* 0x0044e4000800017f */
[----:B---3--:R-:W-:Y:S05]  /*125c0*/  @!P0 NANOSLEEP.SYNCS 0x989680 ;  /* 0x009896800000895d */ /* 0x008fea0003900000 */
[----:B------:R-:W3:Y:S02]  /*125d0*/  @!P0 SYNCS.PHASECHK.TRANS64 P0, [R9+URZ+0x2d820], R0 ;  /* 0x02d82000090085a7 */ /* 0x000ee4000800007f */
[----:B---3--:R-:W-:Y:S05]  /*125e0*/  @!P0 BRA `(.L_x_799) ;  /* 0xfffffffc00f08947 */ /* 0x008fea000383ffff */
[----:B------:R-:W-:Y:S05]  /*125f0*/  BRA `(.L_x_826) ;  /* 0xfffffff400647947 */ /* 0x000fea000383ffff */
.L_x_803:
[----:B--2---:R2:W3:Y:S02]  /*12600*/  SYNCS.PHASECHK.TRANS64.TRYWAIT P0, [R5+URZ], R4 ;  /* 0x00000004050075a7 */ /* 0x0044e4000800017f */
[----:B---3--:R-:W-:Y:S05]  /*12610*/  @!P0 NANOSLEEP.SYNCS 0x989680 ;  /* 0x009896800000895d */ /* 0x008fea0003900000 */
[----:B------:R-:W3:Y:S02]  /*12620*/  @!P0 SYNCS.PHASECHK.TRANS64 P0, [R5+URZ], R4 ;  /* 0x00000004050085a7 */ /* 0x000ee4000800007f */
[----:B---3--:R-:W-:Y:S05]  /*12630*/  @!P0 BRA `(.L_x_803) ;  /* 0xfffffffc00f08947 */ /* 0x008fea000383ffff */
[----:B------:R-:W-:Y:S05]  /*12640*/  BRA `(.L_x_827) ;  /* 0xfffffff400ac7947 */ /* 0x000fea000383ffff */
.L_x_804:
[----:B---3--:R3:W4:Y:S02]  /*12650*/  SYNCS.PHASECHK.TRANS64.TRYWAIT P0, [R3+URZ], R2 ;  /* 0x00000002030075a7 */ /* 0x008724000800017f */
[----:B----4-:R-:W-:Y:S05]  /*12660*/  @!P0 NANOSLEEP.SYNCS 0x989680 ;  /* 0x009896800000895d */ /* 0x010fea0003900000 */
[----:B------:R-:W4:Y:S02]  /*12670*/  @!P0 SYNCS.PHASECHK.TRANS64 P0, [R3+URZ], R2 ;  /* 0x00000002030085a7 */ /* 0x000f24000800007f */
[----:B----4-:R-:W-:Y:S05]  /*12680*/  @!P0 BRA `(.L_x_804) ;  /* 0xfffffffc00f08947 */ /* 0x010fea000383ffff */
[----:B------:R-:W-:Y:S05]  /*12690*/  BRA `(.L_x_828) ;  /* 0xfffffff400a07947 */ /* 0x000fea000383ffff */
.L_x_806:
[----:B----4-:R4:W1:Y:S02]  /*126a0*/  SYNCS.PHASECHK.TRANS64.TRYWAIT P0, [R19+URZ], R4 ;  /* 0x00000004130075a7 */ /* 0x010864000800017f */
[----:B-1----:R-:W-:Y:S05]  /*126b0*/  @!P0 NANOSLEEP.SYNCS 0x989680 ;  /* 0x009896800000895d */ /* 0x002fea0003900000 */
[----:B------:R-:W1:Y:S02]  /*126c0*/  @!P0 SYNCS.PHASECHK.TRANS64 P0, [R19+URZ], R4 ;  /* 0x00000004130085a7 */ /* 0x000e64000800007f */
[----:B-1----:R-:W-:Y:S05]  /*126d0*/  @!P0 BRA `(.L_x_806) ;  /* 0xfffffffc00f08947 */ /* 0x002fea000383ffff */
[----:B------:R-:W-:Y:S05]  /*126e0*/  BRA `(.L_x_829) ;  /* 0xfffffff400a47947 */ /* 0x000fea000383ffff */
.L_x_830:
        /* <DEDUP_REMOVED lines=9> */
.L_x_2210:


//--------------------- .text._ZN7cutlass13device_kernelIN5flash11enable_sm90INS1_16FlashAttnFwdSm90INS1_25CollectiveMainloopFwdSm90ILi2EN4cute5tupleIJNS5_1CILi1EEES8_S8_EEENS6_IJNS7_ILi192EEENS7_ILi128EEENS7_ILi96EEEEEELi96ENS_6half_tEfNS_4arch4Sm90ELb0ELb1ELb0ELb1ELb0ELb0ELb0ELb0ELb1ELb0ELb0ELb0EEENS1_21CollectiveEpilogueFwdINS6_IJSA_SC_SB_EEES9_SE_SG_Li384ELb1ELb0ELb0ELb0EEENS1_36VarlenDynamicPersistentTileSchedulerILi192ELi128ELi384ELi32ELb0ELb0ELb1ELb1ELb0ELb1EEEEEEEEEvNT_6ParamsE --------------------------
	.section	.text._ZN7cutlass13device_kernelIN5flash11enable_sm90INS1_16FlashAttnFwdSm90INS1_25CollectiveMainloopFwdSm90ILi2EN4cute5tupleIJNS5_1CILi1EEES8_S8_EEENS6_IJNS7_ILi192EEENS7_ILi128EEENS7_ILi96EEEEEELi96ENS_6half_tEfNS_4arch4Sm90ELb0ELb1ELb0ELb1ELb0ELb0ELb0ELb0ELb1ELb0ELb0ELb0EEENS1_21CollectiveEpilogueFwdINS6_IJSA_SC_SB_EEES9_SE_SG_Li384ELb1ELb0ELb0ELb0EEENS1_36VarlenDynamicPersistentTileSchedulerILi192ELi128ELi384ELi32ELb0ELb0ELb1ELb1ELb0ELb1EEEEEEEEEvNT_6ParamsE,"ax",@progbits
	.align	128
.text._ZN7cutlass13device_kernelIN5flash11enable_sm90INS1_16FlashAttnFwdSm90INS1_25CollectiveMainloopFwdSm90ILi2EN4cute5tupleIJNS5_1CILi1EEES8_S8_EEENS6_IJNS7_ILi192EEENS7_ILi128EEENS7_ILi96EEEEEELi96ENS_6half_tEfNS_4arch4Sm90ELb0ELb1ELb0ELb1ELb0ELb0ELb0ELb0ELb1ELb0ELb0ELb0EEENS1_21CollectiveEpilogueFwdINS6_IJSA_SC_SB_EEES9_SE_SG_Li384ELb1ELb0ELb0ELb0EEENS1_36VarlenDynamicPersistentTileSchedulerILi192ELi128ELi384ELi32ELb0ELb0ELb1ELb1ELb0ELb1EEEEEEEEEvNT_6ParamsE:
        .type           _ZN7cutlass13device_kernelIN5flash11enable_sm90INS1_16FlashAttnFwdSm90INS1_25CollectiveMainloopFwdSm90ILi2EN4cute5tupleIJNS5_1CILi1EEES8_S8_EEENS6_IJNS7_ILi192EEENS7_ILi128EEENS7_ILi96EEEEEELi96ENS_6half_tEfNS_4arch4Sm90ELb0ELb1ELb0ELb1ELb0ELb0ELb0ELb0ELb1ELb0ELb0ELb0EEENS1_21CollectiveEpilogueFwdINS6_IJSA_SC_SB_EEES9_SE_SG_Li384ELb1ELb0ELb0ELb0EEENS1_36VarlenDynamicPersistentTileSchedulerILi192ELi128ELi384ELi32ELb0ELb0ELb1ELb1ELb0ELb1EEEEEEEEEvNT_6ParamsE,@function
        .size           _ZN7cutlass13device_kernelIN5flash11enable_sm90INS1_16FlashAttnFwdSm90INS1_25CollectiveMainloopFwdSm90ILi2EN4cute5tupleIJNS5_1CILi1EEES8_S8_EEENS6_IJNS7_ILi192EEENS7_ILi128EEENS7_ILi96EEEEEELi96ENS_6half_tEfNS_4arch4Sm90ELb0ELb1ELb0ELb1ELb0ELb0ELb0ELb0ELb1ELb0ELb0ELb0EEENS1_21CollectiveEpilogueFwdINS6_IJSA_SC_SB_EEES9_SE_SG_Li384ELb1ELb0ELb0ELb0EEENS1_36VarlenDynamicPersistentTileSchedulerILi192ELi128ELi384ELi32ELb0ELb0ELb1ELb1ELb0ELb1EEEEEEEEEvNT_6ParamsE,(.L_x_2211 - _ZN7cutlass13device_kernelIN5flash11enable_sm90INS1_16FlashAttnFwdSm90INS1_25CollectiveMainloopFwdSm90ILi2EN4cute5tupleIJNS5_1CILi1EEES8_S8_EEENS6_IJNS7_ILi192EEENS7_ILi128EEENS7_ILi96EEEEEELi96ENS_6half_tEfNS_4arch4Sm90ELb0ELb1ELb0ELb1ELb0ELb0ELb0ELb0ELb1ELb0ELb0ELb0EEENS1_21CollectiveEpilogueFwdINS6_IJSA_SC_SB_EEES9_SE_SG_Li384ELb1ELb0ELb0ELb0EEENS1_36VarlenDynamicPersistentTileSchedulerILi192ELi128ELi384ELi32ELb0ELb0ELb1ELb1ELb0ELb1EEEEEEEEEvNT_6ParamsE)
        .other          _ZN7cutlass13device_kernelIN5flash11enable_sm90INS1_16FlashAttnFwdSm90INS1_25CollectiveMainloopFwdSm90ILi2EN4cute5tupleIJNS5_1CILi1EEES8_S8_EEENS6_IJNS7_ILi192EEENS7_ILi128EEENS7_ILi96EEEEEELi96ENS_6half_tEfNS_4arch4Sm90ELb0ELb1ELb0ELb1ELb0ELb0ELb0ELb0ELb1ELb0ELb0ELb0EEENS1_21CollectiveEpilogueFwdINS6_IJSA_SC_SB_EEES9_SE_SG_Li384ELb1ELb0ELb0ELb0EEENS1_36VarlenDynamicPersistentTileSchedulerILi192ELi128ELi384ELi32ELb0ELb0ELb1ELb1ELb0ELb1EEEEEEEEEvNT_6ParamsE,@"STO_CUDA_ENTRY STV_DEFAULT"
_ZN7cutlass13device_kernelIN5flash11enable_sm90INS1_16FlashAttnFwdSm90INS1_25CollectiveMainloopFwdSm90ILi2EN4cute5tupleIJNS5_1CILi1EEES8_S8_EEENS6_IJNS7_ILi192EEENS7_ILi128EEENS7_ILi96EEEEEELi96ENS_6half_tEfNS_4arch4Sm90ELb0ELb1ELb0ELb1ELb0ELb0ELb0ELb0ELb1ELb0ELb0ELb0EEENS1_21CollectiveEpilogueFwdINS6_IJSA_SC_SB_EEES9_SE_SG_Li384ELb1ELb0ELb0ELb0EEENS1_36VarlenDynamicPersistentTileSchedulerILi192ELi128ELi384ELi32ELb0ELb0ELb1ELb1ELb0ELb1EEEEEEEEEvNT_6ParamsE:
        /* <DEDUP_REMOVED lines=21> */
.L_x_832:
[----:B------:R-:W-:Y:S05]  /*0150*/  BSYNC B0 ;  /* 0x0000000000007941 */ /* 0x000fea0003800000 */
.L_x_831:
        /* <DEDUP_REMOVED lines=41> */
.L_x_833:
        /* <DEDUP_REMOVED lines=22> */
.L_x_834:
        /* <DEDUP_REMOVED lines=18> */
.L_x_835:
        /* <DEDUP_REMOVED lines=22> */
.L_x_836:
        /* <DEDUP_REMOVED lines=22> */
.L_x_837:
[----:B------:R-:W-:Y:S01]  /*0930*/  PLOP3.LUT P0, PT, PT, PT, UP0, 0x80, 0x0 ;  /* 0x000000000000781c */ /* 0x000fe20003f0f008 */
[----:B------:R-:W-:Y:S01]  /*0940*/  UMOV UR36, 0x1 ;  /* 0x0000000100247882 */ /* 0x000fe20000000000 */
[----:B------:R-:W-:Y:S01]  /*0950*/  NOP ;  /* 0x0000000000007918 */ /* 0x000fe20000000000 */
[----:B------:R-:W-:Y:S01]  /*0960*/  USEL UR36, UR36, 0x2, !UP0 ;  /* 0x0000000224247887 */ /* 0x000fe2000c000000 */
[----:B------:R-:W-:Y:S01]  /*0970*/  ULDC.64 UR48, c[0x0][0x208] ;  /* 0x0000820000307ab9 */ /* 0x000fe20000000a00 */
[----:B012-4-:R-:W-:Y:S08]  /*0980*/  BAR.SYNC.DEFER_BLOCKING 0x0 ;  /* 0x0000000000007b1d */ /* 0x017ff00000010000 */
[----:B------:R-:W-:Y:S05]  /*0990*/  @!P0 BRA `(.L_x_838) ;  /* 0x000000e800ac8947 */ /* 0x000fea0003800000 */
.L_x_839:
        /* <DEDUP_REMOVED lines=10> */
[----:B0-----:R-:W-:-:S04]  /*0a40*/  LOP3.LUT R0, R2, 0xffffff80, RZ, 0xc0, !PT ;  /* 0xffffff8002007812 */ /* 0x001fc800078ec0ff */
[----:B------:R-:W-:-:S13]  /*0a50*/  ISETP.NE.AND P0, PT, R0, 0x80, PT ;  /* 0x000000800000780c */ /* 0x000fda0003f05270 */
[----:B------:R-:W-:Y:S08]  /*0a60*/  @!P0 BAR.ARV 0x9, 0x100 ;  /* 0x0244000000008b1d */ /* 0x000ff00000002000 */
[----:B------:R-:W-:Y:S06]  /*0a70*/  BAR.SYNC.DEFER_BLOCKING 0x5, 0x1a0 ;  /* 0x0146800000007b1d */ /* 0x000fec0000010000 */
[----:B------:R-:W0:Y:S02]  /*0a80*/  LDS.128 R144, [UR42+0x2d8d0] ;  /* 0x02d8d02aff907984 */ /* 0x000e240008000c00 */
[----:B------:R-:W-:Y:S06]  /*0a90*/  BAR.ARV 0x4, 0x1a0 ;  /* 0x0106800000007b1d */ /* 0x000fec0000002000 */
[----:B0-----:R-:W-:-:S13]  /*0aa0*/  ISETP.GE.AND P0, PT, R147, UR4, PT ;  /* 0x0000000493007c0c */ /* 0x001fda000bf06270 */
[----:B------:R-:W-:Y:S05]  /*0ab0*/  @P0 EXIT ;  /* 0x000000000000094d */ /* 0x000fea0003800000 */
[----:B------:R-:W-:Y:S01]  /*0ac0*/  VIADD R153, R2, 0xffffff80 ;  /* 0xffffff8002997836 */ /* 0x000fe20000000000 */
[----:B------:R-:W-:Y:S01]  /*0ad0*/  R2UR UR6, R146 ;  /* 0x00000000920672ca */ /* 0x000fe200000e0000 */
[----:B------:R-:W-:Y:S01]  /*0ae0*/  IMAD.MOV.U32 R18, RZ, RZ, 0x40 ;  /* 0x00000040ff127424 */ /* 0x000fe200078e00ff */
[----:B------:R-:W-:Y:S01]  /*0af0*/  R2UR UR5, R147 ;  /* 0x00000000930572ca */ /* 0x000fe200000e0000 */
[----:B------:R-:W-:Y:S01]  /*0b00*/  ULOP3.LUT UR45, UR36, 0x1, URZ, 0xfc, !UPT ;  /* 0x00000001242d7892 */ /* 0x000fe2000f8efc3f */
[----:B------:R-:W-:Y:S01]  /*0b10*/  SHF.R.S32.HI R0, RZ, 0x1f, R153 ;  /* 0x0000001fff007819 */ /* 0x000fe20000011499 */
[----:B------:R-:W-:Y:S01]  /*0b20*/  UMOV UR44, URZ ;  /* 0x0000003f002c7c82 */ /* 0x000fe20008000000 */
[----:B------:R-:W-:Y:S01]  /*0b30*/  UMOV UR46, URZ ;  /* 0x0000003f002e7c82 */ /* 0x000fe20008000000 */
[----:B------:R-:W-:Y:S01]  /*0b40*/  UMOV UR43, URZ ;  /* 0x0000003f002b7c82 */ /* 0x000fe20008000000 */
[CC--:B------:R-:W-:Y:S02]  /*0b50*/  LEA.HI R151, R0.reuse, R153.reuse, RZ, 0x7 ;  /* 0x0000009900977211 */ /* 0x0c0fe400078f38ff */
[----:B------:R-:W-:-:S02]  /*0b60*/  LEA.HI R2, R0, R153, RZ, 0x4 ;  /* 0x0000009900027211 */ /* 0x000fc400078f20ff */
[----:B------:R-:W-:Y:S02]  /*0b70*/  LOP3.LUT R4, R151, 0xffffff80, RZ, 0xc0, !PT ;  /* 0xffffff8097047812 */ /* 0x000fe400078ec0ff */
[----:B------:R-:W-:Y:S02]  /*0b80*/  SHF.R.S32.HI R7, RZ, 0x4, R2 ;  /* 0x00000004ff077819 */ /* 0x000fe40000011402 */
[----:B------:R-:W-:Y:S01]  /*0b90*/  LEA.HI R6, R0, R153, RZ, 0x5 ;  /* 0x0000009900067211 */ /* 0x000fe200078f28ff */
[C---:B------:R-:W-:Y:S01]  /*0ba0*/  IMAD.IADD R149, R153.reuse, 0x1, -R4 ;  /* 0x0000000199957824 */ /* 0x040fe200078e0a04 */
[C---:B------:R-:W-:Y:S02]  /*0bb0*/  LOP3.LUT R4, R2.reuse, 0xfffffff0, RZ, 0xc0, !PT ;  /* 0xfffffff002047812 */ /* 0x040fe400078ec0ff */
[----:B------:R-:W-:Y:S02]  /*0bc0*/  LEA.HI R2, R2, R7, RZ, 0x1 ;  /* 0x0000000702027211 */ /* 0x000fe400078f08ff */
[----:B------:R-:W-:Y:S01]  /*0bd0*/  SHF.R.S32.HI R10, RZ, 0x1f, R149 ;  /* 0x0000001fff0a7819 */ /* 0x000fe20000011495 */
[----:B------:R-:W-:Y:S01]  /*0be0*/  IMAD.IADD R4, R153, 0x1, -R4 ;  /* 0x0000000199047824 */ /* 0x000fe200078e0a04 */
[----:B------:R-:W-:-:S02]  /*0bf0*/  LOP3.LUT R2, R2, 0x1ffffffe, RZ, 0xc0, !PT ;  /* 0x1ffffffe02027812 */ /* 0x000fc400078ec0ff */
[----:B------:R-:W-:Y:S02]  /*0c00*/  LEA.HI R11, R10, R149, RZ, 0x2 ;  /* 0x000000950a0b7211 */ /* 0x000fe400078f10ff */
[----:B------:R-:W-:Y:S01]  /*0c10*/  SHF.R.S32.HI R3, RZ, 0x1f, R4 ;  /* 0x0000001fff037819 */ /* 0x000fe20000011404 */
[----:B------:R-:W-:Y:S01]  /*0c20*/  IMAD.IADD R2, R7, 0x1, -R2 ;  /* 0x0000000107027824 */ /* 0x000fe200078e0a02 */
[--C-:B------:R-:W-:Y:S02]  /*0c30*/  SHF.R.S32.HI R8, RZ, 0x2, R11.reuse ;  /* 0x00000002ff087819 */ /* 0x100fe4000001140b */
[----:B------:R-:W-:Y:S02]  /*0c40*/  SHF.R.S32.HI R5, RZ, 0x1f, R11 ;  /* 0x0000001fff057819 */ /* 0x000fe4000001140b */
[----:B------:R-:W-:Y:S02]  /*0c50*/  LEA.HI R3, R3, R4, RZ, 0x3 ;  /* 0x0000000403037211 */ /* 0x000fe400078f18ff */
[----:B------:R-:W-:-:S02]  /*0c60*/  LEA.HI R9, R5, R8, RZ, 0x3 ;  /* 0x0000000805097211 */ /* 0x000fc400078f18ff */
[C---:B------:R-:W-:Y:S02]  /*0c70*/  LOP3.LUT R5, R3.reuse, 0xfffffff8, RZ, 0xc0, !PT ;  /* 0xfffffff803057812 */ /* 0x040fe400078ec0ff */
[----:B------:R-:W-:Y:S01]  /*0c80*/  SHF.R.S32.HI R7, RZ, 0x5, R6 ;  /* 0x00000005ff077819 */ /* 0x000fe20000011406 */
[----:B------:R-:W-:Y:S01]  /*0c90*/  IMAD.SHL.U32 R6, R3, 0x40, RZ ;  /* 0x0000004003067824 */ /* 0x000fe200078e00ff */
[----:B------:R-:W-:Y:S01]  /*0ca0*/  LOP3.LUT R9, R9, 0xfffffff8, RZ, 0xc0, !PT ;  /* 0xfffffff809097812 */ /* 0x000fe200078ec0ff */
[----:B------:R-:W-:Y:S01]  /*0cb0*/  IMAD.IADD R5, R4, 0x1, -R5 ;  /* 0x0000000104057824 */ /* 0x000fe200078e0a05 */
[----:B------:R-:W-:Y:S01]  /*0cc0*/  SHF.R.S32.HI R151, RZ, 0x7, R151 ;  /* 0x00000007ff977819 */ /* 0x000fe20000011497 */
[----:B------:R-:W-:Y:S01]  /*0cd0*/  IMAD R152, R7, 0x10, R4 ;  /* 0x0000001007987824 */ /* 0x000fe200078e0204 */
[----:B------:R-:W-:Y:S01]  /*0ce0*/  LOP3.LUT R6, R6, 0x7ffffe00, RZ, 0xc0, !PT ;  /* 0x7ffffe0006067812 */ /* 0x000fe200078ec0ff */
[C---:B------:R-:W-:Y:S01]  /*0cf0*/  IMAD.SHL.U32 R4, R5.reuse, 0x40, RZ ;  /* 0x0000004005047824 */ /* 0x040fe200078e00ff */
[----:B------:R-:W-:Y:S01]  /*0d00*/  R2P PR, R5, 0x6 ;  /* 0x0000000605007804 */ /* 0x000fe20000000000 */
[----:B------:R-:W-:Y:S01]  /*0d10*/  IMAD.SHL.U32 R3, R2, 0x8, RZ ;  /* 0x0000000802037824 */ /* 0x000fe200078e00ff */
[----:B------:R-:W-:Y:S01]  /*0d20*/  LEA.HI R10, R10, R149, RZ, 0x5 ;  /* 0x000000950a0a7211 */ /* 0x000fe200078f28ff */
[----:B------:R-:W-:Y:S01]  /*0d30*/  IMAD.IADD R13, R8, 0x1, -R9 ;  /* 0x00000001080d7824 */ /* 0x000fe200078e0a09 */
[----:B------:R-:W-:Y:S01]  /*0d40*/  LOP3.LUT R4, R4, 0x1c0, RZ, 0xc0, !PT ;  /* 0x000001c004047812 */ /* 0x000fe200078ec0ff */
[----:B------:R-:W-:Y:S01]  /*0d50*/  IMAD R6, R7, 0x400, R6 ;  /* 0x0000040007067824 */ /* 0x000fe200078e0206 */
[----:B------:R-:W-:Y:S01]  /*0d60*/  LEA.HI R0, R0, R153, RZ, 0x2 ;  /* 0x0000009900007211 */ /* 0x000fe200078f10ff */
[----:B------:R-:W-:Y:S01]  /*0d70*/  IMAD.HI R8, R151, 0x55555556, RZ ;  /* 0x5555555697087827 */ /* 0x000fe200078e02ff */
[----:B------:R-:W-:-:S02]  /*0d80*/  LOP3.LUT R2, R4, 0x8, R3, 0xf8, !PT ;  /* 0x0000000804027812 */ /* 0x000fc400078ef803 */
[----:B------:R-:W-:Y:S01]  /*0d90*/  SHF.R.U32.HI R9, RZ, 0x3, R4 ;  /* 0x00000003ff097819 */ /* 0x000fe20000011604 */
[----:B------:R-:W-:Y:S01]  /*0da0*/  IMAD.U32 R152, R152, 0x20, R3 ;  /* 0x0000002098987824 */ /* 0x000fe200078e0003 */
[----:B------:R-:W-:Y:S02]  /*0db0*/  LEA.HI R8, R8, R8, RZ, 0x1 ;  /* 0x0000000808087211 */ /* 0x000fe400078f08ff */
[----:B------:R-:W-:Y:S02]  /*0dc0*/  LOP3.LUT R9, R2, R9, RZ, 0x3c, !PT ;  /* 0x0000000902097212 */ /* 0x000fe400078e3cff */
[----:B------:R-:W-:Y:S01]  /*0dd0*/  SHF.R.S32.HI R10, RZ, 0x5, R10 ;  /* 0x00000005ff0a7819 */ /* 0x000fe2000001140a */
[----:B------:R-:W-:Y:S01]  /*0de0*/  IMAD R8, R8, -0x3, R151 ;  /* 0xfffffffd08087824 */ /* 0x000fe200078e0297 */
[----:B------:R-:W-:Y:S01]  /*0df0*/  LOP3.LUT R2, R0, 0x1ffffffc, RZ, 0xc0, !PT ;  /* 0x1ffffffc00027812 */ /* 0x000fe200078ec0ff */
[----:B------:R-:W-:Y:S01]  /*0e00*/  IMAD.IADD R6, R6, 0x1, R9 ;  /* 0x0000000106067824 */ /* 0x000fe200078e0209 */
[----:B------:R-:W-:Y:S01]  /*0e10*/  SEL R18, R18, 0xffffffc0, !P2 ;  /* 0xffffffc012127807 */ /* 0x000fe20005000000 */
[----:B------:R-:W-:Y:S01]  /*0e20*/  IMAD R13, R10, 0x10, R13 ;  /* 0x000000100a0d7824 */ /* 0x000fe200078e020d */
[----:B------:R-:W-:Y:S01]  /*0e30*/  LOP3.LUT R16, R11, 0x7ffffffc, RZ, 0xc0, !PT ;  /* 0x7ffffffc0b107812 */ /* 0x000fe200078ec0ff */
[----:B------:R-:W-:Y:S01]  /*0e40*/  IMAD.IADD R2, R153, 0x1, -R2 ;  /* 0x0000000199027824 */ /* 0x000fe200078e0a02 */
[----:B------:R-:W-:Y:S01]  /*0e50*/  LEA R17, R6, UR42, 0x1 ;  /* 0x0000002a06117c11 */ /* 0x000fe2000f8e08ff */
[----:B------:R-:W-:Y:S01]  /*0e60*/  IMAD R150, R8, 0x40, R13 ;  /* 0x0000004008967824 */ /* 0x000fe200078e020d */
[----:B------:R-:W-:Y:S01]  /*0e70*/  SHF.R.S32.HI R142, RZ, 0x2, R0 ;  /* 0x00000002ff8e7819 */ /* 0x000fe20000011400 */
[----:B------:R-:W-:-:S02]  /*0e80*/  IMAD.SHL.U32 R140, R2, 0x8, RZ ;  /* 0x00000008028c7824 */ /* 0x000fc400078e00ff */
[C---:B------:R-:W-:Y:S02]  /*0e90*/  VIADD R19, R17.reuse, 0x21800 ;  /* 0x0002180011137836 */ /* 0x040fe40000000000 */
[----:B------:R-:W-:Y:S02]  /*0ea0*/  VIADD R23, R17, 0x21820 ;  /* 0x0002182011177836 */ /* 0x000fe40000000000 */
[C---:B------:R-:W-:Y:S02]  /*0eb0*/  @P1 VIADD R23, R19.reuse, 0xffffffe0 ;  /* 0xffffffe013171836 */ /* 0x040fe40000000000 */
[----:B------:R-:W-:Y:S02]  /*0ec0*/  IMAD.IADD R19, R19, 0x1, R18 ;  /* 0x0000000113137824 */ /* 0x000fe400078e0212 */
[----:B------:R-:W-:Y:S02]  /*0ed0*/  IMAD.IADD R16, R149, 0x1, -R16 ;  /* 0x0000000195107824 */ /* 0x000fe400078e0a10 */
[----:B------:R-:W-:-:S02]  /*0ee0*/  IMAD.IADD R18, R18, 0x1, R23 ;  /* 0x0000000112127824 */ /* 0x000fc400078e0217 */
[----:B------:R-:W-:-:S07]  /*0ef0*/  VIADD R136, R23, 0x6000 ;  /* 0x0000600017887836 */ /* 0x000fce0000000000 */
.L_x_931:
[----:B------:R-:W-:Y:S01]  /*0f00*/  ULDC.64 UR8, c[0x0][0xa28] ;  /* 0x00028a0000087ab9 */ /* 0x000fe20000000a00 */
[----:B0-----:R-:W0:Y:S01]  /*0f10*/  LDC R139, c[0x0][0x288] ;  /* 0x0000a200ff8b7b82 */ /* 0x001e220000000800 */
[----:B------:R-:W-:Y:S01]  /*0f20*/  UISETP.NE.U32.AND UP0, UPT, UR8, URZ, UPT ;  /* 0x0000003f0800728c */ /* 0x000fe2000bf05070 */
[----:B-1---5:R-:W-:-:S03]  /*0f30*/  IMAD.MOV.U32 R6, RZ, RZ, RZ ;  /* 0x000000ffff067224 */ /* 0x022fc600078e00ff */
[----:B------:R-:W-:-:S03]  /*0f40*/  UISETP.NE.AND.EX UP0, UPT, UR9, URZ, UPT, UP0 ;  /* 0x0000003f0900728c */ /* 0x000fc6000bf05300 */
[----:B------:R-:W-:Y:S01]  /*0f50*/  ULDC.64 UR8, c[0x0][0xa18] ;  /* 0x0002860000087ab9 */ /* 0x000fe20000000a00 */
[----:B--2---:R-:W1:Y:S01]  /*0f60*/  LDC.64 R8, c[0x0][0x3f8] ;  /* 0x0000fe00ff087b82 */ /* 0x004e620000000a00 */
[----:B------:R-:W-:Y:S01]  /*0f70*/  UISETP.NE.U32.AND UP1, UPT, UR8, URZ, UPT ;  /* 0x0000003f0800728c */ /* 0x000fe2000bf25070 */
[----:B------:R-:W-:-:S03]  /*0f80*/  PLOP3.LUT P0, PT, PT, PT, UP0, 0x80, 0x0 ;  /* 0x000000000000781c */ /* 0x000fc60003f0f008 */
[----:B------:R-:W-:-:S03]  /*0f90*/  UISETP.NE.AND.EX UP1, UPT, UR9, URZ, UPT, UP1 ;  /* 0x0000003f0900728c */ /* 0x000fc6000bf25310 */
[----:B------:R-:W-:Y:S01]  /*0fa0*/  @UP0 ULDC.64 UR8, c[0x0][0xa28] ;  /* 0x00028a0000080ab9 */ /* 0x000fe20000000a00 */
[----:B------:R-:W2:Y:S01]  /*0fb0*/  LDC R0, c[0x0][0x404] ;  /* 0x00010100ff007b82 */ /* 0x000ea20000000800 */
[----:B------:R-:W-:Y:S01]  /*0fc0*/  @UP0 UIMAD.WIDE UR8, UR5, 0x4, UR8 ;  /* 0x00000004050808a5 */ /* 0x000fe2000f8e0208 */
[----:B------:R-:W-:-:S05]  /*0fd0*/  PLOP3.LUT P2, PT, PT, PT, UP1, 0x80, 0x0 ;  /* 0x000000000000781c */ /* 0x000fca0003f4f018 */
[----:B------:R-:W-:Y:S01]  /*0fe0*/  @UP1 ULDC.64 UR10, c[0x0][0xa18] ;  /* 0x00028600000a1ab9 */ /* 0x000fe20000000a00 */
[----:B------:R-:W-:Y:S01]  /*0ff0*/  IMAD.U32 R2, RZ, RZ, UR8 ;  /* 0x00000008ff027e24 */ /* 0x000fe2000f8e00ff */
[----:B---3--:R-:W3:Y:S01]  /*1000*/  LDC R137, c[0x0][0x2e0] ;  /* 0x0000b800ff897b82 */ /* 0x008ee20000000800 */
[----:B------:R-:W-:Y:S01]  /*1010*/  IMAD.U32 R3, RZ, RZ, UR9 ;  /* 0x00000009ff037e24 */ /* 0x000fe2000f8e00ff */
[----:B------:R-:W-:-:S04]  /*1020*/  @UP1 UIMAD.WIDE UR8, UR5, 0x4, UR10 ;  /* 0x00000004050818a5 */ /* 0x000fc8000f8e020a */
[----:B----4-:R4:W5:Y:S02]  /*1030*/  @P0 LDG.E R6, desc[UR48][R2.64] ;  /* 0x0000003002060981 */ /* 0x010964000c1e1900 */
[----:B------:R-:W-:Y:S02]  /*1040*/  IMAD.U32 R4, RZ, RZ, UR8 ;  /* 0x00000008ff047e24 */ /* 0x000fe4000f8e00ff */
[----:B------:R-:W-:Y:S01]  /*1050*/  IMAD.U32 R5, RZ, RZ, UR9 ;  /* 0x00000009ff057e24 */ /* 0x000fe2000f8e00ff */
[----:B------:R-:W-:-:S04]  /*1060*/  ULDC.64 UR8, c[0x0][0xa20] ;  /* 0x0002880000087ab9 */ /* 0x000fc80000000a00 */
[----:B0-----:R4:W5:Y:S01]  /*1070*/  @P2 LDG.E R139, desc[UR48][R4.64] ;  /* 0x00000030048b2981 */ /* 0x001962000c1e1900 */
[----:B-1----:R-:W-:Y:S01]  /*1080*/  ISETP.NE.U32.AND P0, PT, R8, RZ, PT ;  /* 0x000000ff0800720c */ /* 0x002fe20003f05070 */
[----:B------:R-:W-:Y:S01]  /*1090*/  UMOV UR41, UR6 ;  /* 0x0000000600297c82 */ /* 0x000fe20008000000 */
[----:B------:R-:W-:Y:S02]  /*10a0*/  ISETP.NE.U32.AND P1, PT, RZ, UR8, PT ;  /* 0x00000008ff007c0c */ /* 0x000fe4000bf25070 */
[----:B------:R-:W-:Y:S02]  /*10b0*/  ISETP.NE.AND.EX P0, PT, R9, RZ, PT, P0 ;  /* 0x000000ff0900720c */ /* 0x000fe40003f05300 */
[----:B------:R-:W-:Y:S02]  /*10c0*/  ISETP.NE.AND.EX P1, PT, RZ, UR9, PT, P1 ;  /* 0x00000009ff007c0c */ /* 0x000fe4000bf25310 */
[----:B--2---:R-:W-:Y:S01]  /*10d0*/  SEL R0, R0, 0x1, P0 ;  /* 0x0000000100007807 */ /* 0x004fe20000000000 */
[----:B----4-:R-:W-:Y:S10]  /*10e0*/  @P2 BRA `(.L_x_840) ;  /* 0x00000000002c2947 */ /* 0x010ff40003800000 */
[----:B------:R-:W-:Y:S02]  /*10f0*/  ULDC.64 UR6, c[0x0][0xa00] ;  /* 0x0002800000067ab9 */ /* 0x000fe40000000a00 */
[----:B------:R-:W-:-:S04]  /*1100*/  ISETP.NE.U32.AND P0, PT, RZ, UR6, PT ;  /* 0x00000006ff007c0c */ /* 0x000fc8000bf05070 */
[----:B------:R-:W-:-:S13]  /*1110*/  ISETP.NE.AND.EX P0, PT, RZ, UR7, PT, P0 ;  /* 0x00000007ff007c0c */ /* 0x000fda000bf05300 */
[----:B------:R-:W-:Y:S05]  /*1120*/  @!P0 BRA `(.L_x_840) ;  /* 0x00000000001c8947 */ /* 0x000fea0003800000 */
[----:B------:R-:W-:Y:S02]  /*1130*/  ULDC.64 UR6, c[0x0][0xa00] ;  /* 0x0002800000067ab9 */ /* 0x000fe40000000a00 */
[----:B------:R-:W-:-:S06]  /*1140*/  UIMAD.WIDE UR6, UR5, 0x4, UR6 ;  /* 0x00000004050678a5 */ /* 0x000fcc000f8e0206 */
[----:B------:R-:W-:Y:S02]  /*1150*/  IMAD.U32 R2, RZ, RZ, UR6 ;  /* 0x00000006ff027e24 */ /* 0x000fe4000f8e00ff */
[----:B------:R-:W-:-:S05]  /*1160*/  IMAD.U32 R3, RZ, RZ, UR7 ;  /* 0x00000007ff037e24 */ /* 0x000fca000f8e00ff */
[----:B-----5:R-:W2:Y:S04]  /*1170*/  LDG.E R139, desc[UR48][R2.64] ;  /* 0x00000030028b7981 */ /* 0x020ea8000c1e1900 */
[----:B------:R-:W2:Y:S02]  /*1180*/  LDG.E R4, desc[UR48][R2.64+0x4] ;  /* 0x0000043002047981 */ /* 0x000ea4000c1e1900 */
[----:B--2---:R-:W-:-:S07]  /*1190*/  IMAD.IADD R139, R4, 0x1, -R139 ;  /* 0x00000001048b7824 */ /* 0x004fce00078e0a8b */
.L_x_840:
[----:B------:R-:W-:Y:S01]  /*11a0*/  UMOV UR40, UR5 ;  /* 0x0000000500287c82 */ /* 0x000fe20008000000 */
[----:B---3--:R-:W-:Y:S02]  /*11b0*/  IMAD R137, R0, R137, RZ ;  /* 0x0000008900897224 */ /* 0x008fe400078e02ff */
[----:B------:R-:W-:Y:S01]  /*11c0*/  IMAD.MOV.U32 R148, RZ, RZ, R145 ;  /* 0x000000ffff947224 */ /* 0x000fe200078e0091 */
[----:B------:R-:W-:Y:S06]  /*11d0*/  @!P1 BRA `(.L_x_841) ;  /* 0x0000000000189947 */ /* 0x000fec0003800000 */
[----:B------:R-:W-:Y:S02]  /*11e0*/  ULDC.64 UR6, c[0x0][0xa20] ;  /* 0x0002880000067ab9 */ /* 0x000fe40000000a00 */
[----:B------:R-:W-:-:S06]  /*11f0*/  UIMAD.WIDE UR4, UR5, 0x4, UR6 ;  /* 0x00000004050478a5 */ /* 0x000fcc000f8e0206 */
[----:B------:R-:W-:Y:S02]  /*1200*/  IMAD.U32 R2, RZ, RZ, UR4 ;  /* 0x00000004ff027e24 */ /* 0x000fe4000f8e00ff */
[----:B------:R-:W-:-:S05]  /*1210*/  IMAD.U32 R3, RZ, RZ, UR5 ;  /* 0x00000005ff037e24 */ /* 0x000fca000f8e00ff */
[----:B------:R0:W5:Y:S01]  /*1220*/  LDG.E R137, desc[UR48][R2.64] ;  /* 0x0000003002897981 */ /* 0x000162000c1e1900 */
[----:B------:R-:W-:Y:S05]  /*1230*/  BRA `(.L_x_842) ;  /* 0x00000000002c7947 */ /* 0x000fea0003800000 */
.L_x_841:
        /* <DEDUP_REMOVED lines=8> */
[----:B------:R-:W2:Y:S04]  /*12c0*/  LDG.E R137, desc[UR48][R2.64] ;  /* 0x0000003002897981 */ /* 0x000ea8000c1e1900 */
[----:B------:R-:W2:Y:S02]  /*12d0*/  LDG.E R0, desc[UR48][R2.64+0x4] ;  /* 0x0000043002007981 */ /* 0x000ea4000c1e1900 */
[----:B--2---:R-:W-:-:S07]  /*12e0*/  IMAD.IADD R137, R0, 0x1, -R137 ;  /* 0x0000000100897824 */ /* 0x004fce00078e0a89 */
.L_x_842:
[----:B------:R-:W1:Y:S01]  /*12f0*/  LDC.64 R8, c[0x0][0x9e0] ;  /* 0x00027800ff087b82 */ /* 0x000e620000000a00 */
[----:B------:R-:W-:Y:S02]  /*1300*/  IMAD.MOV.U32 R0, RZ, RZ, 0xc0 ;  /* 0x000000c0ff007424 */ /* 0x000fe400078e00ff */
[----:B-----5:R-:W-:Y:S02]  /*1310*/  IMAD.IADD R137, R137, 0x1, -R6 ;  /* 0x0000000189897824 */ /* 0x020fe400078e0a06 */
[----:B------:R-:W-:-:S05]  /*1320*/  IMAD R0, R145, R0, 0xc0 ;  /* 0x000000c091007424 */ /* 0x000fca00078e0200 */
[----:B0-----:R-:W-:Y:S02]  /*1330*/  IADD3 R3, R137, R0, -R139 ;  /* 0x0000000089037210 */ /* 0x001fe40007ffe88b */
[----:B-1----:R-:W-:-:S03]  /*1340*/  ISETP.GE.AND P1, PT, R9, 0x1, PT ;  /* 0x000000010900780c */ /* 0x002fc60003f26270 */
[----:B------:R-:W-:-:S10]  /*1350*/  IMAD.IADD R0, R3, 0x1, R8 ;  /* 0x0000000103007824 */ /* 0x000fd400078e0208 */
[----:B------:R-:W-:Y:S05]  /*1360*/  @!P1 BRA `(.L_x_843) ;  /* 0x0000000000409947 */ /* 0x000fea0003800000 */
[C---:B------:R-:W-:Y:S01]  /*1370*/  ISETP.GT.AND P0, PT, R3.reuse, RZ, PT ;  /* 0x000000ff0300720c */ /* 0x040fe20003f04270 */
[----:B------:R-:W-:-:S12]  /*1380*/  VIADD R2, R3, 0xffffffff ;  /* 0xffffffff03027836 */ /* 0x000fd80000000000 */
[----:B------:R-:W-:Y:S05]  /*1390*/  @P0 BRA `(.L_x_844) ;  /* 0x00000000001c0947 */ /* 0x000fea0003800000 */
[----:B------:R-:W-:Y:S01]  /*13a0*/  ISETP.NE.AND P0, PT, R9, 0x1, PT ;  /* 0x000000010900780c */ /* 0x000fe20003f05270 */
[----:B------:R-:W-:-:S12]  /*13b0*/  IMAD.MOV R3, RZ, RZ, -R3 ;  /* 0x000000ffff037224 */ /* 0x000fd800078e0a03 */
[----:B------:R-:W0:Y:S02]  /*13c0*/  @P0 LDC.64 R4, c[0x0][0x9e8] ;  /* 0x00027a00ff040b82 */ /* 0x000e240000000a00 */
[----:B0-----:R-:W-:-:S05]  /*13d0*/  @P0 IMAD.HI.U32 R2, R3, R4, RZ ;  /* 0x0000000403020227 */ /* 0x001fca00078e00ff */
[----:B------:R-:W-:-:S04]  /*13e0*/  @P0 SHF.R.U32.HI R3, RZ, R5, R2 ;  /* 0x00000005ff030219 */ /* 0x000fc80000011602 */
[----:B------:R-:W-:Y:S01]  /*13f0*/  LOP3.LUT R2, RZ, R3, RZ, 0x33, !PT ;  /* 0x00000003ff027212 */ /* 0x000fe200078e33ff */
[----:B------:R-:W-:Y:S06]  /*1400*/  BRA `(.L_x_845) ;  /* 0x0000000000107947 */ /* 0x000fec0003800000 */
.L_x_844:
[----:B------:R-:W-:-:S13]  /*1410*/  ISETP.NE.AND P0, PT, R9, 0x1, PT ;  /* 0x000000010900780c */ /* 0x000fda0003f05270 */
[----:B------:R-:W0:Y:S02]  /*1420*/  @P0 LDC.64 R4, c[0x0][0x9e8] ;  /* 0x00027a00ff040b82 */ /* 0x000e240000000a00 */
[----:B0-----:R-:W-:-:S05]  /*1430*/  @P0 IMAD.HI.U32 R4, R2, R4, RZ ;  /* 0x0000000402040227 */ /* 0x001fca00078e00ff */
[----:B------:R-:W-:-:S07]  /*1440*/  @P0 SHF.R.U32.HI R2, RZ, R5, R4 ;  /* 0x00000005ff020219 */ /* 0x000fce0000011604 */
.L_x_845:
[----:B------:R-:W-:-:S05]  /*1450*/  IMAD R3, R2, R9, R9 ;  /* 0x0000000902037224 */ /* 0x000fca00078e0209 */
[----:B------:R-:W-:-:S07]  /*1460*/  VIMNMX R0, R0, R3, PT ;  /* 0x0000000300007248 */ /* 0x000fce0003fe0100 */
.L_x_843:
[----:B------:R-:W-:Y:S01]  /*1470*/  VIADD R2, R0, 0x7f ;  /* 0x0000007f00027836 */ /* 0x000fe20000000000 */
[----:B------:R-:W-:Y:S01]  /*1480*/  ULDC UR4, c[0x0][0x9dc] ;  /* 0x0002770000047ab9 */ /* 0x000fe20000000800 */
[----:B------:R-:W-:Y:S02]  /*1490*/  VIADD R0, R137, 0x7f ;  /* 0x0000007f89007836 */ /* 0x000fe40000000000 */
[----:B------:R-:W-:Y:S01]  /*14a0*/  IMAD R4, R145, 0xc0, -R139 ;  /* 0x000000c091047824 */ /* 0x000fe200078e0a8b */
[----:B------:R-:W-:Y:S02]  /*14b0*/  SHF.R.S32.HI R5, RZ, 0x1f, R2 ;  /* 0x0000001fff057819 */ /* 0x000fe40000011402 */
[----:B------:R-:W-:Y:S01]  /*14c0*/  SHF.R.S32.HI R3, RZ, 0x1f, R0 ;  /* 0x0000001fff037819 */ /* 0x000fe20000011400 */
[----:B------:R-:W-:Y:S01]  /*14d0*/  IMAD.IADD R4, R137, 0x1, R4 ;  /* 0x0000000189047824 */ /* 0x000fe200078e0204 */
[----:B------:R-:W-:Y:S02]  /*14e0*/  LEA.HI R5, R5, R2, RZ, 0x7 ;  /* 0x0000000205057211 */ /* 0x000fe400078f38ff */
[----:B------:R-:W-:Y:S01]  /*14f0*/  LEA.HI R3, R3, R0, RZ, 0x7 ;  /* 0x0000000003037211 */ /* 0x000fe200078f38ff */
[----:B------:R-:W-:Y:S01]  /*1500*/  VIADD R6, R4, -UR4 ;  /* 0x8000000404067c36 */ /* 0x000fe20008000000 */
[----:B------:R-:W-:-:S02]  /*1510*/  SHF.R.S32.HI R88, RZ, 0x7, R5 ;  /* 0x00000007ff587819 */ /* 0x000fc40000011405 */
[----:B------:R-:W-:Y:S02]  /*1520*/  SHF.R.S32.HI R3, RZ, 0x7, R3 ;  /* 0x00000007ff037819 */ /* 0x000fe40000011403 */
[----:B------:R-:W-:Y:S02]  /*1530*/  R2UR UR4, R6 ;  /* 0x00000000060472ca */ /* 0x000fe400000e0000 */
[----:B------:R-:W-:Y:S01]  /*1540*/  VIMNMX R88, R3, R88, PT ;  /* 0x0000005803587248 */ /* 0x000fe20003fe0100 */
[----:B------:R-:W-:-:S12]  /*1550*/  @!P1 BRA `(.L_x_846) ;  /* 0x0000000000449947 */ /* 0x000fd80003800000 */
[----:B------:R-:W-:-:S13]  /*1560*/  ISETP.GT.AND P0, PT, R4, -0x1, PT ;  /* 0xffffffff0400780c */ /* 0x000fda0003f04270 */
[----:B------:R-:W-:Y:S05]  /*1570*/  @P0 BRA `(.L_x_847) ;  /* 0x00000000001c0947 */ /* 0x000fea0003800000 */
[----:B------:R-:W-:Y:S02]  /*1580*/  ISETP.NE.AND P0, PT, R9, 0x1, PT ;  /* 0x000000010900780c */ /* 0x000fe40003f05270 */
[----:B------:R-:W-:-:S11]  /*1590*/  LOP3.LUT R3, RZ, R4, RZ, 0x33, !PT ;  /* 0x00000004ff037212 */ /* 0x000fd600078e33ff */
[----:B------:R-:W0:Y:S02]  /*15a0*/  @P0 LDC.64 R6, c[0x0][0x9e8] ;  /* 0x00027a00ff060b82 */ /* 0x000e240000000a00 */
[----:B0-----:R-:W-:-:S05]  /*15b0*/  @P0 IMAD.HI.U32 R0, R3, R6, RZ ;  /* 0x0000000603000227 */ /* 0x001fca00078e00ff */
[----:B------:R-:W-:-:S04]  /*15c0*/  @P0 SHF.R.U32.HI R3, RZ, R7, R0 ;  /* 0x00000007ff030219 */ /* 0x000fc80000011600 */
[----:B------:R-:W-:Y:S01]  /*15d0*/  LOP3.LUT R4, RZ, R3, RZ, 0x33, !PT ;  /* 0x00000003ff047212 */ /* 0x000fe200078e33ff */
[----:B------:R-:W-:Y:S06]  /*15e0*/  BRA `(.L_x_848) ;  /* 0x0000000000107947 */ /* 0x000fec0003800000 */
.L_x_847:
[----:B------:R-:W-:-:S13]  /*15f0*/  ISETP.NE.AND P0, PT, R9, 0x1, PT ;  /* 0x000000010900780c */ /* 0x000fda0003f05270 */
[----:B------:R-:W0:Y:S02]  /*1600*/  @P0 LDC.64 R2, c[0x0][0x9e8] ;  /* 0x00027a00ff020b82 */ /* 0x000e240000000a00 */
[----:B0-----:R-:W-:-:S05]  /*1610*/  @P0 IMAD.HI.U32 R0, R4, R2, RZ ;  /* 0x0000000204000227 */ /* 0x001fca00078e00ff */
[----:B------:R-:W-:-:S07]  /*1620*/  @P0 SHF.R.U32.HI R4, RZ, R3, R0 ;  /* 0x00000003ff040219 */ /* 0x000fce0000011600 */
.L_x_848:
[----:B------:R-:W-:-:S05]  /*1630*/  IMAD R4, R4, R9, RZ ;  /* 0x0000000904047224 */ /* 0x000fca00078e02ff */
[----:B------:R-:W-:-:S13]  /*1640*/  R2UR UR5, R4 ;  /* 0x00000000040572ca */ /* 0x000fda00000e0000 */
[----:B------:R-:W-:-:S04]  /*1650*/  UISETP.LT.AND UP0, UPT, UR4, UR5, UPT ;  /* 0x000000050400728c */ /* 0x000fc8000bf01270 */
[----:B------:R-:W-:-:S12]  /*1660*/  USEL UR4, UR4, UR5, !UP0 ;  /* 0x0000000504047287 */ /* 0x000fd8000c000000 */
.L_x_846:
[----:B------:R-:W-:Y:S01]  /*1670*/  USHF.R.S32.HI UR5, URZ, 0x1f, UR4 ;  /* 0x0000001f3f057899 */ /* 0x000fe20008011404 */
[----:B------:R-:W-:Y:S02]  /*1680*/  PLOP3.LUT P0, PT, PT, PT, PT, 0x80, 0x0 ;  /* 0x000000000000781c */ /* 0x000fe40003f0f070 */
[----:B------:R-:W-:Y:S02]  /*1690*/  CS2R R2, SRZ ;  /* 0x0000000000027805 */ /* 0x000fe4000001ff00 */
[----:B------:R-:W-:Y:S01]  /*16a0*/  CS2R R134, SRZ ;  /* 0x0000000000867805 */ /* 0x000fe2000001ff00 */
[----:B------:R-:W-:Y:S01]  /*16b0*/  ULEA.HI UR5, UR5, UR4, URZ, 0x7 ;  /* 0x0000000405057291 */ /* 0x000fe2000f8f383f */
[----:B------:R-:W-:Y:S02]  /*16c0*/  CS2R R132, SRZ ;  /* 0x0000000000847805 */ /* 0x000fe4000001ff00 */
        /* <DEDUP_REMOVED lines=11> */
[----:B------:R-:W-:Y:S02]  /*1780*/  CS2R R116, SRZ ;  /* 0x0000000000747805 */ /* 0x000fe4000001ff00 */
[----:B------:R-:W-:Y:S02]  /*1790*/  CS2R R114, SRZ ;  /* 0x0000000000727805 */ /* 0x000fe4000001ff00 */
[----:B------:R-:W-:Y:S02]  /*17a0*/  CS2R R112, SRZ ;  /* 0x0000000000707805 */ /* 0x000fe4000001ff00 */
[----:B------:R-:W-:Y:S02]  /*17b0*/  CS2R R110, SRZ ;  /* 0x00000000006e7805 */ /* 0x000fe4000001ff00 */
[----:B------:R-:W-:-:S02]  /*17c0*/  CS2R R108, SRZ ;  /* 0x00000000006c7805 */ /* 0x000fc4000001ff00 */
[----:B------:R-:W-:Y:S02]  /*17d0*/  ISETP.GT.AND P1, PT, R88, UR39, PT ;  /* 0x0000002758007c0c */ /* 0x000fe4000bf24270 */
        /* <DEDUP_REMOVED lines=21> */
[----:B------:R-:W-:Y:S02]  /*1930*/  ULEA UR4, UR5, UR42, 0xc ;  /* 0x0000002a05047291 */ /* 0x000fe4000f8e603f */
[----:B------:R-:W-:Y:S02]  /*1940*/  ULEA UR5, UR5, UR6, 0xd ;  /* 0x0000000605057291 */ /* 0x000fe4000f8e683f */
[----:B------:R-:W-:Y:S02]  /*1950*/  UIADD3 UR4, UR4, 0xc400, URZ ;  /* 0x0000c40004047890 */ /* 0x000fe4000fffe03f */
[----:B------:R-:W-:Y:S02]  /*1960*/  USHF.R.U32.HI UR5, URZ, 0x4, UR5 ;  /* 0x000000043f057899 */ /* 0x000fe40008011605 */
[----:B------:R-:W-:Y:S02]  /*1970*/  USHF.R.U32.HI UR4, URZ, 0x4, UR4 ;  /* 0x000000043f047899 */ /* 0x000fe40008011604 */
[----:B------:R-:W-:-:S02]  /*1980*/  ULOP3.LUT UR37, UR5, 0x3fff, URZ, 0xc0, !UPT ;  /* 0x00003fff05257892 */ /* 0x000fc4000f8ec03f */
        /* <DEDUP_REMOVED lines=18> */
.L_x_850:
[----:B------:R-:W-:Y:S01]  /*1ab0*/  ULEA.HI UR4, UR44, UR44, URZ, 0x1 ;  /* 0x0000002c2c047291 */ /* 0x000fe2000f8f083f */
[----:B------:R-:W-:-:S03]  /*1ac0*/  IMAD.U32 R2, RZ, RZ, UR45 ;  /* 0x0000002dff027e24 */ /* 0x000fc6000f8e00ff */
[----:B------:R-:W-:Y:S02]  /*1ad0*/  ULOP3.LUT UR4, UR4, 0xfffffffe, URZ, 0xc0, !UPT ;  /* 0xfffffffe04047892 */ /* 0x000fe4000f8ec03f */
[----:B------:R-:W-:Y:S02]  /*1ae0*/  ISETP.NE.AND P0, PT, R2, 0x3, PT ;  /* 0x000000030200780c */ /* 0x000fe40003f05270 */
[----:B------:R-:W-:-:S06]  /*1af0*/  UIADD3 UR4, UR44, -UR4, URZ ;  /* 0x800000042c047290 */ /* 0x000fcc000fffe03f */
[----:B------:R-:W-:-:S05]  /*1b00*/  IMAD.U32 R0, RZ, RZ, UR4 ;  /* 0x00000004ff007e24 */ /* 0x000fca000f8e00ff */
[----:B------:R-:W-:-:S04]  /*1b10*/  SHF.L.U32 R0, R0, 0x1f, RZ ;  /* 0x0000001f00007819 */ /* 0x000fc800000006ff */
[----:B------:R-:W0:Y:S02]  /*1b20*/  SYNCS.PHASECHK.TRANS64.TRYWAIT P1, [UR42+0x2d800], R0 ;  /* 0x02d80000ff0075a7 */ /* 0x000e24000802016a */
[----:B0-----:R-:W-:Y:S05]  /*1b30*/  @!P1 BRA `(.L_x_851) ;  /* 0x0000012400ac9947 */ /* 0x001fea0003800000 */
.L_x_1027:
[----:B------:R-:W-:Y:S05]  /*1b40*/  @!P0 BRA `(.L_x_852) ;  /* 0x0000000000048947 */ /* 0x000fea0003800000 */
[----:B------:R-:W-:Y:S01]  /*1b50*/  BPT.TRAP 0x1 ;  /* 0x000000040000795c */ /* 0x000fe20000300000 */
.L_x_852:
[----:B------:R-:W-:Y:S02]  /*1b60*/  IMAD.U32 R5, RZ, RZ, UR43 ;  /* 0x0000002bff057e24 */ /* 0x000fe4000f8e00ff */
[----:B0-----:R-:W-:-:S03]  /*1b70*/  IMAD.U32 R0, RZ, RZ, UR46 ;  /* 0x0000002eff007e24 */ /* 0x001fc6000f8e00ff */
[----:B------:R-:W-:Y:S02]  /*1b80*/  LEA R5, R5, UR42, 0x3 ;  /* 0x0000002a05057c11 */ /* 0x000fe4000f8e18ff */
[----:B------:R-:W-:-:S04]  /*1b90*/  SHF.L.U32 R0, R0, 0x1f, RZ ;  /* 0x0000001f00007819 */ /* 0x000fc800000006ff */
[----:B------:R0:W1:Y:S01]  /*1ba0*/  SYNCS.PHASECHK.TRANS64.TRYWAIT P2, [R5+URZ+0x2d830], R0 ;  /* 0x02d83000050075a7 */ /* 0x000062000804017f */
[----:B------:R-:W-:Y:S05]  /*1bb0*/  @!P0 BRA `(.L_x_853) ;  /* 0x0000000000048947 */ /* 0x000fea0003800000 */
[----:B------:R-:W-:Y:S01]  /*1bc0*/  BPT.TRAP 0x1 ;  /* 0x000000040000795c */ /* 0x000fe20000300000 */
.L_x_853:
[----:B------:R-:W2:Y:S02]  /*1bd0*/  S2R R2, SR_TID.X ;  /* 0x0000000000027919 */ /* 0x000ea40000002100 */
[----:B--2---:R-:W-:Y:S01]  /*1be0*/  LOP3.LUT P1, RZ, R2, 0x7f, RZ, 0xc0, !PT ;  /* 0x0000007f02ff7812 */ /* 0x004fe2000782c0ff */
[----:B-1----:R-:W-:-:S12]  /*1bf0*/  @P2 BRA `(.L_x_854) ;  /* 0x0000000000082947 */ /* 0x002fd80003800000 */
[----:B------:R-:W1:Y:S02]  /*1c00*/  SYNCS.PHASECHK.TRANS64.TRYWAIT P2, [R5+URZ+0x2d830], R0 ;  /* 0x02d83000050075a7 */ /* 0x000e64000804017f */
[----:B-1----:R-:W-:Y:S05]  /*1c10*/  @!P2 BRA `(.L_x_855) ;  /* 0x00000124008ca947 */ /* 0x002fea0003800000 */
.L_x_854:
[----:B------:R-:W-:Y:S05]  /*1c20*/  WARPSYNC.ALL ;  /* 0x0000000000007948 */ /* 0x000fea0003800000 */
[----:B------:R-:W-:Y:S01]  /*1c30*/  UIADD3 UR4, UR42, 0x15400, URZ ;  /* 0x000154002a047890 */ /* 0x000fe2000fffe03f */
[----:B------:R-:W-:Y:S01]  /*1c40*/  WARPGROUP.ARRIVE ;  /* 0x00000000000079c5 */ /* 0x000fe20000000000 */
[----:B------:R-:W-:Y:S01]  /*1c50*/  UMOV UR5, 0x80000020 ;  /* 0x8000002000057882 */ /* 0x000fe20000000000 */
[----:B------:R-:W-:Y:S01]  /*1c60*/  UMOV UR7, 0x80000020 ;  /* 0x8000002000077882 */ /* 0x000fe20000000000 */
[----:B------:R-:W-:Y:S01]  /*1c70*/  USHF.R.U32.HI UR4, URZ, 0x4, UR4 ;  /* 0x000000043f047899 */ /* 0x000fe20008011604 */
[----:B------:R-:W-:Y:S01]  /*1c80*/  IMAD.MOV.U32 R3, RZ, RZ, -0x80 ;  /* 0xffffff80ff037424 */ /* 0x000fe200078e00ff */
[----:B------:R-:W-:Y:S01]  /*1c90*/  UMOV UR9, 0x80000020 ;  /* 0x8000002000097882 */ /* 0x000fe20000000000 */
[----:B------:R-:W-:Y:S01]  /*1ca0*/  UMOV UR11, 0x80000020 ;  /* 0x80000020000b7882 */ /* 0x000fe20000000000 */
[----:B------:R-:W-:Y:S01]  /*1cb0*/  ULOP3.LUT UR4, UR4, 0x3fff, URZ, 0xc0, !UPT ;  /* 0x00003fff04047892 */ /* 0x000fe2000f8ec03f */
[----:B------:R-:W-:Y:S01]  /*1cc0*/  IMAD R4, R88, R3, 0x80 ;  /* 0x0000008058047424 */ /* 0x000fe200078e0203 */
[----:B------:R-:W-:Y:S01]  /*1cd0*/  UMOV UR13, 0x80000020 ;  /* 0x80000020000d7882 */ /* 0x000fe20000000000 */
[----:B------:R-:W-:Y:S01]  /*1ce0*/  UMOV UR15, 0x80000020 ;  /* 0x80000020000f7882 */ /* 0x000fe20000000000 */
[----:B------:R-:W-:Y:S01]  /*1cf0*/  ULOP3.LUT UR32, UR4, 0x10000, URZ, 0xfc, !UPT ;  /* 0x0001000004207892 */ /* 0x000fe2000f8efc3f */
[----:B------:R-:W-:Y:S01]  /*1d00*/  IMAD.IADD R2, R137, 0x1, R4 ;  /* 0x0000000189027824 */ /* 0x000fe200078e0204 */
[----:B------:R-:W-:Y:S01]  /*1d10*/  ULOP3.LUT UR4, UR47, 0x10000, URZ, 0xfc, !UPT ;  /* 0x000100002f047892 */ /* 0x000fe2000f8efc3f */
[----:B01----:R-:W-:Y:S01]  /*1d20*/  @!P1 VIADD R0, R5, 0x2d840 ;  /* 0x0002d84005009836 */ /* 0x003fe20000000000 */
[----:B------:R-:W-:Y:S01]  /*1d30*/  UIMAD UR6, UR43, 0x600, UR32 ;  /* 0x000006002b0678a4 */ /* 0x000fe2000f8e0220 */
[----:B------:R-:W-:Y:S01]  /*1d40*/  IMAD R6, R145, 0xc0, R150 ;  /* 0x000000c091067824 */ /* 0x000fe200078e0296 */
[----:B------:R-:W-:Y:S01]  /*1d50*/  UIADD3 UR8, UR4, 0x2, URZ ;  /* 0x0000000204087890 */ /* 0x000fe2000fffe03f */
[----:B------:R-:W-:Y:S01]  /*1d60*/  IADD3 R3, -R139, 0x1, R2 ;  /* 0x000000018b037810 */ /* 0x000fe20007ffe102 */
[----:B------:R-:W-:Y:S01]  /*1d70*/  UIADD3 UR10, UR6, 0x2, URZ ;  /* 0x00000002060a7890 */ /* 0x000fe2000fffe03f */
[----:B------:R-:W-:Y:S01]  /*1d80*/  @!P1 PRMT R0, RZ, 0x654, R0 ;  /* 0x00000654ff009816 */ /* 0x000fe20000000000 */
[----:B------:R-:W-:Y:S01]  /*1d90*/  UIADD3 UR12, UR4, 0x300, URZ ;  /* 0x00000300040c7890 */ /* 0x000fe2000fffe03f */
[----:B------:R-:W-:Y:S01]  /*1da0*/  IMAD R8, R16, -0x2, R2 ;  /* 0xfffffffe10087824 */ /* 0x000fe200078e0202 */
[----:B------:R-:W-:-:S02]  /*1db0*/  UIADD3 UR14, UR6, 0x200, URZ ;  /* 0x00000200060e7890 */ /* 0x000fc4000fffe03f */
[----:B------:R-:W-:Y:S01]  /*1dc0*/  HGMMA.64x128x16.F32 R24, gdesc[UR4], RZ, !UPT, gsb0 ;  /* 0x01e00000041879f0 */ /* 0x000fe2000c0008ff */
[----:B------:R-:W-:Y:S01]  /*1dd0*/  UIADD3 UR16, UR4, 0x302, URZ ;  /* 0x0000030204107890 */ /* 0x000fe2000fffe03f */
[----:B------:R-:W-:Y:S01]  /*1de0*/  IMAD R3, R16, -0x2, R3 ;  /* 0xfffffffe10037824 */ /* 0x000fe200078e0203 */
[----:B------:R-:W-:Y:S01]  /*1df0*/  UIADD3 UR18, UR6, 0x202, URZ ;  /* 0x0000020206127890 */ /* 0x000fe2000fffe03f */
[----:B------:R-:W-:Y:S01]  /*1e00*/  LEA R9, R88, 0xffffff80, 0x7 ;  /* 0xffffff8058097811 */ /* 0x000fe200078e38ff */
        /* <DEDUP_REMOVED lines=12> */
[----:B------:R-:W-:Y:S01]  /*1ed0*/  UISETP.GE.AND UP0, UPT, UR7, 0x1, UPT ;  /* 0x000000010700788c */ /* 0x000fe2000bf06270 */
[----:B------:R-:W-:-:S05]  /*1ee0*/  VIADD R11, R3, UR6 ;  /* 0x00000006030b7c36 */ /* 0x000fca0008000000 */
[----:B------:R-:W-:Y:S01]  /*1ef0*/  PLOP3.LUT P2, PT, PT, PT, UP0, 0x40, 0x0 ;  /* 0x000000000000781c */ /* 0x000fe20003f4e808 */
[----:B------:R-:W-:Y:S02]  /*1f00*/  WARPGROUP.DEPBAR.LE gsb0, 0x0 ;  /* 0x00008000000079c5 */ /* 0x000fe40000010000 */
[----:B------:R-:W-:-:S06]  /*1f10*/  WARPGROUP.ARRIVE ;  /* 0x00000000000079c5 */ /* 0x000fcc0000000000 */
[----:B------:R-:W-:Y:S01]  /*1f20*/  HGMMA.64x128x16.F32 R24, gdesc[UR8], R24, gsb0 ;  /* 0x01e00000081879f0 */ /* 0x000fe20008000818 */
[----:B------:R-:W-:-:S06]  /*1f30*/  ULOP3.LUT UR10, URZ, UR35, URZ, 0x33, !UPT ;  /* 0x000000233f0a7292 */ /* 0x000fcc000f8e333f */
[----:B------:R-:W-:-:S04]  /*1f40*/  VIADD R10, R3, UR10 ;  /* 0x0000000a030a7c36 */ /* 0x000fc80008000000 */
[----:B------:R-:W-:Y:S01]  /*1f50*/  IMAD.IADD R2, R10, 0x1, R6 ;  /* 0x000000010a027824 */ /* 0x000fe200078e0206 */
[----:B------:R-:W-:Y:S02]  /*1f60*/  WARPGROUP.DEPBAR.LE gsb0, 0x0 ;  /* 0x00008000000079c5 */ /* 0x000fe40000010000 */
[----:B------:R-:W-:-:S06]  /*1f70*/  WARPGROUP.ARRIVE ;  /* 0x00000000000079c5 */ /* 0x000fcc0000000000 */
        /* <DEDUP_REMOVED lines=12> */
[----:B0-----:R-:W-:Y:S01]  /*2040*/  VIADDMNMX R0, R6, R11, R8, PT ;  /* 0x0000000b06007246 */ /* 0x001fe20003800108 */
[----:B------:R-:W-:Y:S06]  /*2050*/  @P2 BRA `(.L_x_856) ;  /* 0x0000000000582947 */ /* 0x000fec0003800000 */
[----:B------:R-:W-:Y:S01]  /*2060*/  IADD3 R3, -R139, R137, R6 ;  /* 0x000000898b037210 */ /* 0x000fe20007ffe106 */
[----:B------:R-:W-:Y:S03]  /*2070*/  BSSY B0, `(.L_x_857) ;  /* 0x0000010000007945 */ /* 0x000fe60003800000 */
        /* <DEDUP_REMOVED lines=10> */
.L_x_858:
[----:B------:R-:W-:-:S06]  /*2120*/  UISETP.NE.AND UP1, UPT, UR7, 0x1, UPT ;  /* 0x000000010700788c */ /* 0x000fcc000bf25270 */
[----:B------:R-:W-:-:S05]  /*2130*/  PLOP3.LUT P2, PT, PT, PT, UP1, 0x80, 0x0 ;  /* 0x000000000000781c */ /* 0x000fca0003f4f018 */
[----:B------:R-:W-:-:S08]  /*2140*/  @UP1 ULDC.64 UR10, c[0x0][0x9e8] ;  /* 0x00027a00000a1ab9 */ /* 0x000fd00000000a00 */
[----:B------:R-:W-:-:S05]  /*2150*/  @P2 IMAD.HI.U32 R5, R3, UR10, RZ ;  /* 0x0000000a03052c27 */ /* 0x000fca000f8e00ff */
[----:B------:R-:W-:-:S07]  /*2160*/  @P2 SHF.R.U32.HI R3, RZ, UR11, R5 ;  /* 0x0000000bff032c19 */ /* 0x000fce0008011605 */
.L_x_859:
[----:B------:R-:W-:Y:S05]  /*2170*/  BSYNC B0 ;  /* 0x0000000000007941 */ /* 0x000fea0003800000 */
.L_x_857:
[----:B------:R-:W-:-:S04]  /*2180*/  IMAD R3, R3, UR7, -R9 ;  /* 0x0000000703037c24 */ /* 0x000fc8000f8e0a09 */
[----:B------:R-:W-:-:S05]  /*2190*/  IMAD R3, R16, -0x2, R3 ;  /* 0xfffffffe10037824 */ /* 0x000fca00078e0203 */
[----:B------:R-:W-:Y:S02]  /*21a0*/  VIMNMX R2, R2, R3, !PT ;  /* 0x0000000302027248 */ /* 0x000fe40007fe0100 */
[----:B------:R-:W-:-:S07]  /*21b0*/  VIADDMNMX R0, R3, UR7, R0, PT ;  /* 0x0000000703007c46 */ /* 0x000fce000b800100 */
.L_x_856:
[----:B------:R-:W-:Y:S01]  /*21c0*/  ISETP.GE.AND P4, PT, R4, 0x9, PT ;  /* 0x000000090400780c */ /* 0x000fe20003f86270 */
[----:B------:R-:W-:Y:S01]  /*21d0*/  VIADD R5, R6, 0x8 ;  /* 0x0000000806057836 */ /* 0x000fe20000000000 */
[C---:B------:R-:W-:Y:S02]  /*21e0*/  ISETP.GE.AND P2, PT, R4.reuse, 0x2, PT ;  /* 0x000000020400780c */ /* 0x040fe40003f46270 */
[----:B------:R-:W-:Y:S01]  /*21f0*/  ISETP.GE.AND P5, PT, R4, 0xa, PT ;  /* 0x0000000a0400780c */ /* 0x000fe20003fa6270 */
[----:B------:R-:W-:Y:S01]  /*2200*/  IMAD.IADD R3, R10, 0x1, R5 ;  /* 0x000000010a037824 */ /* 0x000fe200078e0205 */
        /* <DEDUP_REMOVED lines=178> */
[----:B------:R-:W-:Y:S02]  /*2d30*/  ISETP.GT.AND P6, PT, R2, 0x79, !P6 ;  /* 0x000000790200780c */ /* 0x000fe400077c4270 */
[----:B------:R-:W-:Y:S02]  /*2d40*/  VIADDMNMX R2, R5, R11, R8, PT ;  /* 0x0000000b05027246 */ /* 0x000fe40003800108 */
[----:B------:R-:W-:-:S04]  /*2d50*/  ISETP.LT.OR P6, PT, R0, 0x7a, P6 ;  /* 0x0000007a0000780c */ /* 0x000fc800037c1670 */
[----:B------:R-:W-:Y:S02]  /*2d60*/  FSEL R85, R85, -INF , !P6 ;  /* 0xff80000055557808 */ /* 0x000fe40007000000 */
[----:B------:R-:W-:-:S13]  /*2d70*/  PLOP3.LUT P6, PT, PT, PT, UP0, 0x40, 0x0 ;  /* 0x000000000000781c */ /* 0x000fda0003fce808 */
[----:B------:R-:W-:Y:S05]  /*2d80*/  @P6 BRA `(.L_x_860) ;  /* 0x0000000000646947 */ /* 0x000fea0003800000 */
[----:B------:R-:W-:Y:S01]  /*2d90*/  IADD3 R0, R137, 0x8, R6 ;  /* 0x0000000889007810 */ /* 0x000fe20007ffe006 */
[----:B------:R-:W-:Y:S04]  /*2da0*/  BSSY B0, `(.L_x_861) ;  /* 0x0000013000007945 */ /* 0x000fe80003800000 */
        /* <DEDUP_REMOVED lines=12> */
.L_x_862:
[----:B------:R-:W-:-:S06]  /*2e70*/  UISETP.NE.AND UP1, UPT, UR7, 0x1, UPT ;  /* 0x000000010700788c */ /* 0x000fcc000bf25270 */
[----:B------:R-:W-:-:S05]  /*2e80*/  PLOP3.LUT P6, PT, PT, PT, UP1, 0x80, 0x0 ;  /* 0x000000000000781c */ /* 0x000fca0003fcf018 */
[----:B------:R-:W-:-:S08]  /*2e90*/  @UP1 ULDC.64 UR10, c[0x0][0x9e8] ;  /* 0x00027a00000a1ab9 */ /* 0x000fd00000000a00 */
[----:B------:R-:W-:Y:S01]  /*2ea0*/  @P6 IMAD.HI.U32 R4, R0, UR10, RZ ;  /* 0x0000000a00046c27 */ /* 0x000fe2000f8e00ff */
[----:B------:R-:W-:-:S13]  /*2eb0*/  PLOP3.LUT P6, PT, PT, PT, UP1, 0x80, 0x0 ;  /* 0x000000000000781c */ /* 0x000fda0003fcf018 */
[----:B------:R-:W-:-:S07]  /*2ec0*/  @P6 SHF.R.U32.HI R0, RZ, UR11, R4 ;  /* 0x0000000bff006c19 */ /* 0x000fce0008011604 */
.L_x_863:
[----:B------:R-:W-:Y:S05]  /*2ed0*/  BSYNC B0 ;  /* 0x0000000000007941 */ /* 0x000fea0003800000 */
.L_x_861:
[----:B------:R-:W-:-:S04]  /*2ee0*/  IMAD R9, R0, UR7, -R9 ;  /* 0x0000000700097c24 */ /* 0x000fc8000f8e0a09 */
[----:B------:R-:W-:-:S05]  /*2ef0*/  IMAD R9, R16, -0x2, R9 ;  /* 0xfffffffe10097824 */ /* 0x000fca00078e0209 */
[----:B------:R-:W-:Y:S02]  /*2f00*/  VIMNMX R3, R3, R9, !PT ;  /* 0x0000000903037248 */ /* 0x000fe40007fe0100 */
[----:B------:R-:W-:-:S07]  /*2f10*/  VIADDMNMX R2, R9, UR7, R2, PT ;  /* 0x0000000709027c46 */ /* 0x000fce000b800102 */
.L_x_860:
[----:B------:R-:W-:Y:S01]  /*2f20*/  ISETP.GT.AND P2, PT, R3, 0x1, !P2 ;  /* 0x000000010300780c */ /* 0x000fe20005744270 */
[----:B------:R-:W-:Y:S01]  /*2f30*/  ULDC UR33, c[0x0][0x988] ;  /* 0x0002620000217ab9 */ /* 0x000fe20000000800 */
[----:B------:R-:W-:Y:S02]  /*2f40*/  LOP3.LUT P6, RZ, R22, 0x8, RZ, 0xc0, !PT ;  /* 0x0000000816ff7812 */ /* 0x000fe400078cc0ff */
        /* <DEDUP_REMOVED lines=76> */
[C---:B------:R-:W-:Y:S01]  /*3410*/  ISETP.GT.AND P3, PT, R3.reuse, 0x70, !P3 ;  /* 0x000000700300780c */ /* 0x040fe20005f64270 */
[----:B------:R-:W0:Y:S01]  /*3420*/  SHFL.BFLY PT, R9, R8, 0x2, 0x1f ;  /* 0x0c401f0008097f89 */ /* 0x000e2200000e0000 */
[----:B------:R-:W-:Y:S02]  /*3430*/  FSEL R50, R50, -INF , !P2 ;  /* 0xff80000032327808 */ /* 0x000fe40005000000 */
[----:B------:R-:W-:Y:S02]  /*3440*/  LOP3.LUT P2, RZ, R22, 0x20000, RZ, 0xc0, !PT ;  /* 0x0002000016ff7812 */ /* 0x000fe4000784c0ff */
[C---:B------:R-:W-:Y:S02]  /*3450*/  ISETP.GT.AND P4, PT, R3.reuse, 0x71, !P4 ;  /* 0x000000710300780c */ /* 0x040fe40006784270 */
[C---:B------:R-:W-:Y:S02]  /*3460*/  ISETP.GT.AND P2, PT, R3.reuse, 0x31, !P2 ;  /* 0x000000310300780c */ /* 0x040fe40005744270 */
[----:B------:R-:W-:-:S02]  /*3470*/  ISETP.GT.AND P5, PT, R3, 0x78, !P5 ;  /* 0x000000780300780c */ /* 0x000fc40006fa4270 */
[C---:B------:R-:W-:Y:S02]  /*3480*/  ISETP.LT.OR P2, PT, R2.reuse, 0x32, P2 ;  /* 0x000000320200780c */ /* 0x040fe40001741670 */
[----:B------:R-:W-:Y:S02]  /*3490*/  ISETP.LT.OR P3, PT, R2, 0x71, P3 ;  /* 0x000000710200780c */ /* 0x000fe40001f61670 */
[----:B------:R-:W-:Y:S02]  /*34a0*/  FSEL R51, R51, -INF , !P2 ;  /* 0xff80000033337808 */ /* 0x000fe40005000000 */
[----:B------:R-:W-:Y:S02]  /*34b0*/  LOP3.LUT P2, RZ, R22, 0x10000, RZ, 0xc0, !PT ;  /* 0x0001000016ff7812 */ /* 0x000fe4000784c0ff */
[----:B------:R-:W-:Y:S02]  /*34c0*/  ISETP.LT.OR P4, PT, R2, 0x72, P4 ;  /* 0x000000720200780c */ /* 0x000fe40002781670 */
[----:B------:R-:W-:-:S02]  /*34d0*/  ISETP.GT.AND P2, PT, R3, 0x38, !P2 ;  /* 0x000000380300780c */ /* 0x000fc40005744270 */
[----:B------:R-:W-:Y:S02]  /*34e0*/  FSEL R82, R82, -INF , !P3 ;  /* 0xff80000052527808 */ /* 0x000fe40005800000 */
[----:B------:R-:W-:Y:S02]  /*34f0*/  ISETP.LT.OR P2, PT, R2, 0x39, P2 ;  /* 0x000000390200780c */ /* 0x000fe40001741670 */
[----:B0-----:R-:W-:Y:S02]  /*3500*/  FMNMX.FTZ R9, R8, R9, !PT ;  /* 0x0000000908097209 */ /* 0x001fe40007810000 */
[----:B------:R-:W-:Y:S02]  /*3510*/  FSEL R54, R54, -INF , !P2 ;  /* 0xff80000036367808 */ /* 0x000fe40005000000 */
[----:B------:R-:W-:Y:S01]  /*3520*/  ISETP.GT.AND P2, PT, R3, 0x39, !P6 ;  /* 0x000000390300780c */ /* 0x000fe20007744270 */
[----:B------:R-:W0:Y:S01]  /*3530*/  SHFL.BFLY PT, R0, R9, 0x1, 0x1f ;  /* 0x0c201f0009007f89 */ /* 0x000e2200000e0000 */
        /* <DEDUP_REMOVED lines=8> */
[----:B------:R-:W-:-:S04]  /*35c0*/  ISETP.LT.OR P2, PT, R2, 0x41, P2 ;  /* 0x000000410200780c */ /* 0x000fc80001741670 */
[----:B------:R-:W-:Y:S02]  /*35d0*/  FSEL R58, R58, -INF , !P2 ;  /* 0xff8000003a3a7808 */ /* 0x000fe40005000000 */
[----:B------:R-:W-:Y:S02]  /*35e0*/  LOP3.LUT P2, RZ, R22, 0x2000, RZ, 0xc0, !PT ;  /* 0x0000200016ff7812 */ /* 0x000fe4000784c0ff */
[----:B0-----:R-:W-:Y:S02]  /*35f0*/  FMNMX.FTZ R0, R9, R0, !PT ;  /* 0x0000000009007209 */ /* 0x001fe40007810000 */
[----:B------:R-:W-:-:S03]  /*3600*/  ISETP.GT.AND P2, PT, R3, 0x41, !P2 ;  /* 0x000000410300780c */ /* 0x000fc60005744270 */
[----:B------:R-:W-:Y:S01]  /*3610*/  FMUL.FTZ R20, R0, UR33 ;  /* 0x0000002100147c20 */ /* 0x000fe20008410000 */
        /* <DEDUP_REMOVED lines=46> */
[----:B------:R-:W-:Y:S01]  /*3900*/  ISETP.GT.AND P6, PT, R3, 0x79, !P6 ;  /* 0x000000790300780c */ /* 0x000fe200077c4270 */
[--C-:B------:R-:W-:Y:S01]  /*3910*/  FFMA.FTZ R56, R56, UR33, -R20.reuse ;  /* 0x0000002138387c23 */ /* 0x100fe20008010814 */
[----:B------:R-:W-:Y:S01]  /*3920*/  FSEL R4, R26, -INF , !P2 ;  /* 0xff8000001a047808 */ /* 0x000fe20005000000 */
[--C-:B------:R-:W-:Y:S01]  /*3930*/  FFMA.FTZ R57, R57, UR33, -R20.reuse ;  /* 0x0000002139397c23 */ /* 0x100fe20008010814 */
[----:B------:R-:W-:Y:S01]  /*3940*/  LOP3.LUT P2, RZ, R22, 0x4000000, RZ, 0xc0, !PT ;  /* 0x0400000016ff7812 */ /* 0x000fe2000784c0ff */
[--C-:B------:R-:W-:Y:S01]  /*3950*/  FFMA.FTZ R9, R25, UR33, -R20.reuse ;  /* 0x0000002119097c23 */ /* 0x100fe20008010814 */
[----:B------:R-:W-:Y:S01]  /*3960*/  FMNMX.FTZ R7, R4, R27, !PT ;  /* 0x0000001b04077209 */ /* 0x000fe20007810000 */
[--C-:B------:R-:W-:Y:S01]  /*3970*/  FFMA.FTZ R11, R29, UR33, -R20.reuse ;  /* 0x000000211d0b7c23 */ /* 0x100fe20008010814 */
[----:B------:R-:W-:Y:S01]  /*3980*/  ISETP.GT.AND P2, PT, R3, 0x69, !P2 ;  /* 0x000000690300780c */ /* 0x000fe20005744270 */
        /* <DEDUP_REMOVED lines=16> */
[----:B------:R0:W-:Y:S01]  /*3a90*/  MUFU.EX2 R2, R57 ;  /* 0x0000003900027308 */ /* 0x0001e20000000800 */
[----:B------:R-:W-:Y:S01]  /*3aa0*/  FMNMX.FTZ R24, R38, R7, !PT ;  /* 0x0000000726187209 */ /* 0x000fe20007810000 */
[--C-:B------:R-:W-:Y:S01]  /*3ab0*/  FFMA.FTZ R41, R65, UR33, -R20.reuse ;  /* 0x0000002141297c23 */ /* 0x100fe20008010814 */
[--C-:B------:R-:W-:Y:S01]  /*3ac0*/  FFMA.FTZ R45, R68, UR33, -R20.reuse ;  /* 0x00000021442d7c23 */ /* 0x100fe20008010814 */
[--C-:B------:R-:W-:Y:S01]  /*3ad0*/  FFMA.FTZ R49, R72, UR33, -R20.reuse ;  /* 0x0000002148317c23 */ /* 0x100fe20008010814 */
[----:B------:R-:W-:Y:S01]  /*3ae0*/  FMNMX.FTZ R7, R39, R24, !PT ;  /* 0x0000001827077209 */ /* 0x000fe20007810000 */
[--C-:B------:R-:W-:Y:S01]  /*3af0*/  FFMA.FTZ R53, R81, UR33, -R20.reuse ;  /* 0x0000002151357c23 */ /* 0x100fe20008010814 */
[--C-:B------:R-:W-:Y:S01]  /*3b00*/  FFMA.FTZ R61, R85, UR33, -R20.reuse ;  /* 0x00000021553d7c23 */ /* 0x100fe20008010814 */
[----:B------:R-:W-:Y:S01]  /*3b10*/  MUFU.EX2 R8, R8 ;  /* 0x0000000800087308 */ /* 0x000fe20000000800 */
[----:B------:R-:W-:Y:S01]  /*3b20*/  FMNMX.FTZ R24, R42, R7, !PT ;  /* 0x000000072a187209 */ /* 0x000fe20007810000 */
[----:B0-----:R-:W-:-:S03]  /*3b30*/  FFMA.FTZ R57, R76, UR33, -R20 ;  /* 0x000000214c397c23 */ /* 0x001fc60008010814 */
[----:B------:R-:W-:Y:S01]  /*3b40*/  FMNMX.FTZ R7, R43, R24, !PT ;  /* 0x000000182b077209 */ /* 0x000fe20007810000 */
[----:B------:R-:W-:Y:S02]  /*3b50*/  FFMA.FTZ R24, R40, UR33, -R20 ;  /* 0x0000002128187c23 */ /* 0x000fe40008010814 */
[----:B------:R-:W0:Y:S01]  /*3b60*/  MUFU.EX2 R9, R9 ;  /* 0x0000000900097308 */ /* 0x000e220000000800 */
[----:B------:R-:W-:-:S04]  /*3b70*/  FMNMX.FTZ R26, R46, R7, !PT ;  /* 0x000000072e1a7209 */ /* 0x000fc80007810000 */
[----:B------:R-:W-:-:S03]  /*3b80*/  FMNMX.FTZ R7, R47, R26, !PT ;  /* 0x0000001a2f077209 */ /* 0x000fc60007810000 */
[----:B------:R-:W1:Y:S01]  /*3b90*/  MUFU.EX2 R10, R10 ;  /* 0x0000000a000a7308 */ /* 0x000e620000000800 */
[----:B------:R-:W-:-:S04]  /*3ba0*/  FMNMX.FTZ R26, R50, R7, !PT ;  /* 0x00000007321a7209 */ /* 0x000fc80007810000 */
[----:B------:R-:W-:Y:S01]  /*3bb0*/  FMNMX.FTZ R7, R51, R26, !PT ;  /* 0x0000001a33077209 */ /* 0x000fe20007810000 */
[----:B------:R-:W-:Y:S02]  /*3bc0*/  FFMA.FTZ R26, R44, UR33, -R20 ;  /* 0x000000212c1a7c23 */ /* 0x000fe40008010814 */
[----:B------:R-:W2:Y:S01]  /*3bd0*/  MUFU.EX2 R11, R11 ;  /* 0x0000000b000b7308 */ /* 0x000ea20000000800 */
        /* <DEDUP_REMOVED lines=26> */
[----:B------:R-:W-:Y:S01]  /*3d80*/  FMNMX.FTZ R7, R83, R36, !PT ;  /* 0x0000002453077209 */ /* 0x000fe20007810000 */
[--C-:B------:R-:W-:Y:S02]  /*3d90*/  FFMA.FTZ R36, R60, UR33, -R20.reuse ;  /* 0x000000213c247c23 */ /* 0x100fe40008010814 */
[----:B------:R-:W-:Y:S01]  /*3da0*/  MUFU.EX2 R26, R26 ;  /* 0x0000001a001a7308 */ /* 0x000fe20000000800 */
[----:B------:R-:W-:Y:S01]  /*3db0*/  FMNMX.FTZ R40, R86, R7, !PT ;  /* 0x0000000756287209 */ /* 0x000fe20007810000 */
[----:B---3--:R-:W-:-:S03]  /*3dc0*/  FFMA.FTZ R56, R73, UR33, -R20 ;  /* 0x0000002149387c23 */ /* 0x008fc60008010814 */
[----:B------:R-:W-:Y:S01]  /*3dd0*/  FMNMX.FTZ R7, R87, R40, !PT ;  /* 0x0000002857077209 */ /* 0x000fe20007810000 */
[--C-:B------:R-:W-:Y:S02]  /*3de0*/  FFMA.FTZ R40, R64, UR33, -R20.reuse ;  /* 0x0000002140287c23 */ /* 0x100fe40008010814 */
[----:B------:R-:W-:Y:S02]  /*3df0*/  MUFU.EX2 R25, R25 ;  /* 0x0000001900197308 */ /* 0x000fe40000000800 */
[----:B------:R-:W3:Y:S06]  /*3e00*/  SHFL.BFLY PT, R44, R7, 0x2, 0x1f ;  /* 0x0c401f00072c7f89 */ /* 0x000eec00000e0000 */
[----:B------:R-:W-:Y:S08]  /*3e10*/  MUFU.EX2 R28, R28 ;  /* 0x0000001c001c7308 */ /* 0x000ff00000000800 */
[----:B------:R-:W-:Y:S08]  /*3e20*/  MUFU.EX2 R29, R29 ;  /* 0x0000001d001d7308 */ /* 0x000ff00000000800 */
[----:B------:R-:W-:Y:S01]  /*3e30*/  MUFU.EX2 R32, R32 ;  /* 0x0000002000207308 */ /* 0x000fe20000000800 */
[----:B---3--:R-:W-:Y:S01]  /*3e40*/  FMNMX.FTZ R60, R7, R44, !PT ;  /* 0x0000002c073c7209 */ /* 0x008fe20007810000 */
[----:B------:R-:W-:-:S04]  /*3e50*/  FFMA.FTZ R44, R77, UR33, -R20 ;  /* 0x000000214d2c7c23 */ /* 0x000fc80008010814 */
[----:B------:R-:W3:Y:S02]  /*3e60*/  SHFL.BFLY PT, R7, R60, 0x1, 0x1f ;  /* 0x0c201f003c077f89 */ /* 0x000ee400000e0000 */
[----:B------:R-:W-:Y:S08]  /*3e70*/  MUFU.EX2 R33, R33 ;  /* 0x0000002100217308 */ /* 0x000ff00000000800 */
[----:B------:R-:W-:Y:S08]  /*3e80*/  MUFU.EX2 R36, R36 ;  /* 0x0000002400247308 */ /* 0x000ff00000000800 */
[----:B------:R-:W-:Y:S01]  /*3e90*/  MUFU.EX2 R37, R37 ;  /* 0x0000002500257308 */ /* 0x000fe20000000800 */
[----:B---3--:R-:W-:Y:S01]  /*3ea0*/  FMNMX.FTZ R7, R60, R7, !PT ;  /* 0x000000073c077209 */ /* 0x008fe20007810000 */
[----:B------:R-:W-:-:S06]  /*3eb0*/  FFMA.FTZ R60, R84, UR33, -R20 ;  /* 0x00000021543c7c23 */ /* 0x000fcc0008010814 */
[----:B------:R-:W-:Y:S01]  /*3ec0*/  MUFU.EX2 R40, R40 ;  /* 0x0000002800287308 */ /* 0x000fe20000000800 */
[C---:B------:R-:W-:Y:S01]  /*3ed0*/  FSETP.NEU.FTZ.AND P2, PT, R7.reuse, -INF , PT ;  /* 0xff8000000700780b */ /* 0x040fe20003f5d000 */
[----:B------:R-:W-:-:S05]  /*3ee0*/  FMUL.FTZ R64, R7, UR33 ;  /* 0x0000002107407c20 */ /* 0x000fca0008410000 */
[----:B------:R-:W-:Y:S01]  /*3ef0*/  FSEL R20, R64, RZ, P2 ;  /* 0x000000ff40147208 */ /* 0x000fe20001000000 */
[----:B------:R-:W-:Y:S01]  /*3f00*/  MUFU.EX2 R41, R41 ;  /* 0x0000002900297308 */ /* 0x000fe20000000800 */
[----:B------:R-:W-:-:S03]  /*3f10*/  PLOP3.LUT P2, PT, PT, PT, UP0, 0x40, 0x0 ;  /* 0x000000000000781c */ /* 0x000fc60003f4e808 */
[--C-:B------:R-:W-:Y:S01]  /*3f20*/  FFMA.FTZ R64, R4, UR33, -R20.reuse ;  /* 0x0000002104407c23 */ /* 0x100fe20008010814 */
[--C-:B------:R-:W-:Y:S01]  /*3f30*/  FFMA.FTZ R65, R27, UR33, -R20.reuse ;  /* 0x000000211b417c23 */ /* 0x100fe20008010814 */
[--C-:B------:R-:W-:Y:S01]  /*3f40*/  FFMA.FTZ R68, R30, UR33, -R20.reuse ;  /* 0x000000211e447c23 */ /* 0x100fe20008010814 */
[--C-:B------:R-:W-:Y:S01]  /*3f50*/  FFMA.FTZ R69, R31, UR33, -R20.reuse ;  /* 0x000000211f457c23 */ /* 0x100fe20008010814 */
[--C-:B------:R-:W-:Y:S01]  /*3f60*/  FFMA.FTZ R4, R34, UR33, -R20.reuse ;  /* 0x0000002122047c23 */ /* 0x100fe20008010814 */
[--C-:B------:R-:W-:Y:S01]  /*3f70*/  FFMA.FTZ R30, R38, UR33, -R20.reuse ;  /* 0x00000021261e7c23 */ /* 0x100fe20008010814 */
[----:B------:R-:W-:Y:S01]  /*3f80*/  MUFU.EX2 R64, R64 ;  /* 0x0000004000407308 */ /* 0x000fe20000000800 */
[--C-:B------:R-:W-:Y:S01]  /*3f90*/  FFMA.FTZ R38, R46, UR33, -R20.reuse ;  /* 0x000000212e267c23 */ /* 0x100fe20008010814 */
[--C-:B------:R-:W-:Y:S01]  /*3fa0*/  FFMA.FTZ R27, R35, UR33, -R20.reuse ;  /* 0x00000021231b7c23 */ /* 0x100fe20008010814 */
[--C-:B------:R-:W-:Y:S01]  /*3fb0*/  FFMA.FTZ R46, R59, UR33, -R20.reuse ;  /* 0x000000213b2e7c23 */ /* 0x100fe20008010814 */
[----:B0-----:R-:W-:Y:S01]  /*3fc0*/  FADD.FTZ R59, R8, R9 ;  /* 0x00000009083b7221 */ /* 0x001fe20000010000 */
[--C-:B------:R-:W-:Y:S01]  /*3fd0*/  FFMA.FTZ R34, R42, UR33, -R20.reuse ;  /* 0x000000212a227c23 */ /* 0x100fe20008010814 */
[--C-:B------:R-:W-:Y:S01]  /*3fe0*/  FFMA.FTZ R35, R43, UR33, -R20.reuse ;  /* 0x000000212b237c23 */ /* 0x100fe20008010814 */
[--C-:B------:R-:W-:Y:S01]  /*3ff0*/  FFMA.FTZ R42, R50, UR33, -R20.reuse ;  /* 0x00000021322a7c23 */ /* 0x100fe20008010814 */
[----:B------:R-:W0:Y:S01]  /*4000*/  MUFU.EX2 R65, R65 ;  /* 0x0000004100417308 */ /* 0x000e220000000800 */
[--C-:B------:R-:W-:Y:S01]  /*4010*/  FFMA.FTZ R43, R47, UR33, -R20.reuse ;  /* 0x000000212f2b7c23 */ /* 0x100fe20008010814 */
[--C-:B------:R-:W-:Y:S01]  /*4020*/  FFMA.FTZ R50, R62, UR33, -R20.reuse ;  /* 0x000000213e327c23 */ /* 0x100fe20008010814 */
[--C-:B------:R-:W-:Y:S01]  /*4030*/  FFMA.FTZ R47, R51, UR33, -R20.reuse ;  /* 0x00000021332f7c23 */ /* 0x100fe20008010814 */
[----:B-1----:R-:W-:Y:S01]  /*4040*/  FADD.FTZ R62, R10, R59 ;  /* 0x0000003b0a3e7221 */ /* 0x002fe20000010000 */
[--C-:B------:R-:W-:Y:S01]  /*4050*/  FFMA.FTZ R51, R54, UR33, -R20.reuse ;  /* 0x0000002136337c23 */ /* 0x100fe20008010814 */
[----:B------:R-:W-:Y:S01]  /*4060*/  F2FP.F16.F32.PACK_AB R8, R9, R8 ;  /* 0x000000080908723e */ /* 0x000fe200000000ff */
[--C-:B------:R-:W-:Y:S01]  /*4070*/  FFMA.FTZ R54, R55, UR33, -R20.reuse ;  /* 0x0000002137367c23 */ /* 0x100fe20008010814 */
[----:B------:R-:W1:Y:S01]  /*4080*/  MUFU.EX2 R68, R68 ;  /* 0x0000004400447308 */ /* 0x000e620000000800 */
[--C-:B------:R-:W-:Y:S01]  /*4090*/  FFMA.FTZ R31, R39, UR33, -R20.reuse ;  /* 0x00000021271f7c23 */ /* 0x100fe20008010814 */
[----:B------:R-:W-:Y:S01]  /*40a0*/  FFMA.FTZ R55, R63, UR33, -R20 ;  /* 0x000000213f377c23 */ /* 0x000fe20008010814 */
[C---:B--2---:R-:W-:Y:S01]  /*40b0*/  FADD.FTZ R63, R11.reuse, R62 ;  /* 0x0000003e0b3f7221 */ /* 0x044fe20000010000 */
[--C-:B------:R-:W-:Y:S01]  /*40c0*/  FFMA.FTZ R39, R58, UR33, -R20.reuse ;  /* 0x000000213a277c23 */ /* 0x100fe20008010814 */
[--C-:B------:R-:W-:Y:S01]  /*40d0*/  FFMA.FTZ R58, R66, UR33, -R20.reuse ;  /* 0x00000021423a7c23 */ /* 0x100fe20008010814 */
[----:B------:R-:W-:Y:S01]  /*40e0*/  F2FP.F16.F32.PACK_AB R10, R11, R10 ;  /* 0x0000000a0b0a723e */ /* 0x000fe200000000ff */
[--C-:B------:R-:W-:Y:S01]  /*40f0*/  FFMA.FTZ R59, R67, UR33, -R20.reuse ;  /* 0x00000021433b7c23 */ /* 0x100fe20008010814 */
[----:B------:R-:W2:Y:S01]  /*4100*/  MUFU.EX2 R69, R69 ;  /* 0x0000004500457308 */ /* 0x000ea20000000800 */
[----:B0-----:R-:W-:Y:S01]  /*4110*/  FADD.FTZ R9, R64, R65 ;  /* 0x0000004140097221 */ /* 0x001fe20000010000 */
[--C-:B------:R-:W-:Y:S01]  /*4120*/  FFMA.FTZ R71, R71, UR33, -R20.reuse ;  /* 0x0000002147477c23 */ /* 0x100fe20008010814 */
[--C-:B------:R-:W-:Y:S01]  /*4130*/  FFMA.FTZ R74, R74, UR33, -R20.reuse ;  /* 0x000000214a4a7c23 */ /* 0x100fe20008010814 */
[--C-:B------:R-:W-:Y:S01]  /*4140*/  FFMA.FTZ R75, R75, UR33, -R20.reuse ;  /* 0x000000214b4b7c23 */ /* 0x100fe20008010814 */
[--C-:B------:R-:W-:Y:S01]  /*4150*/  FFMA.FTZ R78, R78, UR33, -R20.reuse ;  /* 0x000000214e4e7c23 */ /* 0x100fe20008010814 */
[--C-:B------:R-:W-:Y:S01]  /*4160*/  FFMA.FTZ R79, R79, UR33, -R20.reuse ;  /* 0x000000214f4f7c23 */ /* 0x100fe20008010814 */
[--C-:B------:R-:W-:Y:S01]  /*4170*/  FFMA.FTZ R82, R82, UR33, -R20.reuse ;  /* 0x0000002152527c23 */ /* 0x100fe20008010814 */
[----:B------:R-:W0:Y:S01]  /*4180*/  MUFU.EX2 R4, R4 ;  /* 0x0000000400047308 */ /* 0x000e220000000800 */
[----:B-1----:R-:W-:Y:S01]  /*4190*/  FADD.FTZ R62, R68, R9 ;  /* 0x00000009443e7221 */ /* 0x002fe20000010000 */
[----:B------:R-:W-:Y:S01]  /*41a0*/  F2FP.F16.F32.PACK_AB R9, R65, R64 ;  /* 0x000000404109723e */ /* 0x000fe200000000ff */
[----:B------:R-:W-:Y:S01]  /*41b0*/  FADD.FTZ R64, R12, R63 ;  /* 0x0000003f0c407221 */ /* 0x000fe20000010000 */
[----:B------:R-:W-:Y:S01]  /*41c0*/  F2FP.F16.F32.PACK_AB R12, R13, R12 ;  /* 0x0000000c0d0c723e */ /* 0x000fe200000000ff */
[--C-:B------:R-:W-:Y:S01]  /*41d0*/  FFMA.FTZ R83, R83, UR33, -R20.reuse ;  /* 0x0000002153537c23 */ /* 0x100fe20008010814 */
[----:B------:R-:W-:Y:S01]  /*41e0*/  FFMA.FTZ R86, R86, UR33, -R20 ;  /* 0x0000002156567c23 */ /* 0x000fe20008010814 */
[----:B------:R-:W-:Y:S01]  /*41f0*/  FADD.FTZ R65, R13, R64 ;  /* 0x000000400d417221 */ /* 0x000fe20000010000 */
[----:B------:R-:W1:Y:S01]  /*4200*/  MUFU.EX2 R27, R27 ;  /* 0x0000001b001b7308 */ /* 0x000e620000000800 */
[C---:B--2---:R-:W-:Y:S01]  /*4210*/  FADD.FTZ R63, R69.reuse, R62 ;  /* 0x0000003e453f7221 */ /* 0x044fe20000010000 */
[----:B------:R-:W-:Y:S01]  /*4220*/  F2FP.F16.F32.PACK_AB R11, R69, R68 ;  /* 0x00000044450b723e */ /* 0x000fe200000000ff */
[----:B------:R-:W-:Y:S01]  /*4230*/  FADD.FTZ R66, R14, R65 ;  /* 0x000000410e427221 */ /* 0x000fe20000010000 */
[----:B------:R-:W-:Y:S01]  /*4240*/  F2FP.F16.F32.PACK_AB R14, R15, R14 ;  /* 0x0000000e0f0e723e */ /* 0x000fe200000000ff */
[--C-:B------:R-:W-:Y:S01]  /*4250*/  FFMA.FTZ R62, R70, UR33, -R20.reuse ;  /* 0x00000021463e7c23 */ /* 0x100fe20008010814 */
[----:B------:R-:W-:Y:S01]  /*4260*/  FFMA.FTZ R20, R87, UR33, -R20 ;  /* 0x0000002157147c23 */ /* 0x000fe20008010814 */
[----:B------:R-:W-:Y:S01]  /*4270*/  FADD.FTZ R65, R15, R66 ;  /* 0x000000420f417221 */ /* 0x000fe20000010000 */
[----:B------:R-:W2:Y:S01]  /*4280*/  MUFU.EX2 R30, R30 ;  /* 0x0000001e001e7308 */ /* 0x000ea20000000800 */
[----:B0-----:R-:W-:Y:S01]  /*4290*/  FADD.FTZ R64, R4, R63 ;  /* 0x0000003f04407221 */ /* 0x001fe20000010000 */
[----:B------:R0:W-:Y:S01]  /*42a0*/  STSM.16.M88.4 [R17+0x21800], R8 ;  /* 0x0218000811007844 */ /* 0x0001e20000000200 */
[----:B------:R-:W-:Y:S01]  /*42b0*/  FADD.FTZ R66, R24, R65 ;  /* 0x0000004118427221 */ /* 0x000fe20000010000 */
[----:B------:R-:W-:-:S03]  /*42c0*/  F2FP.F16.F32.PACK_AB R24, R21, R24 ;  /* 0x000000181518723e */ /* 0x000fc600000000ff */
[----:B------:R-:W-:Y:S01]  /*42d0*/  FADD.FTZ R65, R21, R66 ;  /* 0x0000004215417221 */ /* 0x000fe20000010000 */
[----:B------:R-:W3:Y:S01]  /*42e0*/  MUFU.EX2 R31, R31 ;  /* 0x0000001f001f7308 */ /* 0x000ee20000000800 */
[----:B-1----:R-:W-:Y:S02]  /*42f0*/  FADD.FTZ R63, R27, R64 ;  /* 0x000000401b3f7221 */ /* 0x002fe40000010000 */
[----:B------:R-:W-:Y:S01]  /*4300*/  FADD.FTZ R66, R26, R65 ;  /* 0x000000411a427221 */ /* 0x000fe20000010000 */
[----:B------:R-:W-:-:S03]  /*4310*/  F2FP.F16.F32.PACK_AB R26, R25, R26 ;  /* 0x0000001a191a723e */ /* 0x000fc600000000ff */
[----:B------:R-:W-:Y:S01]  /*4320*/  FADD.FTZ R65, R25, R66 ;  /* 0x0000004219417221 */ /* 0x000fe20000010000 */
[----:B------:R-:W1:Y:S01]  /*4330*/  MUFU.EX2 R34, R34 ;  /* 0x0000002200227308 */ /* 0x000e620000000800 */
[----:B--2---:R-:W-:Y:S01]  /*4340*/  FADD.FTZ R64, R30, R63 ;  /* 0x0000003f1e407221 */ /* 0x004fe20000010000 */
[----:B0-----:R-:W-:Y:S01]  /*4350*/  F2FP.F16.F32.PACK_AB R8, R29, R28 ;  /* 0x0000001c1d08723e */ /* 0x001fe200000000ff */
[----:B------:R-:W-:-:S04]  /*4360*/  FADD.FTZ R66, R28, R65 ;  /* 0x000000411c427221 */ /* 0x000fc80000010000 */
[----:B------:R-:W-:Y:S01]  /*4370*/  FADD.FTZ R15, R29, R66 ;  /* 0x000000421d0f7221 */ /* 0x000fe20000010000 */
[----:B------:R-:W0:Y:S01]  /*4380*/  MUFU.EX2 R35, R35 ;  /* 0x0000002300237308 */ /* 0x000e220000000800 */
[C---:B---3--:R-:W-:Y:S02]  /*4390*/  FADD.FTZ R63, R31.reuse, R64 ;  /* 0x000000401f3f7221 */ /* 0x048fe40000010000 */
[----:B------:R-:W-:Y:S01]  /*43a0*/  FADD.FTZ R10, R32, R15 ;  /* 0x0000000f200a7221 */ /* 0x000fe20000010000 */
[----:B------:R-:W-:Y:S02]  /*43b0*/  F2FP.F16.F32.PACK_AB R15, R31, R30 ;  /* 0x0000001e1f0f723e */ /* 0x000fe400000000ff */
[----:B------:R-:W-:Y:S01]  /*43c0*/  F2FP.F16.F32.PACK_AB R30, R37, R36 ;  /* 0x00000024251e723e */ /* 0x000fe200000000ff */
[C---:B------:R-:W-:Y:S01]  /*43d0*/  FADD.FTZ R28, R33.reuse, R10 ;  /* 0x0000000a211c7221 */ /* 0x040fe20000010000 */
[----:B------:R-:W2:Y:S01]  /*43e0*/  MUFU.EX2 R38, R38 ;  /* 0x0000002600267308 */ /* 0x000ea20000000800 */
[----:B-1----:R-:W-:Y:S01]  /*43f0*/  FADD.FTZ R64, R34, R63 ;  /* 0x0000003f22407221 */ /* 0x002fe20000010000 */
[----:B------:R-:W-:Y:S01]  /*4400*/  F2FP.F16.F32.PACK_AB R10, R33, R32 ;  /* 0x00000020210a723e */ /* 0x000fe200000000ff */
[----:B------:R-:W-:Y:S01]  /*4410*/  FADD.FTZ R11, R3, R28 ;  /* 0x0000001c030b7221 */ /* 0x000fe20000010000 */
[----:B------:R-:W-:-:S03]  /*4420*/  IMAD.IADD R32, R137, 0x1, -R139 ;  /* 0x0000000189207824 */ /* 0x000fc600078e0a8b */
[----:B------:R-:W-:Y:S01]  /*4430*/  FADD.FTZ R11, R2, R11 ;  /* 0x0000000b020b7221 */ /* 0x000fe20000010000 */
[----:B------:R-:W1:Y:S01]  /*4440*/  MUFU.EX2 R43, R43 ;  /* 0x0000002b002b7308 */ /* 0x000e620000000800 */
[C---:B0-----:R-:W-:Y:S01]  /*4450*/  FADD.FTZ R63, R35.reuse, R64 ;  /* 0x00000040233f7221 */ /* 0x041fe20000010000 */
[----:B------:R-:W-:Y:S01]  /*4460*/  F2FP.F16.F32.PACK_AB R25, R35, R34 ;  /* 0x000000222319723e */ /* 0x000fe200000000ff */
[----:B------:R-:W-:-:S05]  /*4470*/  IMAD R32, R145, 0xc0, R32 ;  /* 0x000000c091207824 */ /* 0x000fca00078e0220 */
[----:B------:R-:W0:Y:S01]  /*4480*/  MUFU.EX2 R42, R42 ;  /* 0x0000002a002a7308 */ /* 0x000e220000000800 */
[----:B--2---:R-:W-:Y:S01]  /*4490*/  FADD.FTZ R64, R38, R63 ;  /* 0x0000003f26407221 */ /* 0x004fe20000010000 */
[----:B------:R-:W-:-:S06]  /*44a0*/  R2UR UR10, R32 ;  /* 0x00000000200a72ca */ /* 0x000fcc00000e0000 */
[----:B------:R-:W2:Y:S01]  /*44b0*/  MUFU.EX2 R47, R47 ;  /* 0x0000002f002f7308 */ /* 0x000ea20000000800 */
[----:B-1----:R-:W-:-:S06]  /*44c0*/  FADD.FTZ R13, R43, R64 ;  /* 0x000000402b0d7221 */ /* 0x002fcc0000010000 */
[----:B------:R-:W-:Y:S01]  /*44d0*/  UIADD3 UR6, UR10, UR6, URZ ;  /* 0x000000060a067290 */ /* 0x000fe2000fffe03f */
[----:B------:R-:W1:Y:S01]  /*44e0*/  MUFU.EX2 R51, R51 ;  /* 0x0000003300337308 */ /* 0x000e620000000800 */
[----:B0-----:R-:W-:Y:S01]  /*44f0*/  FADD.FTZ R64, R42, R13 ;  /* 0x0000000d2a407221 */ /* 0x001fe20000010000 */
[----:B------:R-:W-:Y:S02]  /*4500*/  F2FP.F16.F32.PACK_AB R13, R27, R4 ;  /* 0x000000041b0d723e */ /* 0x000fe400000000ff */
[----:B------:R-:W-:-:S03]  /*4510*/  F2FP.F16.F32.PACK_AB R27, R43, R38 ;  /* 0x000000262b1b723e */ /* 0x000fc600000000ff */
[----:B------:R0:W-:Y:S01]  /*4520*/  STSM.16.M88.4 [R23], R12 ;  /* 0x0000000c17007844 */ /* 0x0001e20000000200 */
[----:B------:R-:W3:Y:S01]  /*4530*/  MUFU.EX2 R54, R54 ;  /* 0x0000003600367308 */ /* 0x000ee20000000800 */
[----:B--2---:R-:W-:Y:S02]  /*4540*/  FADD.FTZ R64, R47, R64 ;  /* 0x000000402f407221 */ /* 0x004fe40000010000 */
[----:B------:R-:W-:Y:S05]  /*4550*/  STSM.16.M88.4 [R19], R24 ;  /* 0x0000001813007844 */ /* 0x000fea0000000200 */
[----:B------:R-:W2:Y:S01]  /*4560*/  MUFU.EX2 R39, R39 ;  /* 0x0000002700277308 */ /* 0x000ea20000000800 */
[----:B-1----:R-:W-:Y:S01]  /*4570*/  FADD.FTZ R9, R51, R64 ;  /* 0x0000004033097221 */ /* 0x002fe20000010000 */
[----:B0-----:R-:W-:-:S06]  /*4580*/  F2FP.F16.F32.PACK_AB R12, R41, R40 ;  /* 0x00000028290c723e */ /* 0x001fcc00000000ff */
[----:B------:R-:W0:Y:S01]  /*4590*/  MUFU.EX2 R46, R46 ;  /* 0x0000002e002e7308 */ /* 0x000e220000000800 */
[----:B---3--:R-:W-:Y:S01]  /*45a0*/  FADD.FTZ R4, R54, R9 ;  /* 0x0000000936047221 */ /* 0x008fe20000010000 */
[----:B------:R-:W-:-:S06]  /*45b0*/  F2FP.F16.F32.PACK_AB R9, R47, R42 ;  /* 0x0000002a2f09723e */ /* 0x000fcc00000000ff */
[----:B------:R-:W1:Y:S01]  /*45c0*/  MUFU.EX2 R50, R50 ;  /* 0x0000003200327308 */ /* 0x000e620000000800 */
[----:B--2---:R-:W-:Y:S01]  /*45d0*/  FADD.FTZ R21, R39, R4 ;  /* 0x0000000427157221 */ /* 0x004fe20000010000 */
[----:B------:R-:W-:Y:S01]  /*45e0*/  FADD.FTZ R4, R36, R11 ;  /* 0x0000000b24047221 */ /* 0x000fe20000010000 */
[----:B------:R-:W-:-:S03]  /*45f0*/  F2FP.F16.F32.PACK_AB R11, R54, R51 ;  /* 0x00000033360b723e */ /* 0x000fc600000000ff */
[----:B------:R-:W-:Y:S02]  /*4600*/  FADD.FTZ R29, R37, R4 ;  /* 0x00000004251d7221 */ /* 0x000fe40000010000 */
[----:B------:R-:W2:Y:S01]  /*4610*/  MUFU.EX2 R55, R55 ;  /* 0x0000003700377308 */ /* 0x000ea20000000800 */
[----:B0-----:R-:W-:Y:S01]  /*4620*/  FADD.FTZ R21, R46, R21 ;  /* 0x000000152e157221 */ /* 0x001fe20000010000 */
[----:B------:R-:W-:Y:S01]  /*4630*/  FADD.FTZ R28, R40, R29 ;  /* 0x0000001d281c7221 */ /* 0x000fe20000010000 */
[----:B------:R0:W-:Y:S01]  /*4640*/  STSM.16.M88.4 [R18], R8 ;  /* 0x0000000812007844 */ /* 0x0001e20000000200 */
[----:B------:R-:W-:-:S04]  /*4650*/  F2FP.F16.F32.PACK_AB R29, R46, R39 ;  /* 0x000000272e1d723e */ /* 0x000fc800000000ff */
[----:B------:R-:W3:Y:S01]  /*4660*/  MUFU.EX2 R58, R58 ;  /* 0x0000003a003a7308 */ /* 0x000ee20000000800 */
[----:B-1----:R-:W-:-:S07]  /*4670*/  FADD.FTZ R4, R50, R21 ;  /* 0x0000001532047221 */ /* 0x002fce0000010000 */
[----:B------:R-:W1:Y:S01]  /*4680*/  MUFU.EX2 R59, R59 ;  /* 0x0000003b003b7308 */ /* 0x000e620000000800 */
[----:B--2---:R-:W-:Y:S01]  /*4690*/  FADD.FTZ R21, R55, R4 ;  /* 0x0000000437157221 */ /* 0x004fe20000010000 */
[----:B------:R-:W-:Y:S01]  /*46a0*/  FADD.FTZ R4, R41, R28 ;  /* 0x0000001c29047221 */ /* 0x000fe20000010000 */
[----:B------:R-:W-:Y:S02]  /*46b0*/  F2FP.F16.F32.PACK_AB R28, R2, R3 ;  /* 0x00000003021c723e */ /* 0x000fe400000000ff */
[----:B------:R-:W-:-:S03]  /*46c0*/  F2FP.F16.F32.PACK_AB R31, R55, R50 ;  /* 0x00000032371f723e */ /* 0x000fc600000000ff */
[----:B------:R-:W2:Y:S01]  /*46d0*/  MUFU.EX2 R45, R45 ;  /* 0x0000002d002d7308 */ /* 0x000ea20000000800 */
[----:B---3--:R-:W-:Y:S01]  /*46e0*/  FADD.FTZ R2, R58, R21 ;  /* 0x000000153a027221 */ /* 0x008fe20000010000 */
[----:B------:R3:W-:Y:S06]  /*46f0*/  STSM.16.M88.4 [R17+0x27800], R28 ;  /* 0x0278001c11007844 */ /* 0x0007ec0000000200 */
[----:B------:R-:W4:Y:S01]  /*4700*/  MUFU.EX2 R62, R62 ;  /* 0x0000003e003e7308 */ /* 0x000f220000000800 */
[----:B-1----:R-:W-:-:S07]  /*4710*/  FADD.FTZ R3, R59, R2 ;  /* 0x000000023b037221 */ /* 0x002fce0000010000 */
[----:B------:R-:W1:Y:S01]  /*4720*/  MUFU.EX2 R52, R52 ;  /* 0x0000003400347308 */ /* 0x000e620000000800 */
[----:B--2---:R-:W-:-:S07]  /*4730*/  FADD.FTZ R13, R45, R4 ;  /* 0x000000042d0d7221 */ /* 0x004fce0000010000 */
[----:B------:R-:W0:Y:S01]  /*4740*/  MUFU.EX2 R71, R71 ;  /* 0x0000004700477308 */ /* 0x000e220000000800 */
[----:B----4-:R-:W-:-:S07]  /*4750*/  FADD.FTZ R2, R62, R3 ;  /* 0x000000033e027221 */ /* 0x010fce0000010000 */
[----:B------:R-:W2:Y:S01]  /*4760*/  MUFU.EX2 R49, R49 ;  /* 0x0000003100317308 */ /* 0x000ea20000000800 */
[C---:B-1----:R-:W-:Y:S01]  /*4770*/  FADD.FTZ R4, R52.reuse, R13 ;  /* 0x0000000d34047221 */ /* 0x042fe20000010000 */
[----:B------:R-:W-:Y:S02]  /*4780*/  F2FP.F16.F32.PACK_AB R14, R52, R45 ;  /* 0x0000002d340e723e */ /* 0x000fe400000000ff */
[----:B------:R-:W-:-:S04]  /*4790*/  F2FP.F16.F32.PACK_AB R13, R59, R58 ;  /* 0x0000003a3b0d723e */ /* 0x000fc800000000ff */
[----:B------:R-:W1:Y:S01]  /*47a0*/  MUFU.EX2 R74, R74 ;  /* 0x0000004a004a7308 */ /* 0x000e620000000800 */
[C---:B0-----:R-:W-:Y:S01]  /*47b0*/  FADD.FTZ R9, R71.reuse, R2 ;  /* 0x0000000247097221 */ /* 0x041fe20000010000 */
[----:B------:R-:W-:-:S05]  /*47c0*/  F2FP.F16.F32.PACK_AB R15, R71, R62 ;  /* 0x0000003e470f723e */ /* 0x000fca00000000ff */
[----:B------:R3:W-:Y:S01]  /*47d0*/  STSM.16.M88.4 [R136], R12 ;  /* 0x0000000c88007844 */ /* 0x0007e20000000200 */
[----:B------:R-:W0:Y:S01]  /*47e0*/  MUFU.EX2 R56, R56 ;  /* 0x0000003800387308 */ /* 0x000e220000000800 */
[----:B--2---:R-:W-:-:S07]  /*47f0*/  FADD.FTZ R11, R49, R4 ;  /* 0x00000004310b7221 */ /* 0x004fce0000010000 */
[----:B------:R-:W2:Y:S01]  /*4800*/  MUFU.EX2 R75, R75 ;  /* 0x0000004b004b7308 */ /* 0x000ea20000000800 */
[----:B-1----:R-:W-:-:S07]  /*4810*/  FADD.FTZ R2, R74, R9 ;  /* 0x000000094a027221 */ /* 0x002fce0000010000 */
[----:B------:R-:W1:Y:S01]  /*4820*/  MUFU.EX2 R78, R78 ;  /* 0x0000004e004e7308 */ /* 0x000e620000000800 */
[C---:B0-----:R-:W-:Y:S01]  /*4830*/  FADD.FTZ R4, R56.reuse, R11 ;  /* 0x0000000b38047221 */ /* 0x041fe20000010000 */
[----:B------:R-:W-:-:S06]  /*4840*/  F2FP.F16.F32.PACK_AB R8, R56, R49 ;  /* 0x000000313808723e */ /* 0x000fcc00000000ff */
[----:B------:R-:W0:Y:S01]  /*4850*/  MUFU.EX2 R57, R57 ;  /* 0x0000003900397308 */ /* 0x000e220000000800 */
[C---:B--2---:R-:W-:Y:S01]  /*4860*/  FADD.FTZ R11, R75.reuse, R2 ;  /* 0x000000024b0b7221 */ /* 0x044fe20000010000 */
[----:B------:R-:W-:-:S06]  /*4870*/  F2FP.F16.F32.PACK_AB R9, R75, R74 ;  /* 0x0000004a4b09723e */ /* 0x000fcc00000000ff */
[----:B------:R-:W2:Y:S01]  /*4880*/  MUFU.EX2 R44, R44 ;  /* 0x0000002c002c7308 */ /* 0x000ea20000000800 */
[----:B-1----:R-:W-:-:S07]  /*4890*/  FADD.FTZ R2, R78, R11 ;  /* 0x0000000b4e027221 */ /* 0x002fce0000010000 */
[----:B------:R-:W1:Y:S01]  /*48a0*/  MUFU.EX2 R79, R79 ;  /* 0x0000004f004f7308 */ /* 0x000e620000000800 */
[----:B0-----:R-:W-:-:S07]  /*48b0*/  FADD.FTZ R21, R57, R4 ;  /* 0x0000000439157221 */ /* 0x001fce0000010000 */
[----:B------:R-:W-:Y:S01]  /*48c0*/  MUFU.EX2 R48, R48 ;  /* 0x0000003000307308 */ /* 0x000fe20000000800 */
[C---:B--2---:R-:W-:Y:S01]  /*48d0*/  F2FP.F16.F32.PACK_AB R10, R44.reuse, R57 ;  /* 0x000000392c0a723e */ /* 0x044fe200000000ff */
[----:B------:R-:W-:-:S06]  /*48e0*/  FADD.FTZ R21, R44, R21 ;  /* 0x000000152c157221 */ /* 0x000fcc0000010000 */
[----:B------:R-:W0:Y:S01]  /*48f0*/  MUFU.EX2 R53, R53 ;  /* 0x0000003500357308 */ /* 0x000e220000000800 */
[C---:B-1----:R-:W-:Y:S01]  /*4900*/  F2FP.F16.F32.PACK_AB R11, R79.reuse, R78 ;  /* 0x0000004e4f0b723e */ /* 0x042fe200000000ff */
[----:B------:R-:W-:Y:S01]  /*4910*/  FADD.FTZ R79, R79, R2 ;  /* 0x000000024f4f7221 */ /* 0x000fe20000010000 */
[----:B------:R-:W-:-:S03]  /*4920*/  VIADD R2, R88, 0xfffffffe ;  /* 0xfffffffe58027836 */ /* 0x000fc60000000000 */
[----:B------:R3:W-:Y:S02]  /*4930*/  STSM.16.M88.4 [R19+0x6000], R8 ;  /* 0x0060000813007844 */ /* 0x0007e40000000200 */
[----:B------:R-:W1:Y:S08]  /*4940*/  MUFU.EX2 R60, R60 ;  /* 0x0000003c003c7308 */ /* 0x000e700000000800 */
[----:B------:R-:W2:Y:S01]  /*4950*/  MUFU.EX2 R61, R61 ;  /* 0x0000003d003d7308 */ /* 0x000ea20000000800 */
[----:B0-----:R-:W-:Y:S01]  /*4960*/  F2FP.F16.F32.PACK_AB R24, R53, R48 ;  /* 0x000000303518723e */ /* 0x001fe200000000ff */
[----:B------:R-:W-:-:S04]  /*4970*/  FADD.FTZ R48, R48, R21 ;  /* 0x0000001530307221 */ /* 0x000fc80000010000 */
[----:B------:R-:W-:Y:S02]  /*4980*/  FADD.FTZ R53, R53, R48 ;  /* 0x0000003035357221 */ /* 0x000fe40000010000 */
[----:B------:R-:W-:Y:S02]  /*4990*/  MUFU.EX2 R82, R82 ;  /* 0x0000005200527308 */ /* 0x000fe40000000800 */
[----:B-1----:R-:W-:-:S06]  /*49a0*/  FADD.FTZ R4, R60, R53 ;  /* 0x000000353c047221 */ /* 0x002fcc0000010000 */
[----:B------:R-:W0:Y:S01]  /*49b0*/  MUFU.EX2 R83, R83 ;  /* 0x0000005300537308 */ /* 0x000e220000000800 */
[C---:B--2---:R-:W-:Y:S01]  /*49c0*/  F2FP.F16.F32.PACK_AB R26, R61.reuse, R60 ;  /* 0x0000003c3d1a723e */ /* 0x044fe200000000ff */
[----:B------:R-:W-:-:S06]  /*49d0*/  FADD.FTZ R4, R61, R4 ;  /* 0x000000043d047221 */ /* 0x000fcc0000010000 */
[----:B------:R-:W-:Y:S08]  /*49e0*/  MUFU.EX2 R86, R86 ;  /* 0x0000005600567308 */ /* 0x000ff00000000800 */
[----:B------:R-:W1:Y:S01]  /*49f0*/  MUFU.EX2 R3, R20 ;  /* 0x0000001400037308 */ /* 0x000e620000000800 */
[----:B0-----:R-:W-:Y:S01]  /*4a00*/  F2FP.F16.F32.PACK_AB R25, R83, R82 ;  /* 0x000000525319723e */ /* 0x001fe200000000ff */
[----:B------:R-:W-:-:S04]  /*4a10*/  FADD.FTZ R82, R82, R79 ;  /* 0x0000004f52527221 */ /* 0x000fc80000010000 */
[----:B------:R-:W-:Y:S01]  /*4a20*/  FADD.FTZ R83, R83, R82 ;  /* 0x0000005253537221 */ /* 0x000fe20000010000 */
[----:B-1----:R-:W-:-:S03]  /*4a30*/  F2FP.F16.F32.PACK_AB R27, R3, R86 ;  /* 0x00000056031b723e */ /* 0x002fc600000000ff */
[----:B------:R-:W-:Y:S02]  /*4a40*/  FADD.FTZ R86, R86, R83 ;  /* 0x0000005356567221 */ /* 0x000fe40000010000 */
[----:B------:R3:W-:Y:S02]  /*4a50*/  STSM.16.M88.4 [R18+0x6000], R24 ;  /* 0x0060001812007844 */ /* 0x0007e40000000200 */
[----:B------:R-:W-:Y:S01]  /*4a60*/  FADD.FTZ R3, R3, R86 ;  /* 0x0000005603037221 */ /* 0x000fe20000010000 */
[----:B------:R0:W-:Y:S06]  /*4a70*/  MEMBAR.ALL.CTA ;  /* 0x0000000000007992 */ /* 0x0001ec0000008000 */
[----:B0-----:R-:W0:Y:S02]  /*4a80*/  FENCE.VIEW.ASYNC.S ;  /* 0x00000000000073c6 */ /* 0x001e240000000000 */
[----:B0-----:R-:W-:Y:S01]  /*4a90*/  NOP ;  /* 0x0000000000007918 */ /* 0x001fe20000000000 */
[----:B------:R-:W-:Y:S05]  /*4aa0*/  @P2 BRA `(.L_x_864) ;  /* 0x0000000000482947 */ /* 0x000fea0003800000 */
[C---:B------:R-:W-:Y:S01]  /*4ab0*/  ISETP.GT.AND P2, PT, R32.reuse, RZ, PT ;  /* 0x000000ff2000720c */ /* 0x040fe20003f44270 */
[----:B---3--:R-:W-:-:S05]  /*4ac0*/  VIADD R8, R32, 0xffffffff ;  /* 0xffffffff20087836 */ /* 0x008fca0000000000 */
[----:B------:R-:W-:-:S07]  /*4ad0*/  R2UR UR14, R8 ;  /* 0x00000000080e72ca */ /* 0x000fce00000e0000 */
[----:B------:R-:W-:Y:S08]  /*4ae0*/  @P2 BRA `(.L_x_865) ;  /* 0x00000000001c2947 */ /* 0x000ff00003800000 */
[----:B------:R-:W-:Y:S02]  /*4af0*/  UISETP.NE.AND UP1, UPT, UR7, 0x1, UPT ;  /* 0x000000010700788c */ /* 0x000fe4000bf25270 */
[----:B------:R-:W-:-:S09]  /*4b00*/  UIADD3 UR14, -UR10, URZ, URZ ;  /* 0x0000003f0a0e7290 */ /* 0x000fd2000fffe13f */
[----:B------:R-:W-:Y:S02]  /*4b10*/  @UP1 ULDC.64 UR18, c[0x0][0x9e8] ;  /* 0x00027a0000121ab9 */ /* 0x000fe40000000a00 */
[----:B------:R-:W-:-:S04]  /*4b20*/  UIMAD.WIDE.U32 UR10, UR14, UR18, URZ ;  /* 0x000000120e0a72a5 */ /* 0x000fc8000f8e003f */
[----:B------:R-:W-:-:S04]  /*4b30*/  @UP1 USHF.R.U32.HI UR14, URZ, UR19, UR11 ;  /* 0x000000133f0e1299 */ /* 0x000fc8000801160b */
[----:B------:R-:W-:Y:S01]  /*4b40*/  ULOP3.LUT UR14, URZ, UR14, URZ, 0x33, !UPT ;  /* 0x0000000e3f0e7292 */ /* 0x000fe2000f8e333f */
[----:B------:R-:W-:Y:S11]  /*4b50*/  BRA `(.L_x_866) ;  /* 0x0000000000107947 */ /* 0x000ff60003800000 */
.L_x_865:
[----:B------:R-:W-:-:S11]  /*4b60*/  UISETP.NE.AND UP1, UPT, UR7, 0x1, UPT ;  /* 0x000000010700788c */ /* 0x000fd6000bf25270 */
[----:B------:R-:W-:Y:S02]  /*4b70*/  @UP1 ULDC.64 UR18, c[0x0][0x9e8] ;  /* 0x00027a0000121ab9 */ /* 0x000fe40000000a00 */
[----:B------:R-:W-:-:S04]  /*4b80*/  UIMAD.WIDE.U32 UR10, UR14, UR18, URZ ;  /* 0x000000120e0a72a5 */ /* 0x000fc8000f8e003f */
[----:B------:R-:W-:-:S12]  /*4b90*/  @UP1 USHF.R.U32.HI UR14, URZ, UR19, UR11 ;  /* 0x000000133f0e1299 */ /* 0x000fd8000801160b */
.L_x_866:
[----:B------:R-:W-:-:S04]  /*4ba0*/  UIMAD UR7, UR14, UR7, UR7 ;  /* 0x000000070e0772a4 */ /* 0x000fc8000f8e0207 */
[----:B------:R-:W-:-:S04]  /*4bb0*/  UISETP.LT.AND UP1, UPT, UR6, UR7, UPT ;  /* 0x000000070600728c */ /* 0x000fc8000bf21270 */
[----:B------:R-:W-:-:S12]  /*4bc0*/  USEL UR6, UR6, UR7, UP1 ;  /* 0x0000000706067287 */ /* 0x000fd80008800000 */
.L_x_864:
        /* <DEDUP_REMOVED lines=31> */
[----:B---3--:R-:W-:Y:S01]  /*4dc0*/  IADD3 R8, R6, R137, -R139 ;  /* 0x0000008906087210 */ /* 0x008fe20007ffe88b */
[----:B------:R-:W-:Y:S01]  /*4dd0*/  IMAD.MOV.U32 R135, RZ, RZ, RZ ;  /* 0x000000ffff877224 */ /* 0x000fe200078e00ff */
[----:B------:R-:W-:Y:S01]  /*4de0*/  ULDC UR34, c[0x0][0x9e4] ;  /* 0x0002790000227ab9 */ /* 0x000fe20000000800 */
[----:B------:R-:W-:Y:S01]  /*4df0*/  ULDC UR35, c[0x0][0x9dc] ;  /* 0x0002770000237ab9 */ /* 0x000fe20000000800 */
[----:B------:R-:W-:Y:S01]  /*4e00*/  LOP3.LUT R10, RZ, R8, RZ, 0x33, !PT ;  /* 0x00000008ff0a7212 */ /* 0x000fe200078e33ff */
[----:B------:R-:W-:Y:S01]  /*4e10*/  VIADD R9, R8, 0x8 ;  /* 0x0000000808097836 */ /* 0x000fe20000000000 */
[----:B------:R-:W-:Y:S01]  /*4e20*/  ULDC UR33, c[0x0][0x988] ;  /* 0x0002620000217ab9 */ /* 0x000fe20000000800 */
[----:B------:R-:W-:-:S03]  /*4e30*/  ULDC UR47, c[0x0][0x9e0] ;  /* 0x00027800002f7ab9 */ /* 0x000fc60000000800 */
[----:B------:R-:W-:-:S07]  /*4e40*/  LOP3.LUT R11, RZ, R9, RZ, 0x33, !PT ;  /* 0x00000009ff0b7212 */ /* 0x000fce00078e33ff */
.L_x_884:
[----:B------:R-:W-:Y:S01]  /*4e50*/  UIADD3 UR51, UR43, 0x1, URZ ;  /* 0x000000012b337890 */ /* 0x000fe2000fffe03f */
[----:B------:R-:W-:-:S03]  /*4e60*/  ISETP.NE.AND P3, PT, RZ, UR38, PT ;  /* 0x00000026ff007c0c */ /* 0x000fc6000bf65270 */
[----:B------:R-:W-:-:S04]  /*4e70*/  UISETP.NE.AND UP1, UPT, UR51, 0x2, UPT ;  /* 0x000000023300788c */ /* 0x000fc8000bf25270 */
[----:B------:R-:W-:Y:S02]  /*4e80*/  USEL UR50, URZ, 0x1, UP1 ;  /* 0x000000013f327887 */ /* 0x000fe40008800000 */
[----:B------:R-:W-:Y:S02]  /*4e90*/  USEL UR51, UR51, URZ, UP1 ;  /* 0x0000003f33337287 */ /* 0x000fe40008800000 */
[----:B------:R-:W-:Y:S02]  /*4ea0*/  ULOP3.LUT UR50, UR46, UR50, URZ, 0x3c, !UPT ;  /* 0x000000322e327292 */ /* 0x000fe4000f8e3c3f */
[----:B--2---:R-:W-:Y:S10]  /*4eb0*/  @P3 BRA `(.L_x_868) ;  /* 0x00000000002c3947 */ /* 0x004ff40003800000 */
[----:B------:R-:W-:Y:S05]  /*4ec0*/  @!P0 BRA `(.L_x_869) ;  /* 0x0000000000048947 */ /* 0x000fea0003800000 */
[----:B------:R-:W-:Y:S01]  /*4ed0*/  BPT.TRAP 0x1 ;  /* 0x000000040000795c */ /* 0x000fe20000300000 */
.L_x_869:
[----:B------:R-:W-:Y:S01]  /*4ee0*/  ULEA UR6, UR51, UR42, 0x3 ;  /* 0x0000002a33067291 */ /* 0x000fe2000f8e183f */
[----:B------:R-:W-:-:S05]  /*4ef0*/  IMAD.U32 R12, RZ, RZ, UR50 ;  /* 0x00000032ff0c7e24 */ /* 0x000fca000f8e00ff */
[----:B------:R-:W-:-:S04]  /*4f00*/  SHF.L.U32 R12, R12, 0x1f, RZ ;  /* 0x0000001f0c0c7819 */ /* 0x000fc800000006ff */
[----:B------:R0:W1:Y:S01]  /*4f10*/  SYNCS.PHASECHK.TRANS64.TRYWAIT P2, [UR6+0x2d830], R12 ;  /* 0x02d8300cff0075a7 */ /* 0x0000620008040146 */
[----:B------:R-:W-:Y:S05]  /*4f20*/  @!P0 BRA `(.L_x_870) ;  /* 0x0000000000048947 */ /* 0x000fea0003800000 */
[----:B------:R-:W-:Y:S01]  /*4f30*/  BPT.TRAP 0x1 ;  /* 0x000000040000795c */ /* 0x000fe20000300000 */
.L_x_870:
[----:B-1----:R-:W-:Y:S05]  /*4f40*/  @P2 BRA `(.L_x_868) ;  /* 0x0000000000082947 */ /* 0x002fea0003800000 */
[----:B------:R-:W1:Y:S02]  /*4f50*/  SYNCS.PHASECHK.TRANS64.TRYWAIT P2, [UR6+0x2d830], R12 ;  /* 0x02d8300cff0075a7 */ /* 0x000e640008040146 */
[----:B-1----:R-:W-:Y:S05]  /*4f60*/  @!P2 BRA `(.L_x_871) ;  /* 0x000000f000cca947 */ /* 0x002fea0003800000 */
.L_x_868:
[----:B-1----:R-:W1:Y:S01]  /*4f70*/  S2R R13, SR_TID.X ;  /* 0x00000000000d7919 */ /* 0x002e620000002100 */
[----:B------:R-:W-:Y:S01]  /*4f80*/  UIMAD UR6, UR51, 0x600, UR32 ;  /* 0x00000600330678a4 */ /* 0x000fe2000f8e0220 */
[----:B------:R-:W-:Y:S01]  /*4f90*/  UMOV UR7, 0x80000020 ;  /* 0x8000002000077882 */ /* 0x000fe20000000000 */
[----:B------:R-:W-:Y:S02]  /*4fa0*/  UMOV UR11, 0x80000020 ;  /* 0x80000020000b7882 */ /* 0x000fe40000000000 */
[----:B------:R-:W-:Y:S02]  /*4fb0*/  UIADD3 UR10, UR6, 0x2, URZ ;  /* 0x00000002060a7890 */ /* 0x000fe4000fffe03f */
[----:B------:R-:W-:Y:S01]  /*4fc0*/  UIADD3 UR14, UR6, 0x200, URZ ;  /* 0x00000200060e7890 */ /* 0x000fe2000fffe03f */
[----:B------:R-:W-:Y:S01]  /*4fd0*/  UMOV UR15, 0x80000020 ;  /* 0x80000020000f7882 */ /* 0x000fe20000000000 */
[----:B------:R-:W-:Y:S01]  /*4fe0*/  UIADD3 UR18, UR6, 0x202, URZ ;  /* 0x0000020206127890 */ /* 0x000fe2000fffe03f */
[----:B------:R-:W-:Y:S01]  /*4ff0*/  UMOV UR19, 0x80000020 ;  /* 0x8000002000137882 */ /* 0x000fe20000000000 */
[----:B------:R-:W-:Y:S01]  /*5000*/  UIADD3 UR22, UR6, 0x400, URZ ;  /* 0x0000040006167890 */ /* 0x000fe2000fffe03f */
[----:B------:R-:W-:Y:S01]  /*5010*/  UMOV UR23, 0x80000020 ;  /* 0x8000002000177882 */ /* 0x000fe20000000000 */
[----:B------:R-:W-:Y:S01]  /*5020*/  UIADD3 UR26, UR6, 0x402, URZ ;  /* 0x00000402061a7890 */ /* 0x000fe2000fffe03f */
[----:B------:R-:W-:Y:S01]  /*5030*/  UMOV UR27, 0x80000020 ;  /* 0x80000020001b7882 */ /* 0x000fe20000000000 */
[----:B-1----:R-:W-:-:S05]  /*5040*/  SHF.R.U32.HI R13, RZ, 0x7, R13 ;  /* 0x00000007ff0d7819 */ /* 0x002fca000001160d */
[----:B0-----:R-:W-:-:S05]  /*5050*/  VIADD R12, R13, 0x8 ;  /* 0x000000080d0c7836 */ /* 0x001fca0000000000 */
[----:B------:R0:W-:Y:S06]  /*5060*/  BAR.SYNC.DEFER_BLOCKING R12, 0x100 ;  /* 0x0004000c0000751d */ /* 0x0001ec0000010000 */
[----:B------:R-:W-:-:S06]  /*5070*/  WARPGROUP.ARRIVE ;  /* 0x00000000000079c5 */ /* 0x000fcc0000000000 */
        /* <DEDUP_REMOVED lines=17> */
[----:B0-----:R-:W-:Y:S05]  /*5190*/  @P3 BRA `(.L_x_872) ;  /* 0x00000000002c3947 */ /* 0x001fea0003800000 */
[----:B------:R-:W-:Y:S05]  /*51a0*/  @!P0 BRA `(.L_x_873) ;  /* 0x0000000000048947 */ /* 0x000fea0003800000 */
[----:B------:R-:W-:Y:S01]  /*51b0*/  BPT.TRAP 0x1 ;  /* 0x000000040000795c */ /* 0x000fe20000300000 */
.L_x_873:
[----:B------:R-:W-:Y:S01]  /*51c0*/  ULEA UR6, UR43, UR42, 0x3 ;  /* 0x0000002a2b067291 */ /* 0x000fe2000f8e183f */
[----:B------:R-:W-:-:S05]  /*51d0*/  IMAD.U32 R12, RZ, RZ, UR46 ;  /* 0x0000002eff0c7e24 */ /* 0x000fca000f8e00ff */
[----:B------:R-:W-:-:S04]  /*51e0*/  SHF.L.U32 R12, R12, 0x1f, RZ ;  /* 0x0000001f0c0c7819 */ /* 0x000fc800000006ff */
[----:B------:R0:W1:Y:S01]  /*51f0*/  SYNCS.PHASECHK.TRANS64.TRYWAIT P2, [UR6+0x2d850], R12 ;  /* 0x02d8500cff0075a7 */ /* 0x0000620008040146 */
[----:B------:R-:W-:Y:S05]  /*5200*/  @!P0 BRA `(.L_x_874) ;  /* 0x0000000000048947 */ /* 0x000fea0003800000 */
[----:B------:R-:W-:Y:S01]  /*5210*/  BPT.TRAP 0x1 ;  /* 0x000000040000795c */ /* 0x000fe20000300000 */
.L_x_874:
[----:B-1----:R-:W-:Y:S05]  /*5220*/  @P2 BRA `(.L_x_872) ;  /* 0x0000000000082947 */ /* 0x002fea0003800000 */
[----:B------:R-:W1:Y:S02]  /*5230*/  SYNCS.PHASECHK.TRANS64.TRYWAIT P2, [UR6+0x2d850], R12 ;  /* 0x02d8500cff0075a7 */ /* 0x000e640008040146 */
[----:B-1----:R-:W-:Y:S05]  /*5240*/  @!P2 BRA `(.L_x_875) ;  /* 0x000000f0002ca947 */ /* 0x002fea0003800000 */
.L_x_872:
[----:B------:R-:W-:Y:S01]  /*5250*/  UIADD3 UR6, UR42, 0x400, URZ ;  /* 0x000004002a067890 */ /* 0x000fe2000fffe03f */
[----:B------:R-:W-:Y:S01]  /*5260*/  WARPGROUP.ARRIVE ;  /* 0x00000000000079c5 */ /* 0x000fe20000000000 */
[----:B------:R-:W-:Y:S01]  /*5270*/  UMOV UR29, 0x40000040 ;  /* 0x40000040001d7882 */ /* 0x000fe20000000000 */
[----:B------:R-:W-:Y:S01]  /*5280*/  UMOV UR31, 0x80000020 ;  /* 0x80000020001f7882 */ /* 0x000fe20000000000 */
[----:B------:R-:W-:-:S03]  /*5290*/  USHF.R.U32.HI UR6, URZ, 0x4, UR6 ;  /* 0x000000043f067899 */ /* 0x000fc60008011606 */
[----:B------:R-:W1:Y:S01]  /*52a0*/  S2R R15, SR_TID.X ;  /* 0x00000000000f7919 */ /* 0x000e620000002100 */
[----:B------:R-:W-:Y:S01]  /*52b0*/  IMAD.U32 R14, RZ, RZ, UR51 ;  /* 0x00000033ff0e7e24 */ /* 0x000fe2000f8e00ff */
[----:B------:R-:W-:-:S04]  /*52c0*/  ULOP3.LUT UR6, UR6, 0x3fff, URZ, 0xc0, !UPT ;  /* 0x00003fff06067892 */ /* 0x000fc8000f8ec03f */
[----:B------:R-:W-:Y:S01]  /*52d0*/  @!P1 LEA R14, R14, UR42, 0x3 ;  /* 0x0000002a0e0e9c11 */ /* 0x000fe2000f8e18ff */
[----:B------:R-:W-:Y:S02]  /*52e0*/  ULOP3.LUT UR7, UR6, 0x2000000, URZ, 0xfc, !UPT ;  /* 0x0200000006077892 */ /* 0x000fe4000f8efc3f */
[----:B------:R-:W-:Y:S02]  /*52f0*/  ULOP3.LUT UR6, UR37, 0x10000, URZ, 0xfc, !UPT ;  /* 0x0001000025067892 */ /* 0x000fe4000f8efc3f */
[----:B------:R-:W-:Y:S01]  /*5300*/  UIMAD UR7, UR43, 0x600, UR7 ;  /* 0x000006002b0778a4 */ /* 0x000fe2000f8e0207 */
[----:B------:R-:W-:-:S04]  /*5310*/  @!P1 VIADD R14, R14, 0x2d840 ;  /* 0x0002d8400e0e9836 */ /* 0x000fc80000000000 */
[----:B------:R-:W-:Y:S01]  /*5320*/  UMOV UR28, UR6 ;  /* 0x00000006001c7c82 */ /* 0x000fe20008000000 */
[----:B------:R-:W-:Y:S01]  /*5330*/  @!P1 PRMT R14, RZ, 0x654, R14 ;  /* 0x00000654ff0e9816 */ /* 0x000fe2000000000e */
[----:B------:R-:W-:Y:S02]  /*5340*/  UMOV UR30, UR7 ;  /* 0x00000007001e7c82 */ /* 0x000fe40008000000 */
[----:B------:R-:W-:Y:S01]  /*5350*/  HGMMA.64x96x16.F32 R88, gdesc[UR28].tnspB, R88, gsb0 ;  /* 0x416000001c5879f0 */ /* 0x000fe20008000858 */
[----:B------:R-:W-:Y:S02]  /*5360*/  UIADD3 UR28, UR6, 0x2, URZ ;  /* 0x00000002061c7890 */ /* 0x000fe4000fffe03f */
[----:B------:R-:W-:Y:S01]  /*5370*/  UIADD3 UR30, UR7, 0x40, URZ ;  /* 0x00000040071e7890 */ /* 0x000fe2000fffe03f */
[----:B------:R-:W-:Y:S01]  /*5380*/  UMOV UR29, 0x40000040 ;  /* 0x40000040001d7882 */ /* 0x000fe20000000000 */
[----:B------:R-:W-:Y:S01]  /*5390*/  UMOV UR31, 0x80000020 ;  /* 0x80000020001f7882 */ /* 0x000fe20000000000 */
[----:B-1----:R-:W-:-:S02]  /*53a0*/  SHF.R.U32.HI R13, RZ, 0x7, R15 ;  /* 0x00000007ff0d7819 */ /* 0x002fc4000001160f */
[----:B------:R-:W-:-:S03]  /*53b0*/  ISETP.GE.U32.AND P2, PT, R15, 0x180, PT ;  /* 0x000001800f00780c */ /* 0x000fc60003f46070 */
[----:B0-----:R-:W-:-:S05]  /*53c0*/  VIADD R12, R13, 0x9 ;  /* 0x000000090d0c7836 */ /* 0x001fca0000000000 */
[----:B------:R-:W-:Y:S01]  /*53d0*/  SEL R13, R12, 0x9, !P2 ;  /* 0x000000090c0d7807 */ /* 0x000fe20005000000 */
[----:B------:R-:W-:Y:S01]  /*53e0*/  IMAD.SHL.U32 R12, R2, 0x80, RZ ;  /* 0x00000080020c7824 */ /* 0x000fe200078e00ff */
[----:B------:R-:W-:-:S04]  /*53f0*/  PLOP3.LUT P2, PT, PT, PT, UP0, 0x40, 0x0 ;  /* 0x000000000000781c */ /* 0x000fc80003f4e808 */
[----:B------:R-:W-:-:S05]  /*5400*/  IADD3 R20, R137, 0x1, -R12 ;  /* 0x0000000189147810 */ /* 0x000fca0007ffe80c */
[----:B------:R-:W-:-:S04]  /*5410*/  IMAD.IADD R15, R20, 0x1, -R139 ;  /* 0x00000001140f7824 */ /* 0x000fc800078e0a8b */
        /* <DEDUP_REMOVED lines=46> */
[----:B------:R-:W-:Y:S01]  /*5700*/  VIADD R21, R15, UR6 ;  /* 0x000000060f157c36 */ /* 0x000fe20008000000 */
[----:B------:R-:W-:Y:S02]  /*5710*/  WARPGROUP.DEPBAR.LE gsb0, 0x0 ;  /* 0x00008000000079c5 */ /* 0x000fe40000010000 */
[----:B------:R-:W-:-:S06]  /*5720*/  WARPGROUP.ARRIVE ;  /* 0x00000000000079c5 */ /* 0x000fcc0000000000 */
[----:B------:R-:W-:Y:S03]  /*5730*/  HGMMA.64x96x16.F32 R88, gdesc[UR28].tnspB, R88, gsb0 ;  /* 0x416000001c5879f0 */ /* 0x000fe60008000858 */
[----:B------:R-:W-:Y:S02]  /*5740*/  WARPGROUP.DEPBAR.LE gsb0, 0x0 ;  /* 0x00008000000079c5 */ /* 0x000fe40000010000 */
[----:B------:R0:W-:Y:S06]  /*5750*/  BAR.ARV R13, 0x100 ;  /* 0x0004000d0000751d */ /* 0x0001ec0000002000 */
[----:B------:R1:W-:Y:S01]  /*5760*/  @!P1 SYNCS.ARRIVE.TRANS64.RED.A1T0 RZ, [R14+URZ], RZ ;  /* 0x000000ff0eff99a7 */ /* 0x0003e2000810043f */
[----:B0-----:R-:W-:Y:S01]  /*5770*/  IMAD.IADD R13, R6, 0x1, R21 ;  /* 0x00000001060d7824 */ /* 0x001fe200078e0215 */
[----:B------:R-:W-:Y:S06]  /*5780*/  @P2 BRA `(.L_x_876) ;  /* 0x0000000000582947 */ /* 0x000fec0003800000 */
[----:B------:R-:W-:Y:S01]  /*5790*/  ISETP.GT.AND P2, PT, R8, -0x1, PT ;  /* 0xffffffff0800780c */ /* 0x000fe20003f44270 */
[----:B------:R-:W-:-:S12]  /*57a0*/  BSSY B0, `(.L_x_877) ;  /* 0x0000010000007945 */ /* 0x000fd80003800000 */
[----:B------:R-:W-:Y:S05]  /*57b0*/  @P2 BRA `(.L_x_878) ;  /* 0x0000000000202947 */ /* 0x000fea0003800000 */
[----:B------:R-:W-:-:S05]  /*57c0*/  IMAD.U32 R141, RZ, RZ, UR34 ;  /* 0x00000022ff8d7e24 */ /* 0x000fca000f8e00ff */
[----:B------:R-:W-:-:S13]  /*57d0*/  ISETP.NE.AND P2, PT, R141, 0x1, PT ;  /* 0x000000018d00780c */ /* 0x000fda0003f45270 */
[----:B-1----:R-:W0:Y:S02]  /*57e0*/  @P2 LDC.64 R14, c[0x0][0x9e8] ;  /* 0x00027a00ff0e2b82 */ /* 0x002e240000000a00 */
[----:B0-----:R-:W-:-:S04]  /*57f0*/  @P2 IMAD.HI.U32 R144, R10, R14, RZ ;  /* 0x0000000e0a902227 */ /* 0x001fc800078e00ff */
[----:B------:R-:W-:Y:S01]  /*5800*/  IMAD.MOV.U32 R14, RZ, RZ, R10 ;  /* 0x000000ffff0e7224 */ /* 0x000fe200078e000a */
[----:B------:R-:W-:-:S04]  /*5810*/  @P2 SHF.R.U32.HI R14, RZ, R15, R144 ;  /* 0x0000000fff0e2219 */ /* 0x000fc80000011690 */
[----:B------:R-:W-:Y:S01]  /*5820*/  LOP3.LUT R14, RZ, R14, RZ, 0x33, !PT ;  /* 0x0000000eff0e7212 */ /* 0x000fe200078e33ff */
[----:B------:R-:W-:Y:S06]  /*5830*/  BRA `(.L_x_879) ;  /* 0x0000000000187947 */ /* 0x000fec0003800000 */
.L_x_878:
[----:B------:R-:W-:-:S05]  /*5840*/  IMAD.U32 R141, RZ, RZ, UR34 ;  /* 0x00000022ff8d7e24 */ /* 0x000fca000f8e00ff */
[----:B------:R-:W-:-:S13]  /*5850*/  ISETP.NE.AND P2, PT, R141, 0x1, PT ;  /* 0x000000018d00780c */ /* 0x000fda0003f45270 */
[----:B-1----:R-:W0:Y:S02]  /*5860*/  @P2 LDC.64 R14, c[0x0][0x9e8] ;  /* 0x00027a00ff0e2b82 */ /* 0x002e240000000a00 */
[----:B0-----:R-:W-:-:S04]  /*5870*/  @P2 IMAD.HI.U32 R144, R8, R14, RZ ;  /* 0x0000000e08902227 */ /* 0x001fc800078e00ff */
[----:B------:R-:W-:Y:S01]  /*5880*/  IMAD.MOV.U32 R14, RZ, RZ, R8 ;  /* 0x000000ffff0e7224 */ /* 0x000fe200078e0008 */
[----:B------:R-:W-:-:S07]  /*5890*/  @P2 SHF.R.U32.HI R14, RZ, R15, R144 ;  /* 0x0000000fff0e2219 */ /* 0x000fce0000011690 */
.L_x_879:
[----:B------:R-:W-:Y:S05]  /*58a0*/  BSYNC B0 ;  /* 0x0000000000007941 */ /* 0x000fea0003800000 */
.L_x_877:
[----:B------:R-:W-:-:S04]  /*58b0*/  IMAD R15, R14, R141, -R12 ;  /* 0x0000008d0e0f7224 */ /* 0x000fc800078e0a0c */
[----:B------:R-:W-:-:S05]  /*58c0*/  IMAD R14, R16, -0x2, R15 ;  /* 0xfffffffe100e7824 */ /* 0x000fca00078e020f */
[----:B------:R-:W-:Y:S02]  /*58d0*/  VIADDMNMX R20, R14, R141, R20, PT ;  /* 0x0000008d0e147246 */ /* 0x000fe40003800114 */
[----:B------:R-:W-:-:S07]  /*58e0*/  VIMNMX R13, R13, R14, !PT ;  /* 0x0000000e0d0d7248 */ /* 0x000fce0007fe0100 */
.L_x_876:
        /* <DEDUP_REMOVED lines=22> */
[C---:B------:R-:W-:Y:S02]  /*5a50*/  ISETP.GT.AND P3, PT, R13.reuse, 0x19, P2 ;  /* 0x000000190d00780c */ /* 0x040fe40001764270 */
        /* <DEDUP_REMOVED lines=89> */
.L_x_882:
[----:B------:R-:W-:-:S05]  /*5ff0*/  IMAD.U32 R13, RZ, RZ, UR34 ;  /* 0x00000022ff0d7e24 */ /* 0x000fca000f8e00ff */
[----:B------:R-:W-:-:S13]  /*6000*/  ISETP.NE.AND P3, PT, R13, 0x1, PT ;  /* 0x000000010d00780c */ /* 0x000fda0003f65270 */
[----:B-1----:R-:W0:Y:S02]  /*6010*/  @P3 LDC.64 R14, c[0x0][0x9e8] ;  /* 0x00027a00ff0e3b82 */ /* 0x002e240000000a00 */
[----:B0-----:R-:W-:-:S04]  /*6020*/  @P3 IMAD.HI.U32 R20, R9, R14, RZ ;  /* 0x0000000e09143227 */ /* 0x001fc800078e00ff */
[----:B------:R-:W-:Y:S01]  /*6030*/  IMAD.MOV.U32 R14, RZ, RZ, R9 ;  /* 0x000000ffff0e7224 */ /* 0x000fe200078e0009 */
[----:B------:R-:W-:-:S07]  /*6040*/  @P3 SHF.R.U32.HI R14, RZ, R15, R20 ;  /* 0x0000000fff0e3219 */ /* 0x000fce0000011614 */
.L_x_883:
[----:B------:R-:W-:Y:S05]  /*6050*/  BSYNC B0 ;  /* 0x0000000000007941 */ /* 0x000fea0003800000 */
.L_x_881:
[----:B------:R-:W-:-:S04]  /*6060*/  IMAD R15, R14, R13, -R12 ;  /* 0x0000000d0e0f7224 */ /* 0x000fc800078e0a0c */
[----:B------:R-:W-:-:S05]  /*6070*/  IMAD R12, R16, -0x2, R15 ;  /* 0xfffffffe100c7824 */ /* 0x000fca00078e020f */
[----:B------:R-:W-:Y:S02]  /*6080*/  VIADDMNMX R138, R12, R13, R138, PT ;  /* 0x0000000d0c8a7246 */ /* 0x000fe4000380018a */
[----:B------:R-:W-:-:S07]  /*6090*/  VIMNMX R21, R21, R12, !PT ;  /* 0x0000000c15157248 */ /* 0x000fce0007fe0100 */
.L_x_880:
        /* <DEDUP_REMOVED lines=32> */
[----:B------:R-:W-:Y:S02]  /*62a0*/  ISETP.LT.OR P3, PT, R138, 0x2, P3 ;  /* 0x000000028a00780c */ /* 0x000fe40001f61670 */
[----:B------:R-:W-:Y:S02]  /*62b0*/  FMNMX.FTZ R12, R56, R13, !PT ;  /* 0x0000000d380c7209 */ /* 0x000fe40007810000 */
[C---:B------:R-:W-:Y:S02]  /*62c0*/  ISETP.LT.OR P4, PT, R138.reuse, 0x3a, P4 ;  /* 0x0000003a8a00780c */ /* 0x040fe40002781670 */
        /* <DEDUP_REMOVED lines=9> */
[C---:B------:R-:W-:Y:S02]  /*6360*/  ISETP.GT.AND P3, PT, R21.reuse, 0x11, P2 ;  /* 0x000000111500780c */ /* 0x040fe40001764270 */
[----:B------:R-:W-:Y:S02]  /*6370*/  FMNMX.FTZ R12, R68, R13, !PT ;  /* 0x0000000d440c7209 */ /* 0x000fe40007810000 */
[----:B------:R-:W-:Y:S02]  /*6380*/  ISETP.GT.AND P4, PT, R21, 0x49, P2 ;  /* 0x000000491500780c */ /* 0x000fe40001784270 */
[----:B------:R-:W-:Y:S02]  /*6390*/  FMNMX.FTZ R13, R69, R12, !PT ;  /* 0x0000000c450d7209 */ /* 0x000fe40007810000 */
[----:B------:R-:W-:-:S02]  /*63a0*/  FSEL R38, R38, -INF , !P5 ;  /* 0xff80000026267808 */ /* 0x000fc40006800000 */
[----:B------:R-:W-:Y:S02]  /*63b0*/  FMNMX.FTZ R12, R72, R13, !PT ;  /* 0x0000000d480c7209 */ /* 0x000fe40007810000 */
[----:B------:R-:W-:Y:S02]  /*63c0*/  ISETP.GT.AND P5, PT, R21, 0x28, P2 ;  /* 0x000000281500780c */ /* 0x000fe400017a4270 */
[----:B------:R-:W-:Y:S02]  /*63d0*/  FMNMX.FTZ R13, R73, R12, !PT ;  /* 0x0000000c490d7209 */ /* 0x000fe40007810000 */
[----:B------:R-:W-:Y:S02]  /*63e0*/  ISETP.LT.OR P6, PT, R138, 0x11, P6 ;  /* 0x000000118a00780c */ /* 0x000fe400037c1670 */
[----:B------:R-:W-:Y:S02]  /*63f0*/  FMNMX.FTZ R12, R76, R13, !PT ;  /* 0x0000000d4c0c7209 */ /* 0x000fe40007810000 */
[----:B------:R-:W-:-:S02]  /*6400*/  ISETP.LT.OR P3, PT, R138, 0x12, P3 ;  /* 0x000000128a00780c */ /* 0x000fc40001f61670 */
[----:B------:R-:W-:Y:S02]  /*6410*/  FMNMX.FTZ R13, R77, R12, !PT ;  /* 0x0000000c4d0d7209 */ /* 0x000fe40007810000 */
[----:B------:R-:W-:Y:S02]  /*6420*/  ISETP.LT.OR P4, PT, R138, 0x4a, P4 ;  /* 0x0000004a8a00780c */ /* 0x000fe40002781670 */
[----:B------:R-:W-:Y:S02]  /*6430*/  FMNMX.FTZ R12, R80, R13, !PT ;  /* 0x0000000d500c7209 */ /* 0x000fe40007810000 */
[----:B------:R-:W-:Y:S02]  /*6440*/  ISETP.LT.OR P5, PT, R138, 0x29, P5 ;  /* 0x000000298a00780c */ /* 0x000fe40002fa1670 */
[----:B------:R-:W-:Y:S02]  /*6450*/  FMNMX.FTZ R13, R81, R12, !PT ;  /* 0x0000000c510d7209 */ /* 0x000fe40007810000 */
[----:B------:R-:W-:-:S02]  /*6460*/  FSEL R34, R34, -INF , !P6 ;  /* 0xff80000022227808 */ /* 0x000fc40007000000 */
[----:B------:R-:W-:Y:S02]  /*6470*/  FMNMX.FTZ R12, R84, R13, !PT ;  /* 0x0000000d540c7209 */ /* 0x000fe40007810000 */
[----:B------:R-:W-:Y:S02]  /*6480*/  FSEL R35, R35, -INF , !P3 ;  /* 0xff80000023237808 */ /* 0x000fe40005800000 */
[----:B------:R-:W-:Y:S02]  /*6490*/  FMNMX.FTZ R13, R85, R12, !PT ;  /* 0x0000000c550d7209 */ /* 0x000fe40007810000 */
[----:B------:R-:W-:Y:S02]  /*64a0*/  FSEL R63, R63, -INF , !P4 ;  /* 0xff8000003f3f7808 */ /* 0x000fe40006000000 */
[C---:B------:R-:W-:Y:S01]  /*64b0*/  ISETP.GT.AND P6, PT, R21.reuse, 0x20, P2 ;  /* 0x000000201500780c */ /* 0x040fe200017c4270 */
[----:B------:R-:W1:Y:S01]  /*64c0*/  SHFL.BFLY PT, R12, R13, 0x2, 0x1f ;  /* 0x0c401f000d0c7f89 */ /* 0x000e6200000e0000 */
[----:B------:R-:W-:-:S02]  /*64d0*/  ISETP.GT.AND P3, PT, R21, 0x21, P2 ;  /* 0x000000211500780c */ /* 0x000fc40001764270 */
[C---:B------:R-:W-:Y:S02]  /*64e0*/  ISETP.GT.AND P4, PT, R21.reuse, 0x58, P2 ;  /* 0x000000581500780c */ /* 0x040fe40001784270 */
[----:B------:R-:W-:Y:S02]  /*64f0*/  FSEL R46, R46, -INF , !P5 ;  /* 0xff8000002e2e7808 */ /* 0x000fe40006800000 */
[----:B------:R-:W-:Y:S02]  /*6500*/  ISETP.GT.AND P5, PT, R21, 0x38, P2 ;  /* 0x000000381500780c */ /* 0x000fe400017a4270 */
[C---:B------:R-:W-:Y:S02]  /*6510*/  ISETP.LT.OR P6, PT, R138.reuse, 0x21, P6 ;  /* 0x000000218a00780c */ /* 0x040fe400037c1670 */
[C---:B------:R-:W-:Y:S02]  /*6520*/  ISETP.LT.OR P3, PT, R138.reuse, 0x22, P3 ;  /* 0x000000228a00780c */ /* 0x040fe40001f61670 */
[----:B------:R-:W-:-:S02]  /*6530*/  ISETP.LT.OR P4, PT, R138, 0x59, P4 ;  /* 0x000000598a00780c */ /* 0x000fc40002781670 */
[----:B------:R-:W-:Y:S02]  /*6540*/  ISETP.LT.OR P5, PT, R138, 0x39, P5 ;  /* 0x000000398a00780c */ /* 0x000fe40002fa1670 */
[----:B------:R-:W-:Y:S02]  /*6550*/  FSEL R42, R42, -INF , !P6 ;  /* 0xff8000002a2a7808 */ /* 0x000fe40007000000 */
[----:B------:R-:W-:Y:S02]  /*6560*/  FSEL R43, R43, -INF , !P3 ;  /* 0xff8000002b2b7808 */ /* 0x000fe40005800000 */
[----:B------:R-:W-:Y:S02]  /*6570*/  FSEL R70, R70, -INF , !P4 ;  /* 0xff80000046467808 */ /* 0x000fe40006000000 */
[----:B------:R-:W-:Y:S02]  /*6580*/  ISETP.GT.AND P6, PT, R21, 0x30, P2 ;  /* 0x000000301500780c */ /* 0x000fe400017c4270 */
[----:B-1----:R-:W-:-:S02]  /*6590*/  FMNMX.FTZ R14, R13, R12, !PT ;  /* 0x0000000c0d0e7209 */ /* 0x002fc40007810000 */
[C---:B------:R-:W-:Y:S02]  /*65a0*/  ISETP.GT.AND P3, PT, R21.reuse, 0x31, P2 ;  /* 0x000000311500780c */ /* 0x040fe40001764270 */
[C---:B------:R-:W-:Y:S01]  /*65b0*/  ISETP.GT.AND P4, PT, R21.reuse, 0x61, P2 ;  /* 0x000000611500780c */ /* 0x040fe20001784270 */
[----:B------:R-:W0:Y:S01]  /*65c0*/  SHFL.BFLY PT, R15, R14, 0x1, 0x1f ;  /* 0x0c201f000e0f7f89 */ /* 0x000e2200000e0000 */
[----:B------:R-:W-:Y:S02]  /*65d0*/  FSEL R54, R54, -INF , !P5 ;  /* 0xff80000036367808 */ /* 0x000fe40006800000 */
[----:B------:R-:W-:Y:S02]  /*65e0*/  ISETP.GT.AND P5, PT, R21, 0x48, P2 ;  /* 0x000000481500780c */ /* 0x000fe400017a4270 */
[C---:B------:R-:W-:Y:S02]  /*65f0*/  ISETP.LT.OR P6, PT, R138.reuse, 0x31, P6 ;  /* 0x000000318a00780c */ /* 0x040fe400037c1670 */
        /* <DEDUP_REMOVED lines=8> */
[----:B------:R-:W-:Y:S02]  /*6680*/  ISETP.GT.AND P4, PT, R21, RZ, P2 ;  /* 0x000000ff1500720c */ /* 0x000fe40001784270 */
[----:B0-----:R-:W-:Y:S02]  /*6690*/  FMNMX.FTZ R12, R14, R15, !PT ;  /* 0x0000000f0e0c7209 */ /* 0x001fe40007810000 */
[----:B------:R-:W-:Y:S02]  /*66a0*/  FSEL R62, R62, -INF , !P5 ;  /* 0xff8000003e3e7808 */ /* 0x000fe40006800000 */
[C---:B------:R-:W-:Y:S01]  /*66b0*/  FSETP.NEU.FTZ.AND P5, PT, R12.reuse, -INF , PT ;  /* 0xff8000000c00780b */ /* 0x040fe20003fbd000 */
[----:B------:R-:W-:Y:S01]  /*66c0*/  FMUL.FTZ R13, R12, UR33 ;  /* 0x000000210c0d7c20 */ /* 0x000fe20008410000 */
[----:B------:R-:W-:-:S02]  /*66d0*/  ISETP.LT.OR P6, PT, R138, 0x41, P6 ;  /* 0x000000418a00780c */ /* 0x000fc400037c1670 */
[C---:B------:R-:W-:Y:S02]  /*66e0*/  ISETP.LT.OR P3, PT, R138.reuse, 0x42, P3 ;  /* 0x000000428a00780c */ /* 0x040fe40001f61670 */
[----:B------:R-:W-:Y:S02]  /*66f0*/  ISETP.LT.OR P4, PT, R138, 0x1, P4 ;  /* 0x000000018a00780c */ /* 0x000fe40002781670 */
[----:B------:R-:W-:Y:S02]  /*6700*/  FSEL R13, R13, RZ, P5 ;  /* 0x000000ff0d0d7208 */ /* 0x000fe40002800000 */
[----:B------:R-:W-:Y:S02]  /*6710*/  FSEL R58, R58, -INF , !P6 ;  /* 0xff8000003a3a7808 */ /* 0x000fe40007000000 */
[----:B------:R-:W-:Y:S01]  /*6720*/  FSEL R59, R59, -INF , !P3 ;  /* 0xff8000003b3b7808 */ /* 0x000fe20005800000 */
[--C-:B------:R-:W-:Y:S01]  /*6730*/  FFMA.FTZ R14, R24, UR33, -R13.reuse ;  /* 0x00000021180e7c23 */ /* 0x100fe2000801080d */
[----:B------:R-:W-:Y:S01]  /*6740*/  FSEL R26, R26, -INF , !P4 ;  /* 0xff8000001a1a7808 */ /* 0x000fe20006000000 */
[--C-:B------:R-:W-:Y:S01]  /*6750*/  FFMA.FTZ R15, R25, UR33, -R13.reuse ;  /* 0x00000021190f7c23 */ /* 0x100fe2000801080d */
[----:B------:R-:W-:Y:S01]  /*6760*/  ISETP.GT.AND P6, PT, R21, 0x50, P2 ;  /* 0x000000501500780c */ /* 0x000fe200017c4270 */
[--C-:B------:R-:W-:Y:S01]  /*6770*/  FFMA.FTZ R25, R29, UR33, -R13.reuse ;  /* 0x000000211d197c23 */ /* 0x100fe2000801080d */
[----:B------:R-:W-:Y:S01]  /*6780*/  ISETP.GT.AND P3, PT, R21, 0x51, P2 ;  /* 0x000000511500780c */ /* 0x000fe20001764270 */
[--C-:B------:R-:W-:Y:S01]  /*6790*/  FFMA.FTZ R20, R28, UR33, -R13.reuse ;  /* 0x000000211c147c23 */ /* 0x100fe2000801080d */
[----:B------:R-:W-:Y:S01]  /*67a0*/  FMNMX.FTZ R24, R26, R7, !PT ;  /* 0x000000071a187209 */ /* 0x000fe20007810000 */
[--C-:B------:R-:W-:Y:S01]  /*67b0*/  FFMA.FTZ R28, R33, UR33, -R13.reuse ;  /* 0x00000021211c7c23 */ /* 0x100fe2000801080d */
[C---:B------:R-:W-:Y:S01]  /*67c0*/  ISETP.LT.OR P6, PT, R138.reuse, 0x51, P6 ;  /* 0x000000518a00780c */ /* 0x040fe200037c1670 */
[--C-:B------:R-:W-:Y:S01]  /*67d0*/  FFMA.FTZ R141, R45, UR33, -R13.reuse ;  /* 0x000000212d8d7c23 */ /* 0x100fe2000801080d */
[----:B------:R-:W-:Y:S01]  /*67e0*/  ISETP.LT.OR P3, PT, R138, 0x52, P3 ;  /* 0x000000528a00780c */ /* 0x000fe20001f61670 */
[--C-:B------:R-:W-:Y:S01]  /*67f0*/  FFMA.FTZ R36, R36, UR33, -R13.reuse ;  /* 0x0000002124247c23 */ /* 0x100fe2000801080d */
[----:B------:R-:W-:Y:S01]  /*6800*/  FMNMX.FTZ R29, R27, R24, !PT ;  /* 0x000000181b1d7209 */ /* 0x000fe20007810000 */
[--C-:B------:R-:W-:Y:S01]  /*6810*/  FFMA.FTZ R40, R40, UR33, -R13.reuse ;  /* 0x0000002128287c23 */ /* 0x100fe2000801080d */
[----:B------:R-:W-:Y:S01]  /*6820*/  FSEL R66, R66, -INF , !P6 ;  /* 0xff80000042427808 */ /* 0x000fe20007000000 */
[--C-:B------:R-:W-:Y:S01]  /*6830*/  FFMA.FTZ R44, R44, UR33, -R13.reuse ;  /* 0x000000212c2c7c23 */ /* 0x100fe2000801080d */
[----:B------:R-:W-:Y:S01]  /*6840*/  FSEL R67, R67, -INF , !P3 ;  /* 0xff80000043437808 */ /* 0x000fe20005800000 */
[--C-:B------:R-:W-:Y:S01]  /*6850*/  FFMA.FTZ R48, R48, UR33, -R13.reuse ;  /* 0x0000002130307c23 */ /* 0x100fe2000801080d */
[C---:B------:R-:W-:Y:S01]  /*6860*/  ISETP.GT.AND P6, PT, R21.reuse, 0x59, P2 ;  /* 0x000000591500780c */ /* 0x040fe200017c4270 */
[--C-:B------:R-:W-:Y:S01]  /*6870*/  FFMA.FTZ R52, R52, UR33, -R13.reuse ;  /* 0x0000002134347c23 */ /* 0x100fe2000801080d */
[----:B------:R-:W-:Y:S01]  /*6880*/  ISETP.GT.AND P3, PT, R21, 0x60, P2 ;  /* 0x000000601500780c */ /* 0x000fe20001764270 */
[--C-:B------:R-:W-:Y:S01]  /*6890*/  FFMA.FTZ R56, R56, UR33, -R13.reuse ;  /* 0x0000002138387c23 */ /* 0x100fe2000801080d */
[----:B------:R-:W-:Y:S01]  /*68a0*/  FMNMX.FTZ R24, R30, R29, !PT ;  /* 0x0000001d1e187209 */ /* 0x000fe20007810000 */
[--C-:B------:R-:W-:Y:S01]  /*68b0*/  FFMA.FTZ R60, R60, UR33, -R13.reuse ;  /* 0x000000213c3c7c23 */ /* 0x100fe2000801080d */
[C---:B------:R-:W-:Y:S01]  /*68c0*/  ISETP.LT.OR P6, PT, R138.reuse, 0x5a, P6 ;  /* 0x0000005a8a00780c */ /* 0x040fe200037c1670 */
[----:B------:R-:W-:Y:S01]  /*68d0*/  MUFU.EX2 R29, R36 ;  /* 0x00000024001d7308 */ /* 0x000fe20000000800 */
[----:B------:R-:W-:Y:S01]  /*68e0*/  ISETP.LT.OR P3, PT, R138, 0x61, P3 ;  /* 0x000000618a00780c */ /* 0x000fe20001f61670 */
[----:B------:R-:W-:Y:S01]  /*68f0*/  FFMA.FTZ R85, R85, UR33, -R13 ;  /* 0x0000002155557c23 */ /* 0x000fe2000801080d */
[----:B------:R-:W-:-:S02]  /*6900*/  FMNMX.FTZ R33, R31, R24, !PT ;  /* 0x000000181f217209 */ /* 0x000fc40007810000 */
[----:B------:R-:W-:Y:S02]  /*6910*/  FSEL R71, R71, -INF , !P6 ;  /* 0xff80000047477808 */ /* 0x000fe40007000000 */
[----:B------:R-:W-:Y:S01]  /*6920*/  FSEL R74, R74, -INF , !P3 ;  /* 0xff8000004a4a7808 */ /* 0x000fe20005800000 */
[----:B------:R-:W-:Y:S01]  /*6930*/  MUFU.EX2 R14, R14 ;  /* 0x0000000e000e7308 */ /* 0x000fe20000000800 */
[C---:B------:R-:W-:Y:S02]  /*6940*/  ISETP.GT.AND P6, PT, R21.reuse, 0x68, P2 ;  /* 0x000000681500780c */ /* 0x040fe400017c4270 */
[----:B------:R-:W-:Y:S02]  /*6950*/  ISETP.GT.AND P3, PT, R21, 0x69, P2 ;  /* 0x000000691500780c */ /* 0x000fe40001764270 */
[----:B------:R-:W-:Y:S02]  /*6960*/  FMNMX.FTZ R24, R34, R33, !PT ;  /* 0x0000002122187209 */ /* 0x000fe40007810000 */
[C---:B------:R-:W-:Y:S01]  /*6970*/  ISETP.LT.OR P6, PT, R138.reuse, 0x69, P6 ;  /* 0x000000698a00780c */ /* 0x040fe200037c1670 */
[----:B------:R-:W-:Y:S01]  /*6980*/  MUFU.EX2 R15, R15 ;  /* 0x0000000f000f7308 */ /* 0x000fe20000000800 */
[----:B------:R-:W-:-:S02]  /*6990*/  ISETP.LT.OR P3, PT, R138, 0x6a, P3 ;  /* 0x0000006a8a00780c */ /* 0x000fc40001f61670 */
[----:B------:R-:W-:Y:S02]  /*69a0*/  FMNMX.FTZ R33, R35, R24, !PT ;  /* 0x0000001823217209 */ /* 0x000fe40007810000 */
[----:B------:R-:W-:Y:S02]  /*69b0*/  FSEL R78, R78, -INF , !P6 ;  /* 0xff8000004e4e7808 */ /* 0x000fe40007000000 */
[----:B------:R-:W-:Y:S01]  /*69c0*/  FSEL R79, R79, -INF , !P3 ;  /* 0xff8000004f4f7808 */ /* 0x000fe20005800000 */
[----:B------:R-:W-:Y:S01]  /*69d0*/  MUFU.EX2 R20, R20 ;  /* 0x0000001400147308 */ /* 0x000fe20000000800 */
[C---:B------:R-:W-:Y:S02]  /*69e0*/  ISETP.GT.AND P6, PT, R21.reuse, 0x70, P2 ;  /* 0x000000701500780c */ /* 0x040fe400017c4270 */
[C---:B------:R-:W-:Y:S02]  /*69f0*/  ISETP.GT.AND P3, PT, R21.reuse, 0x71, P2 ;  /* 0x000000711500780c */ /* 0x040fe40001764270 */
[----:B------:R-:W-:-:S02]  /*6a00*/  ISETP.GT.AND P4, PT, R21, 0x78, P2 ;  /* 0x000000781500780c */ /* 0x000fc40001784270 */
[----:B------:R-:W-:Y:S01]  /*6a10*/  FMNMX.FTZ R24, R38, R33, !PT ;  /* 0x0000002126187209 */ /* 0x000fe20007810000 */
[----:B------:R-:W-:Y:S01]  /*6a20*/  MUFU.EX2 R25, R25 ;  /* 0x0000001900197308 */ /* 0x000fe20000000800 */
[----:B------:R-:W-:Y:S01]  /*6a30*/  ISETP.GT.AND P2, PT, R21, 0x79, P2 ;  /* 0x000000791500780c */ /* 0x000fe20001744270 */
[--C-:B------:R-:W-:Y:S01]  /*6a40*/  FFMA.FTZ R21, R32, UR33, -R13.reuse ;  /* 0x0000002120157c23 */ /* 0x100fe2000801080d */
[----:B------:R-:W-:Y:S01]  /*6a50*/  FFMA.FTZ R32, R37, UR33, -R13 ;  /* 0x0000002125207c23 */ /* 0x000fe2000801080d */
[----:B------:R-:W-:Y:S02]  /*6a60*/  FMNMX.FTZ R37, R39, R24, !PT ;  /* 0x0000001827257209 */ /* 0x000fe40007810000 */
[----:B------:R-:W-:Y:S02]  /*6a70*/  ISETP.LT.OR P6, PT, R138, 0x71, P6 ;  /* 0x000000718a00780c */ /* 0x000fe400037c1670 */
[----:B------:R-:W-:Y:S01]  /*6a80*/  FMNMX.FTZ R24, R42, R37, !PT ;  /* 0x000000252a187209 */ /* 0x000fe20007810000 */
[----:B------:R-:W-:Y:S01]  /*6a90*/  MUFU.EX2 R33, R40 ;  /* 0x0000002800217308 */ /* 0x000fe20000000800 */
[----:B------:R-:W-:-:S02]  /*6aa0*/  ISETP.LT.OR P3, PT, R138, 0x72, P3 ;  /* 0x000000728a00780c */ /* 0x000fc40001f61670 */
[----:B------:R-:W-:Y:S02]  /*6ab0*/  FMNMX.FTZ R37, R43, R24, !PT ;  /* 0x000000182b257209 */ /* 0x000fe40007810000 */
[----:B------:R-:W-:Y:S02]  /*6ac0*/  ISETP.LT.OR P4, PT, R138, 0x79, P4 ;  /* 0x000000798a00780c */ /* 0x000fe40002781670 */
[----:B------:R-:W-:Y:S01]  /*6ad0*/  FMNMX.FTZ R24, R46, R37, !PT ;  /* 0x000000252e187209 */ /* 0x000fe20007810000 */
[----:B------:R0:W-:Y:S01]  /*6ae0*/  MUFU.EX2 R40, R141 ;  /* 0x0000008d00287308 */ /* 0x0001e20000000800 */
[----:B------:R-:W-:Y:S01]  /*6af0*/  ISETP.LT.OR P2, PT, R138, 0x7a, P2 ;  /* 0x0000007a8a00780c */ /* 0x000fe20001741670 */
[----:B------:R-:W-:Y:S01]  /*6b00*/  FFMA.FTZ R138, R41, UR33, -R13 ;  /* 0x00000021298a7c23 */ /* 0x000fe2000801080d */
[----:B------:R-:W-:Y:S02]  /*6b10*/  FMNMX.FTZ R41, R47, R24, !PT ;  /* 0x000000182f297209 */ /* 0x000fe40007810000 */
[----:B------:R-:W-:-:S02]  /*6b20*/  FSEL R82, R82, -INF , !P6 ;  /* 0xff80000052527808 */ /* 0x000fc40007000000 */
[----:B------:R-:W-:Y:S01]  /*6b30*/  FMNMX.FTZ R24, R50, R41, !PT ;  /* 0x0000002932187209 */ /* 0x000fe20007810000 */
[----:B------:R1:W-:Y:S01]  /*6b40*/  MUFU.EX2 R36, R138 ;  /* 0x0000008a00247308 */ /* 0x0003e20000000800 */
[--C-:B0-----:R-:W-:Y:S01]  /*6b50*/  FFMA.FTZ R141, R53, UR33, -R13.reuse ;  /* 0x00000021358d7c23 */ /* 0x101fe2000801080d */
[----:B------:R-:W-:Y:S02]  /*6b60*/  FSEL R83, R83, -INF , !P3 ;  /* 0xff80000053537808 */ /* 0x000fe40005800000 */
[----:B------:R-:W-:Y:S02]  /*6b70*/  FMNMX.FTZ R41, R51, R24, !PT ;  /* 0x0000001833297209 */ /* 0x000fe40007810000 */
[----:B------:R-:W-:Y:S02]  /*6b80*/  FSEL R86, R86, -INF , !P4 ;  /* 0xff80000056567808 */ /* 0x000fe40006000000 */
[----:B------:R-:W-:Y:S01]  /*6b90*/  FMNMX.FTZ R24, R54, R41, !PT ;  /* 0x0000002936187209 */ /* 0x000fe20007810000 */
[----:B-1----:R-:W-:Y:S01]  /*6ba0*/  FFMA.FTZ R138, R49, UR33, -R13 ;  /* 0x00000021318a7c23 */ /* 0x002fe2000801080d */
[----:B------:R-:W-:Y:S01]  /*6bb0*/  MUFU.EX2 R37, R44 ;  /* 0x0000002c00257308 */ /* 0x000fe20000000800 */
[----:B------:R-:W-:-:S02]  /*6bc0*/  FSEL R87, R87, -INF , !P2 ;  /* 0xff80000057577808 */ /* 0x000fc40005000000 */
[----:B------:R-:W-:-:S04]  /*6bd0*/  FMNMX.FTZ R45, R55, R24, !PT ;  /* 0x00000018372d7209 */ /* 0x000fc80007810000 */
[----:B------:R-:W-:Y:S01]  /*6be0*/  FMNMX.FTZ R24, R58, R45, !PT ;  /* 0x0000002d3a187209 */ /* 0x000fe20007810000 */
[----:B------:R0:W-:Y:S03]  /*6bf0*/  MUFU.EX2 R44, R138 ;  /* 0x0000008a002c7308 */ /* 0x0001e60000000800 */
[----:B------:R-:W-:-:S04]  /*6c00*/  FMNMX.FTZ R45, R59, R24, !PT ;  /* 0x000000183b2d7209 */ /* 0x000fc80007810000 */
[----:B------:R-:W-:Y:S01]  /*6c10*/  FMNMX.FTZ R24, R62, R45, !PT ;  /* 0x0000002d3e187209 */ /* 0x000fe20007810000 */
[----:B------:R-:W-:Y:S01]  /*6c20*/  MUFU.EX2 R41, R48 ;  /* 0x0000003000297308 */ /* 0x000fe20000000800 */
[----:B0-----:R-:W-:Y:S02]  /*6c30*/  FFMA.FTZ R138, R57, UR33, -R13 ;  /* 0x00000021398a7c23 */ /* 0x001fe4000801080d */
        /* <DEDUP_REMOVED lines=11> */
[----:B------:R1:W-:Y:S01]  /*6cf0*/  MUFU.EX2 R49, R56 ;  /* 0x0000003800317308 */ /* 0x0003e20000000800 */
[--C-:B0-----:R-:W-:Y:S01]  /*6d00*/  FFMA.FTZ R138, R64, UR33, -R13.reuse ;  /* 0x00000021408a7c23 */ /* 0x101fe2000801080d */
[--C-:B------:R-:W-:Y:S01]  /*6d10*/  FFMA.FTZ R64, R69, UR33, -R13.reuse ;  /* 0x0000002145407c23 */ /* 0x100fe2000801080d */
[----:B------:R-:W-:Y:S01]  /*6d20*/  FMNMX.FTZ R57, R79, R24, !PT ;  /* 0x000000184f397209 */ /* 0x000fe20007810000 */
[--C-:B------:R-:W-:Y:S01]  /*6d30*/  FFMA.FTZ R69, R76, UR33, -R13.reuse ;  /* 0x000000214c457c23 */ /* 0x100fe2000801080d */
[--C-:B------:R-:W-:Y:S01]  /*6d40*/  FFMA.FTZ R76, R81, UR33, -R13.reuse ;  /* 0x00000021514c7c23 */ /* 0x100fe2000801080d */
[----:B------:R-:W-:Y:S02]  /*6d50*/  FSEL R81, R12, RZ, P5 ;  /* 0x000000ff0c517208 */ /* 0x000fe40002800000 */
[----:B------:R-:W-:Y:S01]  /*6d60*/  FMNMX.FTZ R24, R82, R57, !PT ;  /* 0x0000003952187209 */ /* 0x000fe20007810000 */
[----:B------:R0:W-:Y:S01]  /*6d70*/  MUFU.EX2 R53, R60 ;  /* 0x0000003c00357308 */ /* 0x0001e20000000800 */
[--C-:B-1----:R-:W-:Y:S01]  /*6d80*/  FFMA.FTZ R56, R61, UR33, -R13.reuse ;  /* 0x000000213d387c23 */ /* 0x102fe2000801080d */
[--C-:B------:R-:W-:Y:S01]  /*6d90*/  FFMA.FTZ R61, R68, UR33, -R13.reuse ;  /* 0x00000021443d7c23 */ /* 0x100fe2000801080d */
[----:B------:R-:W-:Y:S01]  /*6da0*/  FMNMX.FTZ R57, R83, R24, !PT ;  /* 0x0000001853397209 */ /* 0x000fe20007810000 */
[--C-:B------:R-:W-:Y:S01]  /*6db0*/  FFMA.FTZ R68, R73, UR33, -R13.reuse ;  /* 0x0000002149447c23 */ /* 0x100fe2000801080d */
[--C-:B------:R-:W-:Y:S01]  /*6dc0*/  FFMA.FTZ R73, R80, UR33, -R13.reuse ;  /* 0x0000002150497c23 */ /* 0x100fe2000801080d */
[----:B------:R-:W-:Y:S01]  /*6dd0*/  FADD.FTZ R81, -R81, R0 ;  /* 0x0000000051517221 */ /* 0x000fe20000010100 */
[----:B------:R-:W-:Y:S01]  /*6de0*/  FMNMX.FTZ R24, R86, R57, !PT ;  /* 0x0000003956187209 */ /* 0x000fe20007810000 */
[----:B------:R-:W-:Y:S01]  /*6df0*/  MUFU.EX2 R21, R21 ;  /* 0x0000001500157308 */ /* 0x000fe20000000800 */
[--C-:B0-----:R-:W-:Y:S01]  /*6e00*/  FFMA.FTZ R60, R65, UR33, -R13.reuse ;  /* 0x00000021413c7c23 */ /* 0x101fe2000801080d */
[--C-:B------:R-:W-:Y:S01]  /*6e10*/  FFMA.FTZ R65, R72, UR33, -R13.reuse ;  /* 0x0000002148417c23 */ /* 0x100fe2000801080d */
[----:B------:R-:W-:Y:S01]  /*6e20*/  FMNMX.FTZ R24, R87, R24, !PT ;  /* 0x0000001857187209 */ /* 0x000fe20007810000 */
[--C-:B------:R-:W-:Y:S01]  /*6e30*/  FFMA.FTZ R72, R77, UR33, -R13.reuse ;  /* 0x000000214d487c23 */ /* 0x100fe2000801080d */
[----:B------:R-:W-:Y:S01]  /*6e40*/  FFMA.FTZ R77, R84, UR33, -R13 ;  /* 0x00000021544d7c23 */ /* 0x000fe2000801080d */
[----:B------:R-:W-:-:S02]  /*6e50*/  FMUL.FTZ R80, R81, UR33 ;  /* 0x0000002151507c20 */ /* 0x000fc40008410000 */
[----:B------:R-:W0:Y:S01]  /*6e60*/  SHFL.BFLY PT, R141, R24, 0x2, 0x1f ;  /* 0x0c401f00188d7f89 */ /* 0x000e2200000e0000 */
[----:B------:R0:W-:Y:S08]  /*6e70*/  MUFU.EX2 R57, R138 ;  /* 0x0000008a00397308 */ /* 0x0001f00000000800 */
[----:B------:R-:W1:Y:S08]  /*6e80*/  MUFU.EX2 R80, R80 ;  /* 0x0000005000507308 */ /* 0x000e700000000800 */
[----:B------:R2:W-:Y:S01]  /*6e90*/  MUFU.EX2 R0, R85 ;  /* 0x0000005500007308 */ /* 0x0005e20000000800 */
[----:B0-----:R-:W-:-:S07]  /*6ea0*/  FMNMX.FTZ R138, R24, R141, !PT ;  /* 0x0000008d188a7209 */ /* 0x001fce0007810000 */
[----:B------:R-:W-:Y:S01]  /*6eb0*/  MUFU.EX2 R28, R28 ;  /* 0x0000001c001c7308 */ /* 0x000fe20000000800 */
[----:B-1----:R-:W-:Y:S01]  /*6ec0*/  FFMA.FTZ R4, R80, R4, R14 ;  /* 0x0000000450047223 */ /* 0x002fe2000001000e */
[-C--:B------:R-:W-:Y:S01]  /*6ed0*/  FMUL.FTZ R88, R88, R80.reuse ;  /* 0x0000005058587220 */ /* 0x080fe20000410000 */
[-C--:B------:R-:W-:Y:S01]  /*6ee0*/  FMUL.FTZ R89, R89, R80.reuse ;  /* 0x0000005059597220 */ /* 0x080fe20000410000 */
[----:B------:R-:W0:Y:S01]  /*6ef0*/  SHFL.BFLY PT, R141, R138, 0x1, 0x1f ;  /* 0x0c201f008a8d7f89 */ /* 0x000e2200000e0000 */
        /* <DEDUP_REMOVED lines=23> */
[----:B0-----:R-:W-:Y:S01]  /*7070*/  FMNMX.FTZ R13, R138, R141, !PT ;  /* 0x0000008d8a0d7209 */ /* 0x001fe20007810000 */
[-C--:B------:R-:W-:Y:S01]  /*7080*/  FMUL.FTZ R132, R132, R80.reuse ;  /* 0x0000005084847220 */ /* 0x080fe20000410000 */
[----:B------:R-:W-:-:S02]  /*7090*/  FMUL.FTZ R133, R133, R80 ;  /* 0x0000005085857220 */ /* 0x000fc40000410000 */
[C---:B------:R-:W-:Y:S01]  /*70a0*/  FSETP.NEU.FTZ.AND P2, PT, R13.reuse, -INF , PT ;  /* 0xff8000000d00780b */ /* 0x040fe20003f5d000 */
[C---:B------:R-:W-:Y:S01]  /*70b0*/  FMUL.FTZ R24, R13.reuse, UR33 ;  /* 0x000000210d187c20 */ /* 0x040fe20008410000 */
[----:B------:R-:W-:Y:S04]  /*70c0*/  MUFU.EX2 R61, R61 ;  /* 0x0000003d003d7308 */ /* 0x000fe80000000800 */
[----:B------:R-:W-:Y:S02]  /*70d0*/  FSEL R81, R24, RZ, P2 ;  /* 0x000000ff18517208 */ /* 0x000fe40001000000 */
[----:B------:R-:W-:Y:S02]  /*70e0*/  FSEL R24, R13, RZ, P2 ;  /* 0x000000ff0d187208 */ /* 0x000fe40001000000 */
[----:B------:R-:W-:Y:S01]  /*70f0*/  MUFU.EX2 R64, R64 ;  /* 0x0000004000407308 */ /* 0x000fe20000000800 */
[--C-:B------:R-:W-:Y:S01]  /*7100*/  FFMA.FTZ R138, R26, UR33, -R81.reuse ;  /* 0x000000211a8a7c23 */ /* 0x100fe20008010851 */
[----:B------:R-:W-:Y:S01]  /*7110*/  FFMA.FTZ R27, R27, UR33, -R81 ;  /* 0x000000211b1b7c23 */ /* 0x000fe20008010851 */
[----:B------:R-:W-:Y:S01]  /*7120*/  FADD.FTZ R24, -R24, R7 ;  /* 0x0000000718187221 */ /* 0x000fe20000010100 */
[--C-:B------:R-:W-:Y:S01]  /*7130*/  FFMA.FTZ R30, R30, UR33, -R81.reuse ;  /* 0x000000211e1e7c23 */ /* 0x100fe20008010851 */
[--C-:B------:R-:W-:Y:S01]  /*7140*/  FFMA.FTZ R144, R31, UR33, -R81.reuse ;  /* 0x000000211f907c23 */ /* 0x100fe20008010851 */
[--C-:B------:R-:W-:Y:S01]  /*7150*/  FFMA.FTZ R31, R34, UR33, -R81.reuse ;  /* 0x00000021221f7c23 */ /* 0x100fe20008010851 */
[----:B------:R-:W-:Y:S01]  /*7160*/  FMUL.FTZ R7, R24, UR33 ;  /* 0x0000002118077c20 */ /* 0x000fe20008410000 */
[----:B------:R-:W-:Y:S01]  /*7170*/  IMAD.U32 R24, RZ, RZ, UR43 ;  /* 0x0000002bff187e24 */ /* 0x000fe2000f8e00ff */
[----:B------:R-:W-:Y:S01]  /*7180*/  MUFU.EX2 R138, R138 ;  /* 0x0000008a008a7308 */ /* 0x000fe20000000800 */
[--C-:B--2---:R-:W-:Y:S01]  /*7190*/  FFMA.FTZ R85, R42, UR33, -R81.reuse ;  /* 0x000000212a557c23 */ /* 0x104fe20008010851 */
[--C-:B------:R-:W-:Y:S01]  /*71a0*/  FFMA.FTZ R42, R51, UR33, -R81.reuse ;  /* 0x00000021332a7c23 */ /* 0x100fe20008010851 */
[--C-:B------:R-:W-:Y:S01]  /*71b0*/  FFMA.FTZ R51, R59, UR33, -R81.reuse ;  /* 0x000000213b337c23 */ /* 0x100fe20008010851 */
[----:B------:R-:W-:Y:S01]  /*71c0*/  @!P1 LEA R24, R24, UR42, 0x3 ;  /* 0x0000002a18189c11 */ /* 0x000fe2000f8e18ff */
[--C-:B------:R-:W-:Y:S01]  /*71d0*/  FFMA.FTZ R35, R35, UR33, -R81.reuse ;  /* 0x0000002123237c23 */ /* 0x100fe20008010851 */
[----:B------:R-:W-:Y:S01]  /*71e0*/  FADD.FTZ R59, R15, R4 ;  /* 0x000000040f3b7221 */ /* 0x000fe20000010000 */
[----:B------:R-:W-:Y:S01]  /*71f0*/  FFMA.FTZ R84, R38, UR33, -R81 ;  /* 0x0000002126547c23 */ /* 0x000fe20008010851 */
[----:B------:R-:W0:Y:S01]  /*7200*/  MUFU.EX2 R7, R7 ;  /* 0x0000000700077308 */ /* 0x000e220000000800 */
[----:B------:R-:W-:-:S02]  /*7210*/  @!P1 VIADD R24, R24, 0x2d860 ;  /* 0x0002d86018189836 */ /* 0x000fc40000000000 */
[----:B------:R-:W-:Y:S01]  /*7220*/  FADD.FTZ R26, R20, R59 ;  /* 0x0000003b141a7221 */ /* 0x000fe20000010000 */
[--C-:B------:R-:W-:Y:S01]  /*7230*/  FFMA.FTZ R39, R39, UR33, -R81.reuse ;  /* 0x0000002127277c23 */ /* 0x100fe20008010851 */
[--C-:B------:R-:W-:Y:S01]  /*7240*/  FFMA.FTZ R141, R43, UR33, -R81.reuse ;  /* 0x000000212b8d7c23 */ /* 0x100fe20008010851 */
[--C-:B------:R-:W-:Y:S01]  /*7250*/  FFMA.FTZ R46, R46, UR33, -R81.reuse ;  /* 0x000000212e2e7c23 */ /* 0x100fe20008010851 */
[----:B------:R-:W-:Y:S01]  /*7260*/  @!P1 PRMT R24, RZ, 0x654, R24 ;  /* 0x00000654ff189816 */ /* 0x000fe20000000018 */
[--C-:B------:R-:W-:Y:S01]  /*7270*/  FFMA.FTZ R146, R47, UR33, -R81.reuse ;  /* 0x000000212f927c23 */ /* 0x100fe20008010851 */
[----:B------:R-:W1:Y:S01]  /*7280*/  MUFU.EX2 R27, R27 ;  /* 0x0000001b001b7308 */ /* 0x000e620000000800 */
[--C-:B------:R-:W-:Y:S01]  /*7290*/  FFMA.FTZ R34, R50, UR33, -R81.reuse ;  /* 0x0000002132227c23 */ /* 0x100fe20008010851 */
[----:B------:R2:W-:Y:S01]  /*72a0*/  @!P1 SYNCS.ARRIVE.TRANS64.RED.A1T0 RZ, [R24+URZ], RZ ;  /* 0x000000ff18ff99a7 */ /* 0x0005e2000810043f */
[--C-:B------:R-:W-:Y:S01]  /*72b0*/  FFMA.FTZ R47, R54, UR33, -R81.reuse ;  /* 0x00000021362f7c23 */ /* 0x100fe20008010851 */
[--C-:B------:R-:W-:Y:S01]  /*72c0*/  FFMA.FTZ R43, R55, UR33, -R81.reuse ;  /* 0x00000021372b7c23 */ /* 0x100fe20008010851 */
[--C-:B------:R-:W-:Y:S01]  /*72d0*/  FFMA.FTZ R50, R58, UR33, -R81.reuse ;  /* 0x000000213a327c23 */ /* 0x100fe20008010851 */
[--C-:B------:R-:W-:Y:S01]  /*72e0*/  FFMA.FTZ R55, R62, UR33, -R81.reuse ;  /* 0x000000213e377c23 */ /* 0x100fe20008010851 */
[--C-:B------:R-:W-:Y:S01]  /*72f0*/  FFMA.FTZ R4, R63, UR33, -R81.reuse ;  /* 0x000000213f047c23 */ /* 0x100fe20008010851 */
[----:B------:R-:W3:Y:S01]  /*7300*/  MUFU.EX2 R30, R30 ;  /* 0x0000001e001e7308 */ /* 0x000ee20000000800 */
[--C-:B------:R-:W-:Y:S01]  /*7310*/  FFMA.FTZ R63, R70, UR33, -R81.reuse ;  /* 0x00000021463f7c23 */ /* 0x100fe20008010851 */
[----:B--2---:R-:W-:Y:S01]  /*7320*/  F2FP.F16.F32.PACK_AB R24, R15, R14 ;  /* 0x0000000e0f18723e */ /* 0x004fe200000000ff */
[----:B0-----:R-:W-:Y:S01]  /*7330*/  FFMA.FTZ R14, R7, R3, R138 ;  /* 0x00000003070e7223 */ /* 0x001fe2000001008a */
[--C-:B------:R-:W-:Y:S01]  /*7340*/  FFMA.FTZ R75, R75, UR33, -R81.reuse ;  /* 0x000000214b4b7c23 */ /* 0x100fe20008010851 */
[--C-:B------:R-:W-:Y:S01]  /*7350*/  FFMA.FTZ R78, R78, UR33, -R81.reuse ;  /* 0x000000214e4e7c23 */ /* 0x100fe20008010851 */
[--C-:B------:R-:W-:Y:S01]  /*7360*/  FFMA.FTZ R79, R79, UR33, -R81.reuse ;  /* 0x000000214f4f7c23 */ /* 0x100fe20008010851 */
[--C-:B------:R-:W-:Y:S01]  /*7370*/  FFMA.FTZ R82, R82, UR33, -R81.reuse ;  /* 0x0000002152527c23 */ /* 0x100fe20008010851 */
[----:B------:R-:W0:Y:S01]  /*7380*/  MUFU.EX2 R144, R144 ;  /* 0x0000009000907308 */ /* 0x000e220000000800 */
[----:B-1----:R-:W-:Y:S01]  /*7390*/  FADD.FTZ R3, R27, R14 ;  /* 0x0000000e1b037221 */ /* 0x002fe20000010000 */
[C---:B------:R-:W-:Y:S01]  /*73a0*/  FADD.FTZ R14, R25.reuse, R26 ;  /* 0x0000001a190e7221 */ /* 0x040fe20000010000 */
[----:B------:R-:W-:Y:S01]  /*73b0*/  F2FP.F16.F32.PACK_AB R26, R25, R20 ;  /* 0x00000014191a723e */ /* 0x000fe200000000ff */
[--C-:B------:R-:W-:Y:S01]  /*73c0*/  FFMA.FTZ R83, R83, UR33, -R81.reuse ;  /* 0x0000002153537c23 */ /* 0x100fe20008010851 */
[----:B------:R-:W-:Y:S01]  /*73d0*/  F2FP.F16.F32.PACK_AB R25, R27, R138 ;  /* 0x0000008a1b19723e */ /* 0x000fe200000000ff */
[----:B------:R-:W-:Y:S01]  /*73e0*/  FADD.FTZ R59, R21, R14 ;  /* 0x0000000e153b7221 */ /* 0x000fe20000010000 */
[----:B------:R-:W-:Y:S01]  /*73f0*/  FFMA.FTZ R14, R67, UR33, -R81 ;  /* 0x00000021430e7c23 */ /* 0x000fe20008010851 */
[----:B------:R-:W1:Y:S01]  /*7400*/  MUFU.EX2 R31, R31 ;  /* 0x0000001f001f7308 */ /* 0x000e620000000800 */
[----:B---3--:R-:W-:Y:S01]  /*7410*/  FADD.FTZ R15, R30, R3 ;  /* 0x000000031e0f7221 */ /* 0x008fe20000010000 */
[C---:B------:R-:W-:Y:S01]  /*7420*/  FADD.FTZ R38, R28.reuse, R59 ;  /* 0x0000003b1c267221 */ /* 0x040fe20000010000 */
[----:B------:R-:W-:Y:S01]  /*7430*/  F2FP.F16.F32.PACK_AB R28, R28, R21 ;  /* 0x000000151c1c723e */ /* 0x000fe200000000ff */
[--C-:B------:R-:W-:Y:S01]  /*7440*/  FFMA.FTZ R3, R66, UR33, -R81.reuse ;  /* 0x0000002142037c23 */ /* 0x100fe20008010851 */
[----:B------:R-:W-:Y:S01]  /*7450*/  FFMA.FTZ R86, R86, UR33, -R81 ;  /* 0x0000002156567c23 */ /* 0x000fe20008010851 */
[----:B------:R-:W-:Y:S01]  /*7460*/  F2FP.F16.F32.PACK_AB R62, R64, R61 ;  /* 0x0000003d403e723e */ /* 0x000fe200000000ff */
[----:B------:R-:W-:Y:S01]  /*7470*/  UMOV UR43, UR51 ;  /* 0x00000033002b7c82 */ /* 0x000fe20008000000 */
[----:B------:R-:W2:Y:S01]  /*7480*/  MUFU.EX2 R35, R35 ;  /* 0x0000002300237308 */ /* 0x000ea20000000800 */
[C---:B0-----:R-:W-:Y:S01]  /*7490*/  FADD.FTZ R20, R144.reuse, R15 ;  /* 0x0000000f90147221 */ /* 0x041fe20000010000 */
[----:B------:R-:W-:Y:S01]  /*74a0*/  F2FP.F16.F32.PACK_AB R27, R144, R30 ;  /* 0x0000001e901b723e */ /* 0x000fe200000000ff */
[----:B------:R-:W-:Y:S01]  /*74b0*/  FADD.FTZ R15, R29, R38 ;  /* 0x000000261d0f7221 */ /* 0x000fe20000010000 */
[----:B------:R-:W-:Y:S01]  /*74c0*/  ISETP.GT.AND P2, PT, R2, UR52, PT ;  /* 0x0000003402007c0c */ /* 0x000fe2000bf44270 */
[-C--:B------:R-:W-:Y:S01]  /*74d0*/  FMUL.FTZ R90, R90, R7.reuse ;  /* 0x000000075a5a7220 */ /* 0x080fe20000410000 */
[-C--:B------:R-:W-:Y:S01]  /*74e0*/  FMUL.FTZ R91, R91, R7.reuse ;  /* 0x000000075b5b7220 */ /* 0x080fe20000410000 */
[----:B------:R-:W-:Y:S01]  /*74f0*/  FADD.FTZ R38, R32, R15 ;  /* 0x0000000f20267221 */ /* 0x000fe20000010000 */
[----:B------:R-:W0:Y:S01]  /*7500*/  MUFU.EX2 R84, R84 ;  /* 0x0000005400547308 */ /* 0x000e220000000800 */
[----:B-1----:R-:W-:Y:S01]  /*7510*/  FADD.FTZ R30, R31, R20 ;  /* 0x000000141f1e7221 */ /* 0x002fe20000010000 */
[----:B------:R1:W-:Y:S01]  /*7520*/  STSM.16.M88.4 [R17+0x21800], R24 ;  /* 0x0218001811007844 */ /* 0x0003e20000000200 */
[--C-:B------:R-:W-:Y:S01]  /*7530*/  FFMA.FTZ R20, R71, UR33, -R81.reuse ;  /* 0x0000002147147c23 */ /* 0x100fe20008010851 */
[--C-:B------:R-:W-:Y:S01]  /*7540*/  FFMA.FTZ R15, R74, UR33, -R81.reuse ;  /* 0x000000214a0f7c23 */ /* 0x100fe20008010851 */
[----:B------:R-:W-:Y:S01]  /*7550*/  FFMA.FTZ R81, R87, UR33, -R81 ;  /* 0x0000002157517c23 */ /* 0x000fe20008010851 */
[-C--:B------:R-:W-:Y:S01]  /*7560*/  FMUL.FTZ R94, R94, R7.reuse ;  /* 0x000000075e5e7220 */ /* 0x080fe20000410000 */
[-C--:B------:R-:W-:Y:S01]  /*7570*/  FMUL.FTZ R95, R95, R7.reuse ;  /* 0x000000075f5f7220 */ /* 0x080fe20000410000 */
[----:B------:R-:W3:Y:S01]  /*7580*/  MUFU.EX2 R39, R39 ;  /* 0x0000002700277308 */ /* 0x000ee20000000800 */
[----:B--2---:R-:W-:Y:S01]  /*7590*/  FADD.FTZ R59, R35, R30 ;  /* 0x0000001e233b7221 */ /* 0x004fe20000010000 */
[-C--:B------:R-:W-:Y:S01]  /*75a0*/  FMUL.FTZ R98, R98, R7.reuse ;  /* 0x0000000762627220 */ /* 0x080fe20000410000 */
[-C--:B------:R-:W-:Y:S01]  /*75b0*/  FMUL.FTZ R99, R99, R7.reuse ;  /* 0x0000000763637220 */ /* 0x080fe20000410000 */
[-C--:B------:R-:W-:Y:S01]  /*75c0*/  FMUL.FTZ R102, R102, R7.reuse ;  /* 0x0000000766667220 */ /* 0x080fe20000410000 */
[-C--:B------:R-:W-:Y:S01]  /*75d0*/  FMUL.FTZ R103, R103, R7.reuse ;  /* 0x0000000767677220 */ /* 0x080fe20000410000 */
[-C--:B------:R-:W-:Y:S01]  /*75e0*/  FMUL.FTZ R106, R106, R7.reuse ;  /* 0x000000076a6a7220 */ /* 0x080fe20000410000 */
[-C--:B------:R-:W-:Y:S01]  /*75f0*/  FMUL.FTZ R107, R107, R7.reuse ;  /* 0x000000076b6b7220 */ /* 0x080fe20000410000 */
[----:B------:R-:W2:Y:S01]  /*7600*/  MUFU.EX2 R85, R85 ;  /* 0x0000005500557308 */ /* 0x000ea20000000800 */
[----:B0-----:R-:W-:Y:S01]  /*7610*/  FADD.FTZ R30, R84, R59 ;  /* 0x0000003b541e7221 */ /* 0x001fe20000010000 */
[----:B------:R-:W-:Y:S01]  /*7620*/  FADD.FTZ R59, R33, R38 ;  /* 0x00000026213b7221 */ /* 0x000fe20000010000 */
[-C--:B------:R-:W-:Y:S01]  /*7630*/  FMUL.FTZ R110, R110, R7.reuse ;  /* 0x000000076e6e7220 */ /* 0x080fe20000410000 */
[-C--:B------:R-:W-:Y:S01]  /*7640*/  FMUL.FTZ R111, R111, R7.reuse ;  /* 0x000000076f6f7220 */ /* 0x080fe20000410000 */
[----:B------:R-:W-:Y:S01]  /*7650*/  FMUL.FTZ R114, R114, R7 ;  /* 0x0000000772727220 */ /* 0x000fe20000410000 */
[C---:B------:R-:W-:Y:S01]  /*7660*/  FADD.FTZ R38, R36.reuse, R59 ;  /* 0x0000003b24267221 */ /* 0x040fe20000010000 */
[----:B------:R-:W-:Y:S01]  /*7670*/  F2FP.F16.F32.PACK_AB R36, R36, R33 ;  /* 0x000000212424723e */ /* 0x000fe200000000ff */
[----:B------:R-:W0:Y:S01]  /*7680*/  MUFU.EX2 R141, R141 ;  /* 0x0000008d008d7308 */ /* 0x000e220000000800 */
[----:B---3--:R-:W-:Y:S01]  /*7690*/  FADD.FTZ R30, R39, R30 ;  /* 0x0000001e271e7221 */ /* 0x008fe20000010000 */
[----:B------:R-:W-:Y:S01]  /*76a0*/  FADD.FTZ R67, R37, R38 ;  /* 0x0000002625437221 */ /* 0x000fe20000010000 */
[----:B------:R-:W-:Y:S01]  /*76b0*/  F2FP.F16.F32.PACK_AB R38, R40, R37 ;  /* 0x000000252826723e */ /* 0x000fe200000000ff */
[-C--:B------:R-:W-:Y:S01]  /*76c0*/  FMUL.FTZ R115, R115, R7.reuse ;  /* 0x0000000773737220 */ /* 0x080fe20000410000 */
[-C--:B------:R-:W-:Y:S01]  /*76d0*/  FMUL.FTZ R118, R118, R7.reuse ;  /* 0x0000000776767220 */ /* 0x080fe20000410000 */
        /* <DEDUP_REMOVED lines=9> */
[----:B------:R-:W-:Y:S01]  /*7770*/  FMUL.FTZ R134, R134, R7 ;  /* 0x0000000786867220 */ /* 0x000fe20000410000 */
[----:B------:R-:W2:Y:S01]  /*7780*/  MUFU.EX2 R146, R146 ;  /* 0x0000009200927308 */ /* 0x000ea20000000800 */
[C---:B0-----:R-:W-:Y:S01]  /*7790*/  FADD.FTZ R59, R141.reuse, R30 ;  /* 0x0000001e8d3b7221 */ /* 0x041fe20000010000 */
[----:B------:R-:W-:Y:S01]  /*77a0*/  FADD.FTZ R30, R40, R67 ;  /* 0x00000043281e7221 */ /* 0x000fe20000010000 */
[----:B------:R-:W-:Y:S01]  /*77b0*/  F2FP.F16.F32.PACK_AB R37, R141, R85 ;  /* 0x000000558d25723e */ /* 0x000fe200000000ff */
[----:B------:R-:W-:Y:S01]  /*77c0*/  FMUL.FTZ R135, R135, R7 ;  /* 0x0000000787877220 */ /* 0x000fe20000410000 */
[----:B------:R-:W-:-:S02]  /*77d0*/  VIADD R2, R2, 0xffffffff ;  /* 0xffffffff02027836 */ /* 0x000fc40000000000 */
[----:B------:R-:W-:Y:S01]  /*77e0*/  FADD.FTZ R67, R41, R30 ;  /* 0x0000001e29437221 */ /* 0x000fe20000010000 */
[----:B------:R-:W-:Y:S01]  /*77f0*/  IMAD.MOV.U32 R7, RZ, RZ, R13 ;  /* 0x000000ffff077224 */ /* 0x000fe200078e000d */
[----:B------:R-:W0:Y:S01]  /*7800*/  MUFU.EX2 R34, R34 ;  /* 0x0000002200227308 */ /* 0x000e220000000800 */
[----:B---3--:R-:W-:Y:S01]  /*7810*/  FADD.FTZ R59, R46, R59 ;  /* 0x0000003b2e3b7221 */ /* 0x008fe20000010000 */
[C---:B------:R-:W-:Y:S01]  /*7820*/  FADD.FTZ R30, R44.reuse, R67 ;  /* 0x000000432c1e7221 */ /* 0x040fe20000010000 */
[----:B------:R-:W-:-:S03]  /*7830*/  F2FP.F16.F32.PACK_AB R44, R44, R41 ;  /* 0x000000292c2c723e */ /* 0x000fc600000000ff */
[----:B------:R-:W-:Y:S01]  /*7840*/  FADD.FTZ R21, R45, R30 ;  /* 0x0000001e2d157221 */ /* 0x000fe20000010000 */
[----:B------:R-:W-:Y:S01]  /*7850*/  F2FP.F16.F32.PACK_AB R30, R32, R29 ;  /* 0x0000001d201e723e */ /* 0x000fe200000000ff */
[----:B------:R-:W3:Y:S01]  /*7860*/  MUFU.EX2 R42, R42 ;  /* 0x0000002a002a7308 */ /* 0x000ee20000000800 */
[----:B--2---:R-:W-:Y:S01]  /*7870*/  FADD.FTZ R59, R146, R59 ;  /* 0x0000003b923b7221 */ /* 0x004fe20000010000 */
[----:B------:R-:W-:Y:S01]  /*7880*/  FADD.FTZ R54, R48, R21 ;  /* 0x0000001530367221 */ /* 0x000fe20000010000 */
[----:B------:R-:W-:Y:S02]  /*7890*/  F2FP.F16.F32.PACK_AB R29, R35, R31 ;  /* 0x0000001f231d723e */ /* 0x000fe400000000ff */
[----:B------:R-:W-:Y:S01]  /*78a0*/  F2FP.F16.F32.PACK_AB R31, R39, R84 ;  /* 0x00000054271f723e */ /* 0x000fe200000000ff */
[----:B-1----:R-:W-:Y:S01]  /*78b0*/  FADD.FTZ R25, R49, R54 ;  /* 0x0000003631197221 */ /* 0x002fe20000010000 */
[----:B------:R-:W-:Y:S01]  /*78c0*/  F2FP.F16.F32.PACK_AB R39, R146, R46 ;  /* 0x0000002e9227723e */ /* 0x000fe200000000ff */
[----:B------:R-:W1:Y:S01]  /*78d0*/  MUFU.EX2 R47, R47 ;  /* 0x0000002f002f7308 */ /* 0x000e620000000800 */
[----:B0-----:R-:W-:Y:S01]  /*78e0*/  FADD.FTZ R59, R34, R59 ;  /* 0x0000003b223b7221 */ /* 0x001fe20000010000 */
[----:B------:R0:W-:Y:S01]  /*78f0*/  STSM.16.M88.4 [R23], R28 ;  /* 0x0000001c17007844 */ /* 0x0001e20000000200 */
[----:B------:R-:W-:-:S02]  /*7900*/  F2FP.F16.F32.PACK_AB R46, R48, R45 ;  /* 0x0000002d302e723e */ /* 0x000fc400000000ff */
[----:B------:R-:W-:Y:S01]  /*7910*/  F2FP.F16.F32.PACK_AB R54, R56, R53 ;  /* 0x000000353836723e */ /* 0x000fe200000000ff */
[----:B------:R2:W-:Y:S02]  /*7920*/  STSM.16.M88.4 [R19], R36 ;  /* 0x0000002413007844 */ /* 0x0005e40000000200 */
[----:B------:R-:W4:Y:S01]  /*7930*/  MUFU.EX2 R43, R43 ;  /* 0x0000002b002b7308 */ /* 0x000f220000000800 */
[C---:B---3--:R-:W-:Y:S01]  /*7940*/  FADD.FTZ R32, R42.reuse, R59 ;  /* 0x0000003b2a207221 */ /* 0x048fe20000010000 */
[----:B------:R-:W-:-:S06]  /*7950*/  F2FP.F16.F32.PACK_AB R45, R42, R34 ;  /* 0x000000222a2d723e */ /* 0x000fcc00000000ff */
[----:B------:R-:W3:Y:S01]  /*7960*/  MUFU.EX2 R50, R50 ;  /* 0x0000003200327308 */ /* 0x000ee20000000800 */
[----:B-1----:R-:W-:-:S07]  /*7970*/  FADD.FTZ R32, R47, R32 ;  /* 0x000000202f207221 */ /* 0x002fce0000010000 */
[----:B------:R-:W1:Y:S01]  /*7980*/  MUFU.EX2 R51, R51 ;  /* 0x0000003300337308 */ /* 0x000e620000000800 */
[C---:B----4-:R-:W-:Y:S01]  /*7990*/  FADD.FTZ R21, R43.reuse, R32 ;  /* 0x000000202b157221 */ /* 0x050fe20000010000 */
[C---:B------:R-:W-:Y:S01]  /*79a0*/  FADD.FTZ R32, R52.reuse, R25 ;  /* 0x0000001934207221 */ /* 0x040fe20000010000 */
[----:B------:R-:W-:Y:S02]  /*79b0*/  F2FP.F16.F32.PACK_AB R47, R43, R47 ;  /* 0x0000002f2b2f723e */ /* 0x000fe400000000ff */
[----:B------:R-:W-:-:S03]  /*79c0*/  F2FP.F16.F32.PACK_AB R52, R52, R49 ;  /* 0x000000313434723e */ /* 0x000fc600000000ff */
[----:B------:R-:W4:Y:S01]  /*79d0*/  MUFU.EX2 R55, R55 ;  /* 0x0000003700377308 */ /* 0x000f220000000800 */
[----:B---3--:R-:W-:Y:S01]  /*79e0*/  FADD.FTZ R24, R50, R21 ;  /* 0x0000001532187221 */ /* 0x008fe20000010000 */
[----:B------:R-:W-:Y:S01]  /*79f0*/  FADD.FTZ R21, R53, R32 ;  /* 0x0000002035157221 */ /* 0x000fe20000010000 */
[----:B------:R2:W-:Y:S03]  /*7a00*/  STSM.16.M88.4 [R18], R44 ;  /* 0x0000002c12007844 */ /* 0x0005e60000000200 */
[----:B------:R-:W-:Y:S02]  /*7a10*/  FADD.FTZ R40, R56, R21 ;  /* 0x0000001538287221 */ /* 0x000fe40000010000 */
[----:B------:R-:W3:Y:S01]  /*7a20*/  MUFU.EX2 R4, R4 ;  /* 0x0000000400047308 */ /* 0x000ee20000000800 */
[----:B-1----:R-:W-:Y:S01]  /*7a30*/  FADD.FTZ R24, R51, R24 ;  /* 0x0000001833187221 */ /* 0x002fe20000010000 */
[----:B------:R-:W-:Y:S01]  /*7a40*/  FADD.FTZ R25, R57, R40 ;  /* 0x0000002839197221 */ /* 0x000fe20000010000 */
[----:B------:R-:W-:-:S03]  /*7a50*/  F2FP.F16.F32.PACK_AB R53, R51, R50 ;  /* 0x000000323335723e */ /* 0x000fc600000000ff */
[C---:B------:R-:W-:Y:S01]  /*7a60*/  FADD.FTZ R40, R60.reuse, R25 ;  /* 0x000000193c287221 */ /* 0x040fe20000010000 */
[----:B------:R-:W-:Y:S01]  /*7a70*/  F2FP.F16.F32.PACK_AB R60, R60, R57 ;  /* 0x000000393c3c723e */ /* 0x000fe200000000ff */
[----:B------:R-:W1:Y:S01]  /*7a80*/  MUFU.EX2 R3, R3 ;  /* 0x0000000300037308 */ /* 0x000e620000000800 */
[----:B----4-:R-:W-:Y:S01]  /*7a90*/  FADD.FTZ R21, R55, R24 ;  /* 0x0000001837157221 */ /* 0x010fe20000010000 */
[----:B------:R-:W-:-:S04]  /*7aa0*/  FADD.FTZ R25, R61, R40 ;  /* 0x000000283d197221 */ /* 0x000fc80000010000 */
[----:B0-----:R-:W-:Y:S02]  /*7ab0*/  FADD.FTZ R28, R64, R25 ;  /* 0x00000019401c7221 */ /* 0x001fe40000010000 */
[----:B------:R-:W0:Y:S01]  /*7ac0*/  MUFU.EX2 R14, R14 ;  /* 0x0000000e000e7308 */ /* 0x000e220000000800 */
[C---:B---3--:R-:W-:Y:S01]  /*7ad0*/  FADD.FTZ R24, R4.reuse, R21 ;  /* 0x0000001504187221 */ /* 0x048fe20000010000 */
[----:B------:R-:W-:-:S05]  /*7ae0*/  F2FP.F16.F32.PACK_AB R55, R4, R55 ;  /* 0x000000370437723e */ /* 0x000fca00000000ff */
[----:B------:R2:W-:Y:S01]  /*7af0*/  STSM.16.M88.4 [R17+0x27800], R52 ;  /* 0x0278003411007844 */ /* 0x0005e20000000200 */
[----:B------:R-:W3:Y:S01]  /*7b00*/  MUFU.EX2 R65, R65 ;  /* 0x0000004100417308 */ /* 0x000ee20000000800 */
[----:B-1----:R-:W-:-:S07]  /*7b10*/  FADD.FTZ R21, R3, R24 ;  /* 0x0000001803157221 */ /* 0x002fce0000010000 */
[----:B------:R-:W1:Y:S01]  /*7b20*/  MUFU.EX2 R63, R63 ;  /* 0x0000003f003f7308 */ /* 0x000e620000000800 */
[C---:B0-----:R-:W-:Y:S01]  /*7b30*/  FADD.FTZ R24, R14.reuse, R21 ;  /* 0x000000150e187221 */ /* 0x041fe20000010000 */
[----:B------:R-:W-:-:S06]  /*7b40*/  F2FP.F16.F32.PACK_AB R61, R14, R3 ;  /* 0x000000030e3d723e */ /* 0x000fcc00000000ff */
[----:B------:R-:W0:Y:S01]  /*7b50*/  MUFU.EX2 R68, R68 ;  /* 0x0000004400447308 */ /* 0x000e220000000800 */
[----:B---3--:R-:W-:-:S07]  /*7b60*/  FADD.FTZ R25, R65, R28 ;  /* 0x0000001c41197221 */ /* 0x008fce0000010000 */
[----:B------:R-:W3:Y:S01]  /*7b70*/  MUFU.EX2 R20, R20 ;  /* 0x0000001400147308 */ /* 0x000ee20000000800 */
[----:B-1----:R-:W-:-:S07]  /*7b80*/  FADD.FTZ R21, R63, R24 ;  /* 0x000000183f157221 */ /* 0x002fce0000010000 */
[----:B------:R-:W1:Y:S01]  /*7b90*/  MUFU.EX2 R69, R69 ;  /* 0x0000004500457308 */ /* 0x000e620000000800 */
[C---:B0-----:R-:W-:Y:S01]  /*7ba0*/  FADD.FTZ R24, R68.reuse, R25 ;  /* 0x0000001944187221 */ /* 0x041fe20000010000 */
[----:B------:R-:W-:-:S06]  /*7bb0*/  F2FP.F16.F32.PACK_AB R68, R68, R65 ;  /* 0x000000414444723e */ /* 0x000fcc00000000ff */
[----:B------:R-:W0:Y:S01]  /*7bc0*/  MUFU.EX2 R15, R15 ;  /* 0x0000000f000f7308 */ /* 0x000e220000000800 */
[C---:B---3--:R-:W-:Y:S01]  /*7bd0*/  FADD.FTZ R4, R20.reuse, R21 ;  /* 0x0000001514047221 */ /* 0x048fe20000010000 */
[----:B------:R-:W-:-:S05]  /*7be0*/  F2FP.F16.F32.PACK_AB R63, R20, R63 ;  /* 0x0000003f143f723e */ /* 0x000fca00000000ff */
[----:B------:R2:W-:Y:S01]  /*7bf0*/  STSM.16.M88.4 [R136], R60 ;  /* 0x0000003c88007844 */ /* 0x0005e20000000200 */
[----:B------:R-:W3:Y:S01]  /*7c00*/  MUFU.EX2 R72, R72 ;  /* 0x0000004800487308 */ /* 0x000ee20000000800 */
[----:B-1----:R-:W-:-:S07]  /*7c10*/  FADD.FTZ R25, R69, R24 ;  /* 0x0000001845197221 */ /* 0x002fce0000010000 */
[----:B------:R-:W1:Y:S01]  /*7c20*/  MUFU.EX2 R26, R75 ;  /* 0x0000004b001a7308 */ /* 0x000e620000000800 */
[----:B0-----:R-:W-:-:S07]  /*7c30*/  FADD.FTZ R21, R15, R4 ;  /* 0x000000040f157221 */ /* 0x001fce0000010000 */
[----:B------:R-:W0:Y:S01]  /*7c40*/  MUFU.EX2 R73, R73 ;  /* 0x0000004900497308 */ /* 0x000e220000000800 */
[C---:B---3--:R-:W-:Y:S01]  /*7c50*/  FADD.FTZ R24, R72.reuse, R25 ;  /* 0x0000001948187221 */ /* 0x048fe20000010000 */
[----:B------:R-:W-:-:S06]  /*7c60*/  F2FP.F16.F32.PACK_AB R70, R72, R69 ;  /* 0x000000454846723e */ /* 0x000fcc00000000ff */
[----:B------:R-:W3:Y:S01]  /*7c70*/  MUFU.EX2 R71, R78 ;  /* 0x0000004e00477308 */ /* 0x000ee20000000800 */
[C---:B-1----:R-:W-:Y:S01]  /*7c80*/  FADD.FTZ R4, R26.reuse, R21 ;  /* 0x000000151a047221 */ /* 0x042fe20000010000 */
[----:B------:R-:W-:-:S06]  /*7c90*/  F2FP.F16.F32.PACK_AB R69, R26, R15 ;  /* 0x0000000f1a45723e */ /* 0x000fcc00000000ff */
[----:B------:R-:W1:Y:S01]  /*7ca0*/  MUFU.EX2 R76, R76 ;  /* 0x0000004c004c7308 */ /* 0x000e620000000800 */
[----:B0-----:R-:W-:-:S07]  /*7cb0*/  FADD.FTZ R25, R73, R24 ;  /* 0x0000001849197221 */ /* 0x001fce0000010000 */
[----:B------:R-:W0:Y:S01]  /*7cc0*/  MUFU.EX2 R32, R79 ;  /* 0x0000004f00207308 */ /* 0x000e220000000800 */
[----:B---3--:R-:W-:-:S07]  /*7cd0*/  FADD.FTZ R21, R71, R4 ;  /* 0x0000000447157221 */ /* 0x008fce0000010000 */
[----:B------:R-:W3:Y:S01]  /*7ce0*/  MUFU.EX2 R77, R77 ;  /* 0x0000004d004d7308 */ /* 0x000ee20000000800 */
[C---:B-1----:R-:W-:Y:S01]  /*7cf0*/  FADD.FTZ R4, R76.reuse, R25 ;  /* 0x000000194c047221 */ /* 0x042fe20000010000 */
[----:B------:R-:W-:-:S06]  /*7d00*/  F2FP.F16.F32.PACK_AB R24, R76, R73 ;  /* 0x000000494c18723e */ /* 0x000fcc00000000ff */
[----:B------:R-:W1:Y:S01]  /*7d10*/  MUFU.EX2 R82, R82 ;  /* 0x0000005200527308 */ /* 0x000e620000000800 */
[C---:B0-----:R-:W-:Y:S01]  /*7d20*/  F2FP.F16.F32.PACK_AB R71, R32.reuse, R71 ;  /* 0x000000472047723e */ /* 0x041fe200000000ff */
[----:B------:R-:W-:-:S04]  /*7d30*/  FADD.FTZ R21, R32, R21 ;  /* 0x0000001520157221 */ /* 0x000fc80000010000 */
[----:B------:R2:W-:Y:S02]  /*7d40*/  STSM.16.M88.4 [R19+0x6000], R68 ;  /* 0x0060004413007844 */ /* 0x0005e40000000200 */
[----:B------:R-:W0:Y:S01]  /*7d50*/  MUFU.EX2 R83, R83 ;  /* 0x0000005300537308 */ /* 0x000e220000000800 */
[----:B---3--:R-:W-:Y:S01]  /*7d60*/  F2FP.F16.F32.PACK_AB R26, R0, R77 ;  /* 0x0000004d001a723e */ /* 0x008fe200000000ff */
[----:B------:R-:W-:-:S04]  /*7d70*/  FADD.FTZ R77, R77, R4 ;  /* 0x000000044d4d7221 */ /* 0x000fc80000010000 */
[----:B------:R-:W-:Y:S01]  /*7d80*/  FADD.FTZ R4, R0, R77 ;  /* 0x0000004d00047221 */ /* 0x000fe20000010000 */
[----:B------:R-:W-:Y:S01]  /*7d90*/  IMAD.MOV.U32 R0, RZ, RZ, R12 ;  /* 0x000000ffff007224 */ /* 0x000fe200078e000c */
[----:B------:R-:W3:Y:S01]  /*7da0*/  MUFU.EX2 R86, R86 ;  /* 0x0000005600567308 */ /* 0x000ee20000000800 */
[----:B-1----:R-:W-:-:S07]  /*7db0*/  FADD.FTZ R21, R82, R21 ;  /* 0x0000001552157221 */ /* 0x002fce0000010000 */
[----:B------:R-:W1:Y:S01]  /*7dc0*/  MUFU.EX2 R81, R81 ;  /* 0x0000005100517308 */ /* 0x000e620000000800 */
[C---:B0-----:R-:W-:Y:S01]  /*7dd0*/  F2FP.F16.F32.PACK_AB R25, R83.reuse, R82 ;  /* 0x000000525319723e */ /* 0x041fe200000000ff */
[----:B------:R-:W-:-:S04]  /*7de0*/  FADD.FTZ R21, R83, R21 ;  /* 0x0000001553157221 */ /* 0x000fc80000010000 */
[----:B---3--:R-:W-:Y:S01]  /*7df0*/  FADD.FTZ R21, R86, R21 ;  /* 0x0000001556157221 */ /* 0x008fe20000010000 */
[----:B-1----:R-:W-:-:S03]  /*7e00*/  F2FP.F16.F32.PACK_AB R27, R81, R86 ;  /* 0x00000056511b723e */ /* 0x002fc600000000ff */
[----:B------:R-:W-:Y:S02]  /*7e10*/  FADD.FTZ R3, R81, R21 ;  /* 0x0000001551037221 */ /* 0x000fe40000010000 */
[----:B------:R2:W-:Y:S01]  /*7e20*/  STSM.16.M88.4 [R18+0x6000], R24 ;  /* 0x0060001812007844 */ /* 0x0005e20000000200 */
[----:B------:R0:W-:Y:S06]  /*7e30*/  MEMBAR.ALL.CTA ;  /* 0x0000000000007992 */ /* 0x0001ec0000008000 */
[----:B0-----:R-:W0:Y:S02]  /*7e40*/  FENCE.VIEW.ASYNC.S ;  /* 0x00000000000073c6 */ /* 0x001e240000000000 */
[----:B0-----:R-:W-:Y:S01]  /*7e50*/  NOP ;  /* 0x0000000000007918 */ /* 0x001fe20000000000 */
[----:B------:R-:W-:Y:S05]  /*7e60*/  @P2 BRA `(.L_x_884) ;  /* 0xffffffcc00f82947 */ /* 0x000fea000383ffff */
[----:B------:R-:W-:Y:S01]  /*7e70*/  IMAD.MOV.U32 R7, RZ, RZ, R13 ;  /* 0x000000ffff077224 */ /* 0x000fe200078e000d */
[----:B------:R-:W-:Y:S01]  /*7e80*/  UMOV UR43, UR51 ;  /* 0x00000033002b7c82 */ /* 0x000fe20008000000 */
[----:B------:R-:W-:Y:S01]  /*7e90*/  IMAD.MOV.U32 R0, RZ, RZ, R12 ;  /* 0x000000ffff007224 */ /* 0x000fe200078e000c */
[----:B------:R-:W-:-:S06]  /*7ea0*/  UMOV UR46, UR50 ;  /* 0x00000032002e7c82 */ /* 0x000fcc0008000000 */
.L_x_867:
[----:B---3--:R-:W-:Y:S01]  /*7eb0*/  IADD3 R8, R137, 0xc0, -R139 ;  /* 0x000000c089087810 */ /* 0x008fe20007ffe88b */
[----:B------:R-:W-:Y:S02]  /*7ec0*/  ULDC UR11, c[0x0][0x9e4] ;  /* 0x00027900000b7ab9 */ /* 0x000fe40000000800 */
[----:B------:R-:W-:Y:S02]  /*7ed0*/  UISETP.GE.AND UP0, UPT, UR11, 0x1, UPT ;  /* 0x000000010b00788c */ /* 0x000fe4000bf06270 */
[----:B------:R-:W-:-:S04]  /*7ee0*/  IMAD R8, R145, 0xc0, R8 ;  /* 0x000000c091087824 */ /* 0x000fc800078e0208 */
[----:B------:R-:W-:Y:S02]  /*7ef0*/  PLOP3.LUT P5, PT, PT, PT, UP0, 0x80, 0x0 ;  /* 0x000000000000781c */ /* 0x000fe40003faf008 */
[----:B------:R-:W-:-:S13]  /*7f00*/  R2UR UR10, R8 ;  /* 0x00000000080a72ca */ /* 0x000fda00000e0000 */
[----:B------:R-:W-:Y:S01]  /*7f10*/  UIADD3 UR35, UR10, -UR35, URZ ;  /* 0x800000230a237290 */ /* 0x000fe2000fffe03f */
        /* <DEDUP_REMOVED lines=11> */
.L_x_886:
[----:B------:R-:W-:-:S11]  /*7fd0*/  UISETP.NE.AND UP0, UPT, UR11, 0x1, UPT ;  /* 0x000000010b00788c */ /* 0x000fd6000bf05270 */
[----:B------:R-:W-:Y:S02]  /*7fe0*/  @UP0 ULDC.64 UR14, c[0x0][0x9e8] ;  /* 0x00027a00000e0ab9 */ /* 0x000fe40000000a00 */
[----:B------:R-:W-:-:S04]  /*7ff0*/  UIMAD.WIDE.U32 UR6, UR10, UR14, URZ ;  /* 0x0000000e0a0672a5 */ /* 0x000fc8000f8e003f */
[----:B------:R-:W-:-:S12]  /*8000*/  @UP0 USHF.R.U32.HI UR10, URZ, UR15, UR7 ;  /* 0x0000000f3f0a0299 */ /* 0x000fd80008011607 */
.L_x_887:
[----:B------:R-:W-:-:S04]  /*8010*/  UIMAD UR10, UR10, UR11, URZ ;  /* 0x0000000b0a0a72a4 */ /* 0x000fc8000f8e023f */
[----:B------:R-:W-:-:S04]  /*8020*/  UISETP.LT.AND UP0, UPT, UR35, UR10, UPT ;  /* 0x0000000a2300728c */ /* 0x000fc8000bf01270 */
[----:B------:R-:W-:-:S12]  /*8030*/  USEL UR35, UR35, UR10, !UP0 ;  /* 0x0000000a23237287 */ /* 0x000fd8000c000000 */
.L_x_885:
        /* <DEDUP_REMOVED lines=13> */
.L_x_897:
        /* <DEDUP_REMOVED lines=9> */
.L_x_890:
[----:B------:R-:W-:Y:S01]  /*81a0*/  ULEA UR6, UR43, UR42, 0x3 ;  /* 0x0000002a2b067291 */ /* 0x000fe2000f8e183f */
[----:B------:R-:W-:-:S05]  /*81b0*/  IMAD.U32 R0, RZ, RZ, UR46 ;  /* 0x0000002eff007e24 */ /* 0x000fca000f8e00ff */
[----:B------:R-:W-:-:S04]  /*81c0*/  SHF.L.U32 R0, R0, 0x1f, RZ ;  /* 0x0000001f00007819 */ /* 0x000fc800000006ff */
[----:B------:R0:W1:Y:S01]  /*81d0*/  SYNCS.PHASECHK.TRANS64.TRYWAIT P2, [UR6+0x2d830], R0 ;  /* 0x02d83000ff0075a7 */ /* 0x0000620008040146 */
[----:B------:R-:W-:Y:S05]  /*81e0*/  @!P0 BRA `(.L_x_891) ;  /* 0x0000000000048947 */ /* 0x000fea0003800000 */
[----:B------:R-:W-:Y:S01]  /*81f0*/  BPT.TRAP 0x1 ;  /* 0x000000040000795c */ /* 0x000fe20000300000 */
.L_x_891:
[----:B-1----:R-:W-:Y:S05]  /*8200*/  @P2 BRA `(.L_x_889) ;  /* 0x0000000000082947 */ /* 0x002fea0003800000 */
[----:B------:R-:W1:Y:S02]  /*8210*/  SYNCS.PHASECHK.TRANS64.TRYWAIT P2, [UR6+0x2d830], R0 ;  /* 0x02d83000ff0075a7 */ /* 0x000e640008040146 */
[----:B-1----:R-:W-:Y:S05]  /*8220*/  @!P2 BRA `(.L_x_892) ;  /* 0x000000c0004ca947 */ /* 0x002fea0003800000 */
.L_x_889:
        /* <DEDUP_REMOVED lines=37> */
.L_x_894:
[----:B------:R-:W-:Y:S01]  /*8480*/  ULEA UR6, UR35, UR42, 0x3 ;  /* 0x0000002a23067291 */ /* 0x000fe2000f8e183f */
[----:B------:R-:W-:-:S05]  /*8490*/  IMAD.U32 R0, RZ, RZ, UR28 ;  /* 0x0000001cff007e24 */ /* 0x000fca000f8e00ff */
[----:B------:R-:W-:-:S04]  /*84a0*/  SHF.L.U32 R0, R0, 0x1f, RZ ;  /* 0x0000001f00007819 */ /* 0x000fc800000006ff */
[----:B------:R0:W1:Y:S01]  /*84b0*/  SYNCS.PHASECHK.TRANS64.TRYWAIT P2, [UR6+0x2d850], R0 ;  /* 0x02d85000ff0075a7 */ /* 0x0000620008040146 */
[----:B------:R-:W-:Y:S05]  /*84c0*/  @!P0 BRA `(.L_x_895) ;  /* 0x0000000000048947 */ /* 0x000fea0003800000 */
[----:B------:R-:W-:Y:S01]  /*84d0*/  BPT.TRAP 0x1 ;  /* 0x000000040000795c */ /* 0x000fe20000300000 */
.L_x_895:
[----:B-1----:R-:W-:Y:S05]  /*84e0*/  @P2 BRA `(.L_x_893) ;  /* 0x0000000000082947 */ /* 0x002fea0003800000 */
[----:B------:R-:W1:Y:S02]  /*84f0*/  SYNCS.PHASECHK.TRANS64.TRYWAIT P2, [UR6+0x2d850], R0 ;  /* 0x02d85000ff0075a7 */ /* 0x000e640008040146 */
[----:B-1----:R-:W-:Y:S05]  /*8500*/  @!P2 BRA `(.L_x_896) ;  /* 0x000000bc00aca947 */ /* 0x002fea0003800000 */
.L_x_893:
[----:B------:R-:W-:Y:S01]  /*8510*/  UIADD3 UR6, UR42, 0x400, URZ ;  /* 0x000004002a067890 */ /* 0x000fe2000fffe03f */
[----:B------:R-:W-:Y:S01]  /*8520*/  WARPGROUP.ARRIVE ;  /* 0x00000000000079c5 */ /* 0x000fe20000000000 */
[----:B------:R-:W-:Y:S01]  /*8530*/  UMOV UR29, 0x40000040 ;  /* 0x40000040001d7882 */ /* 0x000fe20000000000 */
[----:B------:R-:W-:Y:S01]  /*8540*/  UMOV UR31, 0x80000020 ;  /* 0x80000020001f7882 */ /* 0x000fe20000000000 */
[----:B------:R-:W-:Y:S01]  /*8550*/  USHF.R.U32.HI UR6, URZ, 0x4, UR6 ;  /* 0x000000043f067899 */ /* 0x000fe20008011606 */
[----:B01----:R-:W-:Y:S02]  /*8560*/  FMNMX.FTZ R0, R24, R9, !PT ;  /* 0x0000000918007209 */ /* 0x003fe40007810000 */
[----:B------:R-:W0:Y:S01]  /*8570*/  S2R R141, SR_TID.X ;  /* 0x00000000008d7919 */ /* 0x000e220000002100 */
[----:B------:R-:W-:Y:S01]  /*8580*/  FMNMX.FTZ R20, R26, R8, !PT ;  /* 0x000000081a147209 */ /* 0x000fe20007810000 */
[----:B------:R-:W-:Y:S01]  /*8590*/  ULOP3.LUT UR6, UR6, 0x3fff, URZ, 0xc0, !UPT ;  /* 0x00003fff06067892 */ /* 0x000fe2000f8ec03f */
[----:B------:R-:W-:-:S03]  /*85a0*/  FMNMX.FTZ R7, R25, R0, !PT ;  /* 0x0000000019077209 */ /* 0x000fc60007810000 */
        /* <DEDUP_REMOVED lines=15> */
[----:B------:R-:W-:Y:S02]  /*86a0*/  FMNMX.FTZ R7, R37, R0, !PT ;  /* 0x0000000025077209 */ /* 0x000fe40007810000 */
[----:B0-----:R-:W-:Y:S02]  /*86b0*/  SHF.R.U32.HI R138, RZ, 0x7, R141 ;  /* 0x00000007ff8a7819 */ /* 0x001fe4000001168d */
[----:B------:R-:W-:Y:S02]  /*86c0*/  FMNMX.FTZ R0, R40, R7, !PT ;  /* 0x0000000728007209 */ /* 0x000fe40007810000 */
[----:B------:R-:W-:Y:S02]  /*86d0*/  ISETP.GE.U32.AND P2, PT, R141, 0x180, PT ;  /* 0x000001808d00780c */ /* 0x000fe40003f46070 */
        /* <DEDUP_REMOVED lines=28> */
[----:B------:R-:W0:Y:S01]  /*88a0*/  SHFL.BFLY PT, R0, R7, 0x2, 0x1f ;  /* 0x0c401f0007007f89 */ /* 0x000e2200000e0000 */
[----:B------:R-:W-:Y:S01]  /*88b0*/  UMOV UR29, 0x40000040 ;  /* 0x40000040001d7882 */ /* 0x000fe20000000000 */
[----:B------:R-:W-:Y:S01]  /*88c0*/  UMOV UR31, 0x80000020 ;  /* 0x80000020001f7882 */ /* 0x000fe20000000000 */
[----:B0-----:R-:W-:Y:S02]  /*88d0*/  FMNMX.FTZ R13, R7, R0, !PT ;  /* 0x00000000070d7209 */ /* 0x001fe40007810000 */
[----:B------:R-:W-:-:S03]  /*88e0*/  FMNMX.FTZ R7, R27, R20, !PT ;  /* 0x000000141b077209 */ /* 0x000fc60007810000 */
[----:B------:R-:W0:Y:S01]  /*88f0*/  SHFL.BFLY PT, R0, R13, 0x1, 0x1f ;  /* 0x0c201f000d007f89 */ /* 0x000e2200000e0000 */
[----:B------:R-:W-:-:S04]  /*8900*/  FMNMX.FTZ R20, R30, R7, !PT ;  /* 0x000000071e147209 */ /* 0x000fc80007810000 */
[----:B------:R-:W-:Y:S02]  /*8910*/  FMNMX.FTZ R7, R31, R20, !PT ;  /* 0x000000141f077209 */ /* 0x000fe40007810000 */
[----:B0-----:R-:W-:-:S05]  /*8920*/  FMNMX.FTZ R0, R13, R0, !PT ;  /* 0x000000000d007209 */ /* 0x001fca0007810000 */
        /* <DEDUP_REMOVED lines=12> */
[--C-:B------:R-:W-:Y:S01]  /*89f0*/  FFMA.FTZ R29, R44, UR33, -R10.reuse ;  /* 0x000000212c1d7c23 */ /* 0x100fe2000801080a */
[--C-:B------:R-:W-:Y:S01]  /*8a00*/  FFMA.FTZ R44, R53, UR33, -R10.reuse ;  /* 0x00000021352c7c23 */ /* 0x100fe2000801080a */
[--C-:B------:R-:W-:Y:S01]  /*8a10*/  FFMA.FTZ R53, R64, UR33, -R10.reuse ;  /* 0x0000002140357c23 */ /* 0x100fe2000801080a */
[----:B------:R-:W-:Y:S01]  /*8a20*/  FMNMX.FTZ R7, R39, R24, !PT ;  /* 0x0000001827077209 */ /* 0x000fe20007810000 */
[----:B------:R-:W-:Y:S01]  /*8a30*/  FMUL.FTZ R9, R9, UR33 ;  /* 0x0000002109097c20 */ /* 0x000fe20008410000 */
[--C-:B------:R-:W-:Y:S01]  /*8a40*/  FFMA.FTZ R41, R41, UR33, -R10.reuse ;  /* 0x0000002129297c23 */ /* 0x100fe2000801080a */
        /* <DEDUP_REMOVED lines=10> */
[--C-:B0-----:R-:W-:Y:S01]  /*8af0*/  FFMA.FTZ R37, R48, UR33, -R10.reuse ;  /* 0x0000002130257c23 */ /* 0x101fe2000801080a */
[--C-:B------:R-:W-:Y:S01]  /*8b00*/  FFMA.FTZ R48, R57, UR33, -R10.reuse ;  /* 0x0000002139307c23 */ /* 0x100fe2000801080a */
[--C-:B------:R-:W-:Y:S01]  /*8b10*/  FFMA.FTZ R57, R68, UR33, -R10.reuse ;  /* 0x0000002144397c23 */ /* 0x100fe2000801080a */
[----:B------:R-:W-:Y:S01]  /*8b20*/  FMNMX.FTZ R7, R47, R28, !PT ;  /* 0x0000001c2f077209 */ /* 0x000fe20007810000 */
[--C-:B------:R-:W-:Y:S01]  /*8b30*/  FFMA.FTZ R68, R77, UR33, -R10.reuse ;  /* 0x000000214d447c23 */ /* 0x100fe2000801080a */
[----:B------:R0:W-:Y:S01]  /*8b40*/  MUFU.EX2 R28, R41 ;  /* 0x00000029001c7308 */ /* 0x0001e20000000800 */
[--C-:B------:R-:W-:Y:S01]  /*8b50*/  FFMA.FTZ R40, R49, UR33, -R10.reuse ;  /* 0x0000002131287c23 */ /* 0x100fe2000801080a */
[----:B------:R-:W-:Y:S01]  /*8b60*/  FMNMX.FTZ R32, R50, R7, !PT ;  /* 0x0000000732207209 */ /* 0x000fe20007810000 */
[--C-:B------:R-:W-:Y:S01]  /*8b70*/  FFMA.FTZ R45, R56, UR33, -R10.reuse ;  /* 0x00000021382d7c23 */ /* 0x100fe2000801080a */
[----:B------:R-:W-:Y:S01]  /*8b80*/  FFMA.FTZ R49, R60, UR33, -R10 ;  /* 0x000000213c317c23 */ /* 0x000fe2000801080a */
[----:B------:R-:W-:-:S02]  /*8b90*/  WARPGROUP.DEPBAR.LE gsb0, 0x0 ;  /* 0x00008000000079c5 */ /* 0x000fc40000010000 */
[----:B------:R-:W-:Y:S01]  /*8ba0*/  WARPGROUP.ARRIVE ;  /* 0x00000000000079c5 */ /* 0x000fe20000000000 */
[----:B------:R-:W-:Y:S01]  /*8bb0*/  FMNMX.FTZ R7, R51, R32, !PT ;  /* 0x0000002033077209 */ /* 0x000fe20007810000 */
[--C-:B0-----:R-:W-:Y:S01]  /*8bc0*/  FFMA.FTZ R41, R52, UR33, -R10.reuse ;  /* 0x0000002134297c23 */ /* 0x101fe2000801080a */
[----:B------:R-:W-:Y:S01]  /*8bd0*/  MUFU.EX2 R9, R9 ;  /* 0x0000000900097308 */ /* 0x000fe20000000800 */
        /* <DEDUP_REMOVED lines=38> */
[----:B------:R-:W-:-:S05]  /*8e40*/  FMNMX.FTZ R32, R87, R32, !PT ;  /* 0x0000002057207209 */ /* 0x000fca0007810000 */
[----:B------:R-:W0:Y:S01]  /*8e50*/  SHFL.BFLY PT, R7, R32, 0x2, 0x1f ;  /* 0x0c401f0020077f89 */ /* 0x000e2200000e0000 */
[----:B------:R-:W-:Y:S08]  /*8e60*/  MUFU.EX2 R36, R36 ;  /* 0x0000002400247308 */ /* 0x000ff00000000800 */
[----:B------:R-:W-:Y:S08]  /*8e70*/  MUFU.EX2 R37, R37 ;  /* 0x0000002500257308 */ /* 0x000ff00000000800 */
[----:B------:R-:W-:Y:S01]  /*8e80*/  MUFU.EX2 R40, R40 ;  /* 0x0000002800287308 */ /* 0x000fe20000000800 */
[----:B0-----:R-:W-:-:S07]  /*8e90*/  FMNMX.FTZ R33, R32, R7, !PT ;  /* 0x0000000720217209 */ /* 0x001fce0007810000 */
[----:B------:R-:W-:Y:S01]  /*8ea0*/  MUFU.EX2 R41, R41 ;  /* 0x0000002900297308 */ /* 0x000fe20000000800 */
[----:B------:R-:W-:Y:S02]  /*8eb0*/  WARPGROUP.DEPBAR.LE gsb0, 0x0 ;  /* 0x00008000000079c5 */ /* 0x000fe40000010000 */
[----:B------:R-:W-:Y:S01]  /*8ec0*/  WARPGROUP.ARRIVE ;  /* 0x00000000000079c5 */ /* 0x000fe20000000000 */
[----:B------:R-:W0:Y:S04]  /*8ed0*/  SHFL.BFLY PT, R32, R33, 0x1, 0x1f ;  /* 0x0c201f0021207f89 */ /* 0x000e2800000e0000 */
[----:B------:R-:W-:Y:S01]  /*8ee0*/  MUFU.EX2 R44, R44 ;  /* 0x0000002c002c7308 */ /* 0x000fe20000000800 */
[----:B------:R-:W-:Y:S01]  /*8ef0*/  HGMMA.64x96x16.F32 R88, gdesc[UR28].tnspB, R88, gsb0 ;  /* 0x416000001c5879f0 */ /* 0x000fe20008000858 */
[----:B------:R-:W-:-:S02]  /*8f00*/  UIADD3 UR28, UR6, 0x600, URZ ;  /* 0x00000600061c7890 */ /* 0x000fc4000fffe03f */
[----:B------:R-:W-:-:S04]  /*8f10*/  UIADD3 UR30, UR7, 0x100, URZ ;  /* 0x00000100071e7890 */ /* 0x000fc8000fffe03f */
[----:B------:R-:W-:Y:S01]  /*8f20*/  MUFU.EX2 R45, R45 ;  /* 0x0000002d002d7308 */ /* 0x000fe20000000800 */
[----:B------:R-:W-:Y:S01]  /*8f30*/  UMOV UR29, 0x40000040 ;  /* 0x40000040001d7882 */ /* 0x000fe20000000000 */
[----:B------:R-:W-:-:S06]  /*8f40*/  UMOV UR31, 0x80000020 ;  /* 0x80000020001f7882 */ /* 0x000fcc0000000000 */
[----:B------:R-:W-:Y:S01]  /*8f50*/  MUFU.EX2 R48, R48 ;  /* 0x0000003000307308 */ /* 0x000fe20000000800 */
[----:B0-----:R-:W-:-:S07]  /*8f60*/  FMNMX.FTZ R7, R33, R32, !PT ;  /* 0x0000002021077209 */ /* 0x001fce0007810000 */
[----:B------:R-:W-:Y:S01]  /*8f70*/  MUFU.EX2 R49, R49 ;  /* 0x0000003100317308 */ /* 0x000fe20000000800 */
[C---:B------:R-:W-:Y:S01]  /*8f80*/  FMUL.FTZ R32, R7.reuse, UR33 ;  /* 0x0000002107207c20 */ /* 0x040fe20008410000 */
[----:B------:R-:W-:-:S03]  /*8f90*/  FADD.FTZ R8, -R7, R8 ;  /* 0x0000000807087221 */ /* 0x000fc60000010100 */
[--C-:B------:R-:W-:Y:S01]  /*8fa0*/  FFMA.FTZ R77, R34, UR33, -R32.reuse ;  /* 0x00000021224d7c23 */ /* 0x100fe20008010820 */
[--C-:B------:R-:W-:Y:S01]  /*8fb0*/  FFMA.FTZ R84, R35, UR33, -R32.reuse ;  /* 0x0000002123547c23 */ /* 0x100fe20008010820 */
[----:B------:R-:W-:Y:S02]  /*8fc0*/  IMAD.U32 R34, RZ, RZ, UR43 ;  /* 0x0000002bff227e24 */ /* 0x000fe4000f8e00ff */
[----:B------:R-:W-:Y:S01]  /*8fd0*/  FMUL.FTZ R8, R8, UR33 ;  /* 0x0000002108087c20 */ /* 0x000fe20008410000 */
[--C-:B------:R-:W-:Y:S01]  /*8fe0*/  FFMA.FTZ R33, R26, UR33, -R32.reuse ;  /* 0x000000211a217c23 */ /* 0x100fe20008010820 */
[----:B------:R-:W-:Y:S02]  /*8ff0*/  IMAD.U32 R35, RZ, RZ, UR35 ;  /* 0x00000023ff237e24 */ /* 0x000fe4000f8e00ff */
[--C-:B------:R-:W-:Y:S01]  /*9000*/  FFMA.FTZ R26, R27, UR33, -R32.reuse ;  /* 0x000000211b1a7c23 */ /* 0x100fe20008010820 */
[----:B------:R-:W-:Y:S01]  /*9010*/  @!P1 LEA R34, R34, UR42, 0x3 ;  /* 0x0000002a22229c11 */ /* 0x000fe2000f8e18ff */
[--C-:B------:R-:W-:Y:S01]  /*9020*/  FFMA.FTZ R80, R30, UR33, -R32.reuse ;  /* 0x000000211e507c23 */ /* 0x100fe20008010820 */
[----:B------:R-:W-:Y:S01]  /*9030*/  MUFU.EX2 R8, R8 ;  /* 0x0000000800087308 */ /* 0x000fe20000000800 */
[----:B------:R-:W-:Y:S01]  /*9040*/  @!P1 LEA R35, R35, UR42, 0x3 ;  /* 0x0000002a23239c11 */ /* 0x000fe2000f8e18ff */
[----:B------:R-:W-:Y:S01]  /*9050*/  FFMA.FTZ R85, R39, UR33, -R32 ;  /* 0x0000002127557c23 */ /* 0x000fe20008010820 */
[----:B------:R-:W-:-:S02]  /*9060*/  VIADD R30, R138, 0x9 ;  /* 0x000000098a1e7836 */ /* 0x000fc40000000000 */
[--C-:B------:R-:W-:Y:S01]  /*9070*/  FFMA.FTZ R39, R42, UR33, -R32.reuse ;  /* 0x000000212a277c23 */ /* 0x100fe20008010820 */
[--C-:B------:R-:W-:Y:S01]  /*9080*/  FFMA.FTZ R42, R43, UR33, -R32.reuse ;  /* 0x000000212b2a7c23 */ /* 0x100fe20008010820 */
[----:B------:R-:W-:Y:S02]  /*9090*/  @!P1 VIADD R34, R34, 0x2d840 ;  /* 0x0002d84022229836 */ /* 0x000fe40000000000 */
[--C-:B------:R-:W-:Y:S01]  /*90a0*/  FFMA.FTZ R43, R47, UR33, -R32.reuse ;  /* 0x000000212f2b7c23 */ /* 0x100fe20008010820 */
[----:B------:R-:W0:Y:S01]  /*90b0*/  MUFU.EX2 R33, R33 ;  /* 0x0000002100217308 */ /* 0x000e220000000800 */
[----:B------:R-:W-:Y:S02]  /*90c0*/  @!P1 VIADD R35, R35, 0x2d860 ;  /* 0x0002d86023239836 */ /* 0x000fe40000000000 */
[--C-:B------:R-:W-:Y:S01]  /*90d0*/  FFMA.FTZ R47, R55, UR33, -R32.reuse ;  /* 0x00000021372f7c23 */ /* 0x100fe20008010820 */
[--C-:B------:R-:W-:Y:S01]  /*90e0*/  FFMA.FTZ R81, R31, UR33, -R32.reuse ;  /* 0x000000211f517c23 */ /* 0x100fe20008010820 */
[----:B------:R-:W-:Y:S01]  /*90f0*/  SEL R55, R30, 0x9, !P2 ;  /* 0x000000091e377807 */ /* 0x000fe20005000000 */
[----:B------:R-:W-:Y:S01]  /*9100*/  FFMA.FTZ R76, R38, UR33, -R32 ;  /* 0x00000021264c7c23 */ /* 0x000fe20008010820 */
[----:B------:R-:W-:Y:S01]  /*9110*/  @!P1 PRMT R34, RZ, 0x654, R34 ;  /* 0x00000654ff229816 */ /* 0x000fe20000000022 */
[--C-:B------:R-:W-:Y:S01]  /*9120*/  FFMA.FTZ R27, R46, UR33, -R32.reuse ;  /* 0x000000212e1b7c23 */ /* 0x100fe20008010820 */
[----:B------:R-:W1:Y:S01]  /*9130*/  MUFU.EX2 R26, R26 ;  /* 0x0000001a001a7308 */ /* 0x000e620000000800 */
[----:B------:R-:W-:Y:S01]  /*9140*/  @!P1 PRMT R35, RZ, 0x654, R35 ;  /* 0x00000654ff239816 */ /* 0x000fe20000000023 */
[--C-:B------:R-:W-:Y:S01]  /*9150*/  FFMA.FTZ R46, R51, UR33, -R32.reuse ;  /* 0x00000021332e7c23 */ /* 0x100fe20008010820 */
[--C-:B------:R-:W-:Y:S01]  /*9160*/  FFMA.FTZ R51, R62, UR33, -R32.reuse ;  /* 0x000000213e337c23 */ /* 0x100fe20008010820 */
[--C-:B------:R-:W-:Y:S01]  /*9170*/  FFMA.FTZ R38, R50, UR33, -R32.reuse ;  /* 0x0000002132267c23 */ /* 0x100fe20008010820 */
[--C-:B------:R-:W-:Y:S01]  /*9180*/  FFMA.FTZ R50, R59, UR33, -R32.reuse ;  /* 0x000000213b327c23 */ /* 0x100fe20008010820 */
[--C-:B------:R-:W-:Y:S01]  /*9190*/  FFMA.FTZ R31, R54, UR33, -R32.reuse ;  /* 0x00000021361f7c23 */ /* 0x100fe20008010820 */
[--C-:B------:R-:W-:Y:S01]  /*91a0*/  FFMA.FTZ R30, R58, UR33, -R32.reuse ;  /* 0x000000213a1e7c23 */ /* 0x100fe20008010820 */
[----:B------:R-:W2:Y:S01]  /*91b0*/  MUFU.EX2 R80, R80 ;  /* 0x0000005000507308 */ /* 0x000ea20000000800 */
[----:B0-----:R-:W-:Y:S01]  /*91c0*/  FFMA.FTZ R3, R8, R3, R33 ;  /* 0x0000000308037223 */ /* 0x001fe20000010021 */
        /* <DEDUP_REMOVED lines=15> */
[----:B------:R-:W-:Y:S01]  /*92c0*/  F2FP.F16.F32.PACK_AB R33, R26, R33 ;  /* 0x000000211a21723e */ /* 0x000fe200000000ff */
[----:B------:R-:W-:Y:S01]  /*92d0*/  UMOV UR35, UR43 ;  /* 0x0000002b00237c82 */ /* 0x000fe20008000000 */
[C---:B------:R-:W-:Y:S01]  /*92e0*/  ISETP.GT.AND P2, PT, R2.reuse, UR34, PT ;  /* 0x0000002202007c0c */ /* 0x040fe2000bf44270 */
[----:B------:R-:W-:-:S04]  /*92f0*/  VIADD R2, R2, 0xffffffff ;  /* 0xffffffff02027836 */ /* 0x000fc80000000000 */
[----:B------:R-:W3:Y:S08]  /*9300*/  MUFU.EX2 R84, R84 ;  /* 0x0000005400547308 */ /* 0x000ef00000000800 */
[----:B------:R-:W4:Y:S08]  /*9310*/  MUFU.EX2 R76, R76 ;  /* 0x0000004c004c7308 */ /* 0x000f300000000800 */
        /* <DEDUP_REMOVED lines=18> */
[----:B------:R-:W-:Y:S08]  /*9440*/  MUFU.EX2 R52, R52 ;  /* 0x0000003400347308 */ /* 0x000ff00000000800 */
[----:B------:R-:W5:Y:S08]  /*9450*/  MUFU.EX2 R51, R51 ;  /* 0x0000003300337308 */ /* 0x000f700000000800 */
        /* <DEDUP_REMOVED lines=39> */
[----:B------:R-:W-:Y:S01]  /*96d0*/  @!P1 SYNCS.ARRIVE.TRANS64.RED.A1T0 RZ, [R34+URZ], RZ ;  /* 0x000000ff22ff99a7 */ /* 0x000fe2000810043f */
[----:B------:R-:W-:Y:S01]  /*96e0*/  FMUL.FTZ R88, R88, R9 ;  /* 0x0000000958587220 */ /* 0x000fe20000410000 */
[----:B--2---:R-:W-:Y:S01]  /*96f0*/  FFMA.FTZ R55, R70, UR33, -R32 ;  /* 0x0000002146377c23 */ /* 0x004fe20008010820 */
[----:B------:R-:W-:Y:S01]  /*9700*/  F2FP.F16.F32.PACK_AB R32, R12, R11 ;  /* 0x0000000b0c20723e */ /* 0x000fe200000000ff */
[-C--:B------:R-:W-:Y:S01]  /*9710*/  FMUL.FTZ R89, R89, R9.reuse ;  /* 0x0000000959597220 */ /* 0x080fe20000410000 */
[-C--:B------:R-:W-:Y:S01]  /*9720*/  FMUL.FTZ R92, R92, R9.reuse ;  /* 0x000000095c5c7220 */ /* 0x080fe20000410000 */
[-C--:B------:R-:W-:Y:S01]  /*9730*/  FMUL.FTZ R93, R93, R9.reuse ;  /* 0x000000095d5d7220 */ /* 0x080fe20000410000 */
[-C--:B------:R-:W-:Y:S01]  /*9740*/  FMUL.FTZ R96, R96, R9.reuse ;  /* 0x0000000960607220 */ /* 0x080fe20000410000 */
[----:B------:R2:W-:Y:S01]  /*9750*/  @!P1 SYNCS.ARRIVE.TRANS64.RED.A1T0 RZ, [R35+URZ], RZ ;  /* 0x000000ff23ff99a7 */ /* 0x0005e2000810043f */
[----:B------:R-:W-:Y:S01]  /*9760*/  MUFU.EX2 R55, R55 ;  /* 0x0000003700377308 */ /* 0x000fe20000000800 */
[-C--:B------:R-:W-:Y:S01]  /*9770*/  FMUL.FTZ R97, R97, R9.reuse ;  /* 0x0000000961617220 */ /* 0x080fe20000410000 */
[-C--:B------:R-:W-:Y:S01]  /*9780*/  FMUL.FTZ R100, R100, R9.reuse ;  /* 0x0000000964647220 */ /* 0x080fe20000410000 */
[-C--:B------:R-:W-:Y:S01]  /*9790*/  FMUL.FTZ R101, R101, R9.reuse ;  /* 0x0000000965657220 */ /* 0x080fe20000410000 */
[-C--:B------:R-:W-:Y:S01]  /*97a0*/  FMUL.FTZ R104, R104, R9.reuse ;  /* 0x0000000968687220 */ /* 0x080fe20000410000 */
[-C--:B------:R-:W-:Y:S01]  /*97b0*/  FMUL.FTZ R105, R105, R9.reuse ;  /* 0x0000000969697220 */ /* 0x080fe20000410000 */
[-C--:B------:R-:W-:Y:S01]  /*97c0*/  FMUL.FTZ R108, R108, R9.reuse ;  /* 0x000000096c6c7220 */ /* 0x080fe20000410000 */
[----:B--2---:R-:W-:Y:S01]  /*97d0*/  FFMA.FTZ R35, R9, R4, R11 ;  /* 0x0000000409237223 */ /* 0x004fe2000001000b */
[-C--:B------:R-:W-:Y:S01]  /*97e0*/  FMUL.FTZ R109, R109, R9.reuse ;  /* 0x000000096d6d7220 */ /* 0x080fe20000410000 */
[----:B------:R-:W-:Y:S01]  /*97f0*/  MUFU.EX2 R4, R63 ;  /* 0x0000003f00047308 */ /* 0x000fe20000000800 */
[-C--:B------:R-:W-:Y:S01]  /*9800*/  FMUL.FTZ R112, R112, R9.reuse ;  /* 0x0000000970707220 */ /* 0x080fe20000410000 */
[----:B------:R-:W-:Y:S01]  /*9810*/  FADD.FTZ R34, R12, R35 ;  /* 0x000000230c227221 */ /* 0x000fe20000010000 */
[-C--:B------:R-:W-:Y:S01]  /*9820*/  FMUL.FTZ R113, R113, R9.reuse ;  /* 0x0000000971717220 */ /* 0x080fe20000410000 */
[-C--:B------:R-:W-:Y:S01]  /*9830*/  FMUL.FTZ R116, R116, R9.reuse ;  /* 0x0000000974747220 */ /* 0x080fe20000410000 */
[-C--:B------:R-:W-:Y:S01]  /*9840*/  FMUL.FTZ R117, R117, R9.reuse ;  /* 0x0000000975757220 */ /* 0x080fe20000410000 */
[----:B------:R-:W-:Y:S01]  /*9850*/  FADD.FTZ R35, R13, R34 ;  /* 0x000000220d237221 */ /* 0x000fe20000010000 */
[----:B------:R-:W-:Y:S01]  /*9860*/  FADD.FTZ R34, R80, R3 ;  /* 0x0000000350227221 */ /* 0x000fe20000010000 */
[-C--:B------:R-:W-:Y:S01]  /*9870*/  FMUL.FTZ R120, R120, R9.reuse ;  /* 0x0000000978787220 */ /* 0x080fe20000410000 */
[----:B------:R-:W2:Y:S01]  /*9880*/  MUFU.EX2 R3, R66 ;  /* 0x0000004200037308 */ /* 0x000ea20000000800 */
[----:B------:R-:W-:Y:S01]  /*9890*/  FADD.FTZ R62, R14, R35 ;  /* 0x000000230e3e7221 */ /* 0x000fe20000010000 */
[----:B0-----:R-:W-:Y:S01]  /*98a0*/  FADD.FTZ R34, R81, R34 ;  /* 0x0000002251227221 */ /* 0x001fe20000010000 */
[-C--:B------:R-:W-:Y:S01]  /*98b0*/  FMUL.FTZ R121, R121, R9.reuse ;  /* 0x0000000979797220 */ /* 0x080fe20000410000 */
[-C--:B------:R-:W-:Y:S01]  /*98c0*/  FMUL.FTZ R124, R124, R9.reuse ;  /* 0x000000097c7c7220 */ /* 0x080fe20000410000 */
[----:B------:R-:W-:Y:S01]  /*98d0*/  FADD.FTZ R35, R15, R62 ;  /* 0x0000003e0f237221 */ /* 0x000fe20000010000 */
[----:B-1----:R-:W-:Y:S01]  /*98e0*/  FADD.FTZ R59, R77, R34 ;  /* 0x000000224d3b7221 */ /* 0x002fe20000010000 */
[-C--:B------:R-:W-:Y:S01]  /*98f0*/  FMUL.FTZ R125, R125, R9.reuse ;  /* 0x000000097d7d7220 */ /* 0x080fe20000410000 */
[-C--:B------:R-:W-:Y:S01]  /*9900*/  FMUL.FTZ R128, R128, R9.reuse ;  /* 0x0000000980807220 */ /* 0x080fe20000410000 */
[----:B------:R-:W-:Y:S01]  /*9910*/  FADD.FTZ R34, R20, R35 ;  /* 0x0000002314227221 */ /* 0x000fe20000010000 */
[----:B---3--:R-:W-:Y:S01]  /*9920*/  FADD.FTZ R59, R84, R59 ;  /* 0x0000003b543b7221 */ /* 0x008fe20000010000 */
[-C--:B------:R-:W-:Y:S01]  /*9930*/  FMUL.FTZ R129, R129, R9.reuse ;  /* 0x0000000981817220 */ /* 0x080fe20000410000 */
[-C--:B------:R-:W-:Y:S01]  /*9940*/  FMUL.FTZ R132, R132, R9.reuse ;  /* 0x0000000984847220 */ /* 0x080fe20000410000 */
[----:B------:R-:W-:Y:S01]  /*9950*/  FADD.FTZ R35, R21, R34 ;  /* 0x0000002215237221 */ /* 0x000fe20000010000 */
[----:B----4-:R-:W-:Y:S01]  /*9960*/  FADD.FTZ R34, R76, R59 ;  /* 0x0000003b4c227221 */ /* 0x010fe20000010000 */
[----:B------:R-:W-:Y:S01]  /*9970*/  FMUL.FTZ R133, R133, R9 ;  /* 0x0000000985857220 */ /* 0x000fe20000410000 */
[-C--:B------:R-:W-:Y:S01]  /*9980*/  FMUL.FTZ R90, R90, R8.reuse ;  /* 0x000000085a5a7220 */ /* 0x080fe20000410000 */
[----:B------:R-:W-:Y:S01]  /*9990*/  FADD.FTZ R62, R24, R35 ;  /* 0x00000023183e7221 */ /* 0x000fe20000010000 */
[----:B-----5:R-:W-:Y:S01]  /*99a0*/  FADD.FTZ R34, R85, R34 ;  /* 0x0000002255227221 */ /* 0x020fe20000010000 */
[-C--:B------:R-:W-:Y:S01]  /*99b0*/  FMUL.FTZ R91, R91, R8.reuse ;  /* 0x000000085b5b7220 */ /* 0x080fe20000410000 */
        /* <DEDUP_REMOVED lines=28> */
[----:B0-----:R-:W0:Y:S01]  /*9b80*/  MUFU.EX2 R33, R82 ;  /* 0x0000005200217308 */ /* 0x001e220000000800 */
[----:B------:R-:W-:Y:S01]  /*9b90*/  FADD.FTZ R28, R44, R11 ;  /* 0x0000000b2c1c7221 */ /* 0x000fe20000010000 */
[----:B------:R-:W-:Y:S01]  /*9ba0*/  FADD.FTZ R11, R47, R20 ;  /* 0x000000142f0b7221 */ /* 0x000fe20000010000 */
[----:B------:R-:W-:Y:S01]  /*9bb0*/  F2FP.F16.F32.PACK_AB R25, R42, R39 ;  /* 0x000000272a19723e */ /* 0x000fe200000000ff */
[----:B------:R1:W-:Y:S01]  /*9bc0*/  STSM.16.M88.4 [R23], R12 ;  /* 0x0000000c17007844 */ /* 0x0003e20000000200 */
[----:B------:R-:W-:Y:S01]  /*9bd0*/  FADD.FTZ R21, R45, R28 ;  /* 0x0000001c2d157221 */ /* 0x000fe20000010000 */
[----:B------:R-:W-:Y:S01]  /*9be0*/  FADD.FTZ R11, R30, R11 ;  /* 0x0000000b1e0b7221 */ /* 0x000fe20000010000 */
[----:B------:R-:W-:Y:S01]  /*9bf0*/  F2FP.F16.F32.PACK_AB R26, R36, R29 ;  /* 0x0000001d241a723e */ /* 0x000fe200000000ff */
[----:B------:R-:W3:Y:S01]  /*9c00*/  MUFU.EX2 R35, R86 ;  /* 0x0000005600237308 */ /* 0x000ee20000000800 */
[----:B------:R-:W-:Y:S01]  /*9c10*/  FADD.FTZ R20, R48, R21 ;  /* 0x0000001530147221 */ /* 0x000fe20000010000 */
[----:B------:R-:W-:Y:S01]  /*9c20*/  FADD.FTZ R28, R50, R11 ;  /* 0x0000000b321c7221 */ /* 0x000fe20000010000 */
[----:B------:R-:W-:Y:S01]  /*9c30*/  F2FP.F16.F32.PACK_AB R27, R43, R27 ;  /* 0x0000001b2b1b723e */ /* 0x000fe200000000ff */
[----:B------:R-:W-:Y:S01]  /*9c40*/  FMUL.FTZ R106, R106, R8 ;  /* 0x000000086a6a7220 */ /* 0x000fe20000410000 */
[----:B------:R-:W-:Y:S01]  /*9c50*/  FADD.FTZ R11, R49, R20 ;  /* 0x00000014310b7221 */ /* 0x000fe20000010000 */
[----:B------:R-:W-:Y:S01]  /*9c60*/  FADD.FTZ R21, R51, R28 ;  /* 0x0000001c33157221 */ /* 0x000fe20000010000 */
[----:B--2---:R-:W-:Y:S01]  /*9c70*/  F2FP.F16.F32.PACK_AB R29, R54, R3 ;  /* 0x00000003361d723e */ /* 0x004fe200000000ff */
[----:B------:R2:W-:Y:S01]  /*9c80*/  STSM.16.M88.4 [R19], R24 ;  /* 0x0000001813007844 */ /* 0x0005e20000000200 */
[----:B------:R-:W-:Y:S01]  /*9c90*/  FADD.FTZ R20, R52, R11 ;  /* 0x0000000b34147221 */ /* 0x000fe20000010000 */
[----:B------:R-:W-:Y:S01]  /*9ca0*/  FADD.FTZ R28, R4, R21 ;  /* 0x00000015041c7221 */ /* 0x000fe20000010000 */
[----:B------:R-:W4:Y:S01]  /*9cb0*/  MUFU.EX2 R32, R87 ;  /* 0x0000005700207308 */ /* 0x000f220000000800 */
[----:B-1----:R-:W-:Y:S01]  /*9cc0*/  F2FP.F16.F32.PACK_AB R12, R40, R37 ;  /* 0x00000025280c723e */ /* 0x002fe200000000ff */
        /* <DEDUP_REMOVED lines=12> */
[----:B--2---:R-:W-:Y:S01]  /*9d90*/  F2FP.F16.F32.PACK_AB R27, R4, R51 ;  /* 0x00000033041b723e */ /* 0x004fe200000000ff */
[----:B------:R-:W-:Y:S01]  /*9da0*/  FADD.FTZ R4, R60, R11 ;  /* 0x0000000b3c047221 */ /* 0x000fe20000010000 */
[----:B------:R-:W-:Y:S01]  /*9db0*/  FADD.FTZ R21, R58, R21 ;  /* 0x000000153a157221 */ /* 0x000fe20000010000 */
[----:B------:R1:W-:Y:S01]  /*9dc0*/  STSM.16.M88.4 [R18], R12 ;  /* 0x0000000c12007844 */ /* 0x0003e20000000200 */
[----:B------:R-:W-:Y:S01]  /*9dd0*/  F2FP.F16.F32.PACK_AB R24, R48, R45 ;  /* 0x0000002d3018723e */ /* 0x000fe200000000ff */
        /* <DEDUP_REMOVED lines=12> */
[----:B------:R-:W-:Y:S01]  /*9ea0*/  F2FP.F16.F32.PACK_AB R30, R60, R57 ;  /* 0x000000393c1e723e */ /* 0x000fe200000000ff */
[----:B------:R-:W-:Y:S01]  /*9eb0*/  FADD.FTZ R4, R79, R4 ;  /* 0x000000044f047221 */ /* 0x000fe20000010000 */
[----:B-1----:R-:W-:Y:S01]  /*9ec0*/  FADD.FTZ R14, R68, R11 ;  /* 0x0000000b440e7221 */ /* 0x002fe20000010000 */
[----:B------:R-:W-:Y:S01]  /*9ed0*/  F2FP.F16.F32.PACK_AB R31, R58, R55 ;  /* 0x000000373a1f723e */ /* 0x000fe200000000ff */
[----:B------:R-:W-:Y:S01]  /*9ee0*/  FMUL.FTZ R118, R118, R8 ;  /* 0x0000000876767220 */ /* 0x000fe20000410000 */
[----:B------:R-:W-:Y:S01]  /*9ef0*/  F2FP.F16.F32.PACK_AB R12, R64, R61 ;  /* 0x0000003d400c723e */ /* 0x000fe200000000ff */
[----:B------:R-:W-:Y:S01]  /*9f00*/  FADD.FTZ R3, R69, R14 ;  /* 0x0000000e45037221 */ /* 0x000fe20000010000 */
[----:B------:R-:W-:Y:S01]  /*9f10*/  F2FP.F16.F32.PACK_AB R13, R75, R74 ;  /* 0x0000004a4b0d723e */ /* 0x000fe200000000ff */
[----:B------:R1:W-:Y:S01]  /*9f20*/  STSM.16.M88.4 [R136], R28 ;  /* 0x0000001c88007844 */ /* 0x0003e20000000200 */
[----:B------:R-:W-:Y:S01]  /*9f30*/  F2FP.F16.F32.PACK_AB R14, R68, R65 ;  /* 0x00000041440e723e */ /* 0x000fe200000000ff */
[----:B0-----:R-:W-:Y:S01]  /*9f40*/  FADD.FTZ R4, R33, R4 ;  /* 0x0000000421047221 */ /* 0x001fe20000010000 */
[----:B------:R-:W-:Y:S01]  /*9f50*/  F2FP.F16.F32.PACK_AB R15, R79, R78 ;  /* 0x0000004e4f0f723e */ /* 0x000fe200000000ff */
[C---:B------:R-:W-:Y:S01]  /*9f60*/  FADD.FTZ R20, R72.reuse, R3 ;  /* 0x0000000348147221 */ /* 0x040fe20000010000 */
[-C--:B------:R-:W-:Y:S01]  /*9f70*/  FMUL.FTZ R119, R119, R8.reuse ;  /* 0x0000000877777220 */ /* 0x080fe20000410000 */
[C---:B------:R-:W-:Y:S01]  /*9f80*/  FADD.FTZ R4, R83.reuse, R4 ;  /* 0x0000000453047221 */ /* 0x040fe20000010000 */
[----:B--2---:R-:W-:Y:S01]  /*9f90*/  F2FP.F16.F32.PACK_AB R24, R72, R69 ;  /* 0x000000454818723e */ /* 0x004fe200000000ff */
[----:B------:R1:W-:Y:S01]  /*9fa0*/  STSM.16.M88.4 [R19+0x6000], R12 ;  /* 0x0060000c13007844 */ /* 0x0003e20000000200 */
[----:B------:R-:W-:Y:S01]  /*9fb0*/  F2FP.F16.F32.PACK_AB R25, R83, R33 ;  /* 0x000000215319723e */ /* 0x000fe200000000ff */
[----:B---3--:R-:W-:Y:S01]  /*9fc0*/  FADD.FTZ R3, R35, R4 ;  /* 0x0000000423037221 */ /* 0x008fe20000010000 */
[----:B------:R-:W-:Y:S01]  /*9fd0*/  F2FP.F16.F32.PACK_AB R26, R10, R73 ;  /* 0x000000490a1a723e */ /* 0x000fe200000000ff */
[----:B------:R-:W-:Y:S01]  /*9fe0*/  FADD.FTZ R73, R73, R20 ;  /* 0x0000001449497221 */ /* 0x000fe20000010000 */
[----:B----4-:R-:W-:Y:S01]  /*9ff0*/  F2FP.F16.F32.PACK_AB R27, R32, R35 ;  /* 0x00000023201b723e */ /* 0x010fe200000000ff */
[-C--:B------:R-:W-:Y:S01]  /*a000*/  FMUL.FTZ R122, R122, R8.reuse ;  /* 0x000000087a7a7220 */ /* 0x080fe20000410000 */
[-C--:B------:R-:W-:Y:S01]  /*a010*/  FMUL.FTZ R123, R123, R8.reuse ;  /* 0x000000087b7b7220 */ /* 0x080fe20000410000 */
[-C--:B------:R-:W-:Y:S01]  /*a020*/  FMUL.FTZ R126, R126, R8.reuse ;  /* 0x000000087e7e7220 */ /* 0x080fe20000410000 */
[-C--:B------:R-:W-:Y:S01]  /*a030*/  FMUL.FTZ R127, R127, R8.reuse ;  /* 0x000000087f7f7220 */ /* 0x080fe20000410000 */
[----:B------:R1:W-:Y:S01]  /*a040*/  STSM.16.M88.4 [R18+0x6000], R24 ;  /* 0x0060001812007844 */ /* 0x0003e20000000200 */
[-C--:B------:R-:W-:Y:S01]  /*a050*/  FMUL.FTZ R130, R130, R8.reuse ;  /* 0x0000000882827220 */ /* 0x080fe20000410000 */
[-C--:B------:R-:W-:Y:S01]  /*a060*/  FMUL.FTZ R131, R131, R8.reuse ;  /* 0x0000000883837220 */ /* 0x080fe20000410000 */
[-C--:B------:R-:W-:Y:S01]  /*a070*/  FMUL.FTZ R134, R134, R8.reuse ;  /* 0x0000000886867220 */ /* 0x080fe20000410000 */
[----:B------:R-:W-:Y:S01]  /*a080*/  @!PT LDS RZ, [RZ] ;  /* 0x00000000fffff984 */ /* 0x000fe20000000800 */
[----:B------:R-:W-:Y:S01]  /*a090*/  @!PT LDS RZ, [RZ] ;  /* 0x00000000fffff984 */ /* 0x000fe20000000800 */
[----:B------:R-:W-:Y:S01]  /*a0a0*/  @!PT LDS RZ, [RZ] ;  /* 0x00000000fffff984 */ /* 0x000fe20000000800 */
[----:B------:R-:W-:Y:S01]  /*a0b0*/  @!PT LDS RZ, [RZ] ;  /* 0x00000000fffff984 */ /* 0x000fe20000000800 */
[----:B------:R0:W-:Y:S06]  /*a0c0*/  MEMBAR.ALL.CTA ;  /* 0x0000000000007992 */ /* 0x0001ec0000008000 */
[----:B0-----:R-:W0:Y:S01]  /*a0d0*/  FENCE.VIEW.ASYNC.S ;  /* 0x00000000000073c6 */ /* 0x001e220000000000 */
[----:B------:R-:W-:Y:S01]  /*a0e0*/  FMUL.FTZ R135, R135, R8 ;  /* 0x0000000887877220 */ /* 0x000fe20000410000 */
[----:B------:R-:W-:Y:S01]  /*a0f0*/  FADD.FTZ R4, R10, R73 ;  /* 0x000000490a047221 */ /* 0x000fe20000010000 */
[----:B------:R-:W-:Y:S01]  /*a100*/  FADD.FTZ R3, R32, R3 ;  /* 0x0000000320037221 */ /* 0x000fe20000010000 */
[----:B------:R-:W-:-:S02]  /*a110*/  IMAD.MOV.U32 R8, RZ, RZ, R7 ;  /* 0x000000ffff087224 */ /* 0x000fc400078e0007 */
[----:B------:R-:W-:Y:S01]  /*a120*/  IMAD.MOV.U32 R9, RZ, RZ, R0 ;  /* 0x000000ffff097224 */ /* 0x000fe200078e0000 */
[----:B0-----:R-:W-:Y:S01]  /*a130*/  NOP ;  /* 0x0000000000007918 */ /* 0x001fe20000000000 */
[----:B------:R-:W-:Y:S05]  /*a140*/  @P2 BRA `(.L_x_897) ;  /* 0xffffffdc00f02947 */ /* 0x000fea000383ffff */
.L_x_888:
[----:B------:R-:W-:-:S13]  /*a150*/  ISETP.GE.AND P2, PT, R2, UR39, PT ;  /* 0x0000002702007c0c */ /* 0x000fda000bf46270 */
[----:B------:R-:W-:Y:S05]  /*a160*/  @!P2 BRA `(.L_x_898) ;  /* 0x000000300034a947 */ /* 0x000fea0003800000 */
[----:B------:R-:W-:Y:S01]  /*a170*/  IMAD.IADD R10, R137, 0x1, -R139 ;  /* 0x00000001890a7824 */ /* 0x000fe200078e0a8b */
[----:B------:R-:W-:Y:S01]  /*a180*/  UMOV UR28, UR46 ;  /* 0x0000002e001c7c82 */ /* 0x000fe20008000000 */
[----:B-1----:R-:W-:Y:S01]  /*a190*/  IMAD.MOV.U32 R13, RZ, RZ, R7 ;  /* 0x000000ffff0d7224 */ /* 0x002fe200078e0007 */
[----:B------:R-:W-:Y:S01]  /*a1a0*/  UMOV UR50, UR43 ;  /* 0x0000002b00327c82 */ /* 0x000fe20008000000 */
[--C-:B------:R-:W-:Y:S01]  /*a1b0*/  IMAD.IADD R11, R6, 0x1, R10.reuse ;  /* 0x00000001060b7824 */ /* 0x100fe200078e020a */
[----:B------:R-:W-:Y:S01]  /*a1c0*/  ULDC UR34, c[0x0][0x9e4] ;  /* 0x0002790000227ab9 */ /* 0x000fe20000000800 */
[----:B------:R-:W-:Y:S01]  /*a1d0*/  IMAD.IADD R10, R5, 0x1, R10 ;  /* 0x00000001050a7824 */ /* 0x000fe200078e020a */
[----:B------:R-:W-:Y:S01]  /*a1e0*/  ULDC UR47, c[0x0][0x9dc] ;  /* 0x00027700002f7ab9 */ /* 0x000fe20000000800 */
[----:B------:R-:W-:Y:S01]  /*a1f0*/  IMAD.MOV.U32 R12, RZ, RZ, R0 ;  /* 0x000000ffff0c7224 */ /* 0x000fe200078e0000 */
[----:B------:R-:W-:Y:S01]  /*a200*/  LOP3.LUT R9, RZ, R11, RZ, 0x33, !PT ;  /* 0x0000000bff097212 */ /* 0x000fe200078e33ff */
[----:B------:R-:W-:Y:S01]  /*a210*/  ULDC UR33, c[0x0][0x988] ;  /* 0x0002620000217ab9 */ /* 0x000fe20000000800 */
[----:B------:R-:W-:Y:S01]  /*a220*/  LOP3.LUT R8, RZ, R10, RZ, 0x33, !PT ;  /* 0x0000000aff087212 */ /* 0x000fe200078e33ff */
[----:B------:R-:W-:-:S06]  /*a230*/  ULDC UR35, c[0x0][0x9e0] ;  /* 0x0002780000237ab9 */ /* 0x000fcc0000000800 */
.L_x_915:
        /* <DEDUP_REMOVED lines=9> */
.L_x_900:
[----:B------:R-:W-:Y:S01]  /*a2d0*/  ULEA UR6, UR43, UR42, 0x3 ;  /* 0x0000002a2b067291 */ /* 0x000fe2000f8e183f */
[----:B------:R-:W-:-:S05]  /*a2e0*/  IMAD.U32 R0, RZ, RZ, UR46 ;  /* 0x0000002eff007e24 */ /* 0x000fca000f8e00ff */
[----:B------:R-:W-:-:S04]  /*a2f0*/  SHF.L.U32 R0, R0, 0x1f, RZ ;  /* 0x0000001f00007819 */ /* 0x000fc800000006ff */
[----:B------:R0:W1:Y:S01]  /*a300*/  SYNCS.PHASECHK.TRANS64.TRYWAIT P2, [UR6+0x2d830], R0 ;  /* 0x02d83000ff0075a7 */ /* 0x0000620008040146 */
[----:B------:R-:W-:Y:S05]  /*a310*/  @!P0 BRA `(.L_x_901) ;  /* 0x0000000000048947 */ /* 0x000fea0003800000 */
[----:B------:R-:W-:Y:S01]  /*a320*/  BPT.TRAP 0x1 ;  /* 0x000000040000795c */ /* 0x000fe20000300000 */
.L_x_901:
[----:B-1----:R-:W-:Y:S05]  /*a330*/  @P2 BRA `(.L_x_899) ;  /* 0x0000000000082947 */ /* 0x002fea0003800000 */
[----:B------:R-:W1:Y:S02]  /*a340*/  SYNCS.PHASECHK.TRANS64.TRYWAIT P2, [UR6+0x2d830], R0 ;  /* 0x02d83000ff0075a7 */ /* 0x000e640008040146 */
[----:B-1----:R-:W-:Y:S05]  /*a350*/  @!P2 BRA `(.L_x_902) ;  /* 0x000000a00030a947 */ /* 0x002fea0003800000 */
.L_x_899:
        /* <DEDUP_REMOVED lines=37> */
.L_x_904:
[----:B------:R-:W-:Y:S01]  /*a5b0*/  ULEA UR6, UR50, UR42, 0x3 ;  /* 0x0000002a32067291 */ /* 0x000fe2000f8e183f */
[----:B------:R-:W-:-:S05]  /*a5c0*/  IMAD.U32 R0, RZ, RZ, UR28 ;  /* 0x0000001cff007e24 */ /* 0x000fca000f8e00ff */
[----:B------:R-:W-:-:S04]  /*a5d0*/  SHF.L.U32 R0, R0, 0x1f, RZ ;  /* 0x0000001f00007819 */ /* 0x000fc800000006ff */
[----:B------:R0:W1:Y:S01]  /*a5e0*/  SYNCS.PHASECHK.TRANS64.TRYWAIT P2, [UR6+0x2d850], R0 ;  /* 0x02d85000ff0075a7 */ /* 0x0000620008040146 */
[----:B------:R-:W-:Y:S05]  /*a5f0*/  @!P0 BRA `(.L_x_905) ;  /* 0x0000000000048947 */ /* 0x000fea0003800000 */
[----:B------:R-:W-:Y:S01]  /*a600*/  BPT.TRAP 0x1 ;  /* 0x000000040000795c */ /* 0x000fe20000300000 */
.L_x_905:
[----:B-1----:R-:W-:Y:S05]  /*a610*/  @P2 BRA `(.L_x_903) ;  /* 0x0000000000082947 */ /* 0x002fea0003800000 */
[----:B------:R-:W1:Y:S02]  /*a620*/  SYNCS.PHASECHK.TRANS64.TRYWAIT P2, [UR6+0x2d850], R0 ;  /* 0x02d85000ff0075a7 */ /* 0x000e640008040146 */
[----:B-1----:R-:W-:Y:S05]  /*a630*/  @!P2 BRA `(.L_x_906) ;  /* 0x0000009c0090a947 */ /* 0x002fea0003800000 */
.L_x_903:
[----:B------:R-:W-:Y:S01]  /*a640*/  UIADD3 UR6, UR42, 0x400, URZ ;  /* 0x000004002a067890 */ /* 0x000fe2000fffe03f */
[----:B------:R-:W-:Y:S01]  /*a650*/  WARPGROUP.ARRIVE ;  /* 0x00000000000079c5 */ /* 0x000fe20000000000 */
[----:B------:R-:W-:Y:S01]  /*a660*/  UMOV UR29, 0x40000040 ;  /* 0x40000040001d7882 */ /* 0x000fe20000000000 */
[----:B------:R-:W-:Y:S01]  /*a670*/  UMOV UR31, 0x80000020 ;  /* 0x80000020001f7882 */ /* 0x000fe20000000000 */
[----:B------:R-:W-:-:S03]  /*a680*/  USHF.R.U32.HI UR6, URZ, 0x4, UR6 ;  /* 0x000000043f067899 */ /* 0x000fc60008011606 */
[----:B------:R-:W2:Y:S01]  /*a690*/  S2R R14, SR_TID.X ;  /* 0x00000000000e7919 */ /* 0x000ea20000002100 */
[----:B01----:R-:W-:Y:S01]  /*a6a0*/  IMAD.U32 R0, RZ, RZ, UR43 ;  /* 0x0000002bff007e24 */ /* 0x003fe2000f8e00ff */
[----:B------:R-:W-:-:S04]  /*a6b0*/  ULOP3.LUT UR6, UR6, 0x3fff, URZ, 0xc0, !UPT ;  /* 0x00003fff06067892 */ /* 0x000fc8000f8ec03f */
[----:B------:R-:W-:Y:S01]  /*a6c0*/  @!P1 LEA R0, R0, UR42, 0x3 ;  /* 0x0000002a00009c11 */ /* 0x000fe2000f8e18ff */
[----:B------:R-:W-:Y:S02]  /*a6d0*/  ULOP3.LUT UR7, UR6, 0x2000000, URZ, 0xfc, !UPT ;  /* 0x0200000006077892 */ /* 0x000fe4000f8efc3f */
[----:B------:R-:W-:Y:S02]  /*a6e0*/  ULOP3.LUT UR6, UR37, 0x10000, URZ, 0xfc, !UPT ;  /* 0x0001000025067892 */ /* 0x000fe4000f8efc3f */
[----:B------:R-:W-:-:S05]  /*a6f0*/  UIMAD UR7, UR50, 0x600, UR7 ;  /* 0x00000600320778a4 */ /* 0x000fca000f8e0207 */
[----:B------:R-:W-:Y:S02]  /*a700*/  UMOV UR28, UR6 ;  /* 0x00000006001c7c82 */ /* 0x000fe40008000000 */
[----:B------:R-:W-:Y:S02]  /*a710*/  UMOV UR30, UR7 ;  /* 0x00000007001e7c82 */ /* 0x000fe40008000000 */
[----:B------:R-:W-:Y:S01]  /*a720*/  HGMMA.64x96x16.F32 R88, gdesc[UR28].tnspB, R88, gsb0 ;  /* 0x416000001c5879f0 */ /* 0x000fe20008000858 */
[----:B------:R-:W-:Y:S02]  /*a730*/  UIADD3 UR28, UR6, 0x2, URZ ;  /* 0x00000002061c7890 */ /* 0x000fe4000fffe03f */
[----:B------:R-:W-:Y:S01]  /*a740*/  UIADD3 UR30, UR7, 0x40, URZ ;  /* 0x00000040071e7890 */ /* 0x000fe2000fffe03f */
[----:B------:R-:W-:Y:S01]  /*a750*/  UMOV UR29, 0x40000040 ;  /* 0x40000040001d7882 */ /* 0x000fe20000000000 */
[----:B------:R-:W-:Y:S01]  /*a760*/  UMOV UR31, 0x80000020 ;  /* 0x80000020001f7882 */ /* 0x000fe20000000000 */
[----:B--2---:R-:W-:-:S02]  /*a770*/  SHF.R.U32.HI R7, RZ, 0x7, R14 ;  /* 0x00000007ff077819 */ /* 0x004fc4000001160e */
[----:B------:R-:W-:Y:S01]  /*a780*/  ISETP.GE.U32.AND P2, PT, R14, 0x180, PT ;  /* 0x000001800e00780c */ /* 0x000fe20003f46070 */
[----:B------:R-:W-:Y:S02]  /*a790*/  @!P1 VIADD R14, R0, 0x2d840 ;  /* 0x0002d840000e9836 */ /* 0x000fe40000000000 */
[----:B------:R-:W-:Y:S02]  /*a7a0*/  VIADD R7, R7, 0x9 ;  /* 0x0000000907077836 */ /* 0x000fe40000000000 */
[----:B------:R-:W-:-:S03]  /*a7b0*/  IMAD.SHL.U32 R0, R2, 0x80, RZ ;  /* 0x0000008002007824 */ /* 0x000fc600078e00ff */
[----:B------:R-:W-:Y:S02]  /*a7c0*/  SEL R15, R7, 0x9, !P2 ;  /* 0x00000009070f7807 */ /* 0x000fe40005000000 */
[----:B------:R-:W-:Y:S02]  /*a7d0*/  @!P1 PRMT R7, RZ, 0x654, R14 ;  /* 0x00000654ff079816 */ /* 0x000fe4000000000e */
[----:B------:R-:W-:Y:S01]  /*a7e0*/  IADD3 R14, R137, 0x1, -R0 ;  /* 0x00000001890e7810 */ /* 0x000fe20007ffe800 */
        /* <DEDUP_REMOVED lines=49> */
[----:B-1----:R-:W-:-:S04]  /*ab00*/  IMAD.IADD R7, R14, 0x1, -R139 ;  /* 0x000000010e077824 */ /* 0x002fc800078e0a8b */
[----:B------:R-:W-:-:S04]  /*ab10*/  IMAD R7, R16, -0x2, R7 ;  /* 0xfffffffe10077824 */ /* 0x000fc800078e0207 */
[C---:B------:R-:W-:Y:S02]  /*ab20*/  VIADD R138, R7.reuse, UR35 ;  /* 0x00000023078a7c36 */ /* 0x040fe40008000000 */
[----:B------:R-:W-:Y:S02]  /*ab30*/  VIADD R21, R7, UR6 ;  /* 0x0000000607157c36 */ /* 0x000fe40008000000 */
[C---:B------:R-:W-:Y:S02]  /*ab40*/  IMAD.IADD R20, R6.reuse, 0x1, R138 ;  /* 0x0000000106147824 */ /* 0x040fe400078e028a */
[----:B------:R-:W-:Y:S01]  /*ab50*/  IMAD.IADD R7, R6, 0x1, R21 ;  /* 0x0000000106077824 */ /* 0x000fe200078e0215 */
[----:B0-----:R-:W-:Y:S06]  /*ab60*/  @!P5 BRA `(.L_x_907) ;  /* 0x000000000058d947 */ /* 0x001fec0003800000 */
[----:B------:R-:W-:Y:S01]  /*ab70*/  ISETP.GT.AND P2, PT, R11, -0x1, PT ;  /* 0xffffffff0b00780c */ /* 0x000fe20003f44270 */
[----:B------:R-:W-:-:S12]  /*ab80*/  BSSY B0, `(.L_x_908) ;  /* 0x0000010000007945 */ /* 0x000fd80003800000 */
[----:B------:R-:W-:Y:S05]  /*ab90*/  @P2 BRA `(.L_x_909) ;  /* 0x0000000000202947 */ /* 0x000fea0003800000 */
[----:B------:R-:W-:-:S05]  /*aba0*/  IMAD.U32 R141, RZ, RZ, UR34 ;  /* 0x00000022ff8d7e24 */ /* 0x000fca000f8e00ff */
[----:B------:R-:W-:-:S13]  /*abb0*/  ISETP.NE.AND P2, PT, R141, 0x1, PT ;  /* 0x000000018d00780c */ /* 0x000fda0003f45270 */
[----:B------:R-:W0:Y:S02]  /*abc0*/  @P2 LDC.64 R14, c[0x0][0x9e8] ;  /* 0x00027a00ff0e2b82 */ /* 0x000e240000000a00 */
[----:B0-----:R-:W-:-:S04]  /*abd0*/  @P2 IMAD.HI.U32 R144, R9, R14, RZ ;  /* 0x0000000e09902227 */ /* 0x001fc800078e00ff */
[----:B------:R-:W-:Y:S01]  /*abe0*/  IMAD.MOV.U32 R14, RZ, RZ, R9 ;  /* 0x000000ffff0e7224 */ /* 0x000fe200078e0009 */
[----:B------:R-:W-:-:S04]  /*abf0*/  @P2 SHF.R.U32.HI R14, RZ, R15, R144 ;  /* 0x0000000fff0e2219 */ /* 0x000fc80000011690 */
[----:B------:R-:W-:Y:S01]  /*ac00*/  LOP3.LUT R14, RZ, R14, RZ, 0x33, !PT ;  /* 0x0000000eff0e7212 */ /* 0x000fe200078e33ff */
[----:B------:R-:W-:Y:S06]  /*ac10*/  BRA `(.L_x_910) ;  /* 0x0000000000187947 */ /* 0x000fec0003800000 */
.L_x_909:
[----:B------:R-:W-:-:S05]  /*ac20*/  IMAD.U32 R141, RZ, RZ, UR34 ;  /* 0x00000022ff8d7e24 */ /* 0x000fca000f8e00ff */
[----:B------:R-:W-:-:S13]  /*ac30*/  ISETP.NE.AND P2, PT, R141, 0x1, PT ;  /* 0x000000018d00780c */ /* 0x000fda0003f45270 */
[----:B------:R-:W0:Y:S02]  /*ac40*/  @P2 LDC.64 R14, c[0x0][0x9e8] ;  /* 0x00027a00ff0e2b82 */ /* 0x000e240000000a00 */
[----:B0-----:R-:W-:-:S04]  /*ac50*/  @P2 IMAD.HI.U32 R144, R11, R14, RZ ;  /* 0x0000000e0b902227 */ /* 0x001fc800078e00ff */
[----:B------:R-:W-:Y:S01]  /*ac60*/  IMAD.MOV.U32 R14, RZ, RZ, R11 ;  /* 0x000000ffff0e7224 */ /* 0x000fe200078e000b */
[----:B------:R-:W-:-:S07]  /*ac70*/  @P2 SHF.R.U32.HI R14, RZ, R15, R144 ;  /* 0x0000000fff0e2219 */ /* 0x000fce0000011690 */
.L_x_910:
[----:B------:R-:W-:Y:S05]  /*ac80*/  BSYNC B0 ;  /* 0x0000000000007941 */ /* 0x000fea0003800000 */
.L_x_908:
[----:B------:R-:W-:-:S04]  /*ac90*/  IMAD R15, R14, R141, -R0 ;  /* 0x0000008d0e0f7224 */ /* 0x000fc800078e0a00 */
[----:B------:R-:W-:-:S05]  /*aca0*/  IMAD R14, R16, -0x2, R15 ;  /* 0xfffffffe100e7824 */ /* 0x000fca00078e020f */
[----:B------:R-:W-:Y:S02]  /*acb0*/  VIADDMNMX R20, R14, R141, R20, PT ;  /* 0x0000008d0e147246 */ /* 0x000fe40003800114 */
[----:B------:R-:W-:-:S07]  /*acc0*/  VIMNMX R7, R7, R14, !PT ;  /* 0x0000000e07077248 */ /* 0x000fce0007fe0100 */
.L_x_907:
        /* <DEDUP_REMOVED lines=100> */
[----:B------:R-:W-:Y:S01]  /*b310*/  ISETP.GT.AND P3, PT, R10, -0x1, PT ;  /* 0xffffffff0a00780c */ /* 0x000fe20003f64270 */
[----:B------:R-:W-:-:S12]  /*b320*/  BSSY B0, `(.L_x_912) ;  /* 0x0000010000007945 */ /* 0x000fd80003800000 */
[----:B------:R-:W-:Y:S05]  /*b330*/  @P3 BRA `(.L_x_913) ;  /* 0x0000000000203947 */ /* 0x000fea0003800000 */
[----:B------:R-:W-:Y:S02]  /*b340*/  IMAD.U32 R20, RZ, RZ, UR34 ;  /* 0x00000022ff147e24 */ /* 0x000fe4000f8e00ff */
[----:B------:R-:W-:-:S03]  /*b350*/  IMAD.MOV.U32 R7, RZ, RZ, R8 ;  /* 0x000000ffff077224 */ /* 0x000fc600078e0008 */
[----:B------:R-:W-:-:S13]  /*b360*/  ISETP.NE.AND P3, PT, R20, 0x1, PT ;  /* 0x000000011400780c */ /* 0x000fda0003f65270 */
[----:B------:R-:W0:Y:S02]  /*b370*/  @P3 LDC.64 R14, c[0x0][0x9e8] ;  /* 0x00027a00ff0e3b82 */ /* 0x000e240000000a00 */
[----:B0-----:R-:W-:-:S05]  /*b380*/  @P3 IMAD.HI.U32 R14, R8, R14, RZ ;  /* 0x0000000e080e3227 */ /* 0x001fca00078e00ff */
[----:B------:R-:W-:-:S04]  /*b390*/  @P3 SHF.R.U32.HI R7, RZ, R15, R14 ;  /* 0x0000000fff073219 */ /* 0x000fc8000001160e */
[----:B------:R-:W-:Y:S01]  /*b3a0*/  LOP3.LUT R7, RZ, R7, RZ, 0x33, !PT ;  /* 0x00000007ff077212 */ /* 0x000fe200078e33ff */
[----:B------:R-:W-:Y:S06]  /*b3b0*/  BRA `(.L_x_914) ;  /* 0x0000000000187947 */ /* 0x000fec0003800000 */
.L_x_913:
[----:B------:R-:W-:Y:S02]  /*b3c0*/  IMAD.U32 R20, RZ, RZ, UR34 ;  /* 0x00000022ff147e24 */ /* 0x000fe4000f8e00ff */
[----:B------:R-:W-:-:S03]  /*b3d0*/  IMAD.MOV.U32 R7, RZ, RZ, R10 ;  /* 0x000000ffff077224 */ /* 0x000fc600078e000a */
[----:B------:R-:W-:-:S13]  /*b3e0*/  ISETP.NE.AND P3, PT, R20, 0x1, PT ;  /* 0x000000011400780c */ /* 0x000fda0003f65270 */
[----:B------:R-:W0:Y:S02]  /*b3f0*/  @P3 LDC.64 R14, c[0x0][0x9e8] ;  /* 0x00027a00ff0e3b82 */ /* 0x000e240000000a00 */
[----:B0-----:R-:W-:-:S05]  /*b400*/  @P3 IMAD.HI.U32 R14, R10, R14, RZ ;  /* 0x0000000e0a0e3227 */ /* 0x001fca00078e00ff */
[----:B------:R-:W-:-:S07]  /*b410*/  @P3 SHF.R.U32.HI R7, RZ, R15, R14 ;  /* 0x0000000fff073219 */ /* 0x000fce000001160e */
.L_x_914:
[----:B------:R-:W-:Y:S05]  /*b420*/  BSYNC B0 ;  /* 0x0000000000007941 */ /* 0x000fea0003800000 */
.L_x_912:
[----:B------:R-:W-:-:S04]  /*b430*/  IMAD R7, R7, R20, -R0 ;  /* 0x0000001407077224 */ /* 0x000fc800078e0a00 */
[----:B------:R-:W-:-:S05]  /*b440*/  IMAD R7, R16, -0x2, R7 ;  /* 0xfffffffe10077824 */ /* 0x000fca00078e0207 */
[----:B------:R-:W-:Y:S02]  /*b450*/  VIADDMNMX R138, R7, R20, R138, PT ;  /* 0x00000014078a7246 */ /* 0x000fe4000380018a */
[----:B------:R-:W-:-:S07]  /*b460*/  VIMNMX R21, R21, R7, !PT ;  /* 0x0000000715157248 */ /* 0x000fce0007fe0100 */
.L_x_911:
[----:B------:R-:W-:Y:S01]  /*b470*/  FMNMX.FTZ R0, R24, R12, !PT ;  /* 0x0000000c18007209 */ /* 0x000fe20007810000 */
[----:B------:R-:W-:Y:S01]  /*b480*/  UMOV UR28, UR46 ;  /* 0x0000002e001c7c82 */ /* 0x000fe20008000000 */
        /* <DEDUP_REMOVED lines=63> */
[----:B------:R-:W-:Y:S01]  /*b880*/  FSEL R34, R34, -INF , !P4 ;  /* 0xff80000022227808 */ /* 0x000fe20006000000 */
[----:B------:R-:W0:Y:S01]  /*b890*/  SHFL.BFLY PT, R0, R7, 0x2, 0x1f ;  /* 0x0c401f0007007f89 */ /* 0x000e2200000e0000 */
[----:B------:R-:W-:-:S02]  /*b8a0*/  ISETP.GT.AND P4, PT, R21, 0x19, P2 ;  /* 0x000000191500780c */ /* 0x000fc40001784270 */
[C---:B------:R-:W-:Y:S02]  /*b8b0*/  ISETP.LT.OR P3, PT, R138.reuse, 0x39, P3 ;  /* 0x000000398a00780c */ /* 0x040fe40001f61670 */
[----:B------:R-:W-:Y:S02]  /*b8c0*/  FSEL R55, R55, -INF , !P6 ;  /* 0xff80000037377808 */ /* 0x000fe40007000000 */
[C---:B------:R-:W-:Y:S02]  /*b8d0*/  ISETP.GT.AND P6, PT, R21.reuse, 0x48, P2 ;  /* 0x000000481500780c */ /* 0x040fe400017c4270 */
[----:B------:R-:W-:Y:S02]  /*b8e0*/  ISETP.LT.OR P4, PT, R138, 0x1a, P4 ;  /* 0x0000001a8a00780c */ /* 0x000fe40002781670 */
[----:B------:R-:W-:Y:S02]  /*b8f0*/  FSEL R54, R54, -INF , !P3 ;  /* 0xff80000036367808 */ /* 0x000fe40005800000 */
[----:B------:R-:W-:-:S02]  /*b900*/  ISETP.GT.AND P3, PT, R21, 0x41, P2 ;  /* 0x000000411500780c */ /* 0x000fc40001764270 */
[C---:B------:R-:W-:Y:S02]  /*b910*/  ISETP.LT.OR P6, PT, R138.reuse, 0x49, P6 ;  /* 0x000000498a00780c */ /* 0x040fe400037c1670 */
[----:B------:R-:W-:Y:S02]  /*b920*/  FSEL R39, R39, -INF , !P4 ;  /* 0xff80000027277808 */ /* 0x000fe40006000000 */
[----:B------:R-:W-:Y:S02]  /*b930*/  ISETP.GT.AND P4, PT, R21, 0x28, P2 ;  /* 0x000000281500780c */ /* 0x000fe40001784270 */
[----:B------:R-:W-:Y:S02]  /*b940*/  ISETP.LT.OR P3, PT, R138, 0x42, P3 ;  /* 0x000000428a00780c */ /* 0x000fe40001f61670 */
[----:B------:R-:W-:Y:S02]  /*b950*/  FSEL R62, R62, -INF , !P6 ;  /* 0xff8000003e3e7808 */ /* 0x000fe40007000000 */
[----:B0-----:R-:W-:-:S02]  /*b960*/  FMNMX.FTZ R0, R7, R0, !PT ;  /* 0x0000000007007209 */ /* 0x001fc40007810000 */
[----:B------:R-:W-:Y:S02]  /*b970*/  ISETP.GT.AND P6, PT, R21, 0x51, P2 ;  /* 0x000000511500780c */ /* 0x000fe400017c4270 */
[C---:B------:R-:W-:Y:S01]  /*b980*/  ISETP.LT.OR P4, PT, R138.reuse, 0x29, P4 ;  /* 0x000000298a00780c */ /* 0x040fe20002781670 */
[----:B------:R-:W0:Y:S01]  /*b990*/  SHFL.BFLY PT, R7, R0, 0x1, 0x1f ;  /* 0x0c201f0000077f89 */ /* 0x000e2200000e0000 */
[----:B------:R-:W-:Y:S02]  /*b9a0*/  FSEL R59, R59, -INF , !P3 ;  /* 0xff8000003b3b7808 */ /* 0x000fe40005800000 */
[----:B------:R-:W-:Y:S02]  /*b9b0*/  ISETP.GT.AND P3, PT, R21, 0x50, P2 ;  /* 0x000000501500780c */ /* 0x000fe40001764270 */
[----:B------:R-:W-:Y:S02]  /*b9c0*/  ISETP.LT.OR P6, PT, R138, 0x52, P6 ;  /* 0x000000528a00780c */ /* 0x000fe400037c1670 */
[----:B------:R-:W-:-:S02]  /*b9d0*/  FSEL R46, R46, -INF , !P4 ;  /* 0xff8000002e2e7808 */ /* 0x000fc40006000000 */
[----:B------:R-:W-:Y:S02]  /*b9e0*/  ISETP.GT.AND P4, PT, R21, 0x31, P2 ;  /* 0x000000311500780c */ /* 0x000fe40001784270 */
[C---:B------:R-:W-:Y:S02]  /*b9f0*/  ISETP.LT.OR P3, PT, R138.reuse, 0x51, P3 ;  /* 0x000000518a00780c */ /* 0x040fe40001f61670 */
        /* <DEDUP_REMOVED lines=10> */
[C---:B------:R-:W-:Y:S02]  /*baa0*/  ISETP.GT.AND P6, PT, R21.reuse, 0x61, P2 ;  /* 0x000000611500780c */ /* 0x040fe400017c4270 */
[----:B------:R-:W-:Y:S02]  /*bab0*/  ISETP.LT.OR P4, PT, R138, 0x41, P4 ;  /* 0x000000418a00780c */ /* 0x000fe40002781670 */
[----:B------:R-:W-:Y:S02]  /*bac0*/  FSEL R70, R70, -INF , !P3 ;  /* 0xff80000046467808 */ /* 0x000fe40005800000 */
[----:B------:R-:W-:Y:S02]  /*bad0*/  ISETP.GT.AND P3, PT, R21, 0x60, P2 ;  /* 0x000000601500780c */ /* 0x000fe40001764270 */
[----:B------:R-:W-:Y:S02]  /*bae0*/  ISETP.LT.OR P6, PT, R138, 0x62, P6 ;  /* 0x000000628a00780c */ /* 0x000fe400037c1670 */
[----:B------:R-:W-:-:S02]  /*baf0*/  FSEL R58, R58, -INF , !P4 ;  /* 0xff8000003a3a7808 */ /* 0x000fc40006000000 */
[----:B------:R-:W-:Y:S02]  /*bb00*/  ISETP.GT.AND P4, PT, R21, 0x49, P2 ;  /* 0x000000491500780c */ /* 0x000fe40001784270 */
[----:B------:R-:W-:Y:S02]  /*bb10*/  ISETP.LT.OR P3, PT, R138, 0x61, P3 ;  /* 0x000000618a00780c */ /* 0x000fe40001f61670 */
[----:B------:R-:W-:Y:S02]  /*bb20*/  FSEL R75, R75, -INF , !P6 ;  /* 0xff8000004b4b7808 */ /* 0x000fe40007000000 */
[----:B0-----:R-:W-:Y:S02]  /*bb30*/  FMNMX.FTZ R0, R0, R7, !PT ;  /* 0x0000000700007209 */ /* 0x001fe40007810000 */
[----:B------:R-:W-:Y:S02]  /*bb40*/  ISETP.GT.AND P6, PT, R21, 0x69, P2 ;  /* 0x000000691500780c */ /* 0x000fe400017c4270 */
[----:B------:R-:W-:Y:S01]  /*bb50*/  ISETP.LT.OR P4, PT, R138, 0x4a, P4 ;  /* 0x0000004a8a00780c */ /* 0x000fe20002781670 */
[----:B------:R-:W-:Y:S01]  /*bb60*/  FMUL.FTZ R7, R0, UR33 ;  /* 0x0000002100077c20 */ /* 0x000fe20008410000 */
[----:B------:R-:W-:-:S02]  /*bb70*/  FSEL R74, R74, -INF , !P3 ;  /* 0xff8000004a4a7808 */ /* 0x000fc40005800000 */
[----:B------:R-:W-:Y:S02]  /*bb80*/  ISETP.GT.AND P3, PT, R21, 0x68, P2 ;  /* 0x000000681500780c */ /* 0x000fe40001764270 */
[----:B------:R-:W-:Y:S02]  /*bb90*/  ISETP.LT.OR P6, PT, R138, 0x6a, P6 ;  /* 0x0000006a8a00780c */ /* 0x000fe400037c1670 */
[----:B------:R-:W-:Y:S02]  /*bba0*/  FSEL R63, R63, -INF , !P4 ;  /* 0xff8000003f3f7808 */ /* 0x000fe40006000000 */
[----:B------:R-:W-:Y:S02]  /*bbb0*/  FSETP.NEU.FTZ.AND P4, PT, R0, -INF , PT ;  /* 0xff8000000000780b */ /* 0x000fe40003f9d000 */
[----:B------:R-:W-:Y:S02]  /*bbc0*/  ISETP.LT.OR P3, PT, R138, 0x69, P3 ;  /* 0x000000698a00780c */ /* 0x000fe40001f61670 */
[----:B------:R-:W-:-:S02]  /*bbd0*/  FSEL R79, R79, -INF , !P6 ;  /* 0xff8000004f4f7808 */ /* 0x000fc40007000000 */
[----:B------:R-:W-:Y:S02]  /*bbe0*/  ISETP.GT.AND P6, PT, R21, RZ, P2 ;  /* 0x000000ff1500720c */ /* 0x000fe400017c4270 */
[----:B------:R-:W-:Y:S02]  /*bbf0*/  FSEL R7, R7, RZ, P4 ;  /* 0x000000ff07077208 */ /* 0x000fe40002000000 */
[----:B------:R-:W-:Y:S02]  /*bc00*/  FSEL R78, R78, -INF , !P3 ;  /* 0xff8000004e4e7808 */ /* 0x000fe40005800000 */
[----:B------:R-:W-:Y:S01]  /*bc10*/  ISETP.GT.AND P3, PT, R21, 0x70, P2 ;  /* 0x000000701500780c */ /* 0x000fe20001764270 */
[--C-:B------:R-:W-:Y:S01]  /*bc20*/  FFMA.FTZ R15, R25, UR33, -R7.reuse ;  /* 0x00000021190f7c23 */ /* 0x100fe20008010807 */
[C---:B------:R-:W-:Y:S01]  /*bc30*/  ISETP.LT.OR P6, PT, R138.reuse, 0x1, P6 ;  /* 0x000000018a00780c */ /* 0x040fe200037c1670 */
[--C-:B------:R-:W-:Y:S01]  /*bc40*/  FFMA.FTZ R25, R29, UR33, -R7.reuse ;  /* 0x000000211d197c23 */ /* 0x100fe20008010807 */
[----:B------:R-:W-:Y:S01]  /*bc50*/  ISETP.LT.OR P3, PT, R138, 0x71, P3 ;  /* 0x000000718a00780c */ /* 0x000fe20001f61670 */
[--C-:B------:R-:W-:Y:S01]  /*bc60*/  FFMA.FTZ R20, R28, UR33, -R7.reuse ;  /* 0x000000211c147c23 */ /* 0x100fe20008010807 */
[----:B------:R-:W-:Y:S01]  /*bc70*/  FSEL R29, R26, -INF , !P6 ;  /* 0xff8000001a1d7808 */ /* 0x000fe20007000000 */
[--C-:B------:R-:W-:Y:S01]  /*bc80*/  FFMA.FTZ R14, R24, UR33, -R7.reuse ;  /* 0x00000021180e7c23 */ /* 0x100fe20008010807 */
[----:B------:R-:W-:Y:S01]  /*bc90*/  FSEL R82, R82, -INF , !P3 ;  /* 0xff80000052527808 */ /* 0x000fe20005800000 */
[--C-:B------:R-:W-:Y:S01]  /*bca0*/  FFMA.FTZ R24, R32, UR33, -R7.reuse ;  /* 0x0000002120187c23 */ /* 0x100fe20008010807 */
[----:B------:R-:W-:Y:S01]  /*bcb0*/  FMNMX.FTZ R26, R29, R13, !PT ;  /* 0x0000000d1d1a7209 */ /* 0x000fe20007810000 */
[--C-:B------:R-:W-:Y:S01]  /*bcc0*/  FFMA.FTZ R141, R41, UR33, -R7.reuse ;  /* 0x00000021298d7c23 */ /* 0x100fe20008010807 */
[----:B------:R-:W-:Y:S01]  /*bcd0*/  ISETP.GT.AND P3, PT, R21, 0x71, P2 ;  /* 0x000000711500780c */ /* 0x000fe20001764270 */
[--C-:B------:R-:W-:Y:S01]  /*bce0*/  FFMA.FTZ R144, R45, UR33, -R7.reuse ;  /* 0x000000212d907c23 */ /* 0x100fe20008010807 */
[----:B------:R-:W-:Y:S01]  /*bcf0*/  ISETP.GT.AND P6, PT, R21, 0x78, P2 ;  /* 0x000000781500780c */ /* 0x000fe200017c4270 */
[--C-:B------:R-:W-:Y:S01]  /*bd00*/  FFMA.FTZ R57, R57, UR33, -R7.reuse ;  /* 0x0000002139397c23 */ /* 0x100fe20008010807 */
[----:B------:R-:W-:Y:S01]  /*bd10*/  ISETP.GT.AND P2, PT, R21, 0x79, P2 ;  /* 0x000000791500780c */ /* 0x000fe20001744270 */
[--C-:B------:R-:W-:Y:S01]  /*bd20*/  FFMA.FTZ R21, R33, UR33, -R7.reuse ;  /* 0x0000002121157c23 */ /* 0x100fe20008010807 */
[----:B------:R-:W-:Y:S01]  /*bd30*/  FMNMX.FTZ R33, R27, R26, !PT ;  /* 0x0000001a1b217209 */ /* 0x000fe20007810000 */
[--C-:B------:R-:W-:Y:S01]  /*bd40*/  FFMA.FTZ R26, R36, UR33, -R7.reuse ;  /* 0x00000021241a7c23 */ /* 0x100fe20008010807 */
[----:B------:R-:W-:Y:S01]  /*bd50*/  ISETP.LT.OR P3, PT, R138, 0x72, P3 ;  /* 0x000000728a00780c */ /* 0x000fe20001f61670 */
[----:B------:R-:W-:Y:S01]  /*bd60*/  FFMA.FTZ R61, R61, UR33, -R7 ;  /* 0x000000213d3d7c23 */ /* 0x000fe20008010807 */
[----:B------:R-:W-:Y:S01]  /*bd70*/  FMNMX.FTZ R28, R30, R33, !PT ;  /* 0x000000211e1c7209 */ /* 0x000fe20007810000 */
[----:B------:R-:W-:Y:S01]  /*bd80*/  MUFU.EX2 R14, R14 ;  /* 0x0000000e000e7308 */ /* 0x000fe20000000800 */
[----:B------:R-:W-:-:S02]  /*bd90*/  ISETP.LT.OR P6, PT, R138, 0x79, P6 ;  /* 0x000000798a00780c */ /* 0x000fc400037c1670 */
[----:B------:R-:W-:Y:S01]  /*bda0*/  FMNMX.FTZ R33, R31, R28, !PT ;  /* 0x0000001c1f217209 */ /* 0x000fe20007810000 */
[--C-:B------:R-:W-:Y:S01]  /*bdb0*/  FFMA.FTZ R28, R37, UR33, -R7.reuse ;  /* 0x00000021251c7c23 */ /* 0x100fe20008010807 */
[----:B------:R-:W-:Y:S02]  /*bdc0*/  FSEL R83, R83, -INF , !P3 ;  /* 0xff80000053537808 */ /* 0x000fe40005800000 */
[----:B------:R-:W-:Y:S01]  /*bdd0*/  FMNMX.FTZ R32, R34, R33, !PT ;  /* 0x0000002122207209 */ /* 0x000fe20007810000 */
[----:B------:R-:W-:Y:S01]  /*bde0*/  MUFU.EX2 R15, R15 ;  /* 0x0000000f000f7308 */ /* 0x000fe20000000800 */
[----:B------:R-:W-:Y:S02]  /*bdf0*/  ISETP.LT.OR P2, PT, R138, 0x7a, P2 ;  /* 0x0000007a8a00780c */ /* 0x000fe40001741670 */
[----:B------:R-:W-:Y:S01]  /*be00*/  FMNMX.FTZ R33, R35, R32, !PT ;  /* 0x0000002023217209 */ /* 0x000fe20007810000 */
[----:B------:R-:W-:Y:S01]  /*be10*/  FFMA.FTZ R32, R40, UR33, -R7 ;  /* 0x0000002128207c23 */ /* 0x000fe20008010807 */
[----:B------:R-:W-:-:S02]  /*be20*/  FSEL R86, R86, -INF , !P6 ;  /* 0xff80000056567808 */ /* 0x000fc40007000000 */
[----:B------:R-:W-:Y:S01]  /*be30*/  FMNMX.FTZ R36, R38, R33, !PT ;  /* 0x0000002126247209 */ /* 0x000fe20007810000 */
[----:B------:R-:W-:Y:S01]  /*be40*/  MUFU.EX2 R20, R20 ;  /* 0x0000001400147308 */ /* 0x000fe20000000800 */
[----:B------:R-:W-:Y:S02]  /*be50*/  FSEL R87, R87, -INF , !P2 ;  /* 0xff80000057577808 */ /* 0x000fe40005000000 */
[----:B------:R-:W-:-:S04]  /*be60*/  FMNMX.FTZ R33, R39, R36, !PT ;  /* 0x0000002427217209 */ /* 0x000fc80007810000 */
[----:B------:R-:W-:Y:S01]  /*be70*/  FMNMX.FTZ R36, R42, R33, !PT ;  /* 0x000000212a247209 */ /* 0x000fe20007810000 */
[----:B------:R-:W-:Y:S03]  /*be80*/  MUFU.EX2 R25, R25 ;  /* 0x0000001900197308 */ /* 0x000fe60000000800 */
[----:B------:R-:W-:Y:S01]  /*be90*/  FMNMX.FTZ R37, R43, R36, !PT ;  /* 0x000000242b257209 */ /* 0x000fe20007810000 */
[----:B------:R-:W-:-:S03]  /*bea0*/  FFMA.FTZ R36, R44, UR33, -R7 ;  /* 0x000000212c247c23 */ /* 0x000fc60008010807 */
[----:B------:R-:W-:Y:S01]  /*beb0*/  FMNMX.FTZ R40, R46, R37, !PT ;  /* 0x000000252e287209 */ /* 0x000fe20007810000 */
[----:B------:R0:W-:Y:S03]  /*bec0*/  MUFU.EX2 R33, R141 ;  /* 0x0000008d00217308 */ /* 0x0001e60000000800 */
[----:B------:R-:W-:-:S04]  /*bed0*/  FMNMX.FTZ R37, R47, R40, !PT ;  /* 0x000000282f257209 */ /* 0x000fc80007810000 */
[----:B------:R-:W-:Y:S01]  /*bee0*/  FMNMX.FTZ R40, R50, R37, !PT ;  /* 0x0000002532287209 */ /* 0x000fe20007810000 */
[----:B------:R-:W-:Y:S01]  /*bef0*/  MUFU.EX2 R24, R24 ;  /* 0x0000001800187308 */ /* 0x000fe20000000800 */
[--C-:B0-----:R-:W-:Y:S02]  /*bf00*/  FFMA.FTZ R141, R49, UR33, -R7.reuse ;  /* 0x00000021318d7c23 */ /* 0x101fe40008010807 */
        /* <DEDUP_REMOVED lines=11> */
[----:B------:R-:W-:Y:S03]  /*bfc0*/  MUFU.EX2 R41, R141 ;  /* 0x0000008d00297308 */ /* 0x000fe60000000800 */
[----:B------:R-:W-:-:S04]  /*bfd0*/  FMNMX.FTZ R45, R63, R48, !PT ;  /* 0x000000303f2d7209 */ /* 0x000fc80007810000 */
[----:B------:R-:W-:Y:S01]  /*bfe0*/  FMNMX.FTZ R48, R66, R45, !PT ;  /* 0x0000002d42307209 */ /* 0x000fe20007810000 */
[----:B------:R-:W-:Y:S03]  /*bff0*/  MUFU.EX2 R26, R26 ;  /* 0x0000001a001a7308 */ /* 0x000fe60000000800 */
        /* <DEDUP_REMOVED lines=13> */
[----:B------:R-:W-:Y:S03]  /*c0d0*/  MUFU.EX2 R36, R36 ;  /* 0x0000002400247308 */ /* 0x000fe60000000800 */
[----:B0-----:R-:W-:Y:S01]  /*c0e0*/  FMNMX.FTZ R57, R83, R56, !PT ;  /* 0x0000003853397209 */ /* 0x001fe20007810000 */
[--C-:B------:R-:W-:Y:S01]  /*c0f0*/  FFMA.FTZ R56, R64, UR33, -R7.reuse ;  /* 0x0000002140387c23 */ /* 0x100fe20008010807 */
[--C-:B------:R-:W-:Y:S01]  /*c100*/  FFMA.FTZ R64, R72, UR33, -R7.reuse ;  /* 0x0000002148407c23 */ /* 0x100fe20008010807 */
[--C-:B------:R-:W-:Y:S01]  /*c110*/  FFMA.FTZ R72, R80, UR33, -R7.reuse ;  /* 0x0000002150487c23 */ /* 0x100fe20008010807 */
[----:B------:R-:W-:Y:S01]  /*c120*/  FMNMX.FTZ R60, R86, R57, !PT ;  /* 0x00000039563c7209 */ /* 0x000fe20007810000 */
[----:B------:R0:W-:Y:S01]  /*c130*/  MUFU.EX2 R53, R61 ;  /* 0x0000003d00357308 */ /* 0x0001e20000000800 */
[--C-:B------:R-:W-:Y:S01]  /*c140*/  FFMA.FTZ R57, R65, UR33, -R7.reuse ;  /* 0x0000002141397c23 */ /* 0x100fe20008010807 */
[--C-:B------:R-:W-:Y:S01]  /*c150*/  FFMA.FTZ R65, R73, UR33, -R7.reuse ;  /* 0x0000002149417c23 */ /* 0x100fe20008010807 */
[----:B------:R-:W-:Y:S01]  /*c160*/  FMNMX.FTZ R141, R87, R60, !PT ;  /* 0x0000003c578d7209 */ /* 0x000fe20007810000 */
[--C-:B------:R-:W-:Y:S01]  /*c170*/  FFMA.FTZ R60, R68, UR33, -R7.reuse ;  /* 0x00000021443c7c23 */ /* 0x100fe20008010807 */
[--C-:B------:R-:W-:Y:S01]  /*c180*/  FFMA.FTZ R68, R76, UR33, -R7.reuse ;  /* 0x000000214c447c23 */ /* 0x100fe20008010807 */
[--C-:B------:R-:W-:Y:S01]  /*c190*/  FFMA.FTZ R73, R81, UR33, -R7.reuse ;  /* 0x0000002151497c23 */ /* 0x100fe20008010807 */
[--C-:B------:R-:W-:Y:S01]  /*c1a0*/  FFMA.FTZ R76, R84, UR33, -R7.reuse ;  /* 0x00000021544c7c23 */ /* 0x100fe20008010807 */
[----:B------:R-:W1:Y:S01]  /*c1b0*/  SHFL.BFLY PT, R138, R141, 0x2, 0x1f ;  /* 0x0c401f008d8a7f89 */ /* 0x000e6200000e0000 */
[--C-:B0-----:R-:W-:Y:S01]  /*c1c0*/  FFMA.FTZ R61, R69, UR33, -R7.reuse ;  /* 0x00000021453d7c23 */ /* 0x101fe20008010807 */
[--C-:B------:R-:W-:Y:S01]  /*c1d0*/  FFMA.FTZ R69, R77, UR33, -R7.reuse ;  /* 0x000000214d457c23 */ /* 0x100fe20008010807 */
[----:B------:R-:W-:Y:S01]  /*c1e0*/  FFMA.FTZ R80, R85, UR33, -R7 ;  /* 0x0000002155507c23 */ /* 0x000fe20008010807 */
[----:B------:R-:W-:Y:S01]  /*c1f0*/  FSEL R77, R0, RZ, P4 ;  /* 0x000000ff004d7208 */ /* 0x000fe20002000000 */
[----:B------:R-:W-:Y:S04]  /*c200*/  MUFU.EX2 R45, R144 ;  /* 0x00000090002d7308 */ /* 0x000fe80000000800 */
[----:B------:R-:W-:-:S04]  /*c210*/  FADD.FTZ R77, -R77, R12 ;  /* 0x0000000c4d4d7221 */ /* 0x000fc80000010100 */
[----:B------:R-:W-:Y:S01]  /*c220*/  FMUL.FTZ R77, R77, UR33 ;  /* 0x000000214d4d7c20 */ /* 0x000fe20008410000 */
[----:B------:R-:W-:Y:S08]  /*c230*/  MUFU.EX2 R40, R40 ;  /* 0x0000002800287308 */ /* 0x000ff00000000800 */
[----:B------:R-:W0:Y:S01]  /*c240*/  MUFU.EX2 R77, R77 ;  /* 0x0000004d004d7308 */ /* 0x000e220000000800 */
[----:B-1----:R-:W-:-:S05]  /*c250*/  FMNMX.FTZ R138, R141, R138, !PT ;  /* 0x0000008a8d8a7209 */ /* 0x002fca0007810000 */
[----:B------:R-:W1:Y:S02]  /*c260*/  SHFL.BFLY PT, R141, R138, 0x1, 0x1f ;  /* 0x0c201f008a8d7f89 */ /* 0x000e6400000e0000 */
[----:B------:R-:W-:Y:S08]  /*c270*/  MUFU.EX2 R44, R44 ;  /* 0x0000002c002c7308 */ /* 0x000ff00000000800 */
[----:B------:R-:W-:Y:S01]  /*c280*/  MUFU.EX2 R48, R48 ;  /* 0x0000003000307308 */ /* 0x000fe20000000800 */
[-C--:B0-----:R-:W-:Y:S01]  /*c290*/  FMUL.FTZ R88, R88, R77.reuse ;  /* 0x0000004d58587220 */ /* 0x081fe20000410000 */
        /* <DEDUP_REMOVED lines=12> */
[----:B------:R-:W-:Y:S01]  /*c360*/  FMUL.FTZ R112, R112, R77 ;  /* 0x0000004d70707220 */ /* 0x000fe20000410000 */
[----:B-1----:R-:W-:Y:S01]  /*c370*/  FMNMX.FTZ R7, R138, R141, !PT ;  /* 0x0000008d8a077209 */ /* 0x002fe20007810000 */
[----:B------:R-:W-:Y:S01]  /*c380*/  MUFU.EX2 R56, R56 ;  /* 0x0000003800387308 */ /* 0x000fe20000000800 */
[-C--:B------:R-:W-:Y:S01]  /*c390*/  FMUL.FTZ R113, R113, R77.reuse ;  /* 0x0000004d71717220 */ /* 0x080fe20000410000 */
[-C--:B------:R-:W-:Y:S01]  /*c3a0*/  FMUL.FTZ R116, R116, R77.reuse ;  /* 0x0000004d74747220 */ /* 0x080fe20000410000 */
[C---:B------:R-:W-:Y:S01]  /*c3b0*/  FSETP.NEU.FTZ.AND P2, PT, R7.reuse, -INF , PT ;  /* 0xff8000000700780b */ /* 0x040fe20003f5d000 */
[----:B------:R-:W-:Y:S01]  /*c3c0*/  FMUL.FTZ R84, R7, UR33 ;  /* 0x0000002107547c20 */ /* 0x000fe20008410000 */
[-C--:B------:R-:W-:Y:S01]  /*c3d0*/  FMUL.FTZ R117, R117, R77.reuse ;  /* 0x0000004d75757220 */ /* 0x080fe20000410000 */
[-C--:B------:R-:W-:Y:S01]  /*c3e0*/  FMUL.FTZ R120, R120, R77.reuse ;  /* 0x0000004d78787220 */ /* 0x080fe20000410000 */
[----:B------:R-:W-:Y:S01]  /*c3f0*/  FSEL R12, R7, RZ, P2 ;  /* 0x000000ff070c7208 */ /* 0x000fe20001000000 */
[----:B------:R-:W-:Y:S01]  /*c400*/  MUFU.EX2 R57, R57 ;  /* 0x0000003900397308 */ /* 0x000fe20000000800 */
[----:B------:R-:W-:Y:S01]  /*c410*/  FSEL R84, R84, RZ, P2 ;  /* 0x000000ff54547208 */ /* 0x000fe20001000000 */
[----:B------:R-:W-:Y:S01]  /*c420*/  FMUL.FTZ R121, R121, R77 ;  /* 0x0000004d79797220 */ /* 0x000fe20000410000 */
[----:B------:R-:W-:Y:S01]  /*c430*/  ISETP.GT.AND P2, PT, R2, UR39, PT ;  /* 0x0000002702007c0c */ /* 0x000fe2000bf44270 */
[----:B------:R-:W-:Y:S01]  /*c440*/  FADD.FTZ R12, -R12, R13 ;  /* 0x0000000d0c0c7221 */ /* 0x000fe20000010100 */
[----:B------:R-:W-:-:S02]  /*c450*/  IMAD.U32 R13, RZ, RZ, UR50 ;  /* 0x00000032ff0d7e24 */ /* 0x000fc4000f8e00ff */
[--C-:B------:R-:W-:Y:S01]  /*c460*/  FFMA.FTZ R81, R29, UR33, -R84.reuse ;  /* 0x000000211d517c23 */ /* 0x100fe20008010854 */
[--C-:B------:R-:W-:Y:S01]  /*c470*/  FFMA.FTZ R85, R27, UR33, -R84.reuse ;  /* 0x000000211b557c23 */ /* 0x100fe20008010854 */
[----:B------:R-:W-:Y:S01]  /*c480*/  FMUL.FTZ R12, R12, UR33 ;  /* 0x000000210c0c7c20 */ /* 0x000fe20008410000 */
[--C-:B------:R-:W-:Y:S01]  /*c490*/  FFMA.FTZ R138, R30, UR33, -R84.reuse ;  /* 0x000000211e8a7c23 */ /* 0x100fe20008010854 */
[----:B------:R-:W-:Y:S01]  /*c4a0*/  @!P1 LEA R13, R13, UR42, 0x3 ;  /* 0x0000002a0d0d9c11 */ /* 0x000fe2000f8e18ff */
[--C-:B------:R-:W-:Y:S01]  /*c4b0*/  FFMA.FTZ R145, R31, UR33, -R84.reuse ;  /* 0x000000211f917c23 */ /* 0x100fe20008010854 */
[----:B------:R-:W-:Y:S01]  /*c4c0*/  MUFU.EX2 R81, R81 ;  /* 0x0000005100517308 */ /* 0x000fe20000000800 */
[----:B------:R-:W-:Y:S01]  /*c4d0*/  FFMA.FTZ R27, R34, UR33, -R84 ;  /* 0x00000021221b7c23 */ /* 0x000fe20008010854 */
[----:B------:R-:W-:Y:S01]  /*c4e0*/  FFMA.FTZ R34, R77, R4, R14 ;  /* 0x000000044d227223 */ /* 0x000fe2000001000e */
[----:B------:R-:W-:Y:S02]  /*c4f0*/  @!P1 VIADD R13, R13, 0x2d860 ;  /* 0x0002d8600d0d9836 */ /* 0x000fe40000000000 */
[--C-:B------:R-:W-:Y:S01]  /*c500*/  FFMA.FTZ R35, R35, UR33, -R84.reuse ;  /* 0x0000002123237c23 */ /* 0x100fe20008010854 */
[--C-:B------:R-:W-:Y:S01]  /*c510*/  FFMA.FTZ R30, R50, UR33, -R84.reuse ;  /* 0x00000021321e7c23 */ /* 0x100fe20008010854 */
[--C-:B------:R-:W-:Y:S01]  /*c520*/  FFMA.FTZ R38, R38, UR33, -R84.reuse ;  /* 0x0000002126267c23 */ /* 0x100fe20008010854 */
[--C-:B------:R-:W-:Y:S01]  /*c530*/  FFMA.FTZ R39, R39, UR33, -R84.reuse ;  /* 0x0000002127277c23 */ /* 0x100fe20008010854 */
[----:B------:R0:W1:Y:S01]  /*c540*/  MUFU.EX2 R29, R12 ;  /* 0x0000000c001d7308 */ /* 0x0000620000000800 */
[----:B------:R-:W-:Y:S01]  /*c550*/  @!P1 PRMT R13, RZ, 0x654, R13 ;  /* 0x00000654ff0d9816 */ /* 0x000fe2000000000d */
[--C-:B------:R-:W-:Y:S01]  /*c560*/  FFMA.FTZ R42, R42, UR33, -R84.reuse ;  /* 0x000000212a2a7c23 */ /* 0x100fe20008010854 */
[--C-:B------:R-:W-:Y:S01]  /*c570*/  FFMA.FTZ R63, R63, UR33, -R84.reuse ;  /* 0x000000213f3f7c23 */ /* 0x100fe20008010854 */
[--C-:B------:R-:W-:Y:S01]  /*c580*/  FFMA.FTZ R141, R43, UR33, -R84.reuse ;  /* 0x000000212b8d7c23 */ /* 0x100fe20008010854 */
[----:B------:R2:W-:Y:S01]  /*c590*/  @!P1 SYNCS.ARRIVE.TRANS64.RED.A1T0 RZ, [R13+URZ], RZ ;  /* 0x000000ff0dff99a7 */ /* 0x0005e2000810043f */
[--C-:B------:R-:W-:Y:S01]  /*c5a0*/  FFMA.FTZ R46, R46, UR33, -R84.reuse ;  /* 0x000000212e2e7c23 */ /* 0x100fe20008010854 */
[--C-:B------:R-:W-:Y:S01]  /*c5b0*/  FFMA.FTZ R144, R47, UR33, -R84.reuse ;  /* 0x000000212f907c23 */ /* 0x100fe20008010854 */
[----:B------:R-:W3:Y:S01]  /*c5c0*/  MUFU.EX2 R85, R85 ;  /* 0x0000005500557308 */ /* 0x000ee20000000800 */
[----:B0-----:R-:W-:Y:S01]  /*c5d0*/  F2FP.F16.F32.PACK_AB R12, R15, R14 ;  /* 0x0000000e0f0c723e */ /* 0x001fe200000000ff */
[--C-:B------:R-:W-:Y:S01]  /*c5e0*/  FFMA.FTZ R47, R55, UR33, -R84.reuse ;  /* 0x00000021372f7c23 */ /* 0x100fe20008010854 */
[----:B------:R-:W-:Y:S01]  /*c5f0*/  F2FP.F16.F32.PACK_AB R14, R25, R20 ;  /* 0x00000014190e723e */ /* 0x000fe200000000ff */
[----:B------:R-:W-:Y:S01]  /*c600*/  FFMA.FTZ R55, R67, UR33, -R84 ;  /* 0x0000002143377c23 */ /* 0x000fe20008010854 */
[----:B--2---:R-:W-:Y:S01]  /*c610*/  FADD.FTZ R13, R15, R34 ;  /* 0x000000220f0d7221 */ /* 0x004fe20000010000 */
[--C-:B------:R-:W-:Y:S01]  /*c620*/  FFMA.FTZ R31, R51, UR33, -R84.reuse ;  /* 0x00000021331f7c23 */ /* 0x100fe20008010854 */
[--C-:B------:R-:W-:Y:S01]  /*c630*/  FFMA.FTZ R43, R54, UR33, -R84.reuse ;  /* 0x00000021362b7c23 */ /* 0x100fe20008010854 */
[----:B------:R-:W0:Y:S01]  /*c640*/  MUFU.EX2 R138, R138 ;  /* 0x0000008a008a7308 */ /* 0x000e220000000800 */
[----:B-1----:R-:W-:Y:S01]  /*c650*/  FFMA.FTZ R34, R29, R3, R81 ;  /* 0x000000031d227223 */ /* 0x002fe20000010051 */
[----:B------:R-:W-:Y:S01]  /*c660*/  FADD.FTZ R50, R20, R13 ;  /* 0x0000000d14327221 */ /* 0x000fe20000010000 */
[--C-:B------:R-:W-:Y:S01]  /*c670*/  FFMA.FTZ R51, R58, UR33, -R84.reuse ;  /* 0x000000213a337c23 */ /* 0x100fe20008010854 */
[--C-:B------:R-:W-:Y:S01]  /*c680*/  FFMA.FTZ R54, R59, UR33, -R84.reuse ;  /* 0x000000213b367c23 */ /* 0x100fe20008010854 */
[----:B------:R-:W-:Y:S01]  /*c690*/  FFMA.FTZ R4, R62, UR33, -R84 ;  /* 0x000000213e047c23 */ /* 0x000fe20008010854 */
[----:B------:R-:W-:Y:S01]  /*c6a0*/  FADD.FTZ R15, R25, R50 ;  /* 0x00000032190f7221 */ /* 0x000fe20000010000 */
[----:B------:R-:W-:Y:S01]  /*c6b0*/  FFMA.FTZ R59, R70, UR33, -R84 ;  /* 0x00000021463b7c23 */ /* 0x000fe20008010854 */
[----:B------:R-:W1:Y:S01]  /*c6c0*/  MUFU.EX2 R145, R145 ;  /* 0x0000009100917308 */ /* 0x000e620000000800 */
[C---:B---3--:R-:W-:Y:S01]  /*c6d0*/  FADD.FTZ R3, R85.reuse, R34 ;  /* 0x0000002255037221 */ /* 0x048fe20000010000 */
[----:B------:R-:W-:Y:S01]  /*c6e0*/  FADD.FTZ R50, R24, R15 ;  /* 0x0000000f18327221 */ /* 0x000fe20000010000 */
[----:B------:R-:W-:Y:S01]  /*c6f0*/  F2FP.F16.F32.PACK_AB R13, R85, R81 ;  /* 0x00000051550d723e */ /* 0x000fe200000000ff */
[----:B------:R-:W-:Y:S01]  /*c700*/  FFMA.FTZ R62, R71, UR33, -R84 ;  /* 0x00000021473e7c23 */ /* 0x000fe20008010854 */
[C---:B------:R-:W-:Y:S01]  /*c710*/  F2FP.F16.F32.PACK_AB R24, R21.reuse, R24 ;  /* 0x000000181518723e */ /* 0x040fe200000000ff */
[----:B------:R-:W-:Y:S01]  /*c720*/  FADD.FTZ R25, R21, R50 ;  /* 0x0000003215197221 */ /* 0x000fe20000010000 */
        /* <DEDUP_REMOVED lines=8> */
[----:B------:R-:W-:Y:S01]  /*c7b0*/  FFMA.FTZ R86, R86, UR33, -R84 ;  /* 0x0000002156567c23 */ /* 0x000fe20008010854 */
[----:B------:R-:W0:Y:S01]  /*c7c0*/  MUFU.EX2 R35, R35 ;  /* 0x0000002300237308 */ /* 0x000e220000000800 */
[C---:B-1----:R-:W-:Y:S01]  /*c7d0*/  FADD.FTZ R34, R145.reuse, R34 ;  /* 0x0000002291227221 */ /* 0x042fe20000010000 */
[----:B------:R-:W-:Y:S01]  /*c7e0*/  F2FP.F16.F32.PACK_AB R15, R145, R138 ;  /* 0x0000008a910f723e */ /* 0x000fe200000000ff */
[----:B------:R-:W-:Y:S01]  /*c7f0*/  UMOV UR50, UR43 ;  /* 0x0000002b00327c82 */ /* 0x000fe20008000000 */
[-C--:B------:R-:W-:Y:S01]  /*c800*/  FMUL.FTZ R124, R124, R77.reuse ;  /* 0x0000004d7c7c7220 */ /* 0x080fe20000410000 */
[-C--:B------:R-:W-:Y:S01]  /*c810*/  FMUL.FTZ R125, R125, R77.reuse ;  /* 0x0000004d7d7d7220 */ /* 0x080fe20000410000 */
[-C--:B------:R-:W-:Y:S01]  /*c820*/  FMUL.FTZ R128, R128, R77.reuse ;  /* 0x0000004d80807220 */ /* 0x080fe20000410000 */
[----:B------:R1:W-:Y:S01]  /*c830*/  STSM.16.M88.4 [R17+0x21800], R12 ;  /* 0x0218000c11007844 */ /* 0x0003e20000000200 */
[----:B------:R-:W3:Y:S01]  /*c840*/  MUFU.EX2 R38, R38 ;  /* 0x0000002600267308 */ /* 0x000ee20000000800 */
[----:B--2---:R-:W-:Y:S01]  /*c850*/  FADD.FTZ R34, R27, R34 ;  /* 0x000000221b227221 */ /* 0x004fe20000010000 */
[-C--:B------:R-:W-:Y:S01]  /*c860*/  FMUL.FTZ R129, R129, R77.reuse ;  /* 0x0000004d81817220 */ /* 0x080fe20000410000 */
[-C--:B------:R-:W-:Y:S01]  /*c870*/  FMUL.FTZ R132, R132, R77.reuse ;  /* 0x0000004d84847220 */ /* 0x080fe20000410000 */
[----:B------:R-:W-:Y:S01]  /*c880*/  FMUL.FTZ R133, R133, R77 ;  /* 0x0000004d85857220 */ /* 0x000fe20000410000 */
[----:B------:R-:W-:-:S02]  /*c890*/  VIADD R2, R2, 0xffffffff ;  /* 0xffffffff02027836 */ /* 0x000fc40000000000 */
[-C--:B------:R-:W-:Y:S01]  /*c8a0*/  FMUL.FTZ R90, R90, R29.reuse ;  /* 0x0000001d5a5a7220 */ /* 0x080fe20000410000 */
[-C--:B------:R-:W-:Y:S01]  /*c8b0*/  FMUL.FTZ R91, R91, R29.reuse ;  /* 0x0000001d5b5b7220 */ /* 0x080fe20000410000 */
[----:B------:R-:W2:Y:S01]  /*c8c0*/  MUFU.EX2 R39, R39 ;  /* 0x0000002700277308 */ /* 0x000ea20000000800 */
[-C--:B------:R-:W-:Y:S01]  /*c8d0*/  FMUL.FTZ R94, R94, R29.reuse ;  /* 0x0000001d5e5e7220 */ /* 0x080fe20000410000 */
[-C--:B------:R-:W-:Y:S01]  /*c8e0*/  FMUL.FTZ R95, R95, R29.reuse ;  /* 0x0000001d5f5f7220 */ /* 0x080fe20000410000 */
[-C--:B------:R-:W-:Y:S01]  /*c8f0*/  FMUL.FTZ R98, R98, R29.reuse ;  /* 0x0000001d62627220 */ /* 0x080fe20000410000 */
[-C--:B------:R-:W-:Y:S01]  /*c900*/  FMUL.FTZ R99, R99, R29.reuse ;  /* 0x0000001d63637220 */ /* 0x080fe20000410000 */
[-C--:B------:R-:W-:Y:S01]  /*c910*/  FMUL.FTZ R102, R102, R29.reuse ;  /* 0x0000001d66667220 */ /* 0x080fe20000410000 */
[-C--:B------:R-:W-:Y:S01]  /*c920*/  FMUL.FTZ R103, R103, R29.reuse ;  /* 0x0000001d67677220 */ /* 0x080fe20000410000 */
[-C--:B------:R-:W-:Y:S01]  /*c930*/  FMUL.FTZ R106, R106, R29.reuse ;  /* 0x0000001d6a6a7220 */ /* 0x080fe20000410000 */
[----:B------:R-:W4:Y:S01]  /*c940*/  MUFU.EX2 R42, R42 ;  /* 0x0000002a002a7308 */ /* 0x000f220000000800 */
[-C--:B------:R-:W-:Y:S01]  /*c950*/  FMUL.FTZ R107, R107, R29.reuse ;  /* 0x0000001d6b6b7220 */ /* 0x080fe20000410000 */
[-C--:B------:R-:W-:Y:S01]  /*c960*/  FMUL.FTZ R110, R110, R29.reuse ;  /* 0x0000001d6e6e7220 */ /* 0x080fe20000410000 */
[-C--:B------:R-:W-:Y:S01]  /*c970*/  FMUL.FTZ R111, R111, R29.reuse ;  /* 0x0000001d6f6f7220 */ /* 0x080fe20000410000 */
[-C--:B------:R-:W-:Y:S01]  /*c980*/  FMUL.FTZ R114, R114, R29.reuse ;  /* 0x0000001d72727220 */ /* 0x080fe20000410000 */
[-C--:B------:R-:W-:Y:S01]  /*c990*/  FMUL.FTZ R115, R115, R29.reuse ;  /* 0x0000001d73737220 */ /* 0x080fe20000410000 */
[-C--:B------:R-:W-:Y:S01]  /*c9a0*/  FMUL.FTZ R118, R118, R29.reuse ;  /* 0x0000001d76767220 */ /* 0x080fe20000410000 */
[-C--:B------:R-:W-:Y:S01]  /*c9b0*/  FMUL.FTZ R119, R119, R29.reuse ;  /* 0x0000001d77777220 */ /* 0x080fe20000410000 */
[----:B------:R5:W-:Y:S01]  /*c9c0*/  MUFU.EX2 R20, R63 ;  /* 0x0000003f00147308 */ /* 0x000be20000000800 */
[-C--:B------:R-:W-:Y:S01]  /*c9d0*/  FMUL.FTZ R122, R122, R29.reuse ;  /* 0x0000001d7a7a7220 */ /* 0x080fe20000410000 */
[-C--:B------:R-:W-:Y:S01]  /*c9e0*/  FMUL.FTZ R123, R123, R29.reuse ;  /* 0x0000001d7b7b7220 */ /* 0x080fe20000410000 */
[-C--:B------:R-:W-:Y:S01]  /*c9f0*/  FMUL.FTZ R126, R126, R29.reuse ;  /* 0x0000001d7e7e7220 */ /* 0x080fe20000410000 */
[-C--:B------:R-:W-:Y:S01]  /*ca00*/  FMUL.FTZ R127, R127, R29.reuse ;  /* 0x0000001d7f7f7220 */ /* 0x080fe20000410000 */
[-C--:B------:R-:W-:Y:S01]  /*ca10*/  FMUL.FTZ R130, R130, R29.reuse ;  /* 0x0000001d82827220 */ /* 0x080fe20000410000 */
[-C--:B------:R-:W-:Y:S01]  /*ca20*/  FMUL.FTZ R131, R131, R29.reuse ;  /* 0x0000001d83837220 */ /* 0x080fe20000410000 */
[-C--:B------:R-:W-:Y:S01]  /*ca30*/  FMUL.FTZ R134, R134, R29.reuse ;  /* 0x0000001d86867220 */ /* 0x080fe20000410000 */
[----:B------:R-:W1:Y:S01]  /*ca40*/  MUFU.EX2 R141, R141 ;  /* 0x0000008d008d7308 */ /* 0x000e620000000800 */
[----:B-----5:R-:W-:Y:S01]  /*ca50*/  FADD.FTZ R63, R26, R25 ;  /* 0x000000191a3f7221 */ /* 0x020fe20000010000 */
[----:B0-----:R-:W-:Y:S01]  /*ca60*/  FADD.FTZ R25, R35, R34 ;  /* 0x0000002223197221 */ /* 0x001fe20000010000 */
[C---:B------:R-:W-:Y:S01]  /*ca70*/  F2FP.F16.F32.PACK_AB R26, R28.reuse, R26 ;  /* 0x0000001a1c1a723e */ /* 0x040fe200000000ff */
[----:B------:R-:W-:Y:S01]  /*ca80*/  FMUL.FTZ R135, R135, R29 ;  /* 0x0000001d87877220 */ /* 0x000fe20000410000 */
[----:B------:R-:W-:Y:S01]  /*ca90*/  FADD.FTZ R67, R28, R63 ;  /* 0x0000003f1c437221 */ /* 0x000fe20000010000 */
[----:B---3--:R-:W-:Y:S01]  /*caa0*/  FADD.FTZ R34, R38, R25 ;  /* 0x0000001926227221 */ /* 0x008fe20000010000 */
[----:B------:R-:W-:Y:S01]  /*cab0*/  FFMA.FTZ R63, R74, UR33, -R84 ;  /* 0x000000214a3f7c23 */ /* 0x000fe20008010854 */
[----:B------:R-:W0:Y:S01]  /*cac0*/  MUFU.EX2 R46, R46 ;  /* 0x0000002e002e7308 */ /* 0x000e220000000800 */
[----:B------:R-:W-:Y:S01]  /*cad0*/  FADD.FTZ R50, R32, R67 ;  /* 0x0000004320327221 */ /* 0x000fe20000010000 */
[----:B--2---:R-:W-:Y:S01]  /*cae0*/  FADD.FTZ R25, R39, R34 ;  /* 0x0000002227197221 */ /* 0x004fe20000010000 */
[----:B------:R-:W-:Y:S01]  /*caf0*/  FFMA.FTZ R84, R87, UR33, -R84 ;  /* 0x0000002157547c23 */ /* 0x000fe20008010854 */
[C---:B------:R-:W-:Y:S01]  /*cb00*/  F2FP.F16.F32.PACK_AB R32, R33.reuse, R32 ;  /* 0x000000202120723e */ /* 0x040fe200000000ff */
[----:B------:R-:W-:Y:S01]  /*cb10*/  FADD.FTZ R67, R33, R50 ;  /* 0x0000003221437221 */ /* 0x000fe20000010000 */
[----:B----4-:R-:W-:-:S02]  /*cb20*/  FADD.FTZ R34, R42, R25 ;  /* 0x000000192a227221 */ /* 0x010fc40000010000 */
[----:B------:R-:W2:Y:S01]  /*cb30*/  MUFU.EX2 R144, R144 ;  /* 0x0000009000907308 */ /* 0x000ea20000000800 */
[----:B------:R-:W-:Y:S01]  /*cb40*/  FADD.FTZ R50, R36, R67 ;  /* 0x0000004324327221 */ /* 0x000fe20000010000 */
[C---:B-1----:R-:W-:Y:S01]  /*cb50*/  FADD.FTZ R25, R141.reuse, R34 ;  /* 0x000000228d197221 */ /* 0x042fe20000010000 */
[----:B------:R-:W-:Y:S02]  /*cb60*/  F2FP.F16.F32.PACK_AB R33, R141, R42 ;  /* 0x0000002a8d21723e */ /* 0x000fe400000000ff */
[----:B------:R-:W-:Y:S01]  /*cb70*/  FADD.FTZ R67, R37, R50 ;  /* 0x0000003225437221 */ /* 0x000fe20000010000 */
[----:B------:R-:W-:Y:S02]  /*cb80*/  F2FP.F16.F32.PACK_AB R42, R45, R44 ;  /* 0x0000002c2d2a723e */ /* 0x000fe400000000ff */
[----:B------:R-:W1:Y:S01]  /*cb90*/  MUFU.EX2 R30, R30 ;  /* 0x0000001e001e7308 */ /* 0x000e620000000800 */
[----:B0-----:R-:W-:Y:S01]  /*cba0*/  FADD.FTZ R25, R46, R25 ;  /* 0x000000192e197221 */ /* 0x001fe20000010000 */
[----:B------:R-:W-:Y:S01]  /*cbb0*/  FADD.FTZ R34, R40, R67 ;  /* 0x0000004328227221 */ /* 0x000fe20000010000 */
[----:B------:R-:W-:-:S03]  /*cbc0*/  F2FP.F16.F32.PACK_AB R40, R41, R40 ;  /* 0x000000282928723e */ /* 0x000fc600000000ff */
[----:B------:R-:W-:Y:S02]  /*cbd0*/  FADD.FTZ R67, R41, R34 ;  /* 0x0000002229437221 */ /* 0x000fe40000010000 */
[----:B------:R-:W0:Y:S01]  /*cbe0*/  MUFU.EX2 R31, R31 ;  /* 0x0000001f001f7308 */ /* 0x000e220000000800 */
[----:B--2---:R-:W-:Y:S01]  /*cbf0*/  FADD.FTZ R25, R144, R25 ;  /* 0x0000001990197221 */ /* 0x004fe20000010000 */
[----:B------:R-:W-:-:S04]  /*cc00*/  FADD.FTZ R50, R44, R67 ;  /* 0x000000432c327221 */ /* 0x000fc80000010000 */
[----:B------:R-:W-:Y:S01]  /*cc10*/  FADD.FTZ R21, R45, R50 ;  /* 0x000000322d157221 */ /* 0x000fe20000010000 */
[----:B------:R-:W-:Y:S01]  /*cc20*/  F2FP.F16.F32.PACK_AB R50, R53, R52 ;  /* 0x000000343532723e */ /* 0x000fe200000000ff */
[----:B------:R-:W2:Y:S01]  /*cc30*/  MUFU.EX2 R43, R43 ;  /* 0x0000002b002b7308 */ /* 0x000ea20000000800 */
[----:B-1----:R-:W-:Y:S01]  /*cc40*/  FADD.FTZ R34, R30, R25 ;  /* 0x000000191e227221 */ /* 0x002fe20000010000 */
[----:B------:R-:W-:Y:S01]  /*cc50*/  FADD.FTZ R14, R48, R21 ;  /* 0x00000015300e7221 */ /* 0x000fe20000010000 */
[----:B------:R-:W-:Y:S02]  /*cc60*/  F2FP.F16.F32.PACK_AB R25, R35, R27 ;  /* 0x0000001b2319723e */ /* 0x000fe400000000ff */
[----:B------:R-:W-:Y:S01]  /*cc70*/  F2FP.F16.F32.PACK_AB R27, R39, R38 ;  /* 0x00000026271b723e */ /* 0x000fe200000000ff */
[C---:B------:R-:W-:Y:S01]  /*cc80*/  FADD.FTZ R15, R49.reuse, R14 ;  /* 0x0000000e310f7221 */ /* 0x040fe20000010000 */
[----:B------:R-:W-:Y:S01]  /*cc90*/  F2FP.F16.F32.PACK_AB R48, R49, R48 ;  /* 0x000000303130723e */ /* 0x000fe200000000ff */
[----:B------:R-:W1:Y:S01]  /*cca0*/  MUFU.EX2 R47, R47 ;  /* 0x0000002f002f7308 */ /* 0x000e620000000800 */
[----:B0-----:R-:W-:Y:S01]  /*ccb0*/  FADD.FTZ R28, R31, R34 ;  /* 0x000000221f1c7221 */ /* 0x001fe20000010000 */
[----:B------:R-:W-:Y:S01]  /*ccc0*/  FADD.FTZ R14, R52, R15 ;  /* 0x0000000f340e7221 */ /* 0x000fe20000010000 */
[----:B------:R-:W-:Y:S01]  /*ccd0*/  F2FP.F16.F32.PACK_AB R34, R37, R36 ;  /* 0x000000242522723e */ /* 0x000fe200000000ff */
[----:B------:R0:W-:Y:S01]  /*cce0*/  STSM.16.M88.4 [R23], R24 ;  /* 0x0000001817007844 */ /* 0x0001e20000000200 */
[----:B------:R-:W-:Y:S01]  /*ccf0*/  F2FP.F16.F32.PACK_AB R35, R144, R46 ;  /* 0x0000002e9023723e */ /* 0x000fe200000000ff */
[----:B------:R-:W-:Y:S01]  /*cd00*/  FADD.FTZ R15, R53, R14 ;  /* 0x0000000e350f7221 */ /* 0x000fe20000010000 */
[----:B------:R-:W-:Y:S01]  /*cd10*/  F2FP.F16.F32.PACK_AB R41, R31, R30 ;  /* 0x0000001e1f29723e */ /* 0x000fe200000000ff */
[----:B------:R-:W3:Y:S01]  /*cd20*/  MUFU.EX2 R51, R51 ;  /* 0x0000003300337308 */ /* 0x000ee20000000800 */
[----:B--2---:R-:W-:Y:S01]  /*cd30*/  FADD.FTZ R28, R43, R28 ;  /* 0x0000001c2b1c7221 */ /* 0x004fe20000010000 */
[----:B------:R-:W-:Y:S01]  /*cd40*/  FADD.FTZ R36, R56, R15 ;  /* 0x0000000f38247221 */ /* 0x000fe20000010000 */
[----:B------:R-:W-:Y:S01]  /*cd50*/  F2FP.F16.F32.PACK_AB R56, R57, R56 ;  /* 0x000000383938723e */ /* 0x000fe200000000ff */
[----:B------:R4:W-:Y:S04]  /*cd60*/  STSM.16.M88.4 [R19], R32 ;  /* 0x0000002013007844 */ /* 0x0009e80000000200 */
[----:B------:R-:W2:Y:S01]  /*cd70*/  MUFU.EX2 R54, R54 ;  /* 0x0000003600367308 */ /* 0x000ea20000000800 */
[C---:B-1----:R-:W-:Y:S01]  /*cd80*/  FADD.FTZ R28, R47.reuse, R28 ;  /* 0x0000001c2f1c7221 */ /* 0x042fe20000010000 */
[----:B------:R-:W-:-:S05]  /*cd90*/  F2FP.F16.F32.PACK_AB R43, R47, R43 ;  /* 0x0000002b2f2b723e */ /* 0x000fca00000000ff */
[----:B------:R4:W-:Y:S01]  /*cda0*/  STSM.16.M88.4 [R18], R40 ;  /* 0x0000002812007844 */ /* 0x0009e20000000200 */
[----:B------:R-:W1:Y:S01]  /*cdb0*/  MUFU.EX2 R4, R4 ;  /* 0x0000000400047308 */ /* 0x000e620000000800 */
[----:B---3--:R-:W-:-:S07]  /*cdc0*/  FADD.FTZ R13, R51, R28 ;  /* 0x0000001c330d7221 */ /* 0x008fce0000010000 */
[----:B------:R-:W3:Y:S01]  /*cdd0*/  MUFU.EX2 R3, R3 ;  /* 0x0000000300037308 */ /* 0x000ee20000000800 */
[C---:B--2---:R-:W-:Y:S01]  /*cde0*/  FADD.FTZ R13, R54.reuse, R13 ;  /* 0x0000000d360d7221 */ /* 0x044fe20000010000 */
[----:B------:R-:W-:-:S06]  /*cdf0*/  F2FP.F16.F32.PACK_AB R49, R54, R51 ;  /* 0x000000333631723e */ /* 0x000fcc00000000ff */
[----:B------:R-:W0:Y:S01]  /*ce00*/  MUFU.EX2 R60, R60 ;  /* 0x0000003c003c7308 */ /* 0x000e220000000800 */
[----:B-1----:R-:W-:Y:S01]  /*ce10*/  FADD.FTZ R13, R4, R13 ;  /* 0x0000000d040d7221 */ /* 0x002fe20000010000 */
[----:B------:R-:W-:-:S03]  /*ce20*/  F2FP.F16.F32.PACK_AB R51, R20, R4 ;  /* 0x000000041433723e */ /* 0x000fc600000000ff */
[----:B------:R-:W-:Y:S01]  /*ce30*/  FADD.FTZ R28, R20, R13 ;  /* 0x0000000d141c7221 */ /* 0x000fe20000010000 */
[----:B------:R-:W-:Y:S01]  /*ce40*/  FADD.FTZ R13, R57, R36 ;  /* 0x00000024390d7221 */ /* 0x000fe20000010000 */
[----:B------:R4:W-:Y:S01]  /*ce50*/  STSM.16.M88.4 [R17+0x27800], R48 ;  /* 0x0278003011007844 */ /* 0x0009e20000000200 */
[----:B------:R-:W1:Y:S01]  /*ce60*/  MUFU.EX2 R55, R55 ;  /* 0x0000003700377308 */ /* 0x000e620000000800 */
[----:B---3--:R-:W-:-:S07]  /*ce70*/  FADD.FTZ R28, R3, R28 ;  /* 0x0000001c031c7221 */ /* 0x008fce0000010000 */
[----:B------:R-:W2:Y:S01]  /*ce80*/  MUFU.EX2 R61, R61 ;  /* 0x0000003d003d7308 */ /* 0x000ea20000000800 */
[----:B0-----:R-:W-:-:S07]  /*ce90*/  FADD.FTZ R24, R60, R13 ;  /* 0x0000000d3c187221 */ /* 0x001fce0000010000 */
[----:B------:R-:W0:Y:S01]  /*cea0*/  MUFU.EX2 R59, R59 ;  /* 0x0000003b003b7308 */ /* 0x000e220000000800 */
[C---:B-1----:R-:W-:Y:S01]  /*ceb0*/  FADD.FTZ R28, R55.reuse, R28 ;  /* 0x0000001c371c7221 */ /* 0x042fe20000010000 */
[----:B------:R-:W-:-:S06]  /*cec0*/  F2FP.F16.F32.PACK_AB R57, R55, R3 ;  /* 0x000000033739723e */ /* 0x000fcc00000000ff */
[----:B------:R-:W1:Y:S01]  /*ced0*/  MUFU.EX2 R64, R64 ;  /* 0x0000004000407308 */ /* 0x000e620000000800 */
[C---:B--2---:R-:W-:Y:S01]  /*cee0*/  FADD.FTZ R15, R61.reuse, R24 ;  /* 0x000000183d0f7221 */ /* 0x044fe20000010000 */
[----:B------:R-:W-:-:S06]  /*cef0*/  F2FP.F16.F32.PACK_AB R58, R61, R60 ;  /* 0x0000003c3d3a723e */ /* 0x000fcc00000000ff */
[----:B------:R-:W2:Y:S01]  /*cf00*/  MUFU.EX2 R62, R62 ;  /* 0x0000003e003e7308 */ /* 0x000ea20000000800 */
[----:B0-----:R-:W-:-:S07]  /*cf10*/  FADD.FTZ R13, R59, R28 ;  /* 0x0000001c3b0d7221 */ /* 0x001fce0000010000 */
[----:B------:R-:W0:Y:S01]  /*cf20*/  MUFU.EX2 R65, R65 ;  /* 0x0000004100417308 */ /* 0x000e220000000800 */
[----:B-1----:R-:W-:-:S07]  /*cf30*/  FADD.FTZ R24, R64, R15 ;  /* 0x0000000f40187221 */ /* 0x002fce0000010000 */
[----:B------:R-:W1:Y:S01]  /*cf40*/  MUFU.EX2 R63, R63 ;  /* 0x0000003f003f7308 */ /* 0x000e620000000800 */
[C---:B--2---:R-:W-:Y:S01]  /*cf50*/  FADD.FTZ R4, R62.reuse, R13 ;  /* 0x0000000d3e047221 */ /* 0x044fe20000010000 */
[----:B------:R-:W-:-:S05]  /*cf60*/  F2FP.F16.F32.PACK_AB R59, R62, R59 ;  /* 0x0000003b3e3b723e */ /* 0x000fca00000000ff */
[----:B------:R4:W-:Y:S01]  /*cf70*/  STSM.16.M88.4 [R136], R56 ;  /* 0x0000003888007844 */ /* 0x0009e20000000200 */
[----:B------:R-:W2:Y:S01]  /*cf80*/  MUFU.EX2 R68, R68 ;  /* 0x0000004400447308 */ /* 0x000ea20000000800 */
[C---:B0-----:R-:W-:Y:S01]  /*cf90*/  FADD.FTZ R15, R65.reuse, R24 ;  /* 0x00000018410f7221 */ /* 0x041fe20000010000 */
[----:B------:R-:W-:-:S06]  /*cfa0*/  F2FP.F16.F32.PACK_AB R64, R65, R64 ;  /* 0x000000404140723e */ /* 0x000fcc00000000ff */
[----:B------:R-:W0:Y:S01]  /*cfb0*/  MUFU.EX2 R12, R75 ;  /* 0x0000004b000c7308 */ /* 0x000e220000000800 */
[----:B-1----:R-:W-:-:S07]  /*cfc0*/  FADD.FTZ R13, R63, R4 ;  /* 0x000000043f0d7221 */ /* 0x002fce0000010000 */
[----:B------:R-:W1:Y:S01]  /*cfd0*/  MUFU.EX2 R69, R69 ;  /* 0x0000004500457308 */ /* 0x000e620000000800 */
[----:B--2---:R-:W-:-:S07]  /*cfe0*/  FADD.FTZ R20, R68, R15 ;  /* 0x0000000f44147221 */ /* 0x004fce0000010000 */
[----:B------:R-:W2:Y:S01]  /*cff0*/  MUFU.EX2 R67, R78 ;  /* 0x0000004e00437308 */ /* 0x000ea20000000800 */
[C---:B0-----:R-:W-:Y:S01]  /*d000*/  FADD.FTZ R4, R12.reuse, R13 ;  /* 0x0000000d0c047221 */ /* 0x041fe20000010000 */
[----:B------:R-:W-:Y:S01]  /*d010*/  F2FP.F16.F32.PACK_AB R65, R12, R63 ;  /* 0x0000003f0c41723e */ /* 0x000fe200000000ff */
[----:B------:R-:W-:-:S05]  /*d020*/  IMAD.MOV.U32 R12, RZ, RZ, R0 ;  /* 0x000000ffff0c7224 */ /* 0x000fca00078e0000 */
[----:B------:R-:W0:Y:S01]  /*d030*/  MUFU.EX2 R72, R72 ;  /* 0x0000004800487308 */ /* 0x000e220000000800 */
[C---:B-1----:R-:W-:Y:S01]  /*d040*/  FADD.FTZ R15, R69.reuse, R20 ;  /* 0x00000014450f7221 */ /* 0x042fe20000010000 */
[----:B------:R-:W-:-:S06]  /*d050*/  F2FP.F16.F32.PACK_AB R66, R69, R68 ;  /* 0x000000444542723e */ /* 0x000fcc00000000ff */
[----:B------:R-:W1:Y:S01]  /*d060*/  MUFU.EX2 R73, R73 ;  /* 0x0000004900497308 */ /* 0x000e620000000800 */
[----:B--2---:R-:W-:-:S07]  /*d070*/  FADD.FTZ R13, R67, R4 ;  /* 0x00000004430d7221 */ /* 0x004fce0000010000 */
[----:B------:R-:W2:Y:S01]  /*d080*/  MUFU.EX2 R14, R79 ;  /* 0x0000004f000e7308 */ /* 0x000ea20000000800 */
[----:B0-----:R-:W-:-:S07]  /*d090*/  FADD.FTZ R4, R72, R15 ;  /* 0x0000000f48047221 */ /* 0x001fce0000010000 */
[----:B------:R-:W0:Y:S01]  /*d0a0*/  MUFU.EX2 R76, R76 ;  /* 0x0000004c004c7308 */ /* 0x000e220000000800 */
[C---:B-1----:R-:W-:Y:S01]  /*d0b0*/  FADD.FTZ R15, R73.reuse, R4 ;  /* 0x00000004490f7221 */ /* 0x042fe20000010000 */
[----:B------:R-:W-:-:S06]  /*d0c0*/  F2FP.F16.F32.PACK_AB R72, R73, R72 ;  /* 0x000000484948723e */ /* 0x000fcc00000000ff */
[----:B------:R-:W1:Y:S01]  /*d0d0*/  MUFU.EX2 R80, R80 ;  /* 0x0000005000507308 */ /* 0x000e620000000800 */
[C---:B--2---:R-:W-:Y:S01]  /*d0e0*/  F2FP.F16.F32.PACK_AB R67, R14.reuse, R67 ;  /* 0x000000430e43723e */ /* 0x044fe200000000ff */
[----:B------:R-:W-:-:S04]  /*d0f0*/  FADD.FTZ R13, R14, R13 ;  /* 0x0000000d0e0d7221 */ /* 0x000fc80000010000 */
[----:B------:R4:W-:Y:S02]  /*d100*/  STSM.16.M88.4 [R19+0x6000], R64 ;  /* 0x0060004013007844 */ /* 0x0009e40000000200 */
[----:B------:R-:W2:Y:S01]  /*d110*/  MUFU.EX2 R82, R82 ;  /* 0x0000005200527308 */ /* 0x000ea20000000800 */
[----:B0-----:R-:W-:-:S07]  /*d120*/  FADD.FTZ R15, R76, R15 ;  /* 0x0000000f4c0f7221 */ /* 0x001fce0000010000 */
[----:B------:R-:W0:Y:S01]  /*d130*/  MUFU.EX2 R83, R83 ;  /* 0x0000005300537308 */ /* 0x000e220000000800 */
[C---:B-1----:R-:W-:Y:S01]  /*d140*/  F2FP.F16.F32.PACK_AB R74, R80.reuse, R76 ;  /* 0x0000004c504a723e */ /* 0x042fe200000000ff */
[----:B------:R-:W-:-:S06]  /*d150*/  FADD.FTZ R4, R80, R15 ;  /* 0x0000000f50047221 */ /* 0x000fcc0000010000 */
[----:B------:R-:W1:Y:S01]  /*d160*/  MUFU.EX2 R86, R86 ;  /* 0x0000005600567308 */ /* 0x000e620000000800 */
[----:B--2---:R-:W-:-:S07]  /*d170*/  FADD.FTZ R13, R82, R13 ;  /* 0x0000000d520d7221 */ /* 0x004fce0000010000 */
[----:B------:R-:W2:Y:S01]  /*d180*/  MUFU.EX2 R84, R84 ;  /* 0x0000005400547308 */ /* 0x000ea20000000800 */
[C---:B0-----:R-:W-:Y:S01]  /*d190*/  F2FP.F16.F32.PACK_AB R73, R83.reuse, R82 ;  /* 0x000000525349723e */ /* 0x041fe200000000ff */
[----:B------:R-:W-:-:S04]  /*d1a0*/  FADD.FTZ R13, R83, R13 ;  /* 0x0000000d530d7221 */ /* 0x000fc80000010000 */
[----:B-1----:R-:W-:Y:S01]  /*d1b0*/  FADD.FTZ R13, R86, R13 ;  /* 0x0000000d560d7221 */ /* 0x002fe20000010000 */
[----:B--2---:R-:W-:-:S03]  /*d1c0*/  F2FP.F16.F32.PACK_AB R75, R84, R86 ;  /* 0x00000056544b723e */ /* 0x004fc600000000ff */
[----:B------:R-:W-:Y:S01]  /*d1d0*/  FADD.FTZ R3, R84, R13 ;  /* 0x0000000d54037221 */ /* 0x000fe20000010000 */
[----:B------:R-:W-:Y:S01]  /*d1e0*/  IMAD.MOV.U32 R13, RZ, RZ, R7 ;  /* 0x000000ffff0d7224 */ /* 0x000fe200078e0007 */
[----:B------:R4:W-:Y:S01]  /*d1f0*/  STSM.16.M88.4 [R18+0x6000], R72 ;  /* 0x0060004812007844 */ /* 0x0009e20000000200 */
[----:B------:R0:W-:Y:S06]  /*d200*/  MEMBAR.ALL.CTA ;  /* 0x0000000000007992 */ /* 0x0001ec0000008000 */
[----:B0-----:R-:W0:Y:S02]  /*d210*/  FENCE.VIEW.ASYNC.S ;  /* 0x00000000000073c6 */ /* 0x001e240000000000 */
[----:B0-----:R-:W-:Y:S01]  /*d220*/  NOP ;  /* 0x0000000000007918 */ /* 0x001fe20000000000 */
[----:B------:R-:W-:Y:S05]  /*d230*/  @P2 BRA `(.L_x_915) ;  /* 0xffffffd000002947 */ /* 0x000fea000383ffff */
.L_x_898:
[----:B------:R-:W-:Y:S06]  /*d240*/  BAR.ARV 0x8, 0x1a0 ;  /* 0x0206800000007b1d */ /* 0x000fec0000002000 */
[----:B------:R-:W-:Y:S05]  /*d250*/  @!P0 BRA `(.L_x_916) ;  /* 0x0000000000048947 */ /* 0x000fea0003800000 */
[----:B------:R-:W-:Y:S01]  /*d260*/  BPT.TRAP 0x1 ;  /* 0x000000040000795c */ /* 0x000fe20000300000 */
.L_x_916:
[----:B------:R-:W-:Y:S01]  /*d270*/  ULEA UR9, UR43, UR42, 0x3 ;  /* 0x0000002a2b097291 */ /* 0x000fe2000f8e183f */
[----:B------:R-:W-:-:S05]  /*d280*/  IMAD.U32 R2, RZ, RZ, UR46 ;  /* 0x0000002eff027e24 */ /* 0x000fca000f8e00ff */
[----:B------:R-:W-:-:S04]  /*d290*/  SHF.L.U32 R2, R2, 0x1f, RZ ;  /* 0x0000001f02027819 */ /* 0x000fc800000006ff */
[----:B------:R0:W3:Y:S01]  /*d2a0*/  SYNCS.PHASECHK.TRANS64.TRYWAIT P2, [UR9+0x2d850], R2 ;  /* 0x02d85002ff0075a7 */ /* 0x0000e20008040149 */
[----:B------:R-:W-:Y:S05]  /*d2b0*/  @!P0 BRA `(.L_x_917) ;  /* 0x0000000000048947 */ /* 0x000fea0003800000 */
[----:B------:R-:W-:Y:S01]  /*d2c0*/  BPT.TRAP 0x1 ;  /* 0x000000040000795c */ /* 0x000fe20000300000 */
.L_x_917:
[----:B---3--:R-:W-:Y:S05]  /*d2d0*/  @P2 BRA `(.L_x_918) ;  /* 0x0000000000082947 */ /* 0x008fea0003800000 */
[----:B------:R-:W3:Y:S02]  /*d2e0*/  SYNCS.PHASECHK.TRANS64.TRYWAIT P0, [UR9+0x2d850], R2 ;  /* 0x02d85002ff0075a7 */ /* 0x000ee40008000149 */
[----:B---3--:R-:W-:Y:S05]  /*d2f0*/  @!P0 BRA `(.L_x_919) ;  /* 0x0000007000788947 */ /* 0x008fea0003800000 */
.L_x_918:
[----:B------:R-:W-:Y:S01]  /*d300*/  UIADD3 UR42, UR42, 0x400, URZ ;  /* 0x000004002a2a7890 */ /* 0x000fe2000fffe03f */
[----:B------:R-:W-:Y:S01]  /*d310*/  WARPGROUP.ARRIVE ;  /* 0x00000000000079c5 */ /* 0x000fe20000000000 */
[----:B------:R-:W-:Y:S01]  /*d320*/  ULOP3.LUT UR37, UR37, 0x10000, URZ, 0xfc, !UPT ;  /* 0x0001000025257892 */ /* 0x000fe2000f8efc3f */
[----:B---3--:R-:W3:Y:S01]  /*d330*/  SHFL.BFLY PT, R5, R4, 0x2, 0x1f ;  /* 0x0c401f0004057f89 */ /* 0x008ee200000e0000 */
[----:B------:R-:W-:Y:S01]  /*d340*/  USHF.R.U32.HI UR42, URZ, 0x4, UR42 ;  /* 0x000000043f2a7899 */ /* 0x000fe2000801162a */
[----:B-1----:R-:W-:Y:S01]  /*d350*/  IMAD.U32 R13, RZ, RZ, UR33 ;  /* 0x00000021ff0d7e24 */ /* 0x002fe2000f8e00ff */
[----:B------:R-:W-:Y:S01]  /*d360*/  UMOV UR5, 0x40000040 ;  /* 0x4000004000057882 */ /* 0x000fe20000000000 */
[----:B------:R-:W-:Y:S01]  /*d370*/  UMOV UR7, 0x80000020 ;  /* 0x8000002000077882 */ /* 0x000fe20000000000 */
[----:B------:R-:W-:Y:S01]  /*d380*/  ULOP3.LUT UR42, UR42, 0x3fff, URZ, 0xc0, !UPT ;  /* 0x00003fff2a2a7892 */ /* 0x000fe2000f8ec03f */
[----:B0-----:R-:W0:Y:S01]  /*d390*/  SHFL.BFLY PT, R2, R3, 0x2, 0x1f ;  /* 0x0c401f0003027f89 */ /* 0x001e2200000e0000 */
[----:B------:R-:W-:Y:S01]  /*d3a0*/  UMOV UR4, UR37 ;  /* 0x0000002500047c82 */ /* 0x000fe20008000000 */
[----:B------:R-:W-:-:S02]  /*d3b0*/  UIADD3 UR44, UR44, 0x1, URZ ;  /* 0x000000012c2c7890 */ /* 0x000fc4000fffe03f */
[----:B------:R-:W-:-:S04]  /*d3c0*/  ULOP3.LUT UR8, UR42, 0x2000000, URZ, 0xfc, !UPT ;  /* 0x020000002a087892 */ /* 0x000fc8000f8efc3f */
[----:B------:R-:W-:Y:S02]  /*d3d0*/  UIMAD UR8, UR43, 0x600, UR8 ;  /* 0x000006002b0878a4 */ /* 0x000fe4000f8e0208 */
[----:B------:R-:W-:-:S04]  /*d3e0*/  UIADD3 UR43, UR43, 0x1, URZ ;  /* 0x000000012b2b7890 */ /* 0x000fc8000fffe03f */
[----:B------:R-:W-:Y:S01]  /*d3f0*/  UISETP.NE.AND UP0, UPT, UR43, 0x2, UPT ;  /* 0x000000022b00788c */ /* 0x000fe2000bf05270 */
[----:B------:R-:W-:Y:S02]  /*d400*/  UMOV UR6, UR8 ;  /* 0x0000000800067c82 */ /* 0x000fe40008000000 */
[----:B------:R-:W-:Y:S01]  /*d410*/  HGMMA.64x96x16.F32 R88, gdesc[UR4].tnspB, R88, gsb0 ;  /* 0x41600000045879f0 */ /* 0x000fe20008000858 */
[----:B------:R-:W-:Y:S01]  /*d420*/  UIADD3 UR4, UR37, 0x2, URZ ;  /* 0x0000000225047890 */ /* 0x000fe2000fffe03f */
[----:B---3--:R-:W-:Y:S01]  /*d430*/  FADD.FTZ R5, R5, R4 ;  /* 0x0000000405057221 */ /* 0x008fe20000010000 */
[----:B------:R-:W-:Y:S01]  /*d440*/  UIADD3 UR6, UR8, 0x40, URZ ;  /* 0x0000004008067890 */ /* 0x000fe2000fffe03f */
[----:B------:R-:W-:Y:S01]  /*d450*/  IMAD.MOV.U32 R4, RZ, RZ, RZ ;  /* 0x000000ffff047224 */ /* 0x000fe200078e00ff */
[----:B------:R-:W-:Y:S01]  /*d460*/  UMOV UR5, 0x40000040 ;  /* 0x4000004000057882 */ /* 0x000fe20000000000 */
[----:B------:R-:W-:Y:S01]  /*d470*/  UMOV UR7, 0x80000020 ;  /* 0x8000002000077882 */ /* 0x000fe20000000000 */
[----:B0-----:R-:W-:Y:S01]  /*d480*/  FADD.FTZ R6, R2, R3 ;  /* 0x0000000302067221 */ /* 0x001fe20000010000 */
[----:B------:R-:W-:Y:S01]  /*d490*/  IMAD.MOV.U32 R3, RZ, RZ, -0x800000 ;  /* 0xff800000ff037424 */ /* 0x000fe200078e00ff */
[----:B------:R-:W0:Y:S01]  /*d4a0*/  SHFL.BFLY PT, R2, R5, 0x1, 0x1f ;  /* 0x0c201f0005027f89 */ /* 0x000e2200000e0000 */
[----:B------:R-:W-:-:S03]  /*d4b0*/  USEL UR43, UR43, URZ, UP0 ;  /* 0x0000003f2b2b7287 */ /* 0x000fc60008000000 */
[----:B------:R-:W1:Y:S01]  /*d4c0*/  SHFL.BFLY PT, R9, R6, 0x1, 0x1f ;  /* 0x0c201f0006097f89 */ /* 0x000e6200000e0000 */
[----:B0-----:R-:W-:Y:S01]  /*d4d0*/  FADD.FTZ R11, R5, R2 ;  /* 0x00000002050b7221 */ /* 0x001fe20000010000 */
[----:B------:R-:W-:Y:S02]  /*d4e0*/  IMAD.U32 R5, RZ, RZ, UR33 ;  /* 0x00000021ff057e24 */ /* 0x000fe4000f8e00ff */
[----:B------:R-:W-:Y:S02]  /*d4f0*/  IMAD.MOV.U32 R2, RZ, RZ, -0x800000 ;  /* 0xff800000ff027424 */ /* 0x000fe400078e00ff */
[----:B-1----:R-:W-:Y:S01]  /*d500*/  FADD.FTZ R12, R6, R9 ;  /* 0x00000009060c7221 */ /* 0x002fe20000010000 */
[----:B------:R-:W-:Y:S01]  /*d510*/  FSETP.NE.FTZ.AND P0, PT, R11, RZ, PT ;  /* 0x000000ff0b00720b */ /* 0x000fe20003f15000 */
[----:B------:R-:W-:Y:S02]  /*d520*/  IMAD.U32 R6, RZ, RZ, UR9 ;  /* 0x00000009ff067e24 */ /* 0x000fe4000f8e00ff */
[----:B------:R-:W-:Y:S01]  /*d530*/  IMAD.MOV.U32 R9, RZ, RZ, RZ ;  /* 0x000000ffff097224 */ /* 0x000fe200078e00ff */
[----:B------:R-:W-:Y:S01]  /*d540*/  FSETP.NE.FTZ.AND P2, PT, R12, RZ, PT ;  /* 0x000000ff0c00720b */ /* 0x000fe20003f55000 */
[----:B------:R-:W-:-:S08]  /*d550*/  @!P1 VIADD R6, R6, 0x2d860 ;  /* 0x0002d86006069836 */ /* 0x000fd00000000000 */
[----:B------:R-:W0:Y:S01]  /*d560*/  @P0 MUFU.LG2 R8, R11 ;  /* 0x0000000b00080308 */ /* 0x000e220000000c00 */
[----:B------:R-:W-:-:S07]  /*d570*/  @P0 FMUL.FTZ R5, R5, 0.69314718246459960938 ;  /* 0x3f31721805050820 */ /* 0x000fce0000410000 */
[----:B------:R-:W1:Y:S08]  /*d580*/  @P2 MUFU.LG2 R10, R12 ;  /* 0x0000000c000a2308 */ /* 0x000e700000000c00 */
[----:B------:R3:W5:Y:S01]  /*d590*/  @P0 MUFU.RCP R4, R11 ;  /* 0x0000000b00040308 */ /* 0x0007620000001000 */
[----:B0-----:R-:W-:-:S04]  /*d5a0*/  @P0 FMUL.FTZ R8, R8, 0.69314718246459960938 ;  /* 0x3f31721808080820 */ /* 0x001fc80000410000 */
[----:B------:R-:W-:Y:S01]  /*d5b0*/  @P0 FFMA.FTZ R2, R5, R0, R8 ;  /* 0x0000000005020223 */ /* 0x000fe20000010008 */
[----:B------:R-:W-:Y:S02]  /*d5c0*/  @!P1 PRMT R5, RZ, 0x654, R6 ;  /* 0x00000654ff059816 */ /* 0x000fe40000000006 */
[----:B------:R-:W0:Y:S01]  /*d5d0*/  @P2 MUFU.RCP R9, R12 ;  /* 0x0000000c00092308 */ /* 0x000e220000001000 */
[----:B---3--:R-:W-:Y:S01]  /*d5e0*/  @P2 FMUL.FTZ R11, R13, 0.69314718246459960938 ;  /* 0x3f3172180d0b2820 */ /* 0x008fe20000410000 */
[----:B-1----:R-:W-:Y:S01]  /*d5f0*/  @P2 FMUL.FTZ R10, R10, 0.69314718246459960938 ;  /* 0x3f3172180a0a2820 */ /* 0x002fe20000410000 */
[----:B------:R-:W-:-:S03]  /*d600*/  PLOP3.LUT P0, PT, PT, PT, PT, 0x8, 0x0 ;  /* 0x000000000000781c */ /* 0x000fc60003f0e170 */
        /* <DEDUP_REMOVED lines=50> */
[-C--:B-----5:R-:W-:Y:S01]  /*d930*/  FMUL.FTZ R0, R88, R4.reuse ;  /* 0x0000000458007220 */ /* 0x0a0fe20000410000 */
        /* <DEDUP_REMOVED lines=17> */
[-C--:B--2---:R-:W-:Y:S01]  /*da50*/  FMUL.FTZ R26, R124, R4.reuse ;  /* 0x000000047c1a7220 */ /* 0x084fe20000410000 */
        /* <DEDUP_REMOVED lines=29> */
.L_x_849:
[----:B------:R-:W0:Y:S08]  /*dc30*/  S2UR UR4, SR_CgaCtaId ;  /* 0x00000000000479c3 */ /* 0x000e300000008800 */
[----:B------:R-:W-:Y:S06]  /*dc40*/  BAR.SYNC.DEFER_BLOCKING 0x5, 0x1a0 ;  /* 0x0146800000007b1d */ /* 0x000fec0000010000 */
[----:B------:R-:W-:Y:S01]  /*dc50*/  UMOV UR42, 0x400 ;  /* 0x00000400002a7882 */ /* 0x000fe20000000000 */
[----:B------:R-:W-:Y:S01]  /*dc60*/  BSSY B0, `(.L_x_920) ;  /* 0x0000179000007945 */ /* 0x000fe20003800000 */
[----:B0-----:R-:W-:-:S09]  /*dc70*/  ULEA UR42, UR4, UR42, 0x18 ;  /* 0x0000002a042a7291 */ /* 0x001fd2000f8ec03f */
[----:B------:R-:W0:Y:S02]  /*dc80*/  LDS.128 R144, [UR42+0x2d8d0] ;  /* 0x02d8d02aff907984 */ /* 0x000e240008000c00 */
[----:B0-----:R-:W-:Y:S02]  /*dc90*/  R2UR UR6, R146 ;  /* 0x00000000920672ca */ /* 0x001fe400000e0000 */
[----:B------:R-:W-:Y:S01]  /*dca0*/  R2UR UR5, R147 ;  /* 0x00000000930572ca */ /* 0x000fe200000e0000 */
[----:B------:R-:W-:Y:S06]  /*dcb0*/  BAR.ARV 0x4, 0x1a0 ;  /* 0x0106800000007b1d */ /* 0x000fec0000002000 */
[----:B------:R-:W-:Y:S08]  /*dcc0*/  @P0 BRA `(.L_x_921) ;  /* 0x0000000c00cc0947 */ /* 0x000ff00003800000 */
[----:B------:R-:W0:Y:S08]  /*dcd0*/  S2UR UR4, SR_SWINHI ;  /* 0x00000000000479c3 */ /* 0x000e300000002f00 */
[----:B------:R-:W-:Y:S01]  /*dce0*/  BAR.SYNC.DEFER_BLOCKING 0x1, 0x180 ;  /* 0x0046000000007b1d */ /* 0x000fe20000010000 */
[----:B------:R-:W-:Y:S02]  /*dcf0*/  F2FP.F16.F32.PACK_AB R6, R6, R29 ;  /* 0x0000001d0606723e */ /* 0x000fe400000000ff */
[----:B------:R-:W-:-:S02]  /*dd00*/  F2FP.F16.F32.PACK_AB R7, R7, R94 ;  /* 0x0000005e0707723e */ /* 0x000fc400000000ff */
[----:B------:R-:W-:Y:S02]  /*dd10*/  F2FP.F16.F32.PACK_AB R128, R129, R128 ;  /* 0x000000808180723e */ /* 0x000fe400000000ff */
[----:B------:R-:W-:Y:S02]  /*dd20*/  F2FP.F16.F32.PACK_AB R26, R125, R26 ;  /* 0x0000001a7d1a723e */ /* 0x000fe400000000ff */
[----:B------:R-:W-:Y:S02]  /*dd30*/  F2FP.F16.F32.PACK_AB R27, R27, R126 ;  /* 0x0000007e1b1b723e */ /* 0x000fe400000000ff */
[----:B------:R-:W-:Y:S02]  /*dd40*/  F2FP.F16.F32.PACK_AB R129, R131, R130 ;  /* 0x000000828381723e */ /* 0x000fe400000000ff */
[----:B------:R-:W-:Y:S02]  /*dd50*/  F2FP.F16.F32.PACK_AB R130, R133, R132 ;  /* 0x000000848582723e */ /* 0x000fe400000000ff */
[----:B------:R-:W-:Y:S01]  /*dd60*/  F2FP.F16.F32.PACK_AB R131, R135, R134 ;  /* 0x000000868783723e */ /* 0x000fe200000000ff */
[----:B------:R-:W-:Y:S01]  /*dd70*/  UMOV UR8, UR42 ;  /* 0x0000002a00087c82 */ /* 0x000fe20008000000 */
[----:B0-----:R-:W-:Y:S01]  /*dd80*/  UMOV UR9, UR4 ;  /* 0x0000000400097c82 */ /* 0x001fe20008000000 */
[----:B------:R-:W-:-:S02]  /*dd90*/  IMAD.U32 R20, RZ, RZ, UR8 ;  /* 0x00000008ff147e24 */ /* 0x000fc4000f8e00ff */
[----:B------:R-:W-:Y:S01]  /*dda0*/  IMAD.U32 R21, RZ, RZ, UR9 ;  /* 0x00000009ff157e24 */ /* 0x000fe2000f8e00ff */
[----:B------:R-:W-:Y:S02]  /*ddb0*/  ULDC.64 UR8, c[0x0][0xbd8] ;  /* 0x0002f60000087ab9 */ /* 0x000fe40000000a00 */
[----:B------:R-:W-:Y:S01]  /*ddc0*/  UISETP.NE.U32.AND UP0, UPT, UR8, URZ, UPT ;  /* 0x0000003f0800728c */ /* 0x000fe2000bf05070 */
[----:B------:R-:W-:-:S03]  /*ddd0*/  IMAD.WIDE R4, R152, 0x2, R20 ;  /* 0x0000000298047825 */ /* 0x000fc600078e0214 */
[----:B------:R-:W-:Y:S01]  /*dde0*/  UISETP.NE.AND.EX UP0, UPT, UR9, URZ, UPT, UP0 ;  /* 0x0000003f0900728c */ /* 0x000fe2000bf05300 */
[C---:B------:R-:W-:Y:S02]  /*ddf0*/  LOP3.LUT R9, R4.reuse, 0x180, RZ, 0xc0, !PT ;  /* 0x0000018004097812 */ /* 0x040fe400078ec0ff */
[----:B------:R-:W-:Y:S01]  /*de00*/  ULDC.64 UR8, c[0x0][0xbd8] ;  /* 0x0002f60000087ab9 */ /* 0x000fe20000000a00 */
[C---:B------:R-:W-:Y:S01]  /*de10*/  IADD3 R25, P0, R4.reuse, 0x6020, RZ ;  /* 0x0000602004197810 */ /* 0x040fe20007f1e0ff */
[----:B------:R-:W-:Y:S01]  /*de20*/  UIMAD.WIDE UR8, UR40, 0x4, UR8 ;  /* 0x00000004280878a5 */ /* 0x000fe2000f8e0208 */
[----:B------:R-:W-:Y:S02]  /*de30*/  SHF.R.U64 R9, R9, 0x3, RZ ;  /* 0x0000000309097819 */ /* 0x000fe400000012ff */
[C---:B------:R-:W-:Y:S02]  /*de40*/  IADD3 R11, P1, R4.reuse, 0x6000, RZ ;  /* 0x00006000040b7810 */ /* 0x040fe40007f3e0ff */
[----:B------:R-:W-:-:S02]  /*de50*/  IADD3 R37, P2, R4, 0x3020, RZ ;  /* 0x0000302004257810 */ /* 0x000fc40007f5e0ff */
[C---:B----4-:R-:W-:Y:S02]  /*de60*/  IADD3 R35, P3, R4.reuse, 0x3000, RZ ;  /* 0x0000300004237810 */ /* 0x050fe40007f7e0ff */
[----:B------:R-:W-:Y:S01]  /*de70*/  IADD3 R33, P4, R4, 0x20, RZ ;  /* 0x0000002004217810 */ /* 0x000fe20007f9e0ff */
[--C-:B------:R-:W-:Y:S01]  /*de80*/  IMAD.X R13, RZ, RZ, R5.reuse, P2 ;  /* 0x000000ffff0d7224 */ /* 0x100fe200010e0605 */
[----:B------:R-:W-:Y:S01]  /*de90*/  LOP3.LUT R4, R9, R4, RZ, 0x3c, !PT ;  /* 0x0000000409047212 */ /* 0x000fe200078e3cff */
[--C-:B------:R-:W-:Y:S01]  /*dea0*/  IMAD.X R15, RZ, RZ, R5.reuse, P3 ;  /* 0x000000ffff0f7224 */ /* 0x100fe200018e0605 */
[----:B------:R-:W-:Y:S01]  /*deb0*/  LOP3.LUT R24, R25, 0x180, RZ, 0xc0, !PT ;  /* 0x0000018019187812 */ /* 0x000fe200078ec0ff */
[----:B------:R-:W-:Y:S01]  /*dec0*/  IMAD.X R9, RZ, RZ, R5, P4 ;  /* 0x000000ffff097224 */ /* 0x000fe200020e0605 */
[----:B------:R-:W-:Y:S02]  /*ded0*/  LOP3.LUT R10, R11, 0x180, RZ, 0xc0, !PT ;  /* 0x000001800b0a7812 */ /* 0x000fe400078ec0ff */
[----:B------:R-:W-:-:S02]  /*dee0*/  MOV R31, R4 ;  /* 0x00000004001f7202 */ /* 0x000fc40000000f00 */
[----:B------:R-:W-:Y:S02]  /*def0*/  F2FP.F16.F32.PACK_AB R4, R89, R0 ;  /* 0x000000005904723e */ /* 0x000fe400000000ff */
[----:B------:R-:W-:Y:S02]  /*df00*/  LOP3.LUT R8, R35, 0x180, RZ, 0xc0, !PT ;  /* 0x0000018023087812 */ /* 0x000fe400078ec0ff */
[----:B------:R-:W-:Y:S02]  /*df10*/  LOP3.LUT R0, R33, 0x180, RZ, 0xc0, !PT ;  /* 0x0000018021007812 */ /* 0x000fe400078ec0ff */
[----:B------:R-:W-:Y:S02]  /*df20*/  SHF.R.U64 R24, R24, 0x3, RZ ;  /* 0x0000000318187819 */ /* 0x000fe400000012ff */
[----:B------:R-:W-:Y:S02]  /*df30*/  SHF.R.U64 R10, R10, 0x3, RZ ;  /* 0x000000030a0a7819 */ /* 0x000fe400000012ff */
[----:B------:R-:W-:-:S02]  /*df40*/  LOP3.LUT R12, R37, 0x180, RZ, 0xc0, !PT ;  /* 0x00000180250c7812 */ /* 0x000fc400078ec0ff */
[----:B------:R-:W-:Y:S02]  /*df50*/  SHF.R.U64 R8, R8, 0x3, RZ ;  /* 0x0000000308087819 */ /* 0x000fe400000012ff */
[----:B------:R-:W-:Y:S02]  /*df60*/  SHF.R.U64 R0, R0, 0x3, RZ ;  /* 0x0000000300007819 */ /* 0x000fe400000012ff */
[----:B------:R-:W-:Y:S01]  /*df70*/  LOP3.LUT R24, R24, R25, RZ, 0x3c, !PT ;  /* 0x0000001918187212 */ /* 0x000fe200078e3cff */
[--C-:B------:R-:W-:Y:S01]  /*df80*/  IMAD.X R25, RZ, RZ, R5.reuse, P0 ;  /* 0x000000ffff197224 */ /* 0x100fe200000e0605 */
[----:B------:R-:W-:Y:S01]  /*df90*/  LOP3.LUT R10, R10, R11, RZ, 0x3c, !PT ;  /* 0x0000000b0a0a7212 */ /* 0x000fe200078e3cff */
[----:B------:R-:W-:Y:S01]  /*dfa0*/  IMAD.X R11, RZ, RZ, R5, P1 ;  /* 0x000000ffff0b7224 */ /* 0x000fe200008e0605 */
[----:B------:R-:W-:Y:S02]  /*dfb0*/  SHF.R.U64 R12, R12, 0x3, RZ ;  /* 0x000000030c0c7819 */ /* 0x000fe400000012ff */
[----:B------:R-:W-:-:S02]  /*dfc0*/  LOP3.LUT R14, R8, R35, RZ, 0x3c, !PT ;  /* 0x00000023080e7212 */ /* 0x000fc400078e3cff */
[----:B------:R-:W-:Y:S02]  /*dfd0*/  F2FP.F16.F32.PACK_AB R5, R91, R90 ;  /* 0x0000005a5b05723e */ /* 0x000fe400000000ff */
[----:B------:R-:W-:Y:S02]  /*dfe0*/  LOP3.LUT R8, R0, R33, RZ, 0x3c, !PT ;  /* 0x0000002100087212 */ /* 0x000fe400078e3cff */
[----:B------:R-:W-:Y:S01]  /*dff0*/  LOP3.LUT R12, R12, R37, RZ, 0x3c, !PT ;  /* 0x000000250c0c7212 */ /* 0x000fe200078e3cff */
[----:B------:R0:W-:Y:S01]  /*e000*/  STSM.16.M88.4 [R31], R4 ;  /* 0x000000041f007844 */ /* 0x0001e20000000200 */
[----:B------:R-:W-:Y:S02]  /*e010*/  MOV R29, R10 ;  /* 0x0000000a001d7202 */ /* 0x000fe40000000f00 */
[----:B------:R-:W-:Y:S02]  /*e020*/  MOV R0, R8 ;  /* 0x0000000800007202 */ /* 0x000fe40000000f00 */
[----:B------:R-:W-:-:S02]  /*e030*/  F2FP.F16.F32.PACK_AB R8, R97, R96 ;  /* 0x000000606108723e */ /* 0x000fc400000000ff */
[----:B------:R-:W-:Y:S02]  /*e040*/  F2FP.F16.F32.PACK_AB R9, R99, R98 ;  /* 0x000000626309723e */ /* 0x000fe400000000ff */
[----:B------:R-:W-:Y:S02]  /*e050*/  F2FP.F16.F32.PACK_AB R10, R101, R100 ;  /* 0x00000064650a723e */ /* 0x000fe400000000ff */
[----:B------:R-:W-:Y:S02]  /*e060*/  F2FP.F16.F32.PACK_AB R11, R103, R102 ;  /* 0x00000066670b723e */ /* 0x000fe400000000ff */
[----:B------:R-:W-:Y:S02]  /*e070*/  MOV R30, R12 ;  /* 0x0000000c001e7202 */ /* 0x000fe40000000f00 */
[----:B------:R-:W-:Y:S01]  /*e080*/  MOV R28, R24 ;  /* 0x00000018001c7202 */ /* 0x000fe20000000f00 */
[----:B------:R1:W-:Y:S01]  /*e090*/  STSM.16.M88.4 [R0], R8 ;  /* 0x0000000800007844 */ /* 0x0003e20000000200 */
[----:B0-----:R-:W-:-:S02]  /*e0a0*/  MOV R31, R14 ;  /* 0x0000000e001f7202 */ /* 0x001fc40000000f00 */
[----:B------:R-:W-:Y:S02]  /*e0b0*/  F2FP.F16.F32.PACK_AB R4, R105, R104 ;  /* 0x000000686904723e */ /* 0x000fe400000000ff */
[----:B------:R-:W-:Y:S02]  /*e0c0*/  F2FP.F16.F32.PACK_AB R5, R107, R106 ;  /* 0x0000006a6b05723e */ /* 0x000fe400000000ff */
[----:B------:R-:W-:Y:S02]  /*e0d0*/  F2FP.F16.F32.PACK_AB R6, R109, R108 ;  /* 0x0000006c6d06723e */ /* 0x000fe400000000ff */
[----:B------:R-:W-:Y:S02]  /*e0e0*/  F2FP.F16.F32.PACK_AB R7, R111, R110 ;  /* 0x0000006e6f07723e */ /* 0x000fe400000000ff */
[----:B------:R-:W-:Y:S02]  /*e0f0*/  F2FP.F16.F32.PACK_AB R12, R113, R112 ;  /* 0x00000070710c723e */ /* 0x000fe400000000ff */
[----:B------:R-:W-:Y:S01]  /*e100*/  F2FP.F16.F32.PACK_AB R13, R115, R114 ;  /* 0x00000072730d723e */ /* 0x000fe200000000ff */
[----:B------:R0:W-:Y:S01]  /*e110*/  STSM.16.M88.4 [R31], R4 ;  /* 0x000000041f007844 */ /* 0x0001e20000000200 */
[----:B------:R-:W-:Y:S01]  /*e120*/  F2FP.F16.F32.PACK_AB R14, R117, R116 ;  /* 0x00000074750e723e */ /* 0x000fe200000000ff */
[----:B-1----:R-:W-:Y:S01]  /*e130*/  IMAD.U32 R8, RZ, RZ, UR8 ;  /* 0x00000008ff087e24 */ /* 0x002fe2000f8e00ff */
[----:B------:R-:W-:Y:S01]  /*e140*/  F2FP.F16.F32.PACK_AB R15, R119, R118 ;  /* 0x00000076770f723e */ /* 0x000fe200000000ff */
[----:B------:R-:W-:Y:S01]  /*e150*/  IMAD.U32 R9, RZ, RZ, UR9 ;  /* 0x00000009ff097e24 */ /* 0x000fe2000f8e00ff */
[----:B------:R-:W-:Y:S01]  /*e160*/  F2FP.F16.F32.PACK_AB R24, R121, R120 ;  /* 0x000000787918723e */ /* 0x000fe200000000ff */
[----:B------:R-:W-:Y:S01]  /*e170*/  ULDC.64 UR8, c[0x0][0xbe0] ;  /* 0x0002f80000087ab9 */ /* 0x000fe20000000a00 */
[----:B------:R-:W-:Y:S01]  /*e180*/  F2FP.F16.F32.PACK_AB R25, R123, R122 ;  /* 0x0000007a7b19723e */ /* 0x000fe200000000ff */
[----:B------:R1:W-:Y:S01]  /*e190*/  STSM.16.M88.4 [R30], R12 ;  /* 0x0000000c1e007844 */ /* 0x0003e20000000200 */
[----:B------:R-:W2:Y:S01]  /*e1a0*/  LDC R39, c[0x0][0xa88] ;  /* 0x0002a200ff277b82 */ /* 0x000ea20000000800 */
[----:B------:R-:W-:-:S02]  /*e1b0*/  PLOP3.LUT P0, PT, PT, PT, UP0, 0x80, 0x0 ;  /* 0x000000000000781c */ /* 0x000fc40003f0f008 */
[----:B------:R1:W-:Y:S04]  /*e1c0*/  STSM.16.M88.4 [R29], R24 ;  /* 0x000000181d007844 */ /* 0x0003e80000000200 */
[----:B------:R1:W-:Y:S01]  /*e1d0*/  STSM.16.M88.4 [R28], R128 ;  /* 0x000000801c007844 */ /* 0x0003e20000000200 */
[----:B------:R-:W-:Y:S01]  /*e1e0*/  UISETP.NE.U32.AND UP1, UPT, UR8, URZ, UPT ;  /* 0x0000003f0800728c */ /* 0x000fe2000bf25070 */
[----:B------:R-:W-:Y:S03]  /*e1f0*/  BAR.SYNC.DEFER_BLOCKING 0x1, 0x180 ;  /* 0x0046000000007b1d */ /* 0x000fe60000010000 */
[----:B------:R-:W-:-:S06]  /*e200*/  UISETP.NE.AND.EX UP1, UPT, UR9, URZ, UPT, UP1 ;  /* 0x0000003f0900728c */ /* 0x000fcc000bf25310 */
[----:B------:R-:W-:-:S05]  /*e210*/  PLOP3.LUT P1, PT, PT, PT, UP1, 0x80, 0x0 ;  /* 0x000000000000781c */ /* 0x000fca0003f2f018 */
[----:B------:R-:W-:Y:S02]  /*e220*/  @UP1 ULDC.64 UR8, c[0x0][0xbe0] ;  /* 0x0002f80000081ab9 */ /* 0x000fe40000000a00 */
[----:B------:R-:W-:-:S06]  /*e230*/  @UP1 UIMAD.WIDE UR8, UR40, 0x4, UR8 ;  /* 0x00000004280818a5 */ /* 0x000fcc000f8e0208 */
[----:B0-----:R-:W-:Y:S02]  /*e240*/  IMAD.U32 R6, RZ, RZ, UR8 ;  /* 0x00000008ff067e24 */ /* 0x001fe4000f8e00ff */
[----:B------:R-:W-:Y:S01]  /*e250*/  IMAD.U32 R7, RZ, RZ, UR9 ;  /* 0x00000009ff077e24 */ /* 0x000fe2000f8e00ff */
[----:B------:R-:W3:Y:S01]  /*e260*/  @P0 LDG.E R0, desc[UR48][R8.64] ;  /* 0x0000003008000981 */ /* 0x000ee2000c1e1900 */
[----:B------:R-:W-:Y:S01]  /*e270*/  IMAD R5, R142, 0x20, R140 ;  /* 0x000000208e057824 */ /* 0x000fe200078e028c */
[----:B------:R-:W-:Y:S02]  /*e280*/  UMOV UR4, URZ ;  /* 0x0000003f00047c82 */ /* 0x000fe40008000000 */
[----:B--2---:R1:W5:Y:S01]  /*e290*/  @P1 LDG.E R39, desc[UR48][R6.64] ;  /* 0x0000003006271981 */ /* 0x004362000c1e1900 */
[----:B------:R-:W-:-:S03]  /*e2a0*/  IMAD.WIDE R20, R5, 0x2, R20 ;  /* 0x0000000205147825 */ /* 0x000fc600078e0214 */
[----:B------:R-:W-:Y:S02]  /*e2b0*/  IADD3 R5, P6, R20, 0x1800, RZ ;  /* 0x0000180014057810 */ /* 0x000fe40007fde0ff */
[----:B---3--:R-:W-:Y:S01]  /*e2c0*/  @P0 R2UR UR4, R0 ;  /* 0x00000000000402ca */ /* 0x008fe200000e0000 */
[----:B-1----:R-:W-:-:S14]  /*e2d0*/  @P1 BRA `(.L_x_922) ;  /* 0x0000000000101947 */ /* 0x002fdc0003800000 */
[----:B------:R-:W-:Y:S05]  /*e2e0*/  @!P0 BRA `(.L_x_922) ;  /* 0x00000000000c8947 */ /* 0x000fea0003800000 */
[----:B------:R-:W2:Y:S04]  /*e2f0*/  LDG.E R0, desc[UR48][R8.64] ;  /* 0x0000003008007981 */ /* 0x000ea8000c1e1900 */
[----:B-----5:R-:W2:Y:S02]  /*e300*/  LDG.E R39, desc[UR48][R8.64+0x4] ;  /* 0x0000043008277981 */ /* 0x020ea4000c1e1900 */
[----:B--2---:R-:W-:-:S07]  /*e310*/  IMAD.IADD R39, R39, 0x1, -R0 ;  /* 0x0000000127277824 */ /* 0x004fce00078e0a00 */
.L_x_922:
[----:B------:R-:W-:Y:S01]  /*e320*/  USHF.R.S32.HI UR14, URZ, 0x1f, UR41 ;  /* 0x0000001f3f0e7899 */ /* 0x000fe20008011429 */
[----:B------:R-:W-:Y:S01]  /*e330*/  LOP3.LUT R4, R5, 0x180, RZ, 0xc0, !PT ;  /* 0x0000018005047812 */ /* 0x000fe200078ec0ff */
[----:B------:R-:W-:Y:S01]  /*e340*/  ULDC.64 UR12, c[0x0][0xb70] ;  /* 0x0002dc00000c7ab9 */ /* 0x000fe20000000a00 */
[----:B------:R-:W-:Y:S01]  /*e350*/  USHF.R.S32.HI UR11, URZ, 0x1f, UR4 ;  /* 0x0000001f3f0b7899 */ /* 0x000fe20008011404 */
[----:B------:R-:W-:Y:S01]  /*e360*/  IMAD R8, R148, 0xc0, R150 ;  /* 0x000000c094087824 */ /* 0x000fe200078e0296 */
[----:B------:R-:W-:Y:S01]  /*e370*/  UIMAD UR7, UR14, UR12, URZ ;  /* 0x0000000c0e0772a4 */ /* 0x000fe2000f8e023f */
[----:B------:R-:W-:Y:S01]  /*e380*/  SHF.R.U64 R4, R4, 0x3, RZ ;  /* 0x0000000304047819 */ /* 0x000fe200000012ff */
[----:B------:R-:W-:Y:S01]  /*e390*/  UMOV UR10, UR4 ;  /* 0x00000004000a7c82 */ /* 0x000fe20008000000 */
[----:B------:R-:W-:Y:S01]  /*e3a0*/  USEL UR16, UR40, URZ, !UP0 ;  /* 0x0000003f28107287 */ /* 0x000fe2000c000000 */
[----:B------:R-:W-:Y:S01]  /*e3b0*/  SHF.R.S32.HI R0, RZ, 0x1f, R8 ;  /* 0x0000001fff007819 */ /* 0x000fe20000011408 */
[----:B------:R-:W-:Y:S01]  /*e3c0*/  UIMAD.WIDE.U32 UR8, UR41, UR12, UR10 ;  /* 0x0000000c290872a5 */ /* 0x000fe2000f8e000a */
[----:B------:R-:W-:Y:S01]  /*e3d0*/  LOP3.LUT R4, R4, R5, RZ, 0x3c, !PT ;  /* 0x0000000504047212 */ /* 0x000fe200078e3cff */
[----:B------:R-:W-:Y:S01]  /*e3e0*/  UIMAD UR10, UR41, UR13, UR7 ;  /* 0x0000000d290a72a4 */ /* 0x000fe2000f8e0207 */
[----:B------:R-:W-:Y:S01]  /*e3f0*/  LOP3.LUT P0, RZ, R149, 0x3, RZ, 0xc0, !PT ;  /* 0x0000000395ff7812 */ /* 0x000fe2000780c0ff */
[----:B------:R-:W-:Y:S01]  /*e400*/  USHF.R.S32.HI UR7, URZ, 0x1f, UR40 ;  /* 0x0000001f3f077899 */ /* 0x000fe20008011428 */
[C---:B------:R-:W-:Y:S01]  /*e410*/  IADD3 R25, P5, R20.reuse, 0x3000, RZ ;  /* 0x0000300014197810 */ /* 0x040fe20007fbe0ff */
[----:B------:R-:W-:Y:S01]  /*e420*/  ULDC.64 UR12, c[0x0][0xb78] ;  /* 0x0002de00000c7ab9 */ /* 0x000fe20000000a00 */
[----:B------:R-:W-:Y:S01]  /*e430*/  UIADD3 UR9, UR9, UR10, URZ ;  /* 0x0000000a09097290 */ /* 0x000fe2000fffe03f */
[C---:B------:R-:W-:Y:S01]  /*e440*/  IADD3 R13, P4, R20.reuse, 0x4800, RZ ;  /* 0x00004800140d7810 */ /* 0x040fe20007f9e0ff */
[----:B------:R-:W-:Y:S01]  /*e450*/  USEL UR15, UR7, URZ, !UP0 ;  /* 0x0000003f070f7287 */ /* 0x000fe2000c000000 */
[----:B------:R-:W-:Y:S01]  /*e460*/  IADD3 R33, P3, R20, 0x6000, RZ ;  /* 0x0000600014217810 */ /* 0x000fe20007f7e0ff */
[----:B------:R-:W-:Y:S01]  /*e470*/  UIMAD.WIDE.U32 UR8, UR16, UR12, UR8 ;  /* 0x0000000c100872a5 */ /* 0x000fe2000f8e0008 */
[----:B------:R-:W-:Y:S01]  /*e480*/  LOP3.LUT R24, R25, 0x180, RZ, 0xc0, !PT ;  /* 0x0000018019187812 */ /* 0x000fe200078ec0ff */
[----:B------:R-:W-:Y:S01]  /*e490*/  UIMAD UR7, UR15, UR12, URZ ;  /* 0x0000000c0f0772a4 */ /* 0x000fe2000f8e023f */
[----:B------:R-:W-:-:S02]  /*e4a0*/  LOP3.LUT R12, R13, 0x180, RZ, 0xc0, !PT ;  /* 0x000001800d0c7812 */ /* 0x000fc400078ec0ff */
[----:B------:R-:W-:Y:S01]  /*e4b0*/  LOP3.LUT R32, R33, 0x180, RZ, 0xc0, !PT ;  /* 0x0000018021207812 */ /* 0x000fe200078ec0ff */
[----:B------:R-:W-:Y:S01]  /*e4c0*/  UIMAD UR7, UR16, UR13, UR7 ;  /* 0x0000000d100772a4 */ /* 0x000fe2000f8e0207 */
[----:B------:R-:W-:Y:S02]  /*e4d0*/  IADD3 R5, P1, R8, UR8, RZ ;  /* 0x0000000808057c10 */ /* 0x000fe4000ff3e0ff */
[----:B------:R-:W-:Y:S01]  /*e4e0*/  ULDC.64 UR12, c[0x0][0xb40] ;  /* 0x0002d000000c7ab9 */ /* 0x000fe20000000a00 */
[----:B------:R-:W-:Y:S02]  /*e4f0*/  LOP3.LUT R9, R20, 0x180, RZ, 0xc0, !PT ;  /* 0x0000018014097812 */ /* 0x000fe400078ec0ff */
[----:B------:R-:W-:Y:S01]  /*e500*/  IMAD.U32 R7, RZ, RZ, UR7 ;  /* 0x00000007ff077e24 */ /* 0x000fe2000f8e00ff */
[----:B------:R-:W-:Y:S02]  /*e510*/  LEA R36, P2, R5, UR12, 0x2 ;  /* 0x0000000c05247c11 */ /* 0x000fe4000f8410ff */
[----:B------:R-:W-:-:S02]  /*e520*/  SHF.R.U64 R24, R24, 0x3, RZ ;  /* 0x0000000318187819 */ /* 0x000fc400000012ff */
[----:B------:R-:W-:Y:S01]  /*e530*/  IADD3.X R6, R0, UR9, R7, P1, !PT ;  /* 0x0000000900067c10 */ /* 0x000fe20008ffe407 */
[C---:B------:R-:W-:Y:S01]  /*e540*/  VIADD R0, R8.reuse, 0x8 ;  /* 0x0000000808007836 */ /* 0x040fe20000000000 */
[-C--:B-----5:R-:W-:Y:S01]  /*e550*/  ISETP.GE.OR P1, PT, R8, R39.reuse, P0 ;  /* 0x000000270800720c */ /* 0x0a0fe20000726670 */
[----:B------:R-:W-:Y:S01]  /*e560*/  ULDC.64 UR8, c[0x0][0xaa0] ;  /* 0x0002a80000087ab9 */ /* 0x000fe20000000a00 */
[----:B------:R-:W-:Y:S01]  /*e570*/  LEA.HI.X R37, R5, UR13, R6, 0x2, P2 ;  /* 0x0000000d05257c11 */ /* 0x000fe200090f1406 */
[--C-:B------:R-:W-:Y:S01]  /*e580*/  IMAD.X R5, RZ, RZ, R21.reuse, P6 ;  /* 0x000000ffff057224 */ /* 0x100fe200030e0615 */
[----:B------:R-:W-:Y:S02]  /*e590*/  IADD3 R7, P2, R20, 0x7800, RZ ;  /* 0x0000780014077810 */ /* 0x000fe40007f5e0ff */
[----:B------:R-:W-:Y:S02]  /*e5a0*/  ISETP.GE.OR P0, PT, R0, R39, P0 ;  /* 0x000000270000720c */ /* 0x000fe40000706670 */
[----:B------:R-:W-:Y:S01]  /*e5b0*/  LOP3.LUT R0, R7, 0x180, RZ, 0xc0, !PT ;  /* 0x0000018007007812 */ /* 0x000fe200078ec0ff */
[----:B------:R-:W-:Y:S01]  /*e5c0*/  IMAD.X R29, RZ, RZ, R21, P2 ;  /* 0x000000ffff1d7224 */ /* 0x000fe200010e0615 */
[----:B------:R-:W-:-:S02]  /*e5d0*/  SHF.R.U64 R12, R12, 0x3, RZ ;  /* 0x000000030c0c7819 */ /* 0x000fc400000012ff */
[----:B------:R-:W-:Y:S02]  /*e5e0*/  SHF.R.U64 R32, R32, 0x3, RZ ;  /* 0x0000000320207819 */ /* 0x000fe400000012ff */
[----:B------:R-:W-:Y:S02]  /*e5f0*/  SHF.R.U64 R9, R9, 0x3, RZ ;  /* 0x0000000309097819 */ /* 0x000fe400000012ff */
[----:B------:R-:W-:Y:S01]  /*e600*/  LOP3.LUT R24, R24, R25, RZ, 0x3c, !PT ;  /* 0x0000001918187212 */ /* 0x000fe200078e3cff */
[--C-:B------:R-:W-:Y:S01]  /*e610*/  IMAD.X R25, RZ, RZ, R21.reuse, P5 ;  /* 0x000000ffff197224 */ /* 0x100fe200028e0615 */
[----:B------:R-:W-:Y:S01]  /*e620*/  SHF.R.U64 R0, R0, 0x3, RZ ;  /* 0x0000000300007819 */ /* 0x000fe200000012ff */
[----:B------:R-:W-:Y:S01]  /*e630*/  UIMAD UR7, UR11, UR8, URZ ;  /* 0x000000080b0772a4 */ /* 0x000fe2000f8e023f */
[----:B------:R-:W-:Y:S01]  /*e640*/  LOP3.LUT R12, R12, R13, RZ, 0x3c, !PT ;  /* 0x0000000d0c0c7212 */ /* 0x000fe200078e3cff */
[--C-:B------:R-:W-:Y:S01]  /*e650*/  IMAD.X R13, RZ, RZ, R21.reuse, P4 ;  /* 0x000000ffff0d7224 */ /* 0x100fe200020e0615 */
[----:B------:R-:W-:Y:S01]  /*e660*/  LOP3.LUT R32, R32, R33, RZ, 0x3c, !PT ;  /* 0x0000002120207212 */ /* 0x000fe200078e3cff */
[----:B------:R-:W-:Y:S01]  /*e670*/  IMAD.X R33, RZ, RZ, R21, P3 ;  /* 0x000000ffff217224 */ /* 0x000fe200018e0615 */
[----:B------:R-:W-:Y:S01]  /*e680*/  LOP3.LUT R28, R0, R7, RZ, 0x3c, !PT ;  /* 0x00000007001c7212 */ /* 0x000fe200078e3cff */
[----:B------:R-:W-:Y:S01]  /*e690*/  IMAD.U32 R41, RZ, RZ, UR8 ;  /* 0x00000008ff297e24 */ /* 0x000fe2000f8e00ff */
[----:B------:R-:W-:Y:S01]  /*e6a0*/  LOP3.LUT R20, R9, R20, RZ, 0x3c, !PT ;  /* 0x0000001409147212 */ /* 0x000fe200078e3cff */
[----:B------:R-:W-:Y:S01]  /*e6b0*/  @!P1 STG.E desc[UR48][R36.64], R2 ;  /* 0x0000000224009986 */ /* 0x000fe2000c101930 */
[----:B------:R-:W-:Y:S01]  /*e6c0*/  SHF.R.S32.HI R141, RZ, 0x1f, R140 ;  /* 0x0000001fff8d7819 */ /* 0x000fe2000001148c */
[----:B------:R-:W-:-:S02]  /*e6d0*/  UIMAD UR7, UR4, UR9, UR7 ;  /* 0x00000009040772a4 */ /* 0x000fc4000f8e0207 */
[----:B------:R0:W-:Y:S01]  /*e6e0*/  @!P0 STG.E desc[UR48][R36.64+0x20], R3 ;  /* 0x0000200324008986 */ /* 0x0001e2000c101930 */
[----:B------:R-:W-:-:S03]  /*e6f0*/  ULDC.64 UR8, c[0x0][0xae0] ;  /* 0x0002b80000087ab9 */ /* 0x000fc60000000a00 */
[----:B------:R1:W5:Y:S04]  /*e700*/  LD.E.128 R8, desc[UR48][R20.64] ;  /* 0x0000003014087980 */ /* 0x000368000c101d00 */
[----:B------:R-:W5:Y:S04]  /*e710*/  LD.E.128 R4, desc[UR48][R4.64] ;  /* 0x0000003004047980 */ /* 0x000f68000c101d00 */
[----:B------:R-:W5:Y:S01]  /*e720*/  LD.E.128 R24, desc[UR48][R24.64] ;  /* 0x0000003018187980 */ /* 0x000f62000c101d00 */
[----:B0-----:R-:W-:-:S03]  /*e730*/  IMAD.WIDE.U32 R2, R41, UR4, R140 ;  /* 0x0000000429027c25 */ /* 0x001fc6000f8e008c */
[----:B------:R-:W5:Y:S04]  /*e740*/  LD.E.128 R12, desc[UR48][R12.64] ;  /* 0x000000300c0c7980 */ /* 0x000f68000c101d00 */
[----:B------:R-:W5:Y:S04]  /*e750*/  LD.E.128 R32, desc[UR48][R32.64] ;  /* 0x0000003020207980 */ /* 0x000f68000c101d00 */
[----:B------:R-:W5:Y:S01]  /*e760*/  LD.E.128 R28, desc[UR48][R28.64] ;  /* 0x000000301c1c7980 */ /* 0x000f62000c101d00 */
[----:B------:R-:W-:Y:S01]  /*e770*/  UIMAD UR4, UR14, UR8, URZ ;  /* 0x000000080e0472a4 */ /* 0x000fe2000f8e023f */
[----:B------:R-:W-:Y:S01]  /*e780*/  VIADD R3, R3, UR7 ;  /* 0x0000000703037c36 */ /* 0x000fe20008000000 */
[----:B------:R-:W-:Y:S01]  /*e790*/  SHF.R.S32.HI R143, RZ, 0x1f, R142 ;  /* 0x0000001fff8f7819 */ /* 0x000fe2000001148e */
[----:B------:R-:W-:Y:S01]  /*e7a0*/  @!PT LDS RZ, [RZ] ;  /* 0x00000000fffff984 */ /* 0x000fe20000000800 */
[----:B------:R-:W-:Y:S01]  /*e7b0*/  @!PT LDS RZ, [RZ] ;  /* 0x00000000fffff984 */ /* 0x000fe20000000800 */
[----:B------:R-:W-:Y:S01]  /*e7c0*/  @!PT LDS RZ, [RZ] ;  /* 0x00000000fffff984 */ /* 0x000fe20000000800 */
[----:B------:R-:W-:Y:S01]  /*e7d0*/  @!PT LDS RZ, [RZ] ;  /* 0x00000000fffff984 */ /* 0x000fe20000000800 */
[----:B------:R0:W-:Y:S06]  /*e7e0*/  MEMBAR.ALL.CTA ;  /* 0x0000000000007992 */ /* 0x0001ec0000008000 */
[----:B0-----:R-:W0:Y:S01]  /*e7f0*/  FENCE.VIEW.ASYNC.S ;  /* 0x00000000000073c6 */ /* 0x001e220000000000 */
[----:B-1----:R-:W-:Y:S01]  /*e800*/  IMAD.U32 R21, RZ, RZ, UR8 ;  /* 0x00000008ff157e24 */ /* 0x002fe2000f8e00ff */
[----:B------:R-:W-:Y:S01]  /*e810*/  UIMAD UR7, UR41, UR9, UR4 ;  /* 0x00000009290772a4 */ /* 0x000fe2000f8e0204 */
[----:B------:R-:W-:Y:S01]  /*e820*/  IMAD R39, R148, -0xc0, R39 ;  /* 0xffffff4094277824 */ /* 0x000fe200078e0227 */
[----:B------:R-:W-:Y:S01]  /*e830*/  UIADD3 UR4, UR42, 0x2d820, URZ ;  /* 0x0002d8202a047890 */ /* 0x000fe2000fffe03f */
[----:B------:R-:W-:Y:S01]  /*e840*/  IMAD.WIDE.U32 R2, R21, UR41, R2 ;  /* 0x0000002915027c25 */ /* 0x000fe2000f8e0002 */
[----:B------:R-:W-:Y:S01]  /*e850*/  ULDC.64 UR8, c[0x0][0xae8] ;  /* 0x0002ba0000087ab9 */ /* 0x000fe20000000a00 */
[----:B------:R-:W-:Y:S01]  /*e860*/  BSSY B1, `(.L_x_923) ;  /* 0x0000021000017945 */ /* 0x000fe20003800000 */
[----:B------:R-:W-:Y:S01]  /*e870*/  ISETP.GE.AND P0, PT, R142, R39, PT ;  /* 0x000000278e00720c */ /* 0x000fe20003f06270 */
[----:B------:R-:W-:Y:S01]  /*e880*/  VIADD R3, R3, UR7 ;  /* 0x0000000703037c36 */ /* 0x000fe20008000000 */
[----:B------:R-:W-:-:S02]  /*e890*/  UIMAD UR7, UR15, UR8, URZ ;  /* 0x000000080f0772a4 */ /* 0x000fc4000f8e023f */
[----:B------:R-:W-:Y:S01]  /*e8a0*/  IMAD.U32 R37, RZ, RZ, UR8 ;  /* 0x00000008ff257e24 */ /* 0x000fe2000f8e00ff */
[----:B------:R-:W-:Y:S01]  /*e8b0*/  UPRMT UR4, URZ, 0x654, UR4 ;  /* 0x000006543f047896 */ /* 0x000fe20008000004 */
[----:B------:R-:W-:Y:S01]  /*e8c0*/  VIADD R0, R142, 0x60 ;  /* 0x000000608e007836 */ /* 0x000fe20000000000 */
[----:B------:R-:W-:Y:S02]  /*e8d0*/  UIMAD UR7, UR16, UR9, UR7 ;  /* 0x00000009100772a4 */ /* 0x000fe4000f8e0207 */
[----:B------:R-:W-:Y:S02]  /*e8e0*/  IMAD.WIDE.U32 R36, R37, UR16, R2 ;  /* 0x0000001025247c25 */ /* 0x000fe4000f8e0002 */
[----:B------:R-:W-:Y:S02]  /*e8f0*/  ISETP.GE.AND P3, PT, R0, R39, PT ;  /* 0x000000270000720c */ /* 0x000fe40003f66270 */
[----:B------:R-:W-:-:S04]  /*e900*/  IMAD.WIDE R20, R148, 0xc0, R142 ;  /* 0x000000c094147825 */ /* 0x000fc800078e028e */
[----:B------:R-:W-:Y:S01]  /*e910*/  VIADD R41, R37, UR7 ;  /* 0x0000000725297c36 */ /* 0x000fe20008000000 */
[----:B0-----:R-:W-:Y:S01]  /*e920*/  SYNCS.ARRIVE.TRANS64.RED.A1T0 RZ, [UR4], RZ ;  /* 0x000000ffffff79a7 */ /* 0x001fe20008100404 */
[----:B------:R-:W-:Y:S05]  /*e930*/  @P0 BRA `(.L_x_924) ;  /* 0x00000000004c0947 */ /* 0x000fea0003800000 */
        /* <DEDUP_REMOVED lines=19> */
.L_x_924:
[----:B------:R-:W-:Y:S05]  /*ea70*/  BSYNC B1 ;  /* 0x0000000000017941 */ /* 0x000fea0003800000 */
.L_x_923:
[----:B------:R-:W-:Y:S05]  /*ea80*/  @P3 BRA `(.L_x_925) ;  /* 0x0000000800583947 */ /* 0x000fea0003800000 */
[----:B0----5:R-:W-:Y:S01]  /*ea90*/  IADD3 R9, P0, R20, 0x60, RZ ;  /* 0x0000006014097810 */ /* 0x021fe20007f1e0ff */
[----:B------:R-:W-:Y:S01]  /*eaa0*/  ULDC.64 UR8, c[0x0][0xad8] ;  /* 0x0002b60000087ab9 */ /* 0x000fe20000000a00 */
[----:B------:R-:W-:Y:S01]  /*eab0*/  IMAD.MOV.U32 R2, RZ, RZ, R36 ;  /* 0x000000ffff027224 */ /* 0x000fe200078e0024 */
[----:B------:R-:W-:Y:S01]  /*eac0*/  ULDC UR4, c[0x0][0xa8c] ;  /* 0x0002a30000047ab9 */ /* 0x000fe20000000800 */
[----:B------:R-:W-:Y:S01]  /*ead0*/  IMAD.MOV.U32 R3, RZ, RZ, R41 ;  /* 0x000000ffff037224 */ /* 0x000fe200078e0029 */
[C---:B------:R-:W-:Y:S01]  /*eae0*/  ISETP.GE.AND P1, PT, R140.reuse, UR4, PT ;  /* 0x000000048c007c0c */ /* 0x040fe2000bf26270 */
[----:B------:R-:W-:Y:S02]  /*eaf0*/  IMAD.X R20, RZ, RZ, R21, P0 ;  /* 0x000000ffff147224 */ /* 0x000fe400000e0615 */
[----:B------:R-:W-:Y:S02]  /*eb00*/  VIADD R0, R140, 0x20 ;  /* 0x000000208c007836 */ /* 0x000fe40000000000 */
[----:B------:R-:W-:-:S02]  /*eb10*/  IMAD R20, R20, UR8, RZ ;  /* 0x0000000814147c24 */ /* 0x000fc4000f8e02ff */
[----:B------:R-:W-:Y:S01]  /*eb20*/  IMAD.WIDE.U32 R2, R9, UR8, R2 ;  /* 0x0000000809027c25 */ /* 0x000fe2000f8e0002 */
[----:B------:R-:W-:-:S03]  /*eb30*/  ISETP.GE.AND P2, PT, R0, UR4, PT ;  /* 0x0000000400007c0c */ /* 0x000fc6000bf46270 */
[----:B------:R-:W-:Y:S01]  /*eb40*/  IMAD R9, R9, UR9, R20 ;  /* 0x0000000909097c24 */ /* 0x000fe2000f8e0214 */
[----:B------:R-:W-:Y:S01]  /*eb50*/  ULDC.64 UR8, c[0x0][0xa80] ;  /* 0x0002a00000087ab9 */ /* 0x000fe20000000a00 */
        /* <DEDUP_REMOVED lines=10> */
.L_x_921:
[----:B------:R-:W-:Y:S01]  /*ec00*/  ULDC.64 UR8, c[0x0][0xbd8] ;  /* 0x0002f60000087ab9 */ /* 0x000fe20000000a00 */
[----:B------:R-:W-:Y:S01]  /*ec10*/  IMAD.MOV.U32 R9, RZ, RZ, RZ ;  /* 0x000000ffff097224 */ /* 0x000fe200078e00ff */
[----:B------:R-:W-:-:S04]  /*ec20*/  UISETP.NE.U32.AND UP0, UPT, UR8, URZ, UPT ;  /* 0x0000003f0800728c */ /* 0x000fc8000bf05070 */
[----:B------:R-:W-:-:S03]  /*ec30*/  UISETP.NE.AND.EX UP0, UPT, UR9, URZ, UPT, UP0 ;  /* 0x0000003f0900728c */ /* 0x000fc6000bf05300 */
[----:B------:R-:W-:Y:S02]  /*ec40*/  ULDC.64 UR8, c[0x0][0xbd8] ;  /* 0x0002f60000087ab9 */ /* 0x000fe40000000a00 */
[----:B------:R-:W-:Y:S01]  /*ec50*/  UIMAD.WIDE UR8, UR40, 0x4, UR8 ;  /* 0x00000004280878a5 */ /* 0x000fe2000f8e0208 */
[----:B------:R-:W0:Y:S01]  /*ec60*/  LDC R7, c[0x0][0xa88] ;  /* 0x0002a200ff077b82 */ /* 0x000e220000000800 */
[----:B------:R-:W-:-:S04]  /*ec70*/  PLOP3.LUT P1, PT, PT, PT, UP0, 0x80, 0x0 ;  /* 0x000000000000781c */ /* 0x000fc80003f2f008 */
[----:B------:R-:W-:Y:S02]  /*ec80*/  IMAD.U32 R2, RZ, RZ, UR8 ;  /* 0x00000008ff027e24 */ /* 0x000fe4000f8e00ff */
[----:B------:R-:W-:Y:S01]  /*ec90*/  IMAD.U32 R3, RZ, RZ, UR9 ;  /* 0x00000009ff037e24 */ /* 0x000fe2000f8e00ff */
[----:B------:R-:W-:Y:S02]  /*eca0*/  ULDC.64 UR8, c[0x0][0xbe0] ;  /* 0x0002f80000087ab9 */ /* 0x000fe40000000a00 */
[----:B------:R-:W-:-:S04]  /*ecb0*/  UISETP.NE.U32.AND UP1, UPT, UR8, URZ, UPT ;  /* 0x0000003f0800728c */ /* 0x000fc8000bf25070 */
[----:B------:R-:W-:Y:S01]  /*ecc0*/  UISETP.NE.AND.EX UP1, UPT, UR9, URZ, UPT, UP1 ;  /* 0x0000003f0900728c */ /* 0x000fe2000bf25310 */
[----:B------:R1:W5:Y:S05]  /*ecd0*/  @P1 LDG.E R9, desc[UR48][R2.64] ;  /* 0x0000003002091981 */ /* 0x00036a000c1e1900 */
[----:B------:R-:W-:-:S05]  /*ece0*/  PLOP3.LUT P2, PT, PT, PT, UP1, 0x80, 0x0 ;  /* 0x000000000000781c */ /* 0x000fca0003f4f018 */
[----:B------:R-:W-:Y:S02]  /*ecf0*/  @UP1 ULDC.64 UR8, c[0x0][0xbe0] ;  /* 0x0002f80000081ab9 */ /* 0x000fe40000000a00 */
[----:B------:R-:W-:-:S06]  /*ed00*/  @UP1 UIMAD.WIDE UR8, UR40, 0x4, UR8 ;  /* 0x00000004280818a5 */ /* 0x000fcc000f8e0208 */
[----:B------:R-:W-:Y:S02]  /*ed10*/  IMAD.U32 R4, RZ, RZ, UR8 ;  /* 0x00000008ff047e24 */ /* 0x000fe4000f8e00ff */
[----:B------:R-:W-:-:S05]  /*ed20*/  IMAD.U32 R5, RZ, RZ, UR9 ;  /* 0x00000009ff057e24 */ /* 0x000fca000f8e00ff */
[----:B0-----:R1:W5:Y:S01]  /*ed30*/  @P2 LDG.E R7, desc[UR48][R4.64] ;  /* 0x0000003004072981 */ /* 0x001362000c1e1900 */
[----:B------:R-:W-:Y:S01]  /*ed40*/  USHF.R.S32.HI UR8, URZ, 0x1f, UR41 ;  /* 0x0000001f3f087899 */ /* 0x000fe20008011429 */
[----:B------:R-:W-:Y:S01]  /*ed50*/  ISETP.GT.AND P0, PT, R153, 0xbf, PT ;  /* 0x000000bf9900780c */ /* 0x000fe20003f04270 */
[----:B------:R-:W-:-:S12]  /*ed60*/  @P2 BRA `(.L_x_926) ;  /* 0x0000000000102947 */ /* 0x000fd80003800000 */
[----:B------:R-:W-:Y:S05]  /*ed70*/  @!P1 BRA `(.L_x_926) ;  /* 0x00000000000c9947 */ /* 0x000fea0003800000 */
[----:B------:R-:W2:Y:S04]  /*ed80*/  LDG.E R0, desc[UR48][R2.64] ;  /* 0x0000003002007981 */ /* 0x000ea8000c1e1900 */
[----:B-----5:R-:W2:Y:S02]  /*ed90*/  LDG.E R7, desc[UR48][R2.64+0x4] ;  /* 0x0000043002077981 */ /* 0x020ea4000c1e1900 */
[----:B--2---:R-:W-:-:S07]  /*eda0*/  IMAD.IADD R7, R7, 0x1, -R0 ;  /* 0x0000000107077824 */ /* 0x004fce00078e0a00 */
.L_x_926:
[----:B------:R-:W-:Y:S01]  /*edb0*/  USHF.R.S32.HI UR4, URZ, 0x1f, UR40 ;  /* 0x0000001f3f047899 */ /* 0x000fe20008011428 */
[----:B------:R-:W-:Y:S01]  /*edc0*/  BSSY B1, `(.L_x_927) ;  /* 0x000001e000017945 */ /* 0x000fe20003800000 */
[----:B------:R-:W-:Y:S01]  /*edd0*/  USEL UR10, UR40, URZ, !UP0 ;  /* 0x0000003f280a7287 */ /* 0x000fe2000c000000 */
[----:B------:R-:W-:Y:S01]  /*ede0*/  SHF.R.S32.HI R141, RZ, 0x1f, R140 ;  /* 0x0000001fff8d7819 */ /* 0x000fe2000001148c */
[----:B------:R-:W-:Y:S01]  /*edf0*/  USEL UR9, UR4, URZ, !UP0 ;  /* 0x0000003f04097287 */ /* 0x000fe2000c000000 */
[----:B-----5:R-:W-:Y:S01]  /*ee00*/  SHF.R.S32.HI R6, RZ, 0x1f, R9 ;  /* 0x0000001fff067819 */ /* 0x020fe20000011409 */
[----:B------:R-:W-:Y:S10]  /*ee10*/  @P0 BRA `(.L_x_928) ;  /* 0x0000000000600947 */ /* 0x000ff40003800000 */
[----:B------:R-:W0:Y:S02]  /*ee20*/  S2R R0, SR_TID.X ;  /* 0x0000000000007919 */ /* 0x000e240000002100 */
[----:B0-----:R-:W-:-:S04]  /*ee30*/  IMAD R0, R148, 0xc0, R0 ;  /* 0x000000c094007824 */ /* 0x001fc800078e0200 */
[----:B------:R-:W-:-:S05]  /*ee40*/  VIADD R0, R0, 0xffffff80 ;  /* 0xffffff8000007836 */ /* 0x000fca0000000000 */
[----:B------:R-:W-:-:S13]  /*ee50*/  ISETP.GE.AND P0, PT, R0, R7, PT ;  /* 0x000000070000720c */ /* 0x000fda0003f06270 */
[----:B------:R-:W-:Y:S05]  /*ee60*/  @P0 BRA `(.L_x_928) ;  /* 0x00000000004c0947 */ /* 0x000fea0003800000 */
[C---:B-1----:R-:W-:Y:S01]  /*ee70*/  IADD3 R2, P0, R0.reuse, R9, RZ ;  /* 0x0000000900027210 */ /* 0x042fe20007f1e0ff */
[----:B------:R-:W-:Y:S02]  /*ee80*/  ULDC.64 UR12, c[0x0][0xb70] ;  /* 0x0002dc00000c7ab9 */ /* 0x000fe40000000a00 */
[----:B------:R-:W-:Y:S01]  /*ee90*/  UIMAD UR4, UR8, UR12, URZ ;  /* 0x0000000c080472a4 */ /* 0x000fe2000f8e023f */
[----:B------:R-:W-:Y:S01]  /*eea0*/  LEA.HI.X.SX32 R3, R0, R6, 0x1, P0 ;  /* 0x0000000600037211 */ /* 0x000fe200000f0eff */
[----:B------:R-:W-:Y:S02]  /*eeb0*/  IMAD.U32 R5, RZ, RZ, UR12 ;  /* 0x0000000cff057e24 */ /* 0x000fe4000f8e00ff */
[----:B------:R-:W-:Y:S02]  /*eec0*/  UIMAD UR4, UR41, UR13, UR4 ;  /* 0x0000000d290472a4 */ /* 0x000fe4000f8e0204 */
[----:B------:R-:W-:Y:S01]  /*eed0*/  IMAD.WIDE.U32 R2, R5, UR41, R2 ;  /* 0x0000002905027c25 */ /* 0x000fe2000f8e0002 */
[----:B------:R-:W-:-:S02]  /*eee0*/  ULDC.64 UR12, c[0x0][0xb78] ;  /* 0x0002de00000c7ab9 */ /* 0x000fc40000000a00 */
[----:B------:R-:W-:Y:S01]  /*eef0*/  UIMAD UR7, UR9, UR12, URZ ;  /* 0x0000000c090772a4 */ /* 0x000fe2000f8e023f */
[----:B------:R-:W-:Y:S02]  /*ef00*/  VIADD R3, R3, UR4 ;  /* 0x0000000403037c36 */ /* 0x000fe40008000000 */
[----:B------:R-:W-:Y:S01]  /*ef10*/  IMAD.U32 R5, RZ, RZ, UR12 ;  /* 0x0000000cff057e24 */ /* 0x000fe2000f8e00ff */
[----:B------:R-:W-:-:S03]  /*ef20*/  UIMAD UR7, UR10, UR13, UR7 ;  /* 0x0000000d0a0772a4 */ /* 0x000fc6000f8e0207 */
[----:B------:R-:W-:Y:S01]  /*ef30*/  IMAD.WIDE.U32 R2, R5, UR10, R2 ;  /* 0x0000000a05027c25 */ /* 0x000fe2000f8e0002 */
[----:B------:R-:W-:-:S03]  /*ef40*/  ULDC.64 UR12, c[0x0][0xb40] ;  /* 0x0002d000000c7ab9 */ /* 0x000fc60000000a00 */
[----:B------:R-:W-:Y:S01]  /*ef50*/  VIADD R3, R3, UR7 ;  /* 0x0000000703037c36 */ /* 0x000fe20008000000 */
[----:B------:R-:W-:-:S04]  /*ef60*/  LEA R4, P0, R2, UR12, 0x2 ;  /* 0x0000000c02047c11 */ /* 0x000fc8000f8010ff */
[----:B------:R-:W-:Y:S01]  /*ef70*/  LEA.HI.X R5, R2, UR13, R3, 0x2, P0 ;  /* 0x0000000d02057c11 */ /* 0x000fe200080f1403 */
[----:B------:R-:W-:-:S05]  /*ef80*/  IMAD.MOV.U32 R3, RZ, RZ, -0x800000 ;  /* 0xff800000ff037424 */ /* 0x000fca00078e00ff */
[----:B------:R0:W-:Y:S03]  /*ef90*/  STG.E desc[UR48][R4.64], R3 ;  /* 0x0000000304007986 */ /* 0x0001e6000c101930 */
.L_x_928:
[----:B------:R-:W-:Y:S05]  /*efa0*/  BSYNC B1 ;  /* 0x0000000000017941 */ /* 0x000fea0003800000 */
.L_x_927:
[----:B------:R-:W-:Y:S01]  /*efb0*/  ULDC.64 UR12, c[0x0][0xaa0] ;  /* 0x0002a800000c7ab9 */ /* 0x000fe20000000a00 */
[----:B------:R-:W-:Y:S01]  /*efc0*/  IMAD R7, R148, -0xc0, R7 ;  /* 0xffffff4094077824 */ /* 0x000fe200078e0207 */
[----:B------:R-:W-:Y:S01]  /*efd0*/  BSSY B1, `(.L_x_929) ;  /* 0x000002b000017945 */ /* 0x000fe20003800000 */
[----:B------:R-:W-:Y:S02]  /*efe0*/  IMAD R0, R6, UR12, RZ ;  /* 0x0000000c06007c24 */ /* 0x000fe4000f8e02ff */
[----:B01----:R-:W-:Y:S01]  /*eff0*/  IMAD.WIDE.U32 R2, R9, UR12, R140 ;  /* 0x0000000c09027c25 */ /* 0x003fe2000f8e008c */
[----:B------:R-:W-:-:S03]  /*f000*/  ISETP.GE.AND P0, PT, R142, R7, PT ;  /* 0x000000078e00720c */ /* 0x000fc60003f06270 */
[----:B------:R-:W-:Y:S01]  /*f010*/  IMAD R9, R9, UR13, R0 ;  /* 0x0000000d09097c24 */ /* 0x000fe2000f8e0200 */
[----:B------:R-:W-:Y:S01]  /*f020*/  ULDC.64 UR12, c[0x0][0xae0] ;  /* 0x0002b800000c7ab9 */ /* 0x000fe20000000a00 */
[----:B------:R-:W-:Y:S01]  /*f030*/  VIADD R0, R142, 0x60 ;  /* 0x000000608e007836 */ /* 0x000fe20000000000 */
[----:B------:R-:W-:Y:S01]  /*f040*/  UIMAD UR4, UR8, UR12, URZ ;  /* 0x0000000c080472a4 */ /* 0x000fe2000f8e023f */
[----:B------:R-:W-:Y:S02]  /*f050*/  IMAD.IADD R3, R3, 0x1, R9 ;  /* 0x0000000103037824 */ /* 0x000fe400078e0209 */
[----:B------:R-:W-:Y:S01]  /*f060*/  IMAD.U32 R5, RZ, RZ, UR12 ;  /* 0x0000000cff057e24 */ /* 0x000fe2000f8e00ff */
[----:B------:R-:W-:Y:S01]  /*f070*/  UIMAD UR4, UR41, UR13, UR4 ;  /* 0x0000000d290472a4 */ /* 0x000fe2000f8e0204 */
[----:B------:R-:W-:Y:S01]  /*f080*/  ISETP.GE.AND P1, PT, R0, R7, PT ;  /* 0x000000070000720c */ /* 0x000fe20003f26270 */
[----:B------:R-:W-:Y:S01]  /*f090*/  IMAD.MOV.U32 R6, RZ, RZ, R142 ;  /* 0x000000ffff067224 */ /* 0x000fe200078e008e */
[----:B------:R-:W-:Y:S01]  /*f0a0*/  ULDC.64 UR12, c[0x0][0xae8] ;  /* 0x0002ba00000c7ab9 */ /* 0x000fe20000000a00 */
[----:B------:R-:W-:Y:S01]  /*f0b0*/  IMAD.WIDE.U32 R2, R5, UR41, R2 ;  /* 0x0000002905027c25 */ /* 0x000fe2000f8e0002 */
[----:B------:R-:W-:-:S03]  /*f0c0*/  SHF.R.S32.HI R7, RZ, 0x1f, R142 ;  /* 0x0000001fff077819 */ /* 0x000fc6000001148e */
[----:B------:R-:W-:Y:S01]  /*f0d0*/  VIADD R3, R3, UR4 ;  /* 0x0000000403037c36 */ /* 0x000fe20008000000 */
[----:B------:R-:W-:Y:S02]  /*f0e0*/  UIMAD UR4, UR9, UR12, URZ ;  /* 0x0000000c090472a4 */ /* 0x000fe4000f8e023f */
[----:B------:R-:W-:Y:S02]  /*f0f0*/  IMAD.U32 R5, RZ, RZ, UR12 ;  /* 0x0000000cff057e24 */ /* 0x000fe4000f8e00ff */
[----:B------:R-:W-:Y:S01]  /*f100*/  IMAD.WIDE R6, R148, 0xc0, R6 ;  /* 0x000000c094067825 */ /* 0x000fe200078e0206 */
[----:B------:R-:W-:-:S03]  /*f110*/  UIMAD UR4, UR10, UR13, UR4 ;  /* 0x0000000d0a0472a4 */ /* 0x000fc6000f8e0204 */
[----:B------:R-:W-:-:S04]  /*f120*/  IMAD.WIDE.U32 R4, R5, UR10, R2 ;  /* 0x0000000a05047c25 */ /* 0x000fc8000f8e0002 */
[----:B------:R-:W-:Y:S01]  /*f130*/  VIADD R11, R5, UR4 ;  /* 0x00000004050b7c36 */ /* 0x000fe20008000000 */
        /* <DEDUP_REMOVED lines=20> */
.L_x_930:
[----:B------:R-:W-:Y:S05]  /*f280*/  BSYNC B1 ;  /* 0x0000000000017941 */ /* 0x000fea0003800000 */
.L_x_929:
        /* <DEDUP_REMOVED lines=22> */
.L_x_925:
[----:B------:R-:W-:Y:S05]  /*f3f0*/  BSYNC B0 ;  /* 0x0000000000007941 */ /* 0x000fea0003800000 */
.L_x_920:
[----:B------:R-:W-:Y:S02]  /*f400*/  ULDC UR4, c[0x0][0xc14] ;  /* 0x0003050000047ab9 */ /* 0x000fe40000000800 */
[----:B------:R-:W-:-:S06]  /*f410*/  UISETP.GE.AND UP0, UPT, UR5, UR4, UPT ;  /* 0x000000040500728c */ /* 0x000fcc000bf06270 */
[----:B------:R-:W-:-:S13]  /*f420*/  PLOP3.LUT P0, PT, PT, PT, UP0, 0x80, 0x0 ;  /* 0x000000000000781c */ /* 0x000fda0003f0f008 */
[----:B------:R-:W-:Y:S05]  /*f430*/  @!P0 BRA `(.L_x_931) ;  /* 0xffffff1800b08947 */ /* 0x000fea000383ffff */
[----:B------:R-:W-:Y:S05]  /*f440*/  EXIT ;  /* 0x000000000000794d */ /* 0x000fea0003800000 */
.L_x_838:
[----:B------:R-:W-:-:S08]  /*f450*/  NOP ;  /* 0x0000000000007918 */ /* 0x000fd00000000000 */
[----:B------:R-:W0:-:S00]  /*f460*/  USETMAXREG.DEALLOC.CTAPOOL 0x20 ;  /* 0x00000020000079c8 */ /* 0x000e0000080e0500 */
        /* <DEDUP_REMOVED lines=35> */
[----:B0-----:R-:W-:Y:S01]  /*f6a0*/  SEL R3, R6, RZ, P0 ;  /* 0x000000ff06037207 */ /* 0x001fe20000000000 */
[----:B------:R-:W-:Y:S01]  /*f6b0*/  IMAD.MOV.U32 R6, RZ, RZ, RZ ;  /* 0x000000ffff067224 */ /* 0x000fe200078e00ff */
[----:B------:R-:W-:-:S03]  /*f6c0*/  ISETP.GE.U32.AND P0, PT, R27, 0x8, PT ;  /* 0x000000081b00780c */ /* 0x000fc60003f06070 */
[----:B------:R-:W-:-:S05]  /*f6d0*/  IMAD.IADD R3, R4, 0x1, R3 ;  /* 0x0000000104037824 */ /* 0x000fca00078e0203 */
        /* <DEDUP_REMOVED lines=20> */
.L_x_936:
        /* <DEDUP_REMOVED lines=13> */
.L_x_935:
[----:B------:R-:W-:Y:S05]  /*f8f0*/  BSYNC B0 ;  /* 0x0000000000007941 */ /* 0x000fea0003800000 */
.L_x_934:
        /* <DEDUP_REMOVED lines=25> */
[----:B------:R-:W-:-:S07]  /*fa90*/  IMAD.MOV.U32 R5, RZ, RZ, R7 ;  /* 0x000000ffff057224 */ /* 0x000fce00078e0007 */
.L_x_932:
[----:B------:R-:W-:-:S04]  /*faa0*/  IMAD.IADD R11, R4, 0x1, -R3 ;  /* 0x00000001040b7824 */ /* 0x000fc800078e0a03 */
[----:B------:R-:W-:-:S05]  /*fab0*/  IMAD R2, R5, UR4, R11 ;  /* 0x0000000405027c24 */ /* 0x000fca000f8e020b */
[----:B------:R-:W-:Y:S02]  /*fac0*/  ISETP.GT.AND P0, PT, R2, UR6, PT ;  /* 0x0000000602007c0c */ /* 0x000fe4000bf04270 */
[----:B------:R-:W0:Y:S11]  /*fad0*/  LDC.64 R2, c[0x0][0xc68] ;  /* 0x00031a00ff027b82 */ /* 0x000e360000000a00 */
[----:B------:R-:W-:-:S04]  /*fae0*/  VOTE.ANY R8, PT, !P0 ;  /* 0x0000000000087806 */ /* 0x000fc800040e0100 */
[----:B------:R-:W1:Y:S02]  /*faf0*/  POPC R13, R8 ;  /* 0x00000008000d7309 */ /* 0x000e640000000000 */
[----:B-1----:R-:W-:-:S04]  /*fb00*/  IMAD.IADD R19, R13, 0x1, R6 ;  /* 0x000000010d137824 */ /* 0x002fc800078e0206 */
[----:B0-----:R-:W-:-:S05]  /*fb10*/  IMAD.WIDE R2, R19, 0x4, R2 ;  /* 0x0000000413027825 */ /* 0x001fca00078e0202 */
[----:B------:R-:W2:Y:S01]  /*fb20*/  LDG.E R7, desc[UR48][R2.64] ;  /* 0x0000003002077981 */ /* 0x000ea2000c1e1900 */
[----:B------:R-:W-:-:S03]  /*fb30*/  ISETP.NE.AND P0, PT, R8, RZ, PT ;  /* 0x000000ff0800720c */ /* 0x000fc60003f05270 */
[----:B------:R-:W2:Y:S02]  /*fb40*/  SHFL.IDX PT, R0, R0, R13, 0x1f ;  /* 0x00001f0d00007589 */ /* 0x000ea400000e0000 */
[----:B--2---:R-:W-:-:S05]  /*fb50*/  IMAD R4, R0, R7, RZ ;  /* 0x0000000700047224 */ /* 0x004fca00078e02ff */
[----:B------:R-:W-:-:S04]  /*fb60*/  IABS R6, R4 ;  /* 0x0000000400067213 */ /* 0x000fc80000000000 */
[----:B------:R-:W0:Y:S08]  /*fb70*/  I2F.RP R9, R6 ;  /* 0x0000000600097306 */ /* 0x000e300000209400 */
[----:B0-----:R-:W0:Y:S02]  /*fb80*/  MUFU.RCP R9, R9 ;  /* 0x0000000900097308 */ /* 0x001e240000001000 */
[----:B0-----:R-:W-:-:S06]  /*fb90*/  VIADD R10, R9, 0xffffffe ;  /* 0x0ffffffe090a7836 */ /* 0x001fcc0000000000 */
[----:B------:R0:W1:Y:S01]  /*fba0*/  F2I.FTZ.U32.TRUNC.NTZ R3, R10 ;  /* 0x0000000a00037305 */ /* 0x000062000021f000 */
[----:B------:R-:W-:Y:S05]  /*fbb0*/  @!P0 BRA `(.L_x_937) ;  /* 0x0000000000088947 */ /* 0x000fea0003800000 */
[----:B------:R-:W-:-:S06]  /*fbc0*/  VIADD R16, R13, 0xffffffff ;  /* 0xffffffff0d107836 */ /* 0x000fcc0000000000 */
[----:B------:R2:W3:Y:S02]  /*fbd0*/  SHFL.IDX PT, R16, R5, R16, 0x1f ;  /* 0x00001f1005107589 */ /* 0x0004e400000e0000 */
.L_x_937:
[----:B---3--:R-:W-:Y:S01]  /*fbe0*/  IMAD R16, R16, UR4, R11 ;  /* 0x0000000410107c24 */ /* 0x008fe2000f8e020b */
[----:B------:R-:W-:Y:S01]  /*fbf0*/  IABS R2, R4 ;  /* 0x0000000400027213 */ /* 0x000fe20000000000 */
[----:B-1----:R-:W-:-:S03]  /*fc00*/  IMAD.MOV R9, RZ, RZ, -R3 ;  /* 0x000000ffff097224 */ /* 0x002fc600078e0a03 */
[----:B--2---:R-:W-:Y:S01]  /*fc10*/  IADD3 R5, -R16, UR6, RZ ;  /* 0x0000000610057c10 */ /* 0x004fe2000fffe1ff */
[----:B0-----:R-:W-:Y:S02]  /*fc20*/  IMAD.MOV R10, RZ, RZ, -R2 ;  /* 0x000000ffff0a7224 */ /* 0x001fe400078e0a02 */
[----:B------:R-:W-:Y:S01]  /*fc30*/  IMAD R9, R9, R6, RZ ;  /* 0x0000000609097224 */ /* 0x000fe200078e02ff */
[----:B------:R-:W-:Y:S01]  /*fc40*/  IABS R8, R5 ;  /* 0x0000000500087213 */ /* 0x000fe20000000000 */
[----:B------:R-:W-:-:S04]  /*fc50*/  IMAD.MOV.U32 R2, RZ, RZ, RZ ;  /* 0x000000ffff027224 */ /* 0x000fc800078e00ff */
[----:B------:R-:W-:-:S04]  /*fc60*/  IMAD.HI.U32 R2, R3, R9, R2 ;  /* 0x0000000903027227 */ /* 0x000fc800078e0002 */
[----:B------:R-:W-:Y:S02]  /*fc70*/  IMAD.MOV.U32 R3, RZ, RZ, R8 ;  /* 0x000000ffff037224 */ /* 0x000fe400078e0008 */
[----:B------:R-:W-:Y:S02]  /*fc80*/  IMAD.MOV.U32 R8, RZ, RZ, R10 ;  /* 0x000000ffff087224 */ /* 0x000fe400078e000a */
[----:B------:R-:W-:-:S04]  /*fc90*/  IMAD.HI.U32 R2, R2, R3, RZ ;  /* 0x0000000302027227 */ /* 0x000fc800078e00ff */
[----:B------:R-:W-:-:S05]  /*fca0*/  IMAD R3, R2, R8, R3 ;  /* 0x0000000802037224 */ /* 0x000fca00078e0203 */
[----:B------:R-:W-:-:S13]  /*fcb0*/  ISETP.GT.U32.AND P0, PT, R6, R3, PT ;  /* 0x000000030600720c */ /* 0x000fda0003f04070 */
[----:B------:R-:W-:Y:S02]  /*fcc0*/  @!P0 IMAD.IADD R3, R3, 0x1, -R6 ;  /* 0x0000000103038824 */ /* 0x000fe400078e0a06 */
[----:B------:R-:W-:-:S03]  /*fcd0*/  @!P0 VIADD R2, R2, 0x1 ;  /* 0x0000000102028836 */ /* 0x000fc60000000000 */
[----:B------:R-:W-:Y:S02]  /*fce0*/  ISETP.GE.U32.AND P0, PT, R3, R6, PT ;  /* 0x000000060300720c */ /* 0x000fe40003f06070 */
[----:B------:R-:W-:-:S11]  /*fcf0*/  LOP3.LUT R3, R5, R4, RZ, 0x3c, !PT ;  /* 0x0000000405037212 */ /* 0x000fd600078e3cff */
[----:B------:R-:W-:Y:S01]  /*fd00*/  @P0 VIADD R2, R2, 0x1 ;  /* 0x0000000102020836 */ /* 0x000fe20000000000 */
[----:B------:R-:W-:-:S13]  /*fd10*/  ISETP.GE.AND P0, PT, R3, RZ, PT ;  /* 0x000000ff0300720c */ /* 0x000fda0003f06270 */
[----:B------:R-:W-:Y:S01]  /*fd20*/  @!P0 IMAD.MOV R2, RZ, RZ, -R2 ;  /* 0x000000ffff028224 */ /* 0x000fe200078e0a02 */
[----:B------:R-:W-:-:S13]  /*fd30*/  ISETP.NE.AND P0, PT, R4, RZ, PT ;  /* 0x000000ff0400720c */ /* 0x000fda0003f05270 */
[----:B------:R-:W-:-:S05]  /*fd40*/  @!P0 LOP3.LUT R2, RZ, R4, RZ, 0x33, !PT ;  /* 0x00000004ff028212 */ /* 0x000fca00078e33ff */
[----:B------:R-:W-:Y:S02]  /*fd50*/  IMAD R6, R7, R2, RZ ;  /* 0x0000000207067224 */ /* 0x000fe400078e02ff */
[----:B------:R-:W-:Y:S02]  /*fd60*/  IMAD.MOV R2, RZ, RZ, -R2 ;  /* 0x000000ffff027224 */ /* 0x000fe400078e0a02 */
[----:B------:R-:W-:Y:S02]  /*fd70*/  IMAD.MOV R8, RZ, RZ, -R6 ;  /* 0x000000ffff087224 */ /* 0x000fe400078e0a06 */
[----:B------:R-:W-:Y:S02]  /*fd80*/  IMAD R4, R4, R2, R5 ;  /* 0x0000000204047224 */ /* 0x000fe400078e0205 */
[----:B------:R-:W-:Y:S01]  /*fd90*/  IMAD.MOV.U32 R2, RZ, RZ, RZ ;  /* 0x000000ffff027224 */ /* 0x000fe200078e00ff */
[----:B------:R-:W-:Y:S02]  /*fda0*/  VIADDMNMX R7, R8, UR4, R7, PT ;  /* 0x0000000408077c46 */ /* 0x000fe4000b800107 */
[----:B------:R-:W-:-:S02]  /*fdb0*/  IABS R11, R4 ;  /* 0x00000004000b7213 */ /* 0x000fc40000000000 */
[----:B------:R-:W-:-:S04]  /*fdc0*/  IABS R8, R7 ;  /* 0x0000000700087213 */ /* 0x000fc80000000000 */
[----:B------:R-:W0:Y:S08]  /*fdd0*/  I2F.RP R9, R8 ;  /* 0x0000000800097306 */ /* 0x000e300000209400 */
[----:B0-----:R-:W0:Y:S02]  /*fde0*/  MUFU.RCP R9, R9 ;  /* 0x0000000900097308 */ /* 0x001e240000001000 */
[----:B0-----:R-:W-:-:S06]  /*fdf0*/  VIADD R3, R9, 0xffffffe ;  /* 0x0ffffffe09037836 */ /* 0x001fcc0000000000 */
[----:B------:R-:W0:Y:S02]  /*fe00*/  F2I.FTZ.U32.TRUNC.NTZ R3, R3 ;  /* 0x0000000300037305 */ /* 0x000e24000021f000 */
[----:B0-----:R-:W-:-:S04]  /*fe10*/  IMAD.MOV R10, RZ, RZ, -R3 ;  /* 0x000000ffff0a7224 */ /* 0x001fc800078e0a03 */
[----:B------:R-:W-:Y:S01]  /*fe20*/  IMAD.MOV.U32 R5, RZ, RZ, R10 ;  /* 0x000000ffff057224 */ /* 0x000fe200078e000a */
[----:B------:R-:W-:-:S03]  /*fe30*/  IABS R10, R7 ;  /* 0x00000007000a7213 */ /* 0x000fc60000000000 */
[----:B------:R-:W-:-:S04]  /*fe40*/  IMAD R5, R5, R8, RZ ;  /* 0x0000000805057224 */ /* 0x000fc800078e02ff */
[----:B------:R-:W-:-:S04]  /*fe50*/  IMAD.HI.U32 R2, R3, R5, R2 ;  /* 0x0000000503027227 */ /* 0x000fc800078e0002 */
[----:B------:R-:W-:Y:S02]  /*fe60*/  IMAD.MOV R3, RZ, RZ, -R10 ;  /* 0x000000ffff037224 */ /* 0x000fe400078e0a0a */
        /* <DEDUP_REMOVED lines=8> */
[----:B------:R-:W-:Y:S01]  /*fef0*/  ISETP.GE.AND P0, PT, R3, RZ, PT ;  /* 0x000000ff0300720c */ /* 0x000fe20003f06270 */
[----:B------:R-:W-:-:S12]  /*ff00*/  IMAD.IADD R3, R4, 0x1, R6 ;  /* 0x0000000104037824 */ /* 0x000fd800078e0206 */
[----:B------:R-:W-:Y:S01]  /*ff10*/  @!P0 IMAD.MOV R2, RZ, RZ, -R2 ;  /* 0x000000ffff028224 */ /* 0x000fe200078e0a02 */
[----:B------:R-:W-:-:S13]  /*ff20*/  ISETP.NE.AND P0, PT, R7, RZ, PT ;  /* 0x000000ff0700720c */ /* 0x000fda0003f05270 */
[----:B------:R-:W-:Y:S01]  /*ff30*/  @!P0 LOP3.LUT R2, RZ, R7, RZ, 0x33, !PT ;  /* 0x00000007ff028212 */ /* 0x000fe200078e33ff */
[----:B------:R-:W-:-:S03]  /*ff40*/  IMAD.MOV R7, RZ, RZ, -R7 ;  /* 0x000000ffff077224 */ /* 0x000fc600078e0a07 */
[----:B------:R-:W-:Y:S01]  /*ff50*/  LOP3.LUT R17, RZ, R2, RZ, 0x33, !PT ;  /* 0x00000002ff117212 */ /* 0x000fe200078e33ff */
[----:B------:R-:W-:-:S04]  /*ff60*/  IMAD R18, R2, R7, R3 ;  /* 0x0000000702127224 */ /* 0x000fc800078e0203 */
[----:B------:R-:W-:Y:S01]  /*ff70*/  IMAD.IADD R17, R0, 0x1, R17 ;  /* 0x0000000100117824 */ /* 0x000fe200078e0211 */
[----:B------:R-:W-:Y:S06]  /*ff80*/  BRA `(.L_x_938) ;  /* 0x00000000000c7947 */ /* 0x000fec0003800000 */
.L_x_933:
[----:B------:R-:W-:Y:S02]  /*ff90*/  IMAD.MOV.U32 R17, RZ, RZ, RZ ;  /* 0x000000ffff117224 */ /* 0x000fe400078e00ff */
[----:B------:R-:W-:Y:S02]  /*ffa0*/  IMAD.U32 R16, RZ, RZ, UR6 ;  /* 0x00000006ff107e24 */ /* 0x000fe4000f8e00ff */
[----:B------:R-:W-:-:S07]  /*ffb0*/  IMAD.MOV.U32 R18, RZ, RZ, RZ ;  /* 0x000000ffff127224 */ /* 0x000fce00078e00ff */
.L_x_938:
[----:B------:R-:W-:Y:S01]  /*ffc0*/  ISETP.NE.AND P0, PT, R27, RZ, PT ;  /* 0x000000ff1b00720c */ /* 0x000fe20003f05270 */
[----:B------:R-:W-:Y:S02]  /*ffd0*/  IMAD.MOV.U32 R24, RZ, RZ, 0x1 ;  /* 0x00000001ff187424 */ /* 0x000fe400078e00ff */
[----:B------:R-:W-:Y:S02]  /*ffe0*/  IMAD.MOV.U32 R22, RZ, RZ, RZ ;  /* 0x000000ffff167224 */ /* 0x000fe400078e00ff */
[----:B------:R-:W-:-:S08]  /*fff0*/  IMAD.MOV.U32 R29, RZ, RZ, RZ ;  /* 0x000000ffff1d7224 */ /* 0x000fd000078e00ff */
[----:B------:R-:W0:Y:S01]  /*10000*/  @!P0 S2R R3, SR_CgaCtaId ;  /* 0x0000000000038919 */ /* 0x000e220000008800 */
[----:B------:R-:W-:-:S04]  /*10010*/  @!P0 MOV R0, 0x400 ;  /* 0x0000040000008802 */ /* 0x000fc80000000f00 */
[----:B0-----:R-:W-:-:S05]  /*10020*/  @!P0 LEA R0, R3, R0, 0x18 ;  /* 0x0000000003008211 */ /* 0x001fca00078ec0ff */
[----:B------:R0:W-:Y:S01]  /*10030*/  @!P0 STS.128 [R0+0x2d8d0], R16 ;  /* 0x02d8d01000008388 */ /* 0x0001e20000000c00 */
[----:B------:R-:W-:Y:S06]  /*10040*/  BAR.ARV 0x5, 0x1a0 ;  /* 0x0146800000007b1d */ /* 0x000fec0000002000 */
[----:B------:R-:W-:-:S13]  /*10050*/  ISETP.GE.AND P0, PT, R19, UR5, PT ;  /* 0x0000000513007c0c */ /* 0x000fda000bf06270 */
[----:B------:R-:W-:Y:S05]  /*10060*/  @P0 BRA `(.L_x_939) ;  /* 0x0000003c007c0947 */ /* 0x000fea0003800000 */
[----:B------:R-:W-:Y:S01]  /*10070*/  IMAD.MOV.U32 R24, RZ, RZ, 0x1 ;  /* 0x00000001ff187424 */ /* 0x000fe200078e00ff */
[----:B------:R-:W-:Y:S01]  /*10080*/  ULDC UR37, c[0x0][0xc] ;  /* 0x0000030000257ab9 */ /* 0x000fe20000000800 */
[----:B------:R-:W-:Y:S01]  /*10090*/  IMAD.MOV.U32 R29, RZ, RZ, RZ ;  /* 0x000000ffff1d7224 */ /* 0x000fe200078e00ff */
[----:B------:R-:W-:Y:S01]  /*100a0*/  ULDC.64 UR38, c[0x0][0x198] ;  /* 0x0000660000267ab9 */ /* 0x000fe20000000a00 */
[----:B------:R-:W-:-:S07]  /*100b0*/  IMAD.MOV.U32 R22, RZ, RZ, RZ ;  /* 0x000000ffff167224 */ /* 0x000fce00078e00ff */
.L_x_1014:
[----:B------:R-:W-:Y:S05]  /*100c0*/  YIELD ;  /* 0x0000000000007946 */ /* 0x000fea0003800000 */
[----:B------:R-:W-:Y:S01]  /*100d0*/  ULDC.64 UR4, c[0x0][0xa28] ;  /* 0x00028a0000047ab9 */ /* 0x000fe20000000a00 */
[----:B0-----:R-:W-:Y:S01]  /*100e0*/  IMAD.MOV.U32 R0, RZ, RZ, RZ ;  /* 0x000000ffff007224 */ /* 0x001fe200078e00ff */
[----:B------:R-:W-:-:S04]  /*100f0*/  ISETP.NE.U32.AND P0, PT, RZ, UR4, PT ;  /* 0x00000004ff007c0c */ /* 0x000fc8000bf05070 */
[----:B------:R-:W-:Y:S01]  /*10100*/  ISETP.NE.AND.EX P0, PT, RZ, UR5, PT, P0 ;  /* 0x00000005ff007c0c */ /* 0x000fe2000bf05300 */
[----:B------:R-:W-:-:S12]  /*10110*/  ULDC.64 UR4, c[0x0][0xa00] ;  /* 0x0002800000047ab9 */ /* 0x000fd80000000a00 */
[----:B-1----:R-:W0:Y:S01]  /*10120*/  @P0 LDC.64 R2, c[0x0][0xa28] ;  /* 0x00028a00ff020b82 */ /* 0x002e220000000a00 */
[----:B------:R-:W-:Y:S01]  /*10130*/  ISETP.NE.U32.AND P2, PT, RZ, UR4, PT ;  /* 0x00000004ff007c0c */ /* 0x000fe2000bf45070 */
[----:B0-----:R-:W-:-:S05]  /*10140*/  @P0 IMAD.WIDE R2, R19, 0x4, R2 ;  /* 0x0000000413020825 */ /* 0x001fca00078e0202 */
[----:B------:R0:W5:Y:S01]  /*10150*/  @P0 LDG.E R0, desc[UR48][R2.64] ;  /* 0x0000003002000981 */ /* 0x000162000c1e1900 */
[----:B------:R-:W-:Y:S01]  /*10160*/  ISETP.NE.AND.EX P2, PT, RZ, UR5, PT, P2 ;  /* 0x00000005ff007c0c */ /* 0x000fe2000bf45320 */
[----:B------:R-:W-:Y:S01]  /*10170*/  IMAD.MOV.U32 R4, RZ, RZ, RZ ;  /* 0x000000ffff047224 */ /* 0x000fe200078e00ff */
[----:B------:R-:W-:Y:S01]  /*10180*/  ULDC.64 UR4, c[0x0][0xa18] ;  /* 0x0002860000047ab9 */ /* 0x000fe20000000a00 */
[----:B0-----:R-:W0:Y:S02]  /*10190*/  LDC.64 R2, c[0x0][0xa00] ;  /* 0x00028000ff027b82 */ /* 0x001e240000000a00 */
[----:B0-----:R-:W-:-:S08]  /*101a0*/  IMAD.WIDE R2, R19, 0x4, R2 ;  /* 0x0000000413027825 */ /* 0x001fd000078e0202 */
[----:B------:R-:W2:Y:S01]  /*101b0*/  @P2 LDG.E R4, desc[UR48][R2.64] ;  /* 0x0000003002042981 */ /* 0x000ea2000c1e1900 */
[----:B------:R-:W-:Y:S01]  /*101c0*/  ISETP.NE.U32.AND P1, PT, RZ, UR4, PT ;  /* 0x00000004ff007c0c */ /* 0x000fe2000bf25070 */
[----:B------:R-:W-:Y:S02]  /*101d0*/  ULDC UR6, c[0x0][0x288] ;  /* 0x0000a20000067ab9 */ /* 0x000fe40000000800 */
[----:B------:R-:W-:Y:S01]  /*101e0*/  IMAD.U32 R6, RZ, RZ, UR6 ;  /* 0x00000006ff067e24 */ /* 0x000fe2000f8e00ff */
[----:B------:R-:W-:Y:S01]  /*101f0*/  ISETP.NE.AND.EX P1, PT, RZ, UR5, PT, P1 ;  /* 0x00000005ff007c0c */ /* 0x000fe2000bf25310 */
[----:B------:R-:W-:Y:S01]  /*10200*/  ULDC.64 UR4, c[0x0][0x3f8] ;  /* 0x0000fe0000047ab9 */ /* 0x000fe20000000a00 */
[----:B------:R-:W-:Y:S01]  /*10210*/  ULDC.64 UR6, c[0x0][0xa08] ;  /* 0x0002820000067ab9 */ /* 0x000fe20000000a00 */
[----:B------:R-:W-:-:S03]  /*10220*/  UISETP.NE.U32.AND UP0, UPT, UR4, URZ, UPT ;  /* 0x0000003f0400728c */ /* 0x000fc6000bf05070 */
[----:B------:R-:W-:Y:S01]  /*10230*/  ULDC UR4, c[0x0][0x404] ;  /* 0x0001010000047ab9 */ /* 0x000fe20000000800 */
[----:B--2---:R0:W-:Y:S06]  /*10240*/  STL [R1], R4 ;  /* 0x0000000401007387 */ /* 0x0041ec0000100800 */
[----:B0-----:R-:W0:Y:S02]  /*10250*/  @P1 LDC.64 R4, c[0x0][0xa18] ;  /* 0x00028600ff041b82 */ /* 0x001e240000000a00 */
[----:B0-----:R-:W-:-:S05]  /*10260*/  @P1 IMAD.WIDE R4, R19, 0x4, R4 ;  /* 0x0000000413041825 */ /* 0x001fca00078e0204 */
[----:B------:R0:W5:Y:S01]  /*10270*/  @P1 LDG.E R6, desc[UR48][R4.64] ;  /* 0x0000003004061981 */ /* 0x000162000c1e1900 */
[----:B------:R-:W-:Y:S01]  /*10280*/  UISETP.NE.AND.EX UP0, UPT, UR5, URZ, UPT, UP0 ;  /* 0x0000003f0500728c */ /* 0x000fe2000bf05300 */
[----:B------:R-:W-:Y:S02]  /*10290*/  ISETP.NE.U32.AND P0, PT, RZ, UR6, PT ;  /* 0x00000006ff007c0c */ /* 0x000fe4000bf05070 */
[----:B------:R-:W-:Y:S01]  /*102a0*/  ULDC UR5, c[0x0][0x2e0] ;  /* 0x0000b80000057ab9 */ /* 0x000fe20000000800 */
[----:B------:R-:W-:Y:S01]  /*102b0*/  USEL UR4, UR4, 0x1, UP0 ;  /* 0x0000000104047887 */ /* 0x000fe20008000000 */
[----:B------:R-:W-:-:S03]  /*102c0*/  ISETP.NE.AND.EX P0, PT, RZ, UR7, PT, P0 ;  /* 0x00000007ff007c0c */ /* 0x000fc6000bf05300 */
[----:B------:R-:W-:-:S06]  /*102d0*/  UIMAD UR4, UR4, UR5, URZ ;  /* 0x00000005040472a4 */ /* 0x000fcc000f8e023f */
[----:B------:R-:W-:Y:S01]  /*102e0*/  IMAD.U32 R7, RZ, RZ, UR4 ;  /* 0x00000004ff077e24 */ /* 0x000fe2000f8e00ff */
[----:B0--3--:R-:W-:Y:S06]  /*102f0*/  @P1 BRA `(.L_x_940) ;  /* 0x0000000000101947 */ /* 0x009fec0003800000 */
[----:B------:R-:W-:Y:S05]  /*10300*/  @!P2 BRA `(.L_x_940) ;  /* 0x00000000000ca947 */ /* 0x000fea0003800000 */
[----:B------:R-:W2:Y:S04]  /*10310*/  LDG.E R5, desc[UR48][R2.64] ;  /* 0x0000003002057981 */ /* 0x000ea8000c1e1900 */
[----:B-----5:R-:W2:Y:S02]  /*10320*/  LDG.E R6, desc[UR48][R2.64+0x4] ;  /* 0x0000043002067981 */ /* 0x020ea4000c1e1900 */
[----:B--2---:R-:W-:-:S07]  /*10330*/  IMAD.IADD R6, R6, 0x1, -R5 ;  /* 0x0000000106067824 */ /* 0x004fce00078e0a05 */
.L_x_940:
[----:B------:R-:W0:Y:S01]  /*10340*/  LDC.64 R2, c[0x0][0xa08] ;  /* 0x00028200ff027b82 */ /* 0x000e220000000a00 */
[----:B------:R-:W-:Y:S01]  /*10350*/  IMAD.MOV.U32 R23, RZ, RZ, RZ ;  /* 0x000000ffff177224 */ /* 0x000fe200078e00ff */
[----:B------:R-:W-:Y:S01]  /*10360*/  ULDC.64 UR4, c[0x0][0xa20] ;  /* 0x0002880000047ab9 */ /* 0x000fe20000000a00 */
[----:B0-----:R-:W-:-:S05]  /*10370*/  IMAD.WIDE R2, R19, 0x4, R2 ;  /* 0x0000000413027825 */ /* 0x001fca00078e0202 */
[----:B------:R-:W2:Y:S01]  /*10380*/  @P0 LDG.E R23, desc[UR48][R2.64] ;  /* 0x0000003002170981 */ /* 0x000ea2000c1e1900 */
[----:B------:R-:W-:-:S04]  /*10390*/  ISETP.NE.U32.AND P1, PT, RZ, UR4, PT ;  /* 0x00000004ff007c0c */ /* 0x000fc8000bf25070 */
[----:B------:R-:W-:Y:S01]  /*103a0*/  ISETP.NE.AND.EX P1, PT, RZ, UR5, PT, P1 ;  /* 0x00000005ff007c0c */ /* 0x000fe2000bf25310 */
[----:B--2--5:R-:W-:-:S12]  /*103b0*/  IMAD.IADD R23, R23, 0x1, R0 ;  /* 0x0000000117177824 */ /* 0x024fd800078e0200 */
[----:B------:R-:W-:Y:S05]  /*103c0*/  @!P1 BRA `(.L_x_941) ;  /* 0x0000000000109947 */ /* 0x000fea0003800000 */
[----:B------:R-:W0:Y:S02]  /*103d0*/  LDC.64 R2, c[0x0][0xa20] ;  /* 0x00028800ff027b82 */ /* 0x000e240000000a00 */
[----:B0-----:R-:W-:-:S05]  /*103e0*/  IMAD.WIDE R2, R19, 0x4, R2 ;  /* 0x0000000413027825 */ /* 0x001fca00078e0202 */
[----:B------:R0:W5:Y:S01]  /*103f0*/  LDG.E R7, desc[UR48][R2.64] ;  /* 0x0000003002077981 */ /* 0x000162000c1e1900 */
[----:B------:R-:W-:Y:S05]  /*10400*/  BRA `(.L_x_942) ;  /* 0x0000000000107947 */ /* 0x000fea0003800000 */
.L_x_941:
[----:B------:R-:W-:Y:S05]  /*10410*/  @!P0 BRA `(.L_x_942) ;  /* 0x00000000000c8947 */ /* 0x000fea0003800000 */
[----:B------:R-:W2:Y:S04]  /*10420*/  LDG.E R4, desc[UR48][R2.64] ;  /* 0x0000003002047981 */ /* 0x000ea8000c1e1900 */
[----:B------:R-:W2:Y:S02]  /*10430*/  LDG.E R7, desc[UR48][R2.64+0x4] ;  /* 0x0000043002077981 */ /* 0x000ea4000c1e1900 */
[----:B--2---:R-:W-:-:S07]  /*10440*/  IMAD.IADD R7, R7, 0x1, -R4 ;  /* 0x0000000107077824 */ /* 0x004fce00078e0a04 */
.L_x_942:
[----:B0-----:R-:W0:Y:S01]  /*10450*/  LDC.64 R2, c[0x0][0x9e0] ;  /* 0x00027800ff027b82 */ /* 0x001e220000000a00 */
[----:B------:R-:W-:Y:S02]  /*10460*/  IMAD R5, R17, 0xc0, RZ ;  /* 0x000000c011057824 */ /* 0x000fe400078e02ff */
[----:B-----5:R-:W-:-:S03]  /*10470*/  IMAD.IADD R0, R7, 0x1, -R0 ;  /* 0x0000000107007824 */ /* 0x020fc600078e0a00 */
[----:B------:R-:W-:-:S05]  /*10480*/  IADD3 R5, -R6, 0xc0, R5 ;  /* 0x000000c006057810 */ /* 0x000fca0007ffe105 */
[----:B------:R-:W-:Y:S01]  /*10490*/  IMAD.IADD R9, R0, 0x1, R5 ;  /* 0x0000000100097824 */ /* 0x000fe200078e0205 */
[----:B0-----:R-:W-:-:S03]  /*104a0*/  ISETP.GE.AND P0, PT, R3, 0x1, PT ;  /* 0x000000010300780c */ /* 0x001fc60003f06270 */
[----:B------:R-:W-:-:S10]  /*104b0*/  IMAD.IADD R2, R9, 0x1, R2 ;  /* 0x0000000109027824 */ /* 0x000fd400078e0202 */
[----:B------:R-:W-:Y:S05]  /*104c0*/  @!P0 BRA `(.L_x_943) ;  /* 0x0000000000488947 */ /* 0x000fea0003800000 */
[C---:B------:R-:W-:Y:S01]  /*104d0*/  ISETP.GT.AND P1, PT, R9.reuse, RZ, PT ;  /* 0x000000ff0900720c */ /* 0x040fe20003f24270 */
[----:B------:R-:W-:Y:S01]  /*104e0*/  BSSY B0, `(.L_x_944) ;  /* 0x000000e000007945 */ /* 0x000fe20003800000 */
[----:B------:R-:W-:-:S11]  /*104f0*/  VIADD R7, R9, 0xffffffff ;  /* 0xffffffff09077836 */ /* 0x000fd60000000000 */
        /* <DEDUP_REMOVED lines=8> */
.L_x_945:
[----:B------:R-:W-:-:S13]  /*10580*/  ISETP.NE.AND P1, PT, R3, 0x1, PT ;  /* 0x000000010300780c */ /* 0x000fda0003f25270 */
[----:B------:R-:W0:Y:S02]  /*10590*/  @P1 LDC.64 R4, c[0x0][0x9e8] ;  /* 0x00027a00ff041b82 */ /* 0x000e240000000a00 */
[----:B0-----:R-:W-:-:S05]  /*105a0*/  @P1 IMAD.HI.U32 R4, R7, R4, RZ ;  /* 0x0000000407041227 */ /* 0x001fca00078e00ff */
[----:B------:R-:W-:-:S07]  /*105b0*/  @P1 SHF.R.U32.HI R7, RZ, R5, R4 ;  /* 0x00000005ff071219 */ /* 0x000fce0000011604 */
.L_x_946:
[----:B------:R-:W-:Y:S05]  /*105c0*/  BSYNC B0 ;  /* 0x0000000000007941 */ /* 0x000fea0003800000 */
.L_x_944:
[----:B------:R-:W-:-:S05]  /*105d0*/  IMAD R7, R7, R3, R3 ;  /* 0x0000000307077224 */ /* 0x000fca00078e0203 */
[----:B------:R-:W-:-:S07]  /*105e0*/  VIMNMX R2, R2, R7, PT ;  /* 0x0000000702027248 */ /* 0x000fce0003fe0100 */
.L_x_943:
[----:B------:R-:W-:Y:S01]  /*105f0*/  VIADD R2, R2, 0x7f ;  /* 0x0000007f02027836 */ /* 0x000fe20000000000 */
[----:B------:R-:W-:Y:S01]  /*10600*/  ULDC UR4, c[0x0][0x9dc] ;  /* 0x0002770000047ab9 */ /* 0x000fe20000000800 */
[----:B------:R-:W-:-:S03]  /*10610*/  IMAD R7, R17, 0xc0, -R6 ;  /* 0x000000c011077824 */ /* 0x000fc600078e0a06 */
[----:B------:R-:W-:Y:S01]  /*10620*/  SHF.R.S32.HI R5, RZ, 0x1f, R2 ;  /* 0x0000001fff057819 */ /* 0x000fe20000011402 */
[----:B------:R-:W-:-:S03]  /*10630*/  IMAD.IADD R7, R0, 0x1, R7 ;  /* 0x0000000100077824 */ /* 0x000fc600078e0207 */
[----:B------:R-:W-:Y:S01]  /*10640*/  LEA.HI R4, R5, R2, RZ, 0x7 ;  /* 0x0000000205047211 */ /* 0x000fe200078f38ff */
[----:B------:R-:W-:Y:S02]  /*10650*/  VIADD R2, R0, 0x7f ;  /* 0x0000007f00027836 */ /* 0x000fe40000000000 */
[----:B------:R-:W-:Y:S01]  /*10660*/  VIADD R0, R7, -UR4 ;  /* 0x8000000407007c36 */ /* 0x000fe20008000000 */
[----:B------:R-:W-:Y:S02]  /*10670*/  SHF.R.S32.HI R4, RZ, 0x7, R4 ;  /* 0x00000007ff047819 */ /* 0x000fe40000011404 */
[----:B------:R-:W-:-:S04]  /*10680*/  SHF.R.S32.HI R5, RZ, 0x1f, R2 ;  /* 0x0000001fff057819 */ /* 0x000fc80000011402 */
[----:B------:R-:W-:-:S04]  /*10690*/  LEA.HI R5, R5, R2, RZ, 0x7 ;  /* 0x0000000205057211 */ /* 0x000fc800078f38ff */
[----:B------:R-:W-:-:S04]  /*106a0*/  SHF.R.S32.HI R5, RZ, 0x7, R5 ;  /* 0x00000007ff057819 */ /* 0x000fc80000011405 */
[----:B------:R-:W-:Y:S01]  /*106b0*/  VIMNMX R28, R5, R4, PT ;  /* 0x00000004051c7248 */ /* 0x000fe20003fe0100 */
[----:B------:R-:W-:Y:S06]  /*106c0*/  @!P0 BRA `(.L_x_947) ;  /* 0x0000000000448947 */ /* 0x000fec0003800000 */
[----:B------:R-:W-:Y:S01]  /*106d0*/  ISETP.GT.AND P0, PT, R7, -0x1, PT ;  /* 0xffffffff0700780c */ /* 0x000fe20003f04270 */
[----:B------:R-:W-:-:S12]  /*106e0*/  BSSY B0, `(.L_x_948) ;  /* 0x000000d000007945 */ /* 0x000fd80003800000 */
        /* <DEDUP_REMOVED lines=8> */
.L_x_949:
[----:B------:R-:W-:-:S13]  /*10770*/  ISETP.NE.AND P0, PT, R3, 0x1, PT ;  /* 0x000000010300780c */ /* 0x000fda0003f05270 */
[----:B------:R-:W0:Y:S02]  /*10780*/  @P0 LDC.64 R4, c[0x0][0x9e8] ;  /* 0x00027a00ff040b82 */ /* 0x000e240000000a00 */
[----:B0-----:R-:W-:-:S05]  /*10790*/  @P0 IMAD.HI.U32 R4, R7, R4, RZ ;  /* 0x0000000407040227 */ /* 0x001fca00078e00ff */
[----:B------:R-:W-:-:S07]  /*107a0*/  @P0 SHF.R.U32.HI R7, RZ, R5, R4 ;  /* 0x00000005ff070219 */ /* 0x000fce0000011604 */
.L_x_950:
[----:B------:R-:W-:Y:S05]  /*107b0*/  BSYNC B0 ;  /* 0x0000000000007941 */ /* 0x000fea0003800000 */
.L_x_948:
[----:B------:R-:W-:-:S05]  /*107c0*/  IMAD R3, R7, R3, RZ ;  /* 0x0000000307037224 */ /* 0x000fca00078e02ff */
[----:B------:R-:W-:-:S07]  /*107d0*/  VIMNMX R0, R0, R3, !PT ;  /* 0x0000000300007248 */ /* 0x000fce0007fe0100 */
.L_x_947:
[----:B------:R-:W-:Y:S01]  /*107e0*/  SHF.R.S32.HI R3, RZ, 0x1f, R0 ;  /* 0x0000001fff037819 */ /* 0x000fe20000011400 */
[----:B------:R-:W-:Y:S03]  /*107f0*/  BSSY B6, `(.L_x_951) ;  /* 0x00002ac000067945 */ /* 0x000fe60003800000 */
[----:B------:R-:W-:-:S04]  /*10800*/  LEA.HI R3, R3, R0, RZ, 0x7 ;  /* 0x0000000003037211 */ /* 0x000fc800078f38ff */
[----:B------:R-:W-:-:S04]  /*10810*/  SHF.R.S32.HI R3, RZ, 0x7, R3 ;  /* 0x00000007ff037819 */ /* 0x000fc80000011403 */
[----:B------:R-:W-:-:S04]  /*10820*/  VIMNMX R26, RZ, R3, !PT ;  /* 0x00000003ff1a7248 */ /* 0x000fc80007fe0100 */
[----:B------:R-:W-:-:S13]  /*10830*/  ISETP.GT.AND P0, PT, R28, R26, PT ;  /* 0x0000001a1c00720c */ /* 0x000fda0003f04270 */
[----:B------:R-:W-:Y:S05]  /*10840*/  @P0 BRA `(.L_x_952) ;  /* 0x00000000003c0947 */ /* 0x000fea0003800000 */
[----:B------:R-:W-:-:S13]  /*10850*/  ISETP.NE.AND P1, PT, R27, RZ, PT ;  /* 0x000000ff1b00720c */ /* 0x000fda0003f25270 */
[----:B------:R-:W-:Y:S05]  /*10860*/  @P1 BRA `(.L_x_953) ;  /* 0x0000002800901947 */ /* 0x000fea0003800000 */
[----:B------:R-:W0:Y:S01]  /*10870*/  S2R R7, SR_LANEID ;  /* 0x0000000000077919 */ /* 0x000e220000000000 */
[----:B------:R-:W-:Y:S01]  /*10880*/  VOTEU.ANY UR4, UPT, PT ;  /* 0x0000000000047886 */ /* 0x000fe200038e0100 */
[----:B------:R-:W1:Y:S01]  /*10890*/  LDC.64 R2, c[0x0][0xc38] ;  /* 0x00030e00ff027b82 */ /* 0x000e620000000a00 */
[----:B------:R-:W0:Y:S08]  /*108a0*/  FLO.U32 R0, UR4 ;  /* 0x0000000400007d00 */ /* 0x000e3000080e0000 */
[----:B------:R-:W1:Y:S01]  /*108b0*/  POPC R5, UR4 ;  /* 0x0000000400057d09 */ /* 0x000e620008000000 */
[----:B0-----:R-:W-:-:S13]  /*108c0*/  ISETP.EQ.U32.AND P0, PT, R0, R7, PT ;  /* 0x000000070000720c */ /* 0x001fda0003f02070 */
[----:B-1----:R-:W2:Y:S01]  /*108d0*/  @P0 ATOMG.E.ADD.STRONG.GPU PT, R3, desc[UR48][R2.64], R5 ;  /* 0x00000005020309a8 */ /* 0x002ea200081ee1f0 */
[----:B------:R-:W0:Y:S02]  /*108e0*/  S2R R4, SR_LTMASK ;  /* 0x0000000000047919 */ /* 0x000e240000003900 */
[----:B0-----:R-:W-:-:S04]  /*108f0*/  LOP3.LUT R4, R4, UR4, RZ, 0xc0, !PT ;  /* 0x0000000404047c12 */ /* 0x001fc8000f8ec0ff */
[----:B------:R-:W0:Y:S01]  /*10900*/  POPC R7, R4 ;  /* 0x0000000400077309 */ /* 0x000e220000000000 */
[----:B--2---:R-:W0:Y:S02]  /*10910*/  SHFL.IDX PT, R0, R3, R0, 0x1f ;  /* 0x00001f0003007589 */ /* 0x004e2400000e0000 */
[----:B0-----:R-:W-:Y:S01]  /*10920*/  IADD3 R16, R0, UR37, R7 ;  /* 0x0000002500107c10 */ /* 0x001fe2000fffe007 */
[----:B------:R-:W-:Y:S06]  /*10930*/  BRA `(.L_x_953) ;  /* 0x00000028005c7947 */ /* 0x000fec0003800000 */
.L_x_952:
        /* <DEDUP_REMOVED lines=22> */
.L_x_954:
[----:B------:R-:W-:-:S05]  /*10aa0*/  VIADD R0, R25, 0x400 ;  /* 0x0000040019007836 */ /* 0x000fca0000000000 */
[----:B------:R-:W-:-:S13]  /*10ab0*/  LOP3.LUT P0, RZ, R0, 0x1bf, RZ, 0xc0, !PT ;  /* 0x000001bf00ff7812 */ /* 0x000fda000780c0ff */
[----:B------:R-:W-:Y:S05]  /*10ac0*/  @!P0 BRA `(.L_x_955) ;  /* 0x0000000000808947 */ /* 0x000fea0003800000 */
[----:B------:R-:W-:Y:S01]  /*10ad0*/  MOV R0, 0x0 ;  /* 0x0000000000007802 */ /* 0x000fe20000000f00 */
[----:B------:R-:W-:Y:S01]  /*10ae0*/  ULDC.64 UR6, c[0x4][0xa8] ;  /* 0x01002a0000067ab9 */ /* 0x000fe20000000a00 */
[----:B------:R-:W-:Y:S01]  /*10af0*/  ULDC.64 UR8, c[0x4][0xb0] ;  /* 0x01002c0000087ab9 */ /* 0x000fe20000000a00 */
[----:B------:R-:W-:Y:S01]  /*10b00*/  ULDC.64 UR4, c[0x4][0x38] ;  /* 0x01000e0000047ab9 */ /* 0x000fe20000000a00 */
[----:B------:R0:W1:Y:S01]  /*10b10*/  LDC.64 R2, c[0x4][R0] ;  /* 0x0100000000027b82 */ /* 0x0000620000000a00 */
        /* <DEDUP_REMOVED lines=10> */
[----:B-1----:R-:W-:Y:S05]  /*10bc0*/  CALL.ABS.NOINC R2 ;  /* 0x0000000002007343 */ /* 0x002fea0003c00000 */
.L_x_956:
        /* <DEDUP_REMOVED lines=16> */
.L_x_955:
[----:B------:R-:W2:Y:S01]  /*10cd0*/  LDL.LU R20, [R1] ;  /* 0x0000000001147983 */ /* 0x000ea20000300800 */
[----:B------:R-:W-:Y:S01]  /*10ce0*/  ULDC.64 UR4, c[0x0][0x9f8] ;  /* 0x00027e0000047ab9 */ /* 0x000fe20000000a00 */
[----:B------:R-:W0:Y:S01]  /*10cf0*/  LDC R0, c[0x0][0x428] ;  /* 0x00010a00ff007b82 */ /* 0x000e220000000800 */
[----:B------:R-:W-:Y:S01]  /*10d00*/  ISETP.NE.U32.AND P0, PT, RZ, UR4, PT ;  /* 0x00000004ff007c0c */ /* 0x000fe2000bf05070 */
[----:B------:R-:W-:-:S03]  /*10d10*/  IMAD.MOV.U32 R6, RZ, RZ, R19 ;  /* 0x000000ffff067224 */ /* 0x000fc600078e0013 */
[----:B------:R-:W-:Y:S01]  /*10d20*/  ISETP.NE.AND.EX P0, PT, RZ, UR5, PT, P0 ;  /* 0x00000005ff007c0c */ /* 0x000fe2000bf05300 */
[----:B------:R-:W-:-:S12]  /*10d30*/  ULDC.64 UR4, c[0x0][0xa00] ;  /* 0x0002800000047ab9 */ /* 0x000fd80000000a00 */
[----:B------:R-:W1:Y:S02]  /*10d40*/  @P0 LDC.64 R2, c[0x0][0x9f8] ;  /* 0x00027e00ff020b82 */ /* 0x000e640000000a00 */
[----:B-1----:R-:W-:-:S05]  /*10d50*/  @P0 IMAD.WIDE R2, R19, 0x4, R2 ;  /* 0x0000000413020825 */ /* 0x002fca00078e0202 */
[----:B------:R1:W5:Y:S01]  /*10d60*/  @P0 LDG.E R6, desc[UR48][R2.64] ;  /* 0x0000003002060981 */ /* 0x000362000c1e1900 */
[----:B0-----:R-:W-:Y:S01]  /*10d70*/  ISETP.NE.AND P0, PT, R0, 0x1, PT ;  /* 0x000000010000780c */ /* 0x001fe20003f05270 */
[----:B------:R-:W-:Y:S01]  /*10d80*/  IMAD.MOV.U32 R0, RZ, RZ, R18 ;  /* 0x000000ffff007224 */ /* 0x000fe200078e0012 */
[----:B------:R-:W-:-:S04]  /*10d90*/  ISETP.NE.AND P6, PT, R27, RZ, PT ;  /* 0x000000ff1b00720c */ /* 0x000fc80003fc5270 */
[----:B------:R-:W-:-:S07]  /*10da0*/  PLOP3.LUT P1, PT, P6, PT, PT, 0x8, 0x0 ;  /* 0x000000000000781c */ /* 0x000fce000372e170 */
[----:B------:R-:W0:Y:S02]  /*10db0*/  @P0 LDC R5, c[0x0][0x42c] ;  /* 0x00010b00ff050b82 */ /* 0x000e240000000800 */
[----:B------:R-:W-:-:S05]  /*10dc0*/  VOTEU.ALL UP1, P6 ;  /* 0x00000000003f7886 */ /* 0x000fca0003020000 */
[----:B------:R-:W-:Y:S01]  /*10dd0*/  @!UP1 UIADD3 UR8, UP0, UR38, 0x270, URZ ;  /* 0x0000027026089890 */ /* 0x000fe2000ff1e03f */
[----:B------:R-:W3:Y:S03]  /*10de0*/  @P0 LDC R7, c[0x0][0x430] ;  /* 0x00010c00ff070b82 */ /* 0x000ee60000000800 */
[----:B------:R-:W-:-:S03]  /*10df0*/  @!UP1 UIADD3.X UR9, URZ, UR39, URZ, UP0, !UPT ;  /* 0x000000273f099290 */ /* 0x000fc600087fe43f */
[----:B------:R-:W-:Y:S01]  /*10e00*/  VOTEU.ALL UP0, P6 ;  /* 0x00000000003f7886 */ /* 0x000fe20003000000 */
[----:B0-----:R-:W-:-:S05]  /*10e10*/  @P0 IMAD.HI.U32 R4, R18, R5, RZ ;  /* 0x0000000512040227 */ /* 0x001fca00078e00ff */
[----:B---3--:R-:W-:Y:S02]  /*10e20*/  @P0 SHF.R.U32.HI R0, RZ, R7, R4 ;  /* 0x00000007ff000219 */ /* 0x008fe40000011604 */
[----:B------:R-:W-:-:S04]  /*10e30*/  ISETP.NE.U32.AND P0, PT, RZ, UR4, PT ;  /* 0x00000004ff007c0c */ /* 0x000fc8000bf05070 */
[----:B------:R-:W-:-:S04]  /*10e40*/  ISETP.NE.AND.EX P0, PT, RZ, UR5, PT, P0 ;  /* 0x00000005ff007c0c */ /* 0x000fc8000bf05300 */
[----:B------:R-:W-:Y:S01]  /*10e50*/  SEL R10, R19, RZ, !P0 ;  /* 0x000000ff130a7207 */ /* 0x000fe20004000000 */
[----:B-12---:R-:W-:-:S08]  /*10e60*/  IMAD R17, R17, 0xc0, R20 ;  /* 0x000000c011117824 */ /* 0x006fd000078e0214 */
.L_x_957:
        /* <DEDUP_REMOVED lines=14> */
.L_x_958:
        /* <DEDUP_REMOVED lines=13> */
.L_x_959:
        /* <DEDUP_REMOVED lines=10> */
[----:B------:R-:W-:Y:S01]  /*110c0*/  ULDC.64 UR4, c[0x0][0xa08] ;  /* 0x0002820000047ab9 */ /* 0x000fe20000000a00 */
[----:B------:R-:W-:Y:S01]  /*110d0*/  VIADD R7, R28, 0xffffffff ;  /* 0xffffffff1c077836 */ /* 0x000fe20000000000 */
[----:B0-----:R-:W-:Y:S01]  /*110e0*/  LOP3.LUT P0, RZ, R2, UR4, RZ, 0xfc, !PT ;  /* 0x0000000402ff7c12 */ /* 0x001fe2000f80fcff */
[----:B------:R-:W-:-:S03]  /*110f0*/  UMOV UR4, 0xffffffff ;  /* 0xffffffff00047882 */ /* 0x000fc60000000000 */
[----:B------:R-:W-:-:S04]  /*11100*/  LOP3.LUT P0, RZ, R3, UR5, RZ, 0xfc, P0 ;  /* 0x0000000503ff7c12 */ /* 0x000fc8000800fcff */
[----:B-----5:R-:W-:Y:S01]  /*11110*/  SEL R8, R6, RZ, !P0 ;  /* 0x000000ff06087207 */ /* 0x020fe20004000000 */
[----:B------:R-:W-:Y:S08]  /*11120*/  BRA.DIV UR4, `(.L_x_960) ;  /* 0x0000003604047947 */ /* 0x000ff0000b800000 */
.L_x_1030:
[----:B------:R-:W-:Y:S01]  /*11130*/  UMOV UR4, 0xffffffff ;  /* 0xffffffff00047882 */ /* 0x000fe20000000000 */
[----:B------:R-:W-:Y:S02]  /*11140*/  SHF.R.S32.HI R9, RZ, 0x1f, R6 ;  /* 0x0000001fff097819 */ /* 0x000fe40000011406 */
[----:B------:R-:W-:Y:S05]  /*11150*/  BRA.DIV UR4, `(.L_x_961) ;  /* 0x00000036042c7947 */ /* 0x000fea000b800000 */
[----:B------:R-:W-:-:S13]  /*11160*/  ELECT P6, URZ, PT ;  /* 0x00000000003f782f */ /* 0x000fda00038c0000 */
.L_x_1033:
[----:B------:R-:W-:Y:S05]  /*11170*/  @!P6 BRA `(.L_x_962) ;  /* 0x0000000000f8e947 */ /* 0x000fea0003800000 */
[----:B------:R-:W-:-:S04]  /*11180*/  ISETP.NE.U32.AND P0, PT, R2, RZ, PT ;  /* 0x000000ff0200720c */ /* 0x000fc80003f05070 */
        /* <DEDUP_REMOVED lines=20> */
.L_x_963:
[----:B------:R-:W-:Y:S01]  /*112d0*/  IMAD R5, R22, 0x8, R25 ;  /* 0x0000000816057824 */ /* 0x000fe200078e0219 */
[----:B------:R-:W-:-:S04]  /*112e0*/  SHF.L.U32 R4, R24, 0x1f, RZ ;  /* 0x0000001f18047819 */ /* 0x000fc800000006ff */
[----:B------:R-:W1:Y:S02]  /*112f0*/  SYNCS.PHASECHK.TRANS64.TRYWAIT P0, [R5+URZ+0x2d840], R4 ;  /* 0x02d84004050075a7 */ /* 0x000e64000800017f */
[----:B-1----:R-:W-:Y:S05]  /*11300*/  @!P0 BRA `(.L_x_964) ;  /* 0x0000003000e08947 */ /* 0x002fea0003800000 */
.L_x_1034:
[----:B------:R-:W2:Y:S02]  /*11310*/  S2R R11, SR_TID.X ;  /* 0x00000000000b7919 */ /* 0x000ea40000002100 */
[----:B--2---:R-:W-:-:S04]  /*11320*/  LOP3.LUT R11, R11, 0x7f, RZ, 0xc0, !PT ;  /* 0x0000007f0b0b7812 */ /* 0x004fc800078ec0ff */
[----:B------:R-:W-:-:S13]  /*11330*/  ISETP.NE.AND P0, PT, R11, RZ, PT ;  /* 0x000000ff0b00720c */ /* 0x000fda0003f05270 */
[----:B------:R-:W-:Y:S05]  /*11340*/  @P0 BRA `(.L_x_965) ;  /* 0x0000000000140947 */ /* 0x000fea0003800000 */
[----:B------:R-:W-:Y:S01]  /*11350*/  ISETP.NE.AND P1, PT, R27, RZ, PT ;  /* 0x000000ff1b00720c */ /* 0x000fe20003f25270 */
[----:B-1----:R-:W-:-:S04]  /*11360*/  IMAD.MOV.U32 R4, RZ, RZ, 0x6000 ;  /* 0x00006000ff047424 */ /* 0x002fc800078e00ff */
[----:B------:R2:W-:Y:S08]  /*11370*/  SYNCS.ARRIVE.TRANS64 RZ, [R5+URZ+0x2d830], R4 ;  /* 0x02d8300405ff79a7 */ /* 0x0005f0000800003f */
[----:B------:R-:W-:Y:S05]  /*11380*/  @!P1 BRA `(.L_x_965) ;  /* 0x0000000000049947 */ /* 0x000fea0003800000 */
[----:B------:R-:W-:Y:S01]  /*11390*/  BPT.TRAP 0x1 ;  /* 0x000000040000795c */ /* 0x000fe20000300000 */
.L_x_965:
[----:B-12---:R-:W-:Y:S01]  /*113a0*/  IMAD R4, R22, 0x6000, R25 ;  /* 0x0000600016047824 */ /* 0x006fe200078e0219 */
        /* <DEDUP_REMOVED lines=11> */
[----:B------:R-:W-:Y:S02]  /*11460*/  ULEA UR11, UR11, UR5, 0x7 ;  /* 0x000000050b0b7291 */ /* 0x000fe4000f8e383f */
        /* <DEDUP_REMOVED lines=8> */
[----:B-1----:R-:W-:Y:S01]  /*114f0*/  UMOV UR8, UR15 ;  /* 0x0000000f00087c82 */ /* 0x002fe20008000000 */
[----:B------:R-:W-:Y:S02]  /*11500*/  UMOV UR10, UR16 ;  /* 0x00000010000a7c82 */ /* 0x000fe40008000000 */
[----:B------:R1:W-:Y:S02]  /*11510*/  UTMALDG.4D [UR8], [UR4], desc[UR6] ;  /* 0x00000608040075b4 */ /* 0x0003e40008019000 */
[----:B-1----:R-:W-:Y:S01]  /*11520*/  UMOV UR8, UR17 ;  /* 0x0000001100087c82 */ /* 0x002fe20008000000 */
[----:B------:R-:W-:-:S02]  /*11530*/  UMOV UR10, UR14 ;  /* 0x0000000e000a7c82 */ /* 0x000fc40008000000 */
[----:B------:R1:W-:Y:S02]  /*11540*/  UTMALDG.4D [UR8], [UR4], desc[UR6] ;  /* 0x00000608040075b4 */ /* 0x0003e40008019000 */
[----:B-1----:R-:W-:Y:S01]  /*11550*/  NOP ;  /* 0x0000000000007918 */ /* 0x002fe20000000000 */
.L_x_962:
[----:B------:R-:W-:Y:S05]  /*11560*/  WARPSYNC.ALL ;  /* 0x0000000000007948 */ /* 0x000fea0003800000 */
[----:B------:R-:W-:Y:S01]  /*11570*/  BAR.SYNC.DEFER_BLOCKING 0x8, 0x1a0 ;  /* 0x0206800000007b1d */ /* 0x000fe20000010000 */
[----:B------:R-:W-:Y:S02]  /*11580*/  R2UR UR24, R25 ;  /* 0x00000000191872ca */ /* 0x000fe400000e0000 */
[----:B------:R-:W-:-:S13]  /*11590*/  ELECT P0, URZ, PT ;  /* 0x00000000003f782f */ /* 0x000fda0003800000 */
[----:B------:R-:W-:Y:S01]  /*115a0*/  @P0 R2UR UR13, R10 ;  /* 0x000000000a0d02ca */ /* 0x000fe200000e0000 */
[----:B------:R-:W-:Y:S01]  /*115b0*/  UIADD3 UR4, UP0, UR38, 0x270, URZ ;  /* 0x0000027026047890 */ /* 0x000fe2000ff1e03f */
[----:B------:R-:W-:Y:S01]  /*115c0*/  @P0 R2UR UR12, R18 ;  /* 0x00000000120c02ca */ /* 0x000fe200000e0000 */
[----:B------:R-:W-:Y:S01]  /*115d0*/  VIADD R29, R29, 0x1 ;  /* 0x000000011d1d7836 */ /* 0x000fe20000000000 */
[C---:B------:R-:W-:Y:S01]  /*115e0*/  @P0 R2UR UR11, R17.reuse ;  /* 0x00000000110b02ca */ /* 0x040fe200000e0000 */
[----:B------:R-:W-:Y:S01]  /*115f0*/  UIADD3.X UR5, URZ, UR39, URZ, UP0, !UPT ;  /* 0x000000273f057290 */ /* 0x000fe200087fe43f */
[----:B------:R-:W-:Y:S01]  /*11600*/  @P0 R2UR UR21, R10 ;  /* 0x000000000a1502ca */ /* 0x000fe200000e0000 */
[----:B------:R-:W-:Y:S01]  /*11610*/  UMOV UR6, 0x0 ;  /* 0x0000000000067882 */ /* 0x000fe20000000000 */
[----:B------:R-:W-:Y:S01]  /*11620*/  UMOV UR7, 0x12f00000 ;  /* 0x12f0000000077882 */ /* 0x000fe20000000000 */
[----:B------:R-:W-:Y:S01]  /*11630*/  UMOV UR10, URZ ;  /* 0x0000003f000a7c82 */ /* 0x000fe20008000000 */
[----:B------:R-:W-:Y:S01]  /*11640*/  @P0 R2UR UR20, R18 ;  /* 0x00000000121402ca */ /* 0x000fe200000e0000 */
        /* <DEDUP_REMOVED lines=13> */
[----:B------:R-:W-:-:S03]  /*11720*/  UMOV UR23, 0x12f00000 ;  /* 0x12f0000000177882 */ /* 0x000fc60000000000 */
[----:B------:R3:W-:Y:S01]  /*11730*/  UTMALDG.4D [UR16], [UR4], desc[UR14] ;  /* 0x00000e10040075b4 */ /* 0x0007e20008019000 */
[----:B-1----:R-:W-:-:S04]  /*11740*/  LEA.HI R4, R29, R29, RZ, 0x1 ;  /* 0x0000001d1d047211 */ /* 0x002fc800078f08ff */
[----:B------:R-:W-:-:S05]  /*11750*/  LOP3.LUT R4, R4, 0xfffffffe, RZ, 0xc0, !PT ;  /* 0xfffffffe04047812 */ /* 0x000fca00078ec0ff */
[----:B------:R-:W-:-:S05]  /*11760*/  IMAD.IADD R4, R29, 0x1, -R4 ;  /* 0x000000011d047824 */ /* 0x000fca00078e0a04 */
[----:B------:R-:W-:Y:S02]  /*11770*/  SHF.L.U32 R4, R4, 0x1f, RZ ;  /* 0x0000001f04047819 */ /* 0x000fe400000006ff */
[----:B--2---:R-:W-:Y:S01]  /*11780*/  @P0 R2UR UR13, R10 ;  /* 0x000000000a0d02ca */ /* 0x004fe200000e0000 */
[----:B------:R-:W-:Y:S01]  /*11790*/  UIADD3 UR8, UR24, 0x12400, URZ ;  /* 0x0001240018087890 */ /* 0x000fe2000fffe03f */
[----:B------:R-:W-:Y:S01]  /*117a0*/  @P0 R2UR UR12, R18 ;  /* 0x00000000120c02ca */ /* 0x000fe200000e0000 */
[----:B------:R-:W-:Y:S01]  /*117b0*/  UMOV UR10, 0x40 ;  /* 0x00000040000a7882 */ /* 0x000fe20000000000 */
[----:B------:R-:W-:-:S13]  /*117c0*/  @P0 R2UR UR11, R17 ;  /* 0x00000000110b02ca */ /* 0x000fda00000e0000 */
[----:B------:R3:W-:Y:S01]  /*117d0*/  UTMALDG.4D [UR8], [UR4], desc[UR22] ;  /* 0x00001608040075b4 */ /* 0x0007e20008019000 */
[----:B------:R-:W1:Y:S02]  /*117e0*/  SYNCS.PHASECHK.TRANS64.TRYWAIT P0, [R25+URZ+0x2d820], R4 ;  /* 0x02d82004190075a7 */ /* 0x000e64000800017f */
[----:B-1-3--:R-:W-:Y:S05]  /*117f0*/  @!P0 BRA `(.L_x_967) ;  /* 0x0000002c00b88947 */ /* 0x00afea0003800000 */
.L_x_1035:
[----:B------:R-:W-:Y:S05]  /*11800*/  BSYNC B0 ;  /* 0x0000000000007941 */ /* 0x000fea0003800000 */
.L_x_966:
[----:B------:R-:W-:Y:S01]  /*11810*/  VIADD R10, R28, 0xfffffffe ;  /* 0xfffffffe1c0a7836 */ /* 0x000fe20000000000 */
[----:B------:R-:W-:Y:S04]  /*11820*/  BSSY B0, `(.L_x_968) ;  /* 0x0000167000007945 */ /* 0x000fe80003800000 */
[----:B------:R-:W-:-:S13]  /*11830*/  ISETP.GE.AND P0, PT, R10, R26, PT ;  /* 0x0000001a0a00720c */ /* 0x000fda0003f06270 */
[----:B------:R-:W-:Y:S05]  /*11840*/  @!P0 BRA `(.L_x_969) ;  /* 0x0000001400908947 */ /* 0x000fea0003800000 */
[----:B-1----:R-:W-:Y:S01]  /*11850*/  IMAD.MOV R4, RZ, RZ, -R28 ;  /* 0x000000ffff047224 */ /* 0x002fe200078e0a1c */
[----:B------:R-:W-:Y:S01]  /*11860*/  LOP3.LUT R11, RZ, R26, RZ, 0x33, !PT ;  /* 0x0000001aff0b7212 */ /* 0x000fe200078e33ff */
[----:B------:R-:W-:Y:S03]  /*11870*/  BSSY B1, `(.L_x_970) ;  /* 0x0000078000017945 */ /* 0x000fe60003800000 */
[----:B------:R-:W-:-:S05]  /*11880*/  VIADDMNMX R11, R4, 0x1, R11, !PT ;  /* 0x00000001040b7846 */ /* 0x000fca000780010b */
[----:B------:R-:W-:-:S05]  /*11890*/  IMAD.IADD R4, R28, 0x1, R11 ;  /* 0x000000011c047824 */ /* 0x000fca00078e020b */
[----:B------:R-:W-:-:S04]  /*118a0*/  LOP3.LUT R4, R4, 0x1, RZ, 0xc0, !PT ;  /* 0x0000000104047812 */ /* 0x000fc800078ec0ff */
[----:B------:R-:W-:-:S13]  /*118b0*/  ISETP.NE.U32.AND P0, PT, R4, 0x1, PT ;  /* 0x000000010400780c */ /* 0x000fda0003f05070 */
[----:B------:R-:W-:Y:S05]  /*118c0*/  @P0 BRA `(.L_x_971) ;  /* 0x0000000400c80947 */ /* 0x000fea0003800000 */
[----:B0-----:R-:W-:Y:S01]  /*118d0*/  VIADD R12, R22, 0x1 ;  /* 0x00000001160c7836 */ /* 0x001fe20000000000 */
        /* <DEDUP_REMOVED lines=28> */
.L_x_974:
[----:B0-----:R-:W-:Y:S01]  /*11aa0*/  IMAD R3, R12, 0x8, R25 ;  /* 0x000000080c037824 */ /* 0x001fe200078e0219 */
[----:B------:R-:W-:-:S04]  /*11ab0*/  SHF.L.U32 R2, R13, 0x1f, RZ ;  /* 0x0000001f0d027819 */ /* 0x000fc800000006ff */
[----:B------:R-:W0:Y:S02]  /*11ac0*/  SYNCS.PHASECHK.TRANS64.TRYWAIT P0, [R3+URZ+0x2d840], R2 ;  /* 0x02d84002030075a7 */ /* 0x000e24000800017f */
[----:B0-----:R-:W-:Y:S05]  /*11ad0*/  @!P0 BRA `(.L_x_975) ;  /* 0x0000002c00148947 */ /* 0x001fea0003800000 */
.L_x_1036:
[----:B------:R-:W1:Y:S02]  /*11ae0*/  S2R R5, SR_TID.X ;  /* 0x0000000000057919 */ /* 0x000e640000002100 */
[----:B-1----:R-:W-:-:S04]  /*11af0*/  LOP3.LUT R5, R5, 0x7f, RZ, 0xc0, !PT ;  /* 0x0000007f05057812 */ /* 0x002fc800078ec0ff */
[----:B------:R-:W-:-:S13]  /*11b00*/  ISETP.NE.AND P1, PT, R5, RZ, PT ;  /* 0x000000ff0500720c */ /* 0x000fda0003f25270 */
[----:B------:R-:W-:Y:S05]  /*11b10*/  @P1 BRA `(.L_x_976) ;  /* 0x0000000000141947 */ /* 0x000fea0003800000 */
[----:B------:R-:W-:Y:S01]  /*11b20*/  ISETP.NE.AND P0, PT, R27, RZ, PT ;  /* 0x000000ff1b00720c */ /* 0x000fe20003f05270 */
[----:B0-----:R-:W-:-:S04]  /*11b30*/  IMAD.MOV.U32 R2, RZ, RZ, 0x6000 ;  /* 0x00006000ff027424 */ /* 0x001fc800078e00ff */
[----:B------:R1:W-:Y:S08]  /*11b40*/  SYNCS.ARRIVE.TRANS64 RZ, [R3+URZ+0x2d830], R2 ;  /* 0x02d8300203ff79a7 */ /* 0x0003f0000800003f */
[----:B------:R-:W-:Y:S05]  /*11b50*/  @!P0 BRA `(.L_x_976) ;  /* 0x0000000000048947 */ /* 0x000fea0003800000 */
[----:B------:R-:W-:Y:S01]  /*11b60*/  BPT.TRAP 0x1 ;  /* 0x000000040000795c */ /* 0x000fe20000300000 */
.L_x_976:
[----:B01----:R-:W-:Y:S01]  /*11b70*/  IMAD R2, R12, 0x6000, R25 ;  /* 0x000060000c027824 */ /* 0x003fe200078e0219 */
        /* <DEDUP_REMOVED lines=14> */
[----:B------:R-:W-:Y:S01]  /*11c60*/  ULEA UR11, UR11, UR5, 0x7 ;  /* 0x000000050b0b7291 */ /* 0x000fe2000f8e383f */
        /* <DEDUP_REMOVED lines=13> */
[----:B------:R-:W1:Y:S02]  /*11d40*/  SYNCS.PHASECHK.TRANS64.TRYWAIT P0, [R2+URZ+0x60], R5 ;  /* 0x00006005020075a7 */ /* 0x000e64000800017f */
[----:B01----:R-:W-:Y:S05]  /*11d50*/  @!P0 BRA `(.L_x_977) ;  /* 0x0000002800888947 */ /* 0x003fea0003800000 */
.L_x_1037:
[----:B------:R-:W-:Y:S05]  /*11d60*/  @P1 BRA `(.L_x_978) ;  /* 0x0000000000181947 */ /* 0x000fea0003800000 */
[----:B------:R-:W-:Y:S01]  /*11d70*/  ISETP.NE.AND P0, PT, R27, RZ, PT ;  /* 0x000000ff1b00720c */ /* 0x000fe20003f05270 */
[----:B0-----:R-:W-:Y:S02]  /*11d80*/  IMAD R2, R22, 0x8, R25 ;  /* 0x0000000816027824 */ /* 0x001fe400078e0219 */
[----:B------:R-:W-:-:S04]  /*11d90*/  IMAD.MOV.U32 R3, RZ, RZ, 0x6000 ;  /* 0x00006000ff037424 */ /* 0x000fc800078e00ff */
[----:B------:R1:W-:Y:S06]  /*11da0*/  SYNCS.ARRIVE.TRANS64 RZ, [R2+URZ+0x2d850], R3 ;  /* 0x02d8500302ff79a7 */ /* 0x0003ec000800003f */
[----:B------:R-:W-:Y:S05]  /*11db0*/  @!P0 BRA `(.L_x_978) ;  /* 0x0000000000048947 */ /* 0x000fea0003800000 */
[----:B------:R-:W-:Y:S01]  /*11dc0*/  BPT.TRAP 0x1 ;  /* 0x000000040000795c */ /* 0x000fe20000300000 */
.L_x_978:
[C-C-:B01----:R-:W-:Y:S01]  /*11dd0*/  IMAD R2, R22.reuse, 0x8, R25.reuse ;  /* 0x0000000816027824 */ /* 0x143fe200078e0219 */
        /* <DEDUP_REMOVED lines=14> */
[----:B------:R-:W-:Y:S02]  /*11ec0*/  ULEA UR11, UR11, UR5, 0x7 ;  /* 0x000000050b0b7291 */ /* 0x000fe4000f8e383f */
        /* <DEDUP_REMOVED lines=14> */
.L_x_973:
[----:B------:R-:W-:Y:S05]  /*11fb0*/  BSYNC B2 ;  /* 0x0000000000027941 */ /* 0x000fea0003800000 */
.L_x_972:
[----:B------:R-:W-:Y:S02]  /*11fc0*/  IMAD.MOV.U32 R22, RZ, RZ, R12 ;  /* 0x000000ffff167224 */ /* 0x000fe400078e000c */
[----:B------:R-:W-:Y:S02]  /*11fd0*/  IMAD.MOV.U32 R24, RZ, RZ, R13 ;  /* 0x000000ffff187224 */ /* 0x000fe400078e000d */
[----:B------:R-:W-:-:S07]  /*11fe0*/  VIADD R10, R28, 0xfffffffd ;  /* 0xfffffffd1c0a7836 */ /* 0x000fce0000000000 */
.L_x_971:
[----:B------:R-:W-:Y:S05]  /*11ff0*/  BSYNC B1 ;  /* 0x0000000000017941 */ /* 0x000fea0003800000 */
.L_x_970:
[----:B------:R-:W-:Y:S01]  /*12000*/  VIADD R11, R11, 0xfffffffe ;  /* 0xfffffffe0b0b7836 */ /* 0x000fe20000000000 */
[----:B------:R-:W-:-:S04]  /*12010*/  LOP3.LUT R28, RZ, R28, RZ, 0x33, !PT ;  /* 0x0000001cff1c7212 */ /* 0x000fc800078e33ff */
[----:B------:R-:W-:-:S13]  /*12020*/  ISETP.NE.AND P0, PT, R11, R28, PT ;  /* 0x0000001c0b00720c */ /* 0x000fda0003f05270 */
[----:B------:R-:W-:Y:S05]  /*12030*/  @!P0 BRA `(.L_x_969) ;  /* 0x0000000c00948947 */ /* 0x000fea0003800000 */
[----:B------:R-:W-:-:S07]  /*12040*/  IMAD.MOV.U32 R4, RZ, RZ, R8 ;  /* 0x000000ffff047224 */ /* 0x000fce00078e0008 */
.L_x_993:
[----:B------:R-:W-:Y:S01]  /*12050*/  VIADD R11, R22, 0x1 ;  /* 0x00000001160b7836 */ /* 0x000fe20000000000 */
[----:B------:R-:W-:Y:S05]  /*12060*/  YIELD ;  /* 0x0000000000007946 */ /* 0x000fea0003800000 */
[----:B------:R-:W-:Y:S01]  /*12070*/  ISETP.NE.AND P0, PT, R11, 0x2, PT ;  /* 0x000000020b00780c */ /* 0x000fe20003f05270 */
[----:B------:R-:W-:Y:S03]  /*12080*/  BSSY B1, `(.L_x_979) ;  /* 0x000006c000017945 */ /* 0x000fe60003800000 */
[----:B01----:R-:W-:-:S02]  /*12090*/  SEL R3, RZ, 0x1, P0 ;  /* 0x00000001ff037807 */ /* 0x003fc40000000000 */
[----:B------:R-:W-:Y:S02]  /*120a0*/  SEL R11, R11, RZ, P0 ;  /* 0x000000ff0b0b7207 */ /* 0x000fe40000000000 */
[----:B0-----:R-:W-:Y:S01]  /*120b0*/  LOP3.LUT R12, R24, R3, RZ, 0x3c, !PT ;  /* 0x00000003180c7212 */ /* 0x001fe200078e3cff */
[----:B------:R-:W-:Y:S06]  /*120c0*/  @!P6 BRA `(.L_x_980) ;  /* 0x00000004009ce947 */ /* 0x000fec0003800000 */
[----:B------:R-:W-:Y:S01]  /*120d0*/  ULDC.64 UR4, c[0x0][0x3f8] ;  /* 0x0000fe0000047ab9 */ /* 0x000fe20000000a00 */
[----:B------:R-:W-:Y:S01]  /*120e0*/  IMAD.MOV.U32 R13, RZ, RZ, R10 ;  /* 0x000000ffff0d7224 */ /* 0x000fe200078e000a */
        /* <DEDUP_REMOVED lines=21> */
.L_x_981:
[----:B------:R-:W-:Y:S01]  /*12240*/  IMAD R3, R11, 0x8, R25 ;  /* 0x000000080b037824 */ /* 0x000fe200078e0219 */
[----:B------:R-:W-:-:S04]  /*12250*/  SHF.L.U32 R2, R12, 0x1f, RZ ;  /* 0x0000001f0c027819 */ /* 0x000fc800000006ff */
[----:B------:R-:W1:Y:S02]  /*12260*/  SYNCS.PHASECHK.TRANS64.TRYWAIT P0, [R3+URZ+0x2d840], R2 ;  /* 0x02d84002030075a7 */ /* 0x000e64000800017f */
[----:B-1----:R-:W-:Y:S05]  /*12270*/  @!P0 BRA `(.L_x_982) ;  /* 0x0000002400548947 */ /* 0x002fea0003800000 */
.L_x_1038:
[----:B0-----:R-:W0:Y:S02]  /*12280*/  S2R R5, SR_TID.X ;  /* 0x0000000000057919 */ /* 0x001e240000002100 */
[----:B0-----:R-:W-:-:S04]  /*12290*/  LOP3.LUT R5, R5, 0x7f, RZ, 0xc0, !PT ;  /* 0x0000007f05057812 */ /* 0x001fc800078ec0ff */
[----:B------:R-:W-:-:S13]  /*122a0*/  ISETP.NE.AND P0, PT, R5, RZ, PT ;  /* 0x000000ff0500720c */ /* 0x000fda0003f05270 */
[----:B------:R-:W-:Y:S05]  /*122b0*/  @P0 BRA `(.L_x_983) ;  /* 0x0000000000140947 */ /* 0x000fea0003800000 */
[----:B------:R-:W-:Y:S01]  /*122c0*/  ISETP.NE.AND P1, PT, R27, RZ, PT ;  /* 0x000000ff1b00720c */ /* 0x000fe20003f25270 */
[----:B-1----:R-:W-:-:S04]  /*122d0*/  IMAD.MOV.U32 R2, RZ, RZ, 0x6000 ;  /* 0x00006000ff027424 */ /* 0x002fc800078e00ff */
[----:B------:R0:W-:Y:S08]  /*122e0*/  SYNCS.ARRIVE.TRANS64 RZ, [R3+URZ+0x2d830], R2 ;  /* 0x02d8300203ff79a7 */ /* 0x0001f0000800003f */
[----:B------:R-:W-:Y:S05]  /*122f0*/  @!P1 BRA `(.L_x_983) ;  /* 0x0000000000049947 */ /* 0x000fea0003800000 */
[----:B------:R-:W-:Y:S01]  /*12300*/  BPT.TRAP 0x1 ;  /* 0x000000040000795c */ /* 0x000fe20000300000 */
.L_x_983:
        /* <DEDUP_REMOVED lines=31> */
.L_x_1039:
[----:B------:R-:W-:Y:S05]  /*12500*/  @P0 BRA `(.L_x_985) ;  /* 0x0000000000140947 */ /* 0x000fea0003800000 */
[----:B------:R-:W-:Y:S01]  /*12510*/  ISETP.NE.AND P1, PT, R27, RZ, PT ;  /* 0x000000ff1b00720c */ /* 0x000fe20003f25270 */
[----:B------:R-:W-:-:S04]  /*12520*/  IMAD.MOV.U32 R2, RZ, RZ, 0x6000 ;  /* 0x00006000ff027424 */ /* 0x000fc800078e00ff */
[----:B------:R1:W-:Y:S08]  /*12530*/  SYNCS.ARRIVE.TRANS64 RZ, [R3+URZ+0x50], R2 ;  /* 0x0000500203ff79a7 */ /* 0x0003f0000800003f */
[----:B------:R-:W-:Y:S05]  /*12540*/  @!P1 BRA `(.L_x_985) ;  /* 0x0000000000049947 */ /* 0x000fea0003800000 */
[----:B------:R-:W-:Y:S01]  /*12550*/  BPT.TRAP 0x1 ;  /* 0x000000040000795c */ /* 0x000fe20000300000 */
.L_x_985:
        /* <DEDUP_REMOVED lines=14> */
[----:B------:R-:W-:Y:S02]  /*12640*/  ULEA UR11, UR11, UR5, 0x7 ;  /* 0x000000050b0b7291 */ /* 0x000fe4000f8e383f */
        /* <DEDUP_REMOVED lines=15> */
.L_x_980:
[----:B------:R-:W-:Y:S05]  /*12740*/  BSYNC B1 ;  /* 0x0000000000017941 */ /* 0x000fea0003800000 */
.L_x_979:
[----:B------:R-:W-:Y:S01]  /*12750*/  VIADD R22, R11, 0x1 ;  /* 0x000000010b167836 */ /* 0x000fe20000000000 */
[----:B------:R-:W-:Y:S01]  /*12760*/  BSSY B1, `(.L_x_986) ;  /* 0x000006f000017945 */ /* 0x000fe20003800000 */
[----:B------:R-:W-:-:S03]  /*12770*/  VIADD R13, R10, 0xffffffff ;  /* 0xffffffff0a0d7836 */ /* 0x000fc60000000000 */
[----:B------:R-:W-:-:S04]  /*12780*/  ISETP.NE.AND P0, PT, R22, 0x2, PT ;  /* 0x000000021600780c */ /* 0x000fc80003f05270 */
[----:B01----:R-:W-:Y:S02]  /*12790*/  SEL R3, RZ, 0x1, P0 ;  /* 0x00000001ff037807 */ /* 0x003fe40000000000 */
        /* <DEDUP_REMOVED lines=26> */
.L_x_988:
[----:B------:R-:W-:Y:S01]  /*12940*/  IMAD R2, R22, 0x8, R25 ;  /* 0x0000000816027824 */ /* 0x000fe200078e0219 */
[----:B------:R-:W-:-:S04]  /*12950*/  SHF.L.U32 R3, R24, 0x1f, RZ ;  /* 0x0000001f18037819 */ /* 0x000fc800000006ff */
[----:B------:R-:W1:Y:S02]  /*12960*/  SYNCS.PHASECHK.TRANS64.TRYWAIT P0, [R2+URZ+0x2d840], R3 ;  /* 0x02d84003020075a7 */ /* 0x000e64000800017f */
[----:B-1----:R-:W-:Y:S05]  /*12970*/  @!P0 BRA `(.L_x_989) ;  /* 0x0000001c00bc8947 */ /* 0x002fea0003800000 */
.L_x_1040:
        /* <DEDUP_REMOVED lines=9> */
.L_x_990:
[----:B01----:R-:W-:Y:S01]  /*12a10*/  IMAD R2, R22, 0x6000, R25 ;  /* 0x0000600016027824 */ /* 0x003fe200078e0219 */
        /* <DEDUP_REMOVED lines=15> */
[----:B------:R-:W-:Y:S01]  /*12b10*/  ULEA UR11, UR11, UR5, 0x7 ;  /* 0x000000050b0b7291 */ /* 0x000fe2000f8e383f */
        /* <DEDUP_REMOVED lines=16> */
.L_x_1041:
[----:B------:R-:W-:Y:S05]  /*12c20*/  @P0 BRA `(.L_x_992) ;  /* 0x0000000000140947 */ /* 0x000fea0003800000 */
[----:B------:R-:W-:Y:S01]  /*12c30*/  ISETP.NE.AND P1, PT, R27, RZ, PT ;  /* 0x000000ff1b00720c */ /* 0x000fe20003f25270 */
[----:B0-----:R-:W-:-:S04]  /*12c40*/  IMAD.MOV.U32 R3, RZ, RZ, 0x6000 ;  /* 0x00006000ff037424 */ /* 0x001fc800078e00ff */
[----:B------:R1:W-:Y:S08]  /*12c50*/  SYNCS.ARRIVE.TRANS64 RZ, [R2+URZ+0x50], R3 ;  /* 0x0000500302ff79a7 */ /* 0x0003f0000800003f */
[----:B------:R-:W-:Y:S05]  /*12c60*/  @!P1 BRA `(.L_x_992) ;  /* 0x0000000000049947 */ /* 0x000fea0003800000 */
[----:B------:R-:W-:Y:S01]  /*12c70*/  BPT.TRAP 0x1 ;  /* 0x000000040000795c */ /* 0x000fe20000300000 */
.L_x_992:
        /* <DEDUP_REMOVED lines=27> */
[----:B------:R2:W-:Y:S02]  /*12e30*/  UTMALDG.4D [UR8], [UR4], desc[UR6] ;  /* 0x00000608040075b4 */ /* 0x0005e40008019000 */
[----:B--2---:R-:W-:Y:S01]  /*12e40*/  NOP ;  /* 0x0000000000007918 */ /* 0x004fe20000000000 */
.L_x_987:
[----:B------:R-:W-:Y:S05]  /*12e50*/  BSYNC B1 ;  /* 0x0000000000017941 */ /* 0x000fea0003800000 */
.L_x_986:
[----:B------:R-:W-:Y:S01]  /*12e60*/  ISETP.GT.AND P0, PT, R13, R26, PT ;  /* 0x0000001a0d00720c */ /* 0x000fe20003f04270 */
[----:B------:R-:W-:-:S12]  /*12e70*/  VIADD R10, R10, 0xfffffffe ;  /* 0xfffffffe0a0a7836 */ /* 0x000fd80000000000 */
[----:B------:R-:W-:Y:S05]  /*12e80*/  @P0 BRA `(.L_x_993) ;  /* 0xfffffff000700947 */ /* 0x000fea000383ffff */
.L_x_969:
[----:B------:R-:W-:Y:S05]  /*12e90*/  BSYNC B0 ;  /* 0x0000000000007941 */ /* 0x000fea0003800000 */
.L_x_968:
[----:B------:R-:W-:Y:S01]  /*12ea0*/  ISETP.NE.AND P0, PT, R27, RZ, PT ;  /* 0x000000ff1b00720c */ /* 0x000fe20003f05270 */
[----:B------:R-:W-:-:S12]  /*12eb0*/  BSSY B0, `(.L_x_994) ;  /* 0x000000e000007945 */ /* 0x000fd80003800000 */
[----:B------:R-:W-:Y:S05]  /*12ec0*/  @P0 BRA `(.L_x_995) ;  /* 0x0000000000300947 */ /* 0x000fea0003800000 */
[----:B------:R-:W2:Y:S01]  /*12ed0*/  S2R R9, SR_LANEID ;  /* 0x0000000000097919 */ /* 0x000ea20000000000 */
[----:B------:R-:W-:Y:S01]  /*12ee0*/  VOTEU.ANY UR4, UPT, PT ;  /* 0x0000000000047886 */ /* 0x000fe200038e0100 */
[----:B01----:R-:W0:Y:S01]  /*12ef0*/  LDC.64 R2, c[0x0][0xc38] ;  /* 0x00030e00ff027b82 */ /* 0x003e220000000a00 */
[----:B------:R-:W2:Y:S08]  /*12f00*/  FLO.U32 R4, UR4 ;  /* 0x0000000400047d00 */ /* 0x000eb000080e0000 */
[----:B------:R-:W0:Y:S01]  /*12f10*/  POPC R5, UR4 ;  /* 0x0000000400057d09 */ /* 0x000e220008000000 */
[----:B--2---:R-:W-:-:S13]  /*12f20*/  ISETP.EQ.U32.AND P0, PT, R4, R9, PT ;  /* 0x000000090400720c */ /* 0x004fda0003f02070 */
[----:B0-----:R-:W2:Y:S01]  /*12f30*/  @P0 ATOMG.E.ADD.STRONG.GPU PT, R3, desc[UR48][R2.64], R5 ;  /* 0x00000005020309a8 */ /* 0x001ea200081ee1f0 */
[----:B------:R-:W0:Y:S02]  /*12f40*/  S2R R6, SR_LTMASK ;  /* 0x0000000000067919 */ /* 0x000e240000003900 */
[----:B0-----:R-:W-:-:S04]  /*12f50*/  LOP3.LUT R6, R6, UR4, RZ, 0xc0, !PT ;  /* 0x0000000406067c12 */ /* 0x001fc8000f8ec0ff */
[----:B------:R-:W0:Y:S01]  /*12f60*/  POPC R9, R6 ;  /* 0x0000000600097309 */ /* 0x000e220000000000 */
[----:B--2---:R-:W0:Y:S02]  /*12f70*/  SHFL.IDX PT, R4, R3, R4, 0x1f ;  /* 0x00001f0403047589 */ /* 0x004e2400000e0000 */
[----:B0-----:R-:W-:-:S07]  /*12f80*/  IADD3 R16, R4, UR37, R9 ;  /* 0x0000002504107c10 */ /* 0x001fce000fffe009 */
.L_x_995:
[----:B------:R-:W-:Y:S05]  /*12f90*/  BSYNC B0 ;  /* 0x0000000000007941 */ /* 0x000fea0003800000 */
.L_x_994:
[----:B------:R-:W-:Y:S04]  /*12fa0*/  BSSY B0, `(.L_x_996) ;  /* 0x000002b000007945 */ /* 0x000fe80003800000 */
[----:B------:R-:W-:Y:S05]  /*12fb0*/  @!P6 BRA `(.L_x_997) ;  /* 0x0000000000a4e947 */ /* 0x000fea0003800000 */
[----:B01----:R-:W-:Y:S01]  /*12fc0*/  IMAD R3, R22, 0x8, R25 ;  /* 0x0000000816037824 */ /* 0x003fe200078e0219 */
[----:B------:R-:W-:-:S04]  /*12fd0*/  SHF.L.U32 R2, R24, 0x1f, RZ ;  /* 0x0000001f18027819 */ /* 0x000fc800000006ff */
[----:B------:R-:W0:Y:S02]  /*12fe0*/  SYNCS.PHASECHK.TRANS64.TRYWAIT P0, [R3+URZ+0x2d860], R2 ;  /* 0x02d86002030075a7 */ /* 0x000e24000800017f */
[----:B0-----:R-:W-:Y:S05]  /*12ff0*/  @!P0 BRA `(.L_x_998) ;  /* 0x0000001800448947 */ /* 0x001fea0003800000 */
.L_x_1042:
        /* <DEDUP_REMOVED lines=9> */
.L_x_999:
        /* <DEDUP_REMOVED lines=28> */
.L_x_997:
[----:B------:R-:W-:Y:S05]  /*13250*/  BSYNC B0 ;  /* 0x0000000000007941 */ /* 0x000fea0003800000 */
.L_x_996:
[----:B------:R-:W-:-:S05]  /*13260*/  VIADD R22, R22, 0x1 ;  /* 0x0000000116167836 */ /* 0x000fca0000000000 */
[----:B------:R-:W-:-:S04]  /*13270*/  ISETP.NE.AND P0, PT, R22, 0x2, PT ;  /* 0x000000021600780c */ /* 0x000fc80003f05270 */
[----:B01----:R-:W-:Y:S02]  /*13280*/  SEL R3, RZ, 0x1, P0 ;  /* 0x00000001ff037807 */ /* 0x003fe40000000000 */
[----:B------:R-:W-:Y:S02]  /*13290*/  SEL R22, R22, RZ, P0 ;  /* 0x000000ff16167207 */ /* 0x000fe40000000000 */
[----:B------:R-:W-:-:S07]  /*132a0*/  LOP3.LUT R24, R24, R3, RZ, 0x3c, !PT ;  /* 0x0000000318187212 */ /* 0x000fce00078e3cff */
.L_x_953:
[----:B------:R-:W-:Y:S05]  /*132b0*/  BSYNC B6 ;  /* 0x0000000000067941 */ /* 0x000fea0003800000 */
.L_x_951:
[----:B------:R-:W-:-:S03]  /*132c0*/  UMOV UR4, 0xffffffff ;  /* 0xffffffff00047882 */ /* 0x000fc60000000000 */
[----:B------:R-:W-:Y:S05]  /*132d0*/  BRA.DIV UR4, `(.L_x_1000) ;  /* 0x0000001604a07947 */ /* 0x000fea000b800000 */
[----:B------:R0:W1:Y:S04]  /*132e0*/  SHFL.IDX PT, R5, R16, RZ, 0x1f ;  /* 0x00001fff10057589 */ /* 0x00006800000e0000 */
[----:B------:R0:W2:Y:S02]  /*132f0*/  SHFL.IDX PT, R4, R16, 0x1, 0x1f ;  /* 0x00201f0010047f89 */ /* 0x0000a400000e0000 */
.L_x_1046:
        /* <DEDUP_REMOVED lines=8> */
[----:B------:R-:W3:Y:S02]  /*13380*/  LDC.64 R2, c[0x0][0xc58] ;  /* 0x00031600ff027b82 */ /* 0x000ee40000000a00 */
[----:B---3--:R-:W-:-:S06]  /*13390*/  IMAD.WIDE R2, R7, 0x4, R2 ;  /* 0x0000000407027825 */ /* 0x008fcc00078e0202 */
[----:B------:R3:W5:Y:S02]  /*133a0*/  LDG.E R2, desc[UR48][R2.64] ;  /* 0x0000003002027981 */ /* 0x000764000c1e1900 */
.L_x_1002:
[----:B------:R-:W-:Y:S05]  /*133b0*/  BSYNC B0 ;  /* 0x0000000000007941 */ /* 0x000fea0003800000 */
.L_x_1001:
[----:B------:R-:W-:-:S03]  /*133c0*/  UMOV UR4, 0xffffffff ;  /* 0xffffffff00047882 */ /* 0x000fc60000000000 */
[----:B------:R-:W-:Y:S05]  /*133d0*/  BRA.DIV UR4, `(.L_x_1003) ;  /* 0x0000001604ac7947 */ /* 0x000fea000b800000 */
[----:B-----5:R-:W4:Y:S01]  /*133e0*/  SHFL.UP PT, R14, R2, 0x1, RZ ;  /* 0x04200000020e7989 */ /* 0x020f2200000e00ff */
[C---:B------:R-:W-:Y:S02]  /*133f0*/  ISETP.NE.AND P0, PT, R27.reuse, RZ, PT ;  /* 0x000000ff1b00720c */ /* 0x040fe40003f05270 */
[C---:B------:R-:W-:Y:S02]  /*13400*/  ISETP.GE.U32.AND P1, PT, R27.reuse, 0x2, PT ;  /* 0x000000021b00780c */ /* 0x040fe40003f26070 */
[----:B----4-:R-:W-:Y:S02]  /*13410*/  SEL R13, R14, RZ, P0 ;  /* 0x000000ff0e0d7207 */ /* 0x010fe40000000000 */
[----:B------:R-:W-:-:S03]  /*13420*/  ISETP.GE.U32.AND P0, PT, R27, 0x4, PT ;  /* 0x000000041b00780c */ /* 0x000fc60003f06070 */
[----:B------:R-:W-:-:S05]  /*13430*/  IMAD.IADD R13, R2, 0x1, R13 ;  /* 0x00000001020d7824 */ /* 0x000fca00078e020d */
[----:B------:R-:W4:Y:S02]  /*13440*/  SHFL.UP PT, R14, R13, 0x2, RZ ;  /* 0x044000000d0e7989 */ /* 0x000f2400000e00ff */
[----:B----4-:R-:W-:Y:S02]  /*13450*/  SEL R14, R14, RZ, P1 ;  /* 0x000000ff0e0e7207 */ /* 0x010fe40000800000 */
[----:B------:R-:W-:-:S03]  /*13460*/  ISETP.GE.U32.AND P1, PT, R27, 0x8, PT ;  /* 0x000000081b00780c */ /* 0x000fc60003f26070 */
[----:B---3--:R-:W-:-:S05]  /*13470*/  IMAD.IADD R3, R13, 0x1, R14 ;  /* 0x000000010d037824 */ /* 0x008fca00078e020e */
[----:B------:R-:W3:Y:S02]  /*13480*/  SHFL.UP PT, R14, R3, 0x4, RZ ;  /* 0x04800000030e7989 */ /* 0x000ee400000e00ff */
[----:B---3--:R-:W-:Y:S02]  /*13490*/  SEL R6, R14, RZ, P0 ;  /* 0x000000ff0e067207 */ /* 0x008fe40000000000 */
[----:B------:R-:W-:-:S03]  /*134a0*/  ISETP.GE.U32.AND P0, PT, R27, 0x10, PT ;  /* 0x000000101b00780c */ /* 0x000fc60003f06070 */
[----:B------:R-:W-:-:S05]  /*134b0*/  IMAD.IADD R6, R3, 0x1, R6 ;  /* 0x0000000103067824 */ /* 0x000fca00078e0206 */
[----:B------:R-:W3:Y:S02]  /*134c0*/  SHFL.UP PT, R14, R6, 0x8, RZ ;  /* 0x05000000060e7989 */ /* 0x000ee400000e00ff */
[----:B---3--:R-:W-:-:S05]  /*134d0*/  SEL R7, R14, RZ, P1 ;  /* 0x000000ff0e077207 */ /* 0x008fca0000800000 */
[----:B------:R-:W-:-:S05]  /*134e0*/  IMAD.IADD R7, R6, 0x1, R7 ;  /* 0x0000000106077824 */ /* 0x000fca00078e0207 */
[----:B------:R-:W3:Y:S02]  /*134f0*/  SHFL.UP PT, R14, R7, 0x10, RZ ;  /* 0x06000000070e7989 */ /* 0x000ee400000e00ff */
[----:B---3--:R-:W-:-:S05]  /*13500*/  SEL R8, R14, RZ, P0 ;  /* 0x000000ff0e087207 */ /* 0x008fca0000000000 */
[----:B------:R-:W-:-:S05]  /*13510*/  IMAD.IADD R8, R7, 0x1, R8 ;  /* 0x0000000107087824 */ /* 0x000fca00078e0208 */
[----:B------:R3:W4:Y:S02]  /*13520*/  SHFL.IDX PT, R14, R8, 0x1f, 0x1f ;  /* 0x03e01f00080e7f89 */ /* 0x00072400000e0000 */
.L_x_1054:
[----:B------:R-:W-:Y:S02]  /*13530*/  ULDC UR4, c[0x0][0xc10] ;  /* 0x0003040000047ab9 */ /* 0x000fe40000000800 */
[----:B------:R-:W-:-:S04]  /*13540*/  IMAD.U32 R6, RZ, RZ, UR4 ;  /* 0x00000004ff067e24 */ /* 0x000fc8000f8e00ff */
[----:B----4-:R-:W-:-:S04]  /*13550*/  IMAD R7, R14, R6, RZ ;  /* 0x000000060e077224 */ /* 0x010fc800078e02ff */
[----:B--2---:R-:W-:-:S05]  /*13560*/  IMAD.IADD R4, R4, 0x1, R7 ;  /* 0x0000000104047824 */ /* 0x004fca00078e0207 */
[----:B-1----:R-:W-:-:S13]  /*13570*/  ISETP.GT.AND P0, PT, R4, R5, PT ;  /* 0x000000050400720c */ /* 0x002fda0003f04270 */
[----:B------:R-:W-:Y:S05]  /*13580*/  @P0 BRA `(.L_x_1004) ;  /* 0x0000000000ac0947 */ /* 0x000fea0003800000 */
[----:B------:R-:W1:Y:S02]  /*13590*/  LDC R0, c[0x0][0xc14] ;  /* 0x00030500ff007b82 */ /* 0x000e640000000800 */
.L_x_1009:
[----:B------:R-:W-:-:S05]  /*135a0*/  VIADD R19, R19, 0x1f ;  /* 0x0000001f13137836 */ /* 0x000fca0000000000 */
[----:B-1----:R-:W-:-:S13]  /*135b0*/  ISETP.GE.AND P0, PT, R19, R0, PT ;  /* 0x000000001300720c */ /* 0x002fda0003f06270 */
[----:B------:R-:W-:Y:S05]  /*135c0*/  @P0 BRA `(.L_x_1005) ;  /* 0x0000000400e00947 */ /* 0x000fea0003800000 */
[C---:B------:R-:W-:Y:S01]  /*135d0*/  IMAD.IADD R7, R27.reuse, 0x1, R19 ;  /* 0x000000011b077824 */ /* 0x040fe200078e0213 */
[----:B------:R-:W-:Y:S01]  /*135e0*/  ISETP.NE.AND P1, PT, R27, 0x1f, PT ;  /* 0x0000001f1b00780c */ /* 0x000fe20003f25270 */
[----:B------:R-:W-:Y:S01]  /*135f0*/  BSSY B0, `(.L_x_1006) ;  /* 0x0000007000007945 */ /* 0x000fe20003800000 */
[----:B------:R-:W-:Y:S02]  /*13600*/  IMAD.MOV.U32 R2, RZ, RZ, RZ ;  /* 0x000000ffff027224 */ /* 0x000fe400078e00ff */
[----:B------:R-:W-:-:S13]  /*13610*/  ISETP.GE.OR P0, PT, R7, R0, !P1 ;  /* 0x000000000700720c */ /* 0x000fda0004f06670 */
[----:B------:R-:W-:Y:S05]  /*13620*/  @P0 BRA `(.L_x_1007) ;  /* 0x00000000000c0947 */ /* 0x000fea0003800000 */
[----:B------:R-:W1:Y:S02]  /*13630*/  LDC.64 R2, c[0x0][0xc58] ;  /* 0x00031600ff027b82 */ /* 0x000e640000000a00 */
[----:B-1----:R-:W-:-:S06]  /*13640*/  IMAD.WIDE R2, R7, 0x4, R2 ;  /* 0x0000000407027825 */ /* 0x002fcc00078e0202 */
[----:B------:R1:W5:Y:S02]  /*13650*/  LDG.E R2, desc[UR48][R2.64] ;  /* 0x0000003002027981 */ /* 0x000364000c1e1900 */
.L_x_1007:
[----:B------:R-:W-:Y:S05]  /*13660*/  BSYNC B0 ;  /* 0x0000000000007941 */ /* 0x000fea0003800000 */
.L_x_1006:
[----:B------:R-:W-:-:S03]  /*13670*/  UMOV UR4, 0xffffffff ;  /* 0xffffffff00047882 */ /* 0x000fc60000000000 */
[----:B------:R-:W-:Y:S05]  /*13680*/  BRA.DIV UR4, `(.L_x_1008) ;  /* 0x0000001604d07947 */ /* 0x000fea000b800000 */
[----:B-----5:R-:W2:Y:S01]  /*13690*/  SHFL.UP PT, R14, R2, 0x1, RZ ;  /* 0x04200000020e7989 */ /* 0x020ea200000e00ff */
[C---:B------:R-:W-:Y:S02]  /*136a0*/  ISETP.NE.AND P0, PT, R27.reuse, RZ, PT ;  /* 0x000000ff1b00720c */ /* 0x040fe40003f05270 */
[C---:B------:R-:W-:Y:S02]  /*136b0*/  ISETP.GE.U32.AND P1, PT, R27.reuse, 0x2, PT ;  /* 0x000000021b00780c */ /* 0x040fe40003f26070 */
[----:B--2---:R-:W-:Y:S02]  /*136c0*/  SEL R13, R14, RZ, P0 ;  /* 0x000000ff0e0d7207 */ /* 0x004fe40000000000 */
[----:B------:R-:W-:-:S03]  /*136d0*/  ISETP.GE.U32.AND P0, PT, R27, 0x4, PT ;  /* 0x000000041b00780c */ /* 0x000fc60003f06070 */
[----:B------:R-:W-:-:S05]  /*136e0*/  IMAD.IADD R13, R2, 0x1, R13 ;  /* 0x00000001020d7824 */ /* 0x000fca00078e020d */
[----:B------:R-:W2:Y:S02]  /*136f0*/  SHFL.UP PT, R14, R13, 0x2, RZ ;  /* 0x044000000d0e7989 */ /* 0x000ea400000e00ff */
[----:B--2---:R-:W-:Y:S02]  /*13700*/  SEL R14, R14, RZ, P1 ;  /* 0x000000ff0e0e7207 */ /* 0x004fe40000800000 */
[----:B------:R-:W-:-:S03]  /*13710*/  ISETP.GE.U32.AND P1, PT, R27, 0x8, PT ;  /* 0x000000081b00780c */ /* 0x000fc60003f26070 */
[----:B-1----:R-:W-:-:S05]  /*13720*/  IMAD.IADD R3, R13, 0x1, R14 ;  /* 0x000000010d037824 */ /* 0x002fca00078e020e */
[----:B------:R-:W1:Y:S02]  /*13730*/  SHFL.UP PT, R14, R3, 0x4, RZ ;  /* 0x04800000030e7989 */ /* 0x000e6400000e00ff */
[----:B-1----:R-:W-:Y:S02]  /*13740*/  SEL R6, R14, RZ, P0 ;  /* 0x000000ff0e067207 */ /* 0x002fe40000000000 */
[----:B------:R-:W-:-:S03]  /*13750*/  ISETP.GE.U32.AND P0, PT, R27, 0x10, PT ;  /* 0x000000101b00780c */ /* 0x000fc60003f06070 */
[----:B------:R-:W-:-:S05]  /*13760*/  IMAD.IADD R6, R3, 0x1, R6 ;  /* 0x0000000103067824 */ /* 0x000fca00078e0206 */
[----:B------:R-:W1:Y:S02]  /*13770*/  SHFL.UP PT, R14, R6, 0x8, RZ ;  /* 0x05000000060e7989 */ /* 0x000e6400000e00ff */
[----:B-1----:R-:W-:-:S05]  /*13780*/  SEL R7, R14, RZ, P1 ;  /* 0x000000ff0e077207 */ /* 0x002fca0000800000 */
[----:B------:R-:W-:-:S05]  /*13790*/  IMAD.IADD R7, R6, 0x1, R7 ;  /* 0x0000000106077824 */ /* 0x000fca00078e0207 */
[----:B------:R-:W3:Y:S02]  /*137a0*/  SHFL.UP PT, R14, R7, 0x10, RZ ;  /* 0x06000000070e7989 */ /* 0x000ee400000e00ff */
[----:B---3--:R-:W-:-:S05]  /*137b0*/  SEL R8, R14, RZ, P0 ;  /* 0x000000ff0e087207 */ /* 0x008fca0000000000 */
[----:B------:R-:W-:-:S05]  /*137c0*/  IMAD.IADD R8, R7, 0x1, R8 ;  /* 0x0000000107087824 */ /* 0x000fca00078e0208 */
[----:B------:R1:W2:Y:S02]  /*137d0*/  SHFL.IDX PT, R14, R8, 0x1f, 0x1f ;  /* 0x03e01f00080e7f89 */ /* 0x0002a400000e0000 */
.L_x_1062:
[----:B------:R-:W-:Y:S02]  /*137e0*/  ULDC UR4, c[0x0][0xc10] ;  /* 0x0003040000047ab9 */ /* 0x000fe40000000800 */
[----:B------:R-:W-:-:S04]  /*137f0*/  IMAD.U32 R6, RZ, RZ, UR4 ;  /* 0x00000004ff067e24 */ /* 0x000fc8000f8e00ff */
[----:B--2---:R-:W-:-:S04]  /*13800*/  IMAD R7, R14, R6, RZ ;  /* 0x000000060e077224 */ /* 0x004fc800078e02ff */
[----:B------:R-:W-:-:S05]  /*13810*/  IMAD.IADD R4, R7, 0x1, R4 ;  /* 0x0000000107047824 */ /* 0x000fca00078e0204 */
[----:B------:R-:W-:-:S13]  /*13820*/  ISETP.GT.AND P0, PT, R4, R5, PT ;  /* 0x000000050400720c */ /* 0x000fda0003f04270 */
[----:B------:R-:W-:Y:S05]  /*13830*/  @!P0 BRA `(.L_x_1009) ;  /* 0xfffffffc00588947 */ /* 0x000fea000383ffff */
.L_x_1004:
[----:B------:R-:W-:Y:S01]  /*13840*/  IMAD.IADD R7, R4, 0x1, -R7 ;  /* 0x0000000104077824 */ /* 0x000fe200078e0a07 */
[----:B------:R-:W-:-:S03]  /*13850*/  UMOV UR4, 0xffffffff ;  /* 0xffffffff00047882 */ /* 0x000fc60000000000 */
[----:B------:R-:W-:-:S05]  /*13860*/  IMAD R4, R8, R6, R7 ;  /* 0x0000000608047224 */ /* 0x000fca00078e0207 */
[----:B------:R-:W-:Y:S01]  /*13870*/  ISETP.GT.AND P6, PT, R4, R5, PT ;  /* 0x000000050400720c */ /* 0x000fe20003fc4270 */
[----:B------:R-:W-:-:S12]  /*13880*/  BRA.DIV UR4, `(.L_x_1010) ;  /* 0x0000001a04207947 */ /* 0x000fd8000b800000 */
[----:B------:R-:W-:-:S04]  /*13890*/  VOTE.ANY R3, PT, !P6 ;  /* 0x0000000000037806 */ /* 0x000fc800070e0100 */
[----:B------:R-:W2:Y:S02]  /*138a0*/  POPC R4, R3 ;  /* 0x0000000300047309 */ /* 0x000ea40000000000 */
[----:B--2---:R2:W4:Y:S02]  /*138b0*/  SHFL.IDX PT, R17, R2, R4, 0x1f ;  /* 0x00001f0402117589 */ /* 0x00452400000e0000 */
.L_x_1066:
[----:B------:R-:W-:Y:S01]  /*138c0*/  ISETP.NE.AND P0, PT, R3, RZ, PT ;  /* 0x000000ff0300720c */ /* 0x000fe20003f05270 */
[----:B------:R-:W-:-:S12]  /*138d0*/  IMAD.MOV.U32 R14, RZ, RZ, RZ ;  /* 0x000000ffff0e7224 */ /* 0x000fd800078e00ff */
[----:B------:R-:W-:Y:S05]  /*138e0*/  @!P0 BRA `(.L_x_1011) ;  /* 0x0000000000108947 */ /* 0x000fea0003800000 */
[----:B------:R-:W-:Y:S01]  /*138f0*/  UMOV UR4, 0xffffffff ;  /* 0xffffffff00047882 */ /* 0x000fe20000000000 */
[----:B------:R-:W-:Y:S02]  /*13900*/  VIADD R12, R4, 0xffffffff ;  /* 0xffffffff040c7836 */ /* 0x000fe40000000000 */
[----:B------:R-:W-:Y:S05]  /*13910*/  BRA.DIV UR4, `(.L_x_1012) ;  /* 0x0000001a04447947 */ /* 0x000fea000b800000 */
[----:B------:R0:W0:Y:S02]  /*13920*/  SHFL.IDX PT, R14, R8, R12, 0x1f ;  /* 0x00001f0c080e7589 */ /* 0x00002400000e0000 */
.L_x_1011:
[----:B--2---:R-:W2:Y:S01]  /*13930*/  LDC.64 R2, c[0x0][0xc68] ;  /* 0x00031a00ff027b82 */ /* 0x004ea20000000a00 */
[----:B------:R-:W-:-:S04]  /*13940*/  IMAD.IADD R19, R4, 0x1, R19 ;  /* 0x0000000104137824 */ /* 0x000fc800078e0213 */
[----:B--2---:R-:W-:-:S05]  /*13950*/  IMAD.WIDE R2, R19, 0x4, R2 ;  /* 0x0000000413027825 */ /* 0x004fca00078e0202 */
[----:B01-3--:R0:W4:Y:S01]  /*13960*/  LDG.E R8, desc[UR48][R2.64] ;  /* 0x0000003002087981 */ /* 0x00b122000c1e1900 */
[----:B------:R-:W-:-:S04]  /*13970*/  IMAD R16, R14, R6, R7 ;  /* 0x000000060e107224 */ /* 0x000fc800078e0207 */
[----:B------:R-:W-:Y:S02]  /*13980*/  IMAD.IADD R5, R5, 0x1, -R16 ;  /* 0x0000000105057824 */ /* 0x000fe400078e0a10 */
[----:B0-----:R-:W-:Y:S02]  /*13990*/  IMAD.MOV.U32 R2, RZ, RZ, RZ ;  /* 0x000000ffff027224 */ /* 0x001fe400078e00ff */
[----:B----4-:R-:W-:-:S05]  /*139a0*/  IMAD R4, R17, R8, RZ ;  /* 0x0000000811047224 */ /* 0x010fca00078e02ff */
[----:B------:R-:W-:-:S04]  /*139b0*/  IABS R9, R4 ;  /* 0x0000000400097213 */ /* 0x000fc80000000000 */
[----:B------:R-:W0:Y:S08]  /*139c0*/  I2F.RP R10, R9 ;  /* 0x00000009000a7306 */ /* 0x000e300000209400 */
[----:B0-----:R-:W0:Y:S02]  /*139d0*/  MUFU.RCP R10, R10 ;  /* 0x0000000a000a7308 */ /* 0x001e240000001000 */
[----:B0-----:R-:W-:-:S06]  /*139e0*/  VIADD R11, R10, 0xffffffe ;  /* 0x0ffffffe0a0b7836 */ /* 0x001fcc0000000000 */
[----:B------:R-:W0:Y:S02]  /*139f0*/  F2I.FTZ.U32.TRUNC.NTZ R3, R11 ;  /* 0x0000000b00037305 */ /* 0x000e24000021f000 */
[----:B0-----:R-:W-:-:S04]  /*13a00*/  IMAD.MOV R12, RZ, RZ, -R3 ;  /* 0x000000ffff0c7224 */ /* 0x001fc800078e0a03 */
[----:B------:R-:W-:-:S04]  /*13a10*/  IMAD R7, R12, R9, RZ ;  /* 0x000000090c077224 */ /* 0x000fc800078e02ff */
[----:B------:R-:W-:Y:S01]  /*13a20*/  IMAD.HI.U32 R2, R3, R7, R2 ;  /* 0x0000000703027227 */ /* 0x000fe200078e0002 */
[----:B------:R-:W-:Y:S02]  /*13a30*/  IABS R3, R5 ;  /* 0x0000000500037213 */ /* 0x000fe40000000000 */
[----:B------:R-:W-:-:S03]  /*13a40*/  IABS R7, R4 ;  /* 0x0000000400077213 */ /* 0x000fc60000000000 */
[----:B------:R-:W-:-:S04]  /*13a50*/  IMAD.HI.U32 R2, R2, R3, RZ ;  /* 0x0000000302027227 */ /* 0x000fc800078e00ff */
[----:B------:R-:W-:-:S04]  /*13a60*/  IMAD.MOV R10, RZ, RZ, -R7 ;  /* 0x000000ffff0a7224 */ /* 0x000fc800078e0a07 */
        /* <DEDUP_REMOVED lines=16> */
[----:B------:R-:W-:Y:S01]  /*13b70*/  VIADDMNMX R6, R3, R6, R8, PT ;  /* 0x0000000603067246 */ /* 0x000fe20003800108 */
[----:B------:R-:W-:-:S03]  /*13b80*/  IMAD.IADD R7, R4, 0x1, R7 ;  /* 0x0000000104077824 */ /* 0x000fc600078e0207 */
[----:B------:R-:W-:-:S04]  /*13b90*/  IABS R8, R6 ;  /* 0x0000000600087213 */ /* 0x000fc80000000000 */
[----:B------:R-:W0:Y:S08]  /*13ba0*/  I2F.RP R9, R8 ;  /* 0x0000000800097306 */ /* 0x000e300000209400 */
[----:B0-----:R-:W0:Y:S02]  /*13bb0*/  MUFU.RCP R9, R9 ;  /* 0x0000000900097308 */ /* 0x001e240000001000 */
[----:B0-----:R-:W-:Y:S01]  /*13bc0*/  VIADD R3, R9, 0xffffffe ;  /* 0x0ffffffe09037836 */ /* 0x001fe20000000000 */
[----:B------:R-:W-:-:S05]  /*13bd0*/  IABS R9, R6 ;  /* 0x0000000600097213 */ /* 0x000fca0000000000 */
[----:B------:R-:W0:Y:S02]  /*13be0*/  F2I.FTZ.U32.TRUNC.NTZ R3, R3 ;  /* 0x0000000300037305 */ /* 0x000e24000021f000 */
[----:B0-----:R-:W-:-:S04]  /*13bf0*/  IMAD.MOV R11, RZ, RZ, -R3 ;  /* 0x000000ffff0b7224 */ /* 0x001fc800078e0a03 */
[----:B------:R-:W-:-:S04]  /*13c00*/  IMAD R5, R11, R8, RZ ;  /* 0x000000080b057224 */ /* 0x000fc800078e02ff */
[----:B------:R-:W-:Y:S01]  /*13c10*/  IMAD.HI.U32 R2, R3, R5, R2 ;  /* 0x0000000503027227 */ /* 0x000fe200078e0002 */
[----:B------:R-:W-:-:S03]  /*13c20*/  IABS R5, R4 ;  /* 0x0000000400057213 */ /* 0x000fc60000000000 */
        /* <DEDUP_REMOVED lines=18> */
.L_x_1005:
[----:B------:R-:W-:Y:S01]  /*13d50*/  UMOV UR4, URZ ;  /* 0x0000003f00047c82 */ /* 0x000fe20008000000 */
[----:B------:R-:W-:Y:S01]  /*13d60*/  UMOV UR5, URZ ;  /* 0x0000003f00057c82 */ /* 0x000fe20008000000 */
[----:B------:R-:W-:Y:S01]  /*13d70*/  ULDC UR6, c[0x0][0xc14] ;  /* 0x0003050000067ab9 */ /* 0x000fe20000000800 */
[----:B0-----:R-:W-:Y:S02]  /*13d80*/  IMAD.MOV.U32 R16, RZ, RZ, R5 ;  /* 0x000000ffff107224 */ /* 0x001fe400078e0005 */
[----:B------:R-:W-:Y:S02]  /*13d90*/  IMAD.U32 R17, RZ, RZ, UR4 ;  /* 0x00000004ff117e24 */ /* 0x000fe4000f8e00ff */
[----:B------:R-:W-:Y:S02]  /*13da0*/  IMAD.U32 R18, RZ, RZ, UR5 ;  /* 0x00000005ff127e24 */ /* 0x000fe4000f8e00ff */
[----:B------:R-:W-:-:S07]  /*13db0*/  IMAD.U32 R19, RZ, RZ, UR6 ;  /* 0x00000006ff137e24 */ /* 0x000fce000f8e00ff */
.L_x_1013:
[----:B------:R-:W-:Y:S01]  /*13dc0*/  ISETP.NE.AND P0, PT, R27, RZ, PT ;  /* 0x000000ff1b00720c */ /* 0x000fe20003f05270 */
[----:B------:R-:W-:Y:S05]  /*13dd0*/  WARPSYNC.ALL ;  /* 0x0000000000007948 */ /* 0x000fea0003800000 */
[----:B------:R-:W-:Y:S07]  /*13de0*/  BAR.SYNC.DEFER_BLOCKING 0x4, 0x1a0 ;  /* 0x0106800000007b1d */ /* 0x000fee0000010000 */
[----:B------:R-:W-:Y:S01]  /*13df0*/  @!P0 MOV R2, 0x400 ;  /* 0x0000040000028802 */ /* 0x000fe20000000f00 */
[----:B------:R-:W0:Y:S03]  /*13e00*/  @!P0 S2R R3, SR_CgaCtaId ;  /* 0x0000000000038919 */ /* 0x000e260000008800 */
[----:B0-----:R-:W-:-:S05]  /*13e10*/  @!P0 LEA R2, R3, R2, 0x18 ;  /* 0x0000000203028211 */ /* 0x001fca00078ec0ff */
[----:B------:R1:W-:Y:S01]  /*13e20*/  @!P0 STS.128 [R2+0x2d8d0], R16 ;  /* 0x02d8d01002008388 */ /* 0x0003e20000000c00 */
[----:B------:R-:W-:Y:S06]  /*13e30*/  BAR.ARV 0x5, 0x1a0 ;  /* 0x0146800000007b1d */ /* 0x000fec0000002000 */
[----:B------:R-:W-:-:S13]  /*13e40*/  ISETP.GE.AND P0, PT, R19, R0, PT ;  /* 0x000000001300720c */ /* 0x000fda0003f06270 */
[----:B------:R-:W-:Y:S05]  /*13e50*/  @!P0 BRA `(.L_x_1014) ;  /* 0xffffffc000988947 */ /* 0x000fea000383ffff */
.L_x_939:
[----:B------:R-:W2:Y:S01]  /*13e60*/  S2R R3, SR_CgaCtaId ;  /* 0x0000000000037919 */ /* 0x000ea20000008800 */
[----:B------:R-:W-:Y:S01]  /*13e70*/  VIADD R29, R29, 0x1 ;  /* 0x000000011d1d7836 */ /* 0x000fe20000000000 */
[----:B-1----:R-:W-:Y:S01]  /*13e80*/  MOV R2, 0x400 ;  /* 0x0000040000027802 */ /* 0x002fe20000000f00 */
[----:B------:R-:W-:Y:S03]  /*13e90*/  BSSY B0, `(.L_x_1015) ;  /* 0x0000008000007945 */ /* 0x000fe60003800000 */
[----:B0-----:R-:W-:-:S04]  /*13ea0*/  LEA.HI R0, R29, R29, RZ, 0x1 ;  /* 0x0000001d1d007211 */ /* 0x001fc800078f08ff */
[----:B------:R-:W-:-:S05]  /*13eb0*/  LOP3.LUT R0, R0, 0xfffffffe, RZ, 0xc0, !PT ;  /* 0xfffffffe00007812 */ /* 0x000fca00078ec0ff */
[----:B------:R-:W-:-:S05]  /*13ec0*/  IMAD.IADD R0, R29, 0x1, -R0 ;  /* 0x000000011d007824 */ /* 0x000fca00078e0a00 */
[----:B------:R-:W-:Y:S02]  /*13ed0*/  SHF.L.U32 R0, R0, 0x1f, RZ ;  /* 0x0000001f00007819 */ /* 0x000fe400000006ff */
[----:B--2---:R-:W-:-:S04]  /*13ee0*/  LEA R9, R3, R2, 0x18 ;  /* 0x0000000203097211 */ /* 0x004fc800078ec0ff */
[----:B------:R-:W0:Y:S02]  /*13ef0*/  SYNCS.PHASECHK.TRANS64.TRYWAIT P0, [R9+URZ+0x2d820], R0 ;  /* 0x02d82000090075a7 */ /* 0x000e24000800017f */
[----:B0-----:R-:W-:Y:S05]  /*13f00*/  @!P0 BRA `(.L_x_1016) ;  /* 0x0000001000ec8947 */ /* 0x001fea0003800000 */
.L_x_1069:
[----:B------:R-:W-:Y:S05]  /*13f10*/  BSYNC B0 ;  /* 0x0000000000007941 */ /* 0x000fea0003800000 */
.L_x_1015:
[----:B------:R-:W-:-:S03]  /*13f20*/  UMOV UR4, 0xffffffff ;  /* 0xffffffff00047882 */ /* 0x000fc60000000000 */
[----:B------:R-:W-:Y:S05]  /*13f30*/  BRA.DIV UR4, `(.L_x_1017) ;  /* 0x0000001204f47947 */ /* 0x000fea000b800000 */
[----:B0-----:R-:W0:Y:S02]  /*13f40*/  S2R R0, SR_TID.X ;  /* 0x0000000000007919 */ /* 0x001e240000002100 */
[----:B0-----:R-:W-:-:S04]  /*13f50*/  SHF.R.U32.HI R0, RZ, 0x5, R0 ;  /* 0x00000005ff007819 */ /* 0x001fc80000011600 */
[----:B------:R-:W-:-:S05]  /*13f60*/  LOP3.LUT R0, R0, 0x3, RZ, 0xc0, !PT ;  /* 0x0000000300007812 */ /* 0x000fca00078ec0ff */
[----:B------:R0:W1:Y:S02]  /*13f70*/  SHFL.IDX PT, R14, R0, RZ, 0x1f ;  /* 0x00001fff000e7589 */ /* 0x00006400000e0000 */
.L_x_1072:
[----:B-1----:R-:W-:Y:S01]  /*13f80*/  ISETP.NE.AND P0, PT, R14, RZ, PT ;  /* 0x000000ff0e00720c */ /* 0x002fe20003f05270 */
[----:B------:R-:W-:-:S12]  /*13f90*/  BSSY B0, `(.L_x_1018) ;  /* 0x0000024000007945 */ /* 0x000fd80003800000 */
[----:B------:R-:W-:Y:S05]  /*13fa0*/  @P0 BRA `(.L_x_1019) ;  /* 0x0000000000880947 */ /* 0x000fea0003800000 */
[----:B------:R-:W-:-:S03]  /*13fb0*/  UMOV UR4, 0xffffffff ;  /* 0xffffffff00047882 */ /* 0x000fc60000000000 */
[----:B------:R-:W-:Y:S05]  /*13fc0*/  BRA.DIV UR4, `(.L_x_1020) ;  /* 0x0000001604047947 */ /* 0x000fea000b800000 */
[----:B------:R-:W-:-:S13]  /*13fd0*/  ELECT P6, URZ, PT ;  /* 0x00000000003f782f */ /* 0x000fda00038c0000 */
.L_x_1075:
[----:B------:R-:W-:Y:S05]  /*13fe0*/  @!P6 BRA `(.L_x_1019) ;  /* 0x000000000078e947 */ /* 0x000fea0003800000 */
[----:B------:R-:W-:-:S06]  /*13ff0*/  ULOP3.LUT UR4, UR36, 0x2, URZ, 0xfc, !UPT ;  /* 0x0000000224047892 */ /* 0x000fcc000f8efc3f */
[----:B0-----:R-:W-:-:S05]  /*14000*/  IMAD.U32 R0, RZ, RZ, UR4 ;  /* 0x00000004ff007e24 */ /* 0x001fca000f8e00ff */
[----:B------:R-:W-:-:S13]  /*14010*/  ISETP.NE.AND P2, PT, R0, 0x3, PT ;  /* 0x000000030000780c */ /* 0x000fda0003f45270 */
[----:B------:R-:W-:Y:S05]  /*14020*/  @!P2 BRA `(.L_x_1021) ;  /* 0x000000000004a947 */ /* 0x000fea0003800000 */
[----:B------:R-:W-:Y:S01]  /*14030*/  BPT.TRAP 0x1 ;  /* 0x000000040000795c */ /* 0x000fe20000300000 */
.L_x_1021:
        /* <DEDUP_REMOVED lines=12> */
.L_x_1076:
[----:B------:R-:W1:Y:S02]  /*14100*/  SYNCS.PHASECHK.TRANS64.TRYWAIT P0, [R3+URZ], R0 ;  /* 0x00000000030075a7 */ /* 0x000e64000800017f */
[----:B-1----:R-:W-:Y:S05]  /*14110*/  @!P0 BRA `(.L_x_1023) ;  /* 0x0000001000e48947 */ /* 0x002fea0003800000 */
.L_x_1077:
[----:B------:R-:W-:Y:S05]  /*14120*/  @!P2 BRA `(.L_x_1024) ;  /* 0x000000000004a947 */ /* 0x000fea0003800000 */
[----:B------:R-:W-:Y:S01]  /*14130*/  BPT.TRAP 0x1 ;  /* 0x000000040000795c */ /* 0x000fe20000300000 */
.L_x_1024:
[----:B-1----:R-:W-:-:S04]  /*14140*/  VIADD R3, R9, 0x2d860 ;  /* 0x0002d86009037836 */ /* 0x002fc80000000000 */
[----:B------:R-:W-:-:S04]  /*14150*/  IMAD R5, R22, 0x8, R3 ;  /* 0x0000000816057824 */ /* 0x000fc800078e0203 */
[----:B------:R-:W1:Y:S02]  /*14160*/  SYNCS.PHASECHK.TRANS64.TRYWAIT P0, [R5+URZ], R2 ;  /* 0x00000002050075a7 */ /* 0x000e64000800017f */
[----:B-1----:R-:W-:Y:S05]  /*14170*/  @!P0 BRA `(.L_x_1025) ;  /* 0x0000001000e08947 */ /* 0x002fea0003800000 */
.L_x_1078:
[----:B------:R-:W-:-:S07]  /*14180*/  IMAD R3, R4, 0x8, R3 ;  /* 0x0000000804037824 */ /* 0x000fce00078e0203 */
.L_x_1026:
[----:B--2---:R2:W4:Y:S02]  /*14190*/  SYNCS.PHASECHK.TRANS64.TRYWAIT P0, [R3+URZ], R0 ;  /* 0x00000000030075a7 */ /* 0x004524000800017f */
[----:B----4-:R-:W-:Y:S05]  /*141a0*/  @!P0 NANOSLEEP.SYNCS 0x989680 ;  /* 0x009896800000895d */ /* 0x010fea0003900000 */
[----:B------:R-:W4:Y:S02]  /*141b0*/  @!P0 SYNCS.PHASECHK.TRANS64 P0, [R3+URZ], R0 ;  /* 0x00000000030085a7 */ /* 0x000f24000800007f */
[----:B----4-:R-:W-:Y:S05]  /*141c0*/  @!P0 BRA `(.L_x_1026) ;  /* 0xfffffffc00f08947 */ /* 0x010fea000383ffff */
.L_x_1019:
[----:B------:R-:W-:Y:S05]  /*141d0*/  BSYNC B0 ;  /* 0x0000000000007941 */ /* 0x000fea0003800000 */
.L_x_1018:
[----:B------:R-:W-:Y:S05]  /*141e0*/  EXIT ;  /* 0x000000000000794d */ /* 0x000fea0003800000 */
.L_x_851:
[----:B0-----:R-:W-:-:S04]  /*141f0*/  IMAD.U32 R3, RZ, RZ, UR42 ;  /* 0x0000002aff037e24 */ /* 0x001fc8000f8e00ff */
[----:B------:R0:W1:Y:S03]  /*14200*/  SYNCS.PHASECHK.TRANS64.TRYWAIT P1, [R3+URZ+0x2d800], R0 ;  /* 0x02d80000030075a7 */ /* 0x000066000802017f */
[----:B-1----:R-:W-:Y:S05]  /*14210*/  @!P1 NANOSLEEP.SYNCS 0x989680 ;  /* 0x009896800000995d */ /* 0x002fea0003900000 */
[----:B------:R-:W1:Y:S02]  /*14220*/  @!P1 SYNCS.PHASECHK.TRANS64 P1, [R3+URZ+0x2d800], R0 ;  /* 0x02d80000030095a7 */ /* 0x000e64000802007f */
[----:B-1----:R-:W-:Y:S05]  /*14230*/  @!P1 BRA `(.L_x_851) ;  /* 0xfffffffc00ec9947 */ /* 0x002fea000383ffff */
[----:B------:R-:W-:Y:S05]  /*14240*/  BRA `(.L_x_1027) ;  /* 0xfffffed8003c7947 */ /* 0x000fea000383ffff */
.L_x_855:
[----:B-1----:R1:W2:Y:S02]  /*14250*/  SYNCS.PHASECHK.TRANS64.TRYWAIT P2, [R5+URZ+0x2d830], R0 ;  /* 0x02d83000050075a7 */ /* 0x0022a4000804017f */
[----:B--2---:R-:W-:Y:S05]  /*14260*/  @!P2 NANOSLEEP.SYNCS 0x989680 ;  /* 0x009896800000a95d */ /* 0x004fea0003900000 */
[----:B------:R-:W2:Y:S02]  /*14270*/  @!P2 SYNCS.PHASECHK.TRANS64 P2, [R5+URZ+0x2d830], R0 ;  /* 0x02d830000500a5a7 */ /* 0x000ea4000804007f */
[----:B--2---:R-:W-:Y:S05]  /*14280*/  @!P2 BRA `(.L_x_855) ;  /* 0xfffffffc00f0a947 */ /* 0x004fea000383ffff */
[----:B------:R-:W-:Y:S05]  /*14290*/  BRA `(.L_x_854) ;  /* 0xfffffed800607947 */ /* 0x000fea000383ffff */
.L_x_871:
[----:B-1----:R-:W-:-:S04]  /*142a0*/  IMAD.U32 R13, RZ, RZ, UR6 ;  /* 0x00000006ff0d7e24 */ /* 0x002fc8000f8e00ff */
[----:B------:R1:W2:Y:S03]  /*142b0*/  SYNCS.PHASECHK.TRANS64.TRYWAIT P2, [R13+URZ+0x2d830], R12 ;  /* 0x02d8300c0d0075a7 */ /* 0x0002a6000804017f */
[----:B--2---:R-:W-:Y:S05]  /*142c0*/  @!P2 NANOSLEEP.SYNCS 0x989680 ;  /* 0x009896800000a95d */ /* 0x004fea0003900000 */
[----:B------:R-:W2:Y:S02]  /*142d0*/  @!P2 SYNCS.PHASECHK.TRANS64 P2, [R13+URZ+0x2d830], R12 ;  /* 0x02d8300c0d00a5a7 */ /* 0x000ea4000804007f */
[----:B--2---:R-:W-:Y:S05]  /*142e0*/  @!P2 BRA `(.L_x_871) ;  /* 0xfffffffc00eca947 */ /* 0x004fea000383ffff */
[----:B------:R-:W-:Y:S05]  /*142f0*/  BRA `(.L_x_868) ;  /* 0xffffff0c001c7947 */ /* 0x000fea000383ffff */
.L_x_875:
[----:B-1----:R-:W-:-:S04]  /*14300*/  IMAD.U32 R13, RZ, RZ, UR6 ;  /* 0x00000006ff0d7e24 */ /* 0x002fc8000f8e00ff */
[----:B------:R1:W2:Y:S03]  /*14310*/  SYNCS.PHASECHK.TRANS64.TRYWAIT P2, [R13+URZ+0x2d850], R12 ;  /* 0x02d8500c0d0075a7 */ /* 0x0002a6000804017f */
[----:B--2---:R-:W-:Y:S05]  /*14320*/  @!P2 NANOSLEEP.SYNCS 0x989680 ;  /* 0x009896800000a95d */ /* 0x004fea0003900000 */
[----:B------:R-:W2:Y:S02]  /*14330*/  @!P2 SYNCS.PHASECHK.TRANS64 P2, [R13+URZ+0x2d850], R12 ;  /* 0x02d8500c0d00a5a7 */ /* 0x000ea4000804007f */
[----:B--2---:R-:W-:Y:S05]  /*14340*/  @!P2 BRA `(.L_x_875) ;  /* 0xfffffffc00eca947 */ /* 0x004fea000383ffff */
[----:B------:R-:W-:Y:S05]  /*14350*/  BRA `(.L_x_872) ;  /* 0xffffff0c00bc7947 */ /* 0x000fea000383ffff */
.L_x_892:
[----:B-1----:R-:W-:-:S04]  /*14360*/  IMAD.U32 R7, RZ, RZ, UR6 ;  /* 0x00000006ff077e24 */ /* 0x002fc8000f8e00ff */
[----:B------:R1:W3:Y:S03]  /*14370*/  SYNCS.PHASECHK.TRANS64.TRYWAIT P2, [R7+URZ+0x2d830], R0 ;  /* 0x02d83000070075a7 */ /* 0x0002e6000804017f */
[----:B---3--:R-:W-:Y:S05]  /*14380*/  @!P2 NANOSLEEP.SYNCS 0x989680 ;  /* 0x009896800000a95d */ /* 0x008fea0003900000 */
[----:B------:R-:W3:Y:S02]  /*14390*/  @!P2 SYNCS.PHASECHK.TRANS64 P2, [R7+URZ+0x2d830], R0 ;  /* 0x02d830000700a5a7 */ /* 0x000ee4000804007f */
[----:B---3--:R-:W-:Y:S05]  /*143a0*/  @!P2 BRA `(.L_x_892) ;  /* 0xfffffffc00eca947 */ /* 0x008fea000383ffff */
[----:B------:R-:W-:Y:S05]  /*143b0*/  BRA `(.L_x_889) ;  /* 0xffffff3c009c7947 */ /* 0x000fea000383ffff */
.L_x_896:
[----:B-1----:R-:W-:-:S04]  /*143c0*/  IMAD.U32 R7, RZ, RZ, UR6 ;  /* 0x00000006ff077e24 */ /* 0x002fc8000f8e00ff */
[----:B------:R1:W2:Y:S03]  /*143d0*/  SYNCS.PHASECHK.TRANS64.TRYWAIT P2, [R7+URZ+0x2d850], R0 ;  /* 0x02d85000070075a7 */ /* 0x0002a6000804017f */
[----:B--2---:R-:W-:Y:S05]  /*143e0*/  @!P2 NANOSLEEP.SYNCS 0x989680 ;  /* 0x009896800000a95d */ /* 0x004fea0003900000 */
[----:B------:R-:W2:Y:S02]  /*143f0*/  @!P2 SYNCS.PHASECHK.TRANS64 P2, [R7+URZ+0x2d850], R0 ;  /* 0x02d850000700a5a7 */ /* 0x000ea4000804007f */
[----:B--2---:R-:W-:Y:S05]  /*14400*/  @!P2 BRA `(.L_x_896) ;  /* 0xfffffffc00eca947 */ /* 0x004fea000383ffff */
[----:B------:R-:W-:Y:S05]  /*14410*/  BRA `(.L_x_893) ;  /* 0xffffff40003c7947 */ /* 0x000fea000383ffff */
.L_x_902:
[----:B-1----:R-:W-:-:S04]  /*14420*/  IMAD.U32 R7, RZ, RZ, UR6 ;  /* 0x00000006ff077e24 */ /* 0x002fc8000f8e00ff */
[----:B------:R1:W3:Y:S03]  /*14430*/  SYNCS.PHASECHK.TRANS64.TRYWAIT P2, [R7+URZ+0x2d830], R0 ;  /* 0x02d83000070075a7 */ /* 0x0002e6000804017f */
[----:B---3--:R-:W-:Y:S05]  /*14440*/  @!P2 NANOSLEEP.SYNCS 0x989680 ;  /* 0x009896800000a95d */ /* 0x008fea0003900000 */
[----:B------:R-:W3:Y:S02]  /*14450*/  @!P2 SYNCS.PHASECHK.TRANS64 P2, [R7+URZ+0x2d830], R0 ;  /* 0x02d830000700a5a7 */ /* 0x000ee4000804007f */
[----:B---3--:R-:W-:Y:S05]  /*14460*/  @!P2 BRA `(.L_x_902) ;  /* 0xfffffffc00eca947 */ /* 0x008fea000383ffff */
[----:B------:R-:W-:Y:S05]  /*14470*/  BRA `(.L_x_899) ;  /* 0xffffff5c00b87947 */ /* 0x000fea000383ffff */
.L_x_906:
[----:B-1----:R-:W-:-:S04]  /*14480*/  IMAD.U32 R7, RZ, RZ, UR6 ;  /* 0x00000006ff077e24 */ /* 0x002fc8000f8e00ff */
[----:B------:R1:W2:Y:S03]  /*14490*/  SYNCS.PHASECHK.TRANS64.TRYWAIT P2, [R7+URZ+0x2d850], R0 ;  /* 0x02d85000070075a7 */ /* 0x0002a6000804017f */
[----:B--2---:R-:W-:Y:S05]  /*144a0*/  @!P2 NANOSLEEP.SYNCS 0x989680 ;  /* 0x009896800000a95d */ /* 0x004fea0003900000 */
[----:B------:R-:W2:Y:S02]  /*144b0*/  @!P2 SYNCS.PHASECHK.TRANS64 P2, [R7+URZ+0x2d850], R0 ;  /* 0x02d850000700a5a7 */ /* 0x000ea4000804007f */
[----:B--2---:R-:W-:Y:S05]  /*144c0*/  @!P2 BRA `(.L_x_906) ;  /* 0xfffffffc00eca947 */ /* 0x004fea000383ffff */
[----:B------:R-:W-:Y:S05]  /*144d0*/  BRA `(.L_x_903) ;  /* 0xffffff6000587947 */ /* 0x000fea000383ffff */
.L_x_919:
[----:B---3--:R-:W-:-:S04]  /*144e0*/  IMAD.U32 R5, RZ, RZ, UR9 ;  /* 0x00000009ff057e24 */ /* 0x008fc8000f8e00ff */
[----:B------:R3:W0:Y:S03]  /*144f0*/  SYNCS.PHASECHK.TRANS64.TRYWAIT P0, [R5+URZ+0x2d850], R2 ;  /* 0x02d85002050075a7 */ /* 0x000626000800017f */
[----:B0-----:R-:W-:Y:S05]  /*14500*/  @!P0 NANOSLEEP.SYNCS 0x989680 ;  /* 0x009896800000895d */ /* 0x001fea0003900000 */
[----:B------:R-:W0:Y:S02]  /*14510*/  @!P0 SYNCS.PHASECHK.TRANS64 P0, [R5+URZ+0x2d850], R2 ;  /* 0x02d85002050085a7 */ /* 0x000e24000800007f */
[----:B0-----:R-:W-:Y:S05]  /*14520*/  @!P0 BRA `(.L_x_919) ;  /* 0xfffffffc00ec8947 */ /* 0x001fea000383ffff */
[----:B------:R-:W-:Y:S05]  /*14530*/  BRA `(.L_x_918) ;  /* 0xffffff8c00707947 */ /* 0x000fea000383ffff */
.L_x_960:
        /* <DEDUP_REMOVED lines=8> */
[----:B------:R-:W-:Y:S05]  /*145c0*/  WARPSYNC.COLLECTIVE R15, `(.L_x_1029) ;  /* 0x000000000f087348 */ /* 0x000fea0003c00000 */
[----:B------:R0:W1:Y:S02]  /*145d0*/  SHFL.IDX P6, R14, R13, R12, R11 ;  /* 0x0000000c0d0e7389 */ /* 0x00006400000c000b */
[----:B01----:R-:W-:Y:S01]  /*145e0*/  ENDCOLLECTIVE ;  /* 0x000000000000791b */ /* 0x003fe20003800000 */
.L_x_1029:
[----:B------:R-:W-:Y:S05]  /*145f0*/  BSYNC B0 ;  /* 0x0000000000007941 */ /* 0x000fea0003800000 */
.L_x_1028:
[----:B------:R-:W-:Y:S05]  /*14600*/  BRA `(.L_x_1030) ;  /* 0xffffffc800c87947 */ /* 0x000fea000383ffff */
.L_x_961:
[----:B------:R-:W-:Y:S01]  /*14610*/  BSSY B0, `(.L_x_1031) ;  /* 0x0000006000007945 */ /* 0x000fe20003800000 */
[----:B------:R-:W-:-:S07]  /*14620*/  IMAD.MOV.U32 R15, RZ, RZ, -0x1 ;  /* 0xffffffffff0f7424 */ /* 0x000fce00078e00ff */
[----:B------:R-:W-:Y:S05]  /*14630*/  WARPSYNC.COLLECTIVE R15, `(.L_x_1032) ;  /* 0x000000000f0c7348 */ /* 0x000fea0003c00000 */
[----:B------:R-:W-:Y:S02]  /*14640*/  ELECT P6, UR62, PT ;  /* 0x00000000003e782f */ /* 0x000fe400038c0000 */
[----:B------:R-:W-:Y:S01]  /*14650*/  MOV R14, UR62 ;  /* 0x0000003e000e7c02 */ /* 0x000fe20008000f00 */
[----:B------:R-:W-:Y:S10]  /*14660*/  ENDCOLLECTIVE ;  /* 0x000000000000791b */ /* 0x000ff40003800000 */
.L_x_1032:
[----:B------:R-:W-:Y:S05]  /*14670*/  BSYNC B0 ;  /* 0x0000000000007941 */ /* 0x000fea0003800000 */
.L_x_1031:
[----:B------:R-:W-:Y:S05]  /*14680*/  BRA `(.L_x_1033) ;  /* 0xffffffc800b87947 */ /* 0x000fea000383ffff */
.L_x_964:
[----:B-1----:R1:W2:Y:S02]  /*14690*/  SYNCS.PHASECHK.TRANS64.TRYWAIT P0, [R5+URZ+0x2d840], R4 ;  /* 0x02d84004050075a7 */ /* 0x0022a4000800017f */
[----:B--2---:R-:W-:Y:S05]  /*146a0*/  @!P0 NANOSLEEP.SYNCS 0x989680 ;  /* 0x009896800000895d */ /* 0x004fea0003900000 */
[----:B------:R-:W2:Y:S02]  /*146b0*/  @!P0 SYNCS.PHASECHK.TRANS64 P0, [R5+URZ+0x2d840], R4 ;  /* 0x02d84004050085a7 */ /* 0x000ea4000800007f */
[----:B--2---:R-:W-:Y:S05]  /*146c0*/  @!P0 BRA `(.L_x_964) ;  /* 0xfffffffc00f08947 */ /* 0x004fea000383ffff */
[----:B------:R-:W-:Y:S05]  /*146d0*/  BRA `(.L_x_1034) ;  /* 0xffffffcc000c7947 */ /* 0x000fea000383ffff */
.L_x_967:
[----:B-1----:R1:W2:Y:S02]  /*146e0*/  SYNCS.PHASECHK.TRANS64.TRYWAIT P0, [R25+URZ+0x2d820], R4 ;  /* 0x02d82004190075a7 */ /* 0x0022a4000800017f */
[----:B--2---:R-:W-:Y:S05]  /*146f0*/  @!P0 NANOSLEEP.SYNCS 0x989680 ;  /* 0x009896800000895d */ /* 0x004fea0003900000 */
[----:B------:R-:W2:Y:S02]  /*14700*/  @!P0 SYNCS.PHASECHK.TRANS64 P0, [R25+URZ+0x2d820], R4 ;  /* 0x02d82004190085a7 */ /* 0x000ea4000800007f */
[----:B--2---:R-:W-:Y:S05]  /*14710*/  @!P0 BRA `(.L_x_967) ;  /* 0xfffffffc00f08947 */ /* 0x004fea000383ffff */
[----:B------:R-:W-:Y:S05]  /*14720*/  BRA `(.L_x_1035) ;  /* 0xffffffd000347947 */ /* 0x000fea000383ffff */
.L_x_975:
[----:B0-----:R0:W1:Y:S02]  /*14730*/  SYNCS.PHASECHK.TRANS64.TRYWAIT P0, [R3+URZ+0x2d840], R2 ;  /* 0x02d84002030075a7 */ /* 0x001064000800017f */
[----:B-1----:R-:W-:Y:S05]  /*14740*/  @!P0 NANOSLEEP.SYNCS 0x989680 ;  /* 0x009896800000895d */ /* 0x002fea0003900000 */
[----:B------:R-:W1:Y:S02]  /*14750*/  @!P0 SYNCS.PHASECHK.TRANS64 P0, [R3+URZ+0x2d840], R2 ;  /* 0x02d84002030085a7 */ /* 0x000e64000800007f */
[----:B-1----:R-:W-:Y:S05]  /*14760*/  @!P0 BRA `(.L_x_975) ;  /* 0xfffffffc00f08947 */ /* 0x002fea000383ffff */
[----:B------:R-:W-:Y:S05]  /*14770*/  BRA `(.L_x_1036) ;  /* 0xffffffd000d87947 */ /* 0x000fea000383ffff */
.L_x_977:
[----:B0-----:R0:W1:Y:S02]  /*14780*/  SYNCS.PHASECHK.TRANS64.TRYWAIT P0, [R2+URZ+0x60], R5 ;  /* 0x00006005020075a7 */ /* 0x001064000800017f */
[----:B-1----:R-:W-:Y:S05]  /*14790*/  @!P0 NANOSLEEP.SYNCS 0x989680 ;  /* 0x009896800000895d */ /* 0x002fea0003900000 */
[----:B------:R-:W1:Y:S02]  /*147a0*/  @!P0 SYNCS.PHASECHK.TRANS64 P0, [R2+URZ+0x60], R5 ;  /* 0x00006005020085a7 */ /* 0x000e64000800007f */
[----:B-1----:R-:W-:Y:S05]  /*147b0*/  @!P0 BRA `(.L_x_977) ;  /* 0xfffffffc00f08947 */ /* 0x002fea000383ffff */
[----:B------:R-:W-:Y:S05]  /*147c0*/  BRA `(.L_x_1037) ;  /* 0xffffffd400647947 */ /* 0x000fea000383ffff */
.L_x_982:
[----:B-1----:R1:W2:Y:S02]  /*147d0*/  SYNCS.PHASECHK.TRANS64.TRYWAIT P0, [R3+URZ+0x2d840], R2 ;  /* 0x02d84002030075a7 */ /* 0x0022a4000800017f */
[----:B--2---:R-:W-:Y:S05]  /*147e0*/  @!P0 NANOSLEEP.SYNCS 0x989680 ;  /* 0x009896800000895d */ /* 0x004fea0003900000 */
[----:B------:R-:W2:Y:S02]  /*147f0*/  @!P0 SYNCS.PHASECHK.TRANS64 P0, [R3+URZ+0x2d840], R2 ;  /* 0x02d84002030085a7 */ /* 0x000ea4000800007f */
[----:B--2---:R-:W-:Y:S05]  /*14800*/  @!P0 BRA `(.L_x_982) ;  /* 0xfffffffc00f08947 */ /* 0x004fea000383ffff */
[----:B------:R-:W-:Y:S05]  /*14810*/  BRA `(.L_x_1038) ;  /* 0xffffffd800987947 */ /* 0x000fea000383ffff */
.L_x_984:
[----:B0-----:R0:W1:Y:S02]  /*14820*/  SYNCS.PHASECHK.TRANS64.TRYWAIT P1, [R3+URZ+0x60], R24 ;  /* 0x00006018030075a7 */ /* 0x001064000802017f */
[----:B-1----:R-:W-:Y:S05]  /*14830*/  @!P1 NANOSLEEP.SYNCS 0x989680 ;  /* 0x009896800000995d */ /* 0x002fea0003900000 */
[----:B------:R-:W1:Y:S02]  /*14840*/  @!P1 SYNCS.PHASECHK.TRANS64 P1, [R3+URZ+0x60], R24 ;  /* 0x00006018030095a7 */ /* 0x000e64000802007f */
[----:B-1----:R-:W-:Y:S05]  /*14850*/  @!P1 BRA `(.L_x_984) ;  /* 0xfffffffc00f09947 */ /* 0x002fea000383ffff */
[----:B------:R-:W-:Y:S05]  /*14860*/  BRA `(.L_x_1039) ;  /* 0xffffffdc00247947 */ /* 0x000fea000383ffff */
.L_x_989:
[----:B-1----:R1:W2:Y:S02]  /*14870*/  SYNCS.PHASECHK.TRANS64.TRYWAIT P0, [R2+URZ+0x2d840], R3 ;  /* 0x02d84003020075a7 */ /* 0x0022a4000800017f */
[----:B--2---:R-:W-:Y:S05]  /*14880*/  @!P0 NANOSLEEP.SYNCS 0x989680 ;  /* 0x009896800000895d */ /* 0x004fea0003900000 */
[----:B------:R-:W2:Y:S02]  /*14890*/  @!P0 SYNCS.PHASECHK.TRANS64 P0, [R2+URZ+0x2d840], R3 ;  /* 0x02d84003020085a7 */ /* 0x000ea4000800007f */
[----:B--2---:R-:W-:Y:S05]  /*148a0*/  @!P0 BRA `(.L_x_989) ;  /* 0xfffffffc00f08947 */ /* 0x004fea000383ffff */
[----:B------:R-:W-:Y:S05]  /*148b0*/  BRA `(.L_x_1040) ;  /* 0xffffffe000307947 */ /* 0x000fea000383ffff */
.L_x_991:
[----:B0-----:R0:W1:Y:S02]  /*148c0*/  SYNCS.PHASECHK.TRANS64.TRYWAIT P1, [R2+URZ+0x60], R3 ;  /* 0x00006003020075a7 */ /* 0x001064000802017f */
[----:B-1----:R-:W-:Y:S05]  /*148d0*/  @!P1 NANOSLEEP.SYNCS 0x989680 ;  /* 0x009896800000995d */ /* 0x002fea0003900000 */
[----:B------:R-:W1:Y:S02]  /*148e0*/  @!P1 SYNCS.PHASECHK.TRANS64 P1, [R2+URZ+0x60], R3 ;  /* 0x00006003020095a7 */ /* 0x000e64000802007f */
[----:B-1----:R-:W-:Y:S05]  /*148f0*/  @!P1 BRA `(.L_x_991) ;  /* 0xfffffffc00f09947 */ /* 0x002fea000383ffff */
[----:B------:R-:W-:Y:S05]  /*14900*/  BRA `(.L_x_1041) ;  /* 0xffffffe000c47947 */ /* 0x000fea000383ffff */
.L_x_998:
[----:B0-----:R0:W1:Y:S02]  /*14910*/  SYNCS.PHASECHK.TRANS64.TRYWAIT P0, [R3+URZ+0x2d860], R2 ;  /* 0x02d86002030075a7 */ /* 0x001064000800017f */
[----:B-1----:R-:W-:Y:S05]  /*14920*/  @!P0 NANOSLEEP.SYNCS 0x989680 ;  /* 0x009896800000895d */ /* 0x002fea0003900000 */
[----:B------:R-:W1:Y:S02]  /*14930*/  @!P0 SYNCS.PHASECHK.TRANS64 P0, [R3+URZ+0x2d860], R2 ;  /* 0x02d86002030085a7 */ /* 0x000e64000800007f */
[----:B-1----:R-:W-:Y:S05]  /*14940*/  @!P0 BRA `(.L_x_998) ;  /* 0xfffffffc00f08947 */ /* 0x002fea000383ffff */
[----:B------:R-:W-:Y:S05]  /*14950*/  BRA `(.L_x_1042) ;  /* 0xffffffe400a87947 */ /* 0x000fea000383ffff */
.L_x_1000:
[----:B------:R-:W-:Y:S01]  /*14960*/  BSSY B0, `(.L_x_1043) ;  /* 0x0000008000007945 */ /* 0x000fe20003800000 */
[----:B------:R-:W-:Y:S02]  /*14970*/  IMAD.MOV.U32 R13, RZ, RZ, R16 ;  /* 0x000000ffff0d7224 */ /* 0x000fe400078e0010 */
[----:B------:R-:W-:Y:S02]  /*14980*/  IMAD.MOV.U32 R12, RZ, RZ, RZ ;  /* 0x000000ffff0c7224 */ /* 0x000fe400078e00ff */
[----:B------:R-:W-:Y:S02]  /*14990*/  IMAD.MOV.U32 R11, RZ, RZ, 0x1f ;  /* 0x0000001fff0b7424 */ /* 0x000fe400078e00ff */
[----:B------:R-:W-:-:S07]  /*149a0*/  IMAD.MOV.U32 R15, RZ, RZ, -0x1 ;  /* 0xffffffffff0f7424 */ /* 0x000fce00078e00ff */
[----:B------:R-:W-:Y:S05]  /*149b0*/  WARPSYNC.COLLECTIVE R15, `(.L_x_1044) ;  /* 0x000000000f087348 */ /* 0x000fea0003c00000 */
[----:B------:R0:W1:Y:S02]  /*149c0*/  SHFL.IDX P6, R14, R13, R12, R11 ;  /* 0x0000000c0d0e7389 */ /* 0x00006400000c000b */
[----:B01----:R-:W-:Y:S01]  /*149d0*/  ENDCOLLECTIVE ;  /* 0x000000000000791b */ /* 0x003fe20003800000 */
.L_x_1044:
[----:B------:R-:W-:Y:S05]  /*149e0*/  BSYNC B0 ;  /* 0x0000000000007941 */ /* 0x000fea0003800000 */
.L_x_1043:
        /* <DEDUP_REMOVED lines=8> */
.L_x_1045:
[----:B------:R-:W-:Y:S01]  /*14a70*/  IMAD.MOV.U32 R4, RZ, RZ, R14 ;  /* 0x000000ffff047224 */ /* 0x000fe200078e000e */
[----:B------:R-:W-:Y:S06]  /*14a80*/  BRA `(.L_x_1046) ;  /* 0xffffffe8001c7947 */ /* 0x000fec000383ffff */
.L_x_1003:
[----:B------:R-:W-:Y:S01]  /*14a90*/  BSSY B0, `(.L_x_1047) ;  /* 0x0000008000007945 */ /* 0x000fe20003800000 */
[----:B-----5:R-:W-:Y:S02]  /*14aa0*/  IMAD.MOV.U32 R13, RZ, RZ, R2 ;  /* 0x000000ffff0d7224 */ /* 0x020fe400078e0002 */
[----:B------:R-:W-:Y:S02]  /*14ab0*/  IMAD.MOV.U32 R12, RZ, RZ, 0x1 ;  /* 0x00000001ff0c7424 */ /* 0x000fe400078e00ff */
[----:B------:R-:W-:Y:S02]  /*14ac0*/  IMAD.MOV.U32 R11, RZ, RZ, RZ ;  /* 0x000000ffff0b7224 */ /* 0x000fe400078e00ff */
[----:B------:R-:W-:-:S07]  /*14ad0*/  IMAD.MOV.U32 R15, RZ, RZ, -0x1 ;  /* 0xffffffffff0f7424 */ /* 0x000fce00078e00ff */
[----:B0123--:R-:W-:Y:S05]  /*14ae0*/  WARPSYNC.COLLECTIVE R15, `(.L_x_1048) ;  /* 0x000000000f087348 */ /* 0x00ffea0003c00000 */
[----:B------:R4:W0:Y:S02]  /*14af0*/  SHFL.UP P6, R14, R13, R12, R11 ;  /* 0x0400000c0d0e7389 */ /* 0x00082400000c000b */
[----:B01234-:R-:W-:Y:S01]  /*14b00*/  ENDCOLLECTIVE ;  /* 0x000000000000791b */ /* 0x01ffe20003800000 */
.L_x_1048:
[----:B------:R-:W-:Y:S05]  /*14b10*/  BSYNC B0 ;  /* 0x0000000000007941 */ /* 0x000fea0003800000 */
.L_x_1047:
        /* <DEDUP_REMOVED lines=10> */
.L_x_1049:
        /* <DEDUP_REMOVED lines=8> */
.L_x_1050:
        /* <DEDUP_REMOVED lines=8> */
.L_x_1051:
        /* <DEDUP_REMOVED lines=8> */
.L_x_1052:
        /* <DEDUP_REMOVED lines=8> */
.L_x_1053:
[----:B------:R-:W-:Y:S05]  /*14dc0*/  BRA `(.L_x_1054) ;  /* 0xffffffe400d87947 */ /* 0x000fea000383ffff */
.L_x_1008:
[----:B------:R-:W-:Y:S01]  /*14dd0*/  BSSY B0, `(.L_x_1055) ;  /* 0x0000008000007945 */ /* 0x000fe20003800000 */
[----:B-----5:R-:W-:Y:S02]  /*14de0*/  IMAD.MOV.U32 R13, RZ, RZ, R2 ;  /* 0x000000ffff0d7224 */ /* 0x020fe400078e0002 */
[----:B------:R-:W-:Y:S02]  /*14df0*/  IMAD.MOV.U32 R12, RZ, RZ, 0x1 ;  /* 0x00000001ff0c7424 */ /* 0x000fe400078e00ff */
[----:B------:R-:W-:Y:S02]  /*14e00*/  IMAD.MOV.U32 R11, RZ, RZ, RZ ;  /* 0x000000ffff0b7224 */ /* 0x000fe400078e00ff */
[----:B------:R-:W-:-:S07]  /*14e10*/  IMAD.MOV.U32 R15, RZ, RZ, -0x1 ;  /* 0xffffffffff0f7424 */ /* 0x000fce00078e00ff */
[----:B01-3--:R-:W-:Y:S05]  /*14e20*/  WARPSYNC.COLLECTIVE R15, `(.L_x_1056) ;  /* 0x000000000f087348 */ /* 0x00bfea0003c00000 */
[----:B------:R2:W4:Y:S02]  /*14e30*/  SHFL.UP P6, R14, R13, R12, R11 ;  /* 0x0400000c0d0e7389 */ /* 0x00052400000c000b */
[----:B01234-:R-:W-:Y:S01]  /*14e40*/  ENDCOLLECTIVE ;  /* 0x000000000000791b */ /* 0x01ffe20003800000 */
.L_x_1056:
[----:B------:R-:W-:Y:S05]  /*14e50*/  BSYNC B0 ;  /* 0x0000000000007941 */ /* 0x000fea0003800000 */
.L_x_1055:
        /* <DEDUP_REMOVED lines=10> */
.L_x_1057:
        /* <DEDUP_REMOVED lines=8> */
.L_x_1058:
        /* <DEDUP_REMOVED lines=8> */
.L_x_1059:
        /* <DEDUP_REMOVED lines=8> */
.L_x_1060:
        /* <DEDUP_REMOVED lines=8> */
.L_x_1061:
[----:B------:R-:W-:Y:S05]  /*15100*/  BRA `(.L_x_1062) ;  /* 0xffffffe400b47947 */ /* 0x000fea000383ffff */
.L_x_1010:
[----:B------:R-:W-:Y:S01]  /*15110*/  BSSY B0, `(.L_x_1063) ;  /* 0x0000006000007945 */ /* 0x000fe20003800000 */
[----:B------:R-:W-:Y:S01]  /*15120*/  PLOP3.LUT P6, PT, P6, PT, PT, 0x8, 0x0 ;  /* 0x000000000000781c */ /* 0x000fe200037ce170 */
[----:B------:R-:W-:-:S12]  /*15130*/  IMAD.MOV.U32 R15, RZ, RZ, -0x1 ;  /* 0xffffffffff0f7424 */ /* 0x000fd800078e00ff */
[----:B01-3--:R-:W-:Y:S05]  /*15140*/  WARPSYNC.COLLECTIVE R15, `(.L_x_1064) ;  /* 0x000000000f087348 */ /* 0x00bfea0003c00000 */
[----:B------:R-:W-:Y:S01]  /*15150*/  VOTE.ANY R14, PT, P6 ;  /* 0x00000000000e7806 */ /* 0x000fe200030e0100 */
[----:B01-3--:R-:W-:Y:S06]  /*15160*/  ENDCOLLECTIVE ;  /* 0x000000000000791b */ /* 0x00bfec0003800000 */
.L_x_1064:
[----:B------:R-:W-:Y:S05]  /*15170*/  BSYNC B0 ;  /* 0x0000000000007941 */ /* 0x000fea0003800000 */
.L_x_1063:
        /* <DEDUP_REMOVED lines=9> */
.L_x_1065:
[----:B------:R-:W-:Y:S01]  /*15210*/  IMAD.MOV.U32 R17, RZ, RZ, R14 ;  /* 0x000000ffff117224 */ /* 0x000fe200078e000e */
[----:B------:R-:W-:Y:S06]  /*15220*/  BRA `(.L_x_1066) ;  /* 0xffffffe400a47947 */ /* 0x000fec000383ffff */
.L_x_1012:
[----:B------:R-:W-:Y:S01]  /*15230*/  BSSY B0, `(.L_x_1067) ;  /* 0x0000007000007945 */ /* 0x000fe20003800000 */
[----:B------:R-:W-:Y:S02]  /*15240*/  IMAD.MOV.U32 R13, RZ, RZ, R8 ;  /* 0x000000ffff0d7224 */ /* 0x000fe400078e0008 */
[----:B------:R-:W-:Y:S02]  /*15250*/  IMAD.MOV.U32 R11, RZ, RZ, 0x1f ;  /* 0x0000001fff0b7424 */ /* 0x000fe400078e00ff */
[----:B------:R-:W-:-:S07]  /*15260*/  IMAD.MOV.U32 R15, RZ, RZ, -0x1 ;  /* 0xffffffffff0f7424 */ /* 0x000fce00078e00ff */
[----:B01234-:R-:W-:Y:S05]  /*15270*/  WARPSYNC.COLLECTIVE R15, `(.L_x_1068) ;  /* 0x000000000f087348 */ /* 0x01ffea0003c00000 */
[----:B------:R0:W0:Y:S02]  /*15280*/  SHFL.IDX P6, R14, R13, R12, R11 ;  /* 0x0000000c0d0e7389 */ /* 0x00002400000c000b */
[----:B01234-:R-:W-:Y:S01]  /*15290*/  ENDCOLLECTIVE ;  /* 0x000000000000791b */ /* 0x01ffe20003800000 */
.L_x_1068:
[----:B------:R-:W-:Y:S05]  /*152a0*/  BSYNC B0 ;  /* 0x0000000000007941 */ /* 0x000fea0003800000 */
.L_x_1067:
[----:B------:R-:W-:Y:S05]  /*152b0*/  BRA `(.L_x_1011) ;  /* 0xffffffe4009c7947 */ /* 0x000fea000383ffff */
.L_x_1016:
[----:B0-----:R0:W1:Y:S02]  /*152c0*/  SYNCS.PHASECHK.TRANS64.TRYWAIT P0, [R9+URZ+0x2d820], R0 ;  /* 0x02d82000090075a7 */ /* 0x001064000800017f */
[----:B-1----:R-:W-:Y:S05]  /*152d0*/  @!P0 NANOSLEEP.SYNCS 0x989680 ;  /* 0x009896800000895d */ /* 0x002fea0003900000 */
[----:B------:R-:W1:Y:S02]  /*152e0*/  @!P0 SYNCS.PHASECHK.TRANS64 P0, [R9+URZ+0x2d820], R0 ;  /* 0x02d82000090085a7 */ /* 0x000e64000800007f */
[----:B-1----:R-:W-:Y:S05]  /*152f0*/  @!P0 BRA `(.L_x_1016) ;  /* 0xfffffffc00f08947 */ /* 0x002fea000383ffff */
[----:B------:R-:W-:Y:S05]  /*15300*/  BRA `(.L_x_1069) ;  /* 0xffffffec00007947 */ /* 0x000fea000383ffff */
.L_x_1017:
        /* <DEDUP_REMOVED lines=8> */
[----:B0--3--:R-:W-:Y:S05]  /*15390*/  WARPSYNC.COLLECTIVE R15, `(.L_x_1071) ;  /* 0x000000000f087348 */ /* 0x009fea0003c00000 */
[----:B------:R1:W2:Y:S02]  /*153a0*/  SHFL.IDX P6, R14, R13, R12, R11 ;  /* 0x0000000c0d0e7389 */ /* 0x0002a400000c000b */
[----:B0123--:R-:W-:Y:S01]  /*153b0*/  ENDCOLLECTIVE ;  /* 0x000000000000791b */ /* 0x00ffe20003800000 */
.L_x_1071:
[----:B------:R-:W-:Y:S05]  /*153c0*/  BSYNC B0 ;  /* 0x0000000000007941 */ /* 0x000fea0003800000 */
.L_x_1070:
[----:B------:R-:W-:Y:S05]  /*153d0*/  BRA `(.L_x_1072) ;  /* 0xffffffe800e87947 */ /* 0x000fea000383ffff */
.L_x_1020:
[----:B------:R-:W-:Y:S01]  /*153e0*/  BSSY B1, `(.L_x_1073) ;  /* 0x0000006000017945 */ /* 0x000fe20003800000 */
[----:B------:R-:W-:-:S07]  /*153f0*/  IMAD.MOV.U32 R15, RZ, RZ, -0x1 ;  /* 0xffffffffff0f7424 */ /* 0x000fce00078e00ff */
[----:B0--3--:R-:W-:Y:S05]  /*15400*/  WARPSYNC.COLLECTIVE R15, `(.L_x_1074) ;  /* 0x000000000f0c7348 */ /* 0x009fea0003c00000 */
[----:B------:R-:W-:Y:S02]  /*15410*/  ELECT P6, UR62, PT ;  /* 0x00000000003e782f */ /* 0x000fe400038c0000 */
[----:B------:R-:W-:Y:S01]  /*15420*/  MOV R14, UR62 ;  /* 0x0000003e000e7c02 */ /* 0x000fe20008000f00 */
[----:B0--3--:R-:W-:Y:S10]  /*15430*/  ENDCOLLECTIVE ;  /* 0x000000000000791b */ /* 0x009ff40003800000 */
.L_x_1074:
[----:B------:R-:W-:Y:S05]  /*15440*/  BSYNC B1 ;  /* 0x0000000000017941 */ /* 0x000fea0003800000 */
.L_x_1073:
[----:B------:R-:W-:Y:S05]  /*15450*/  BRA `(.L_x_1075) ;  /* 0xffffffe800e07947 */ /* 0x000fea000383ffff */
.L_x_1022:
[----:B0-----:R0:W1:Y:S02]  /*15460*/  SYNCS.PHASECHK.TRANS64.TRYWAIT P0, [R7+URZ], R2 ;  /* 0x00000002070075a7 */ /* 0x001064000800017f */
[----:B-1----:R-:W-:Y:S05]  /*15470*/  @!P0 NANOSLEEP.SYNCS 0x989680 ;  /* 0x009896800000895d */ /* 0x002fea0003900000 */
[----:B------:R-:W1:Y:S02]  /*15480*/  @!P0 SYNCS.PHASECHK.TRANS64 P0, [R7+URZ], R2 ;  /* 0x00000002070085a7 */ /* 0x000e64000800007f */
[----:B-1----:R-:W-:Y:S05]  /*15490*/  @!P0 BRA `(.L_x_1022) ;  /* 0xfffffffc00f08947 */ /* 0x002fea000383ffff */
[----:B------:R-:W-:Y:S05]  /*154a0*/  BRA `(.L_x_1076) ;  /* 0xffffffec00147947 */ /* 0x000fea000383ffff */
.L_x_1023:
[----:B-1----:R1:W2:Y:S02]  /*154b0*/  SYNCS.PHASECHK.TRANS64.TRYWAIT P0, [R3+URZ], R0 ;  /* 0x00000000030075a7 */ /* 0x0022a4000800017f */
[----:B--2---:R-:W-:Y:S05]  /*154c0*/  @!P0 NANOSLEEP.SYNCS 0x989680 ;  /* 0x009896800000895d */ /* 0x004fea0003900000 */
[----:B------:R-:W2:Y:S02]  /*154d0*/  @!P0 SYNCS.PHASECHK.TRANS64 P0, [R3+URZ], R0 ;  /* 0x00000000030085a7 */ /* 0x000ea4000800007f */
[----:B--2---:R-:W-:Y:S05]  /*154e0*/  @!P0 BRA `(.L_x_1023) ;  /* 0xfffffffc00f08947 */ /* 0x004fea000383ffff */
[----:B------:R-:W-:Y:S05]  /*154f0*/  BRA `(.L_x_1077) ;  /* 0xffffffec00087947 */ /* 0x000fea000383ffff */
.L_x_1025:
[----:B-1----:R1:W2:Y:S02]  /*15500*/  SYNCS.PHASECHK.TRANS64.TRYWAIT P0, [R5+URZ], R2 ;  /* 0x00000002050075a7 */ /* 0x0022a4000800017f */
[----:B--2---:R-:W-:Y:S05]  /*15510*/  @!P0 NANOSLEEP.SYNCS 0x989680 ;  /* 0x009896800000895d */ /* 0x004fea0003900000 */
[----:B------:R-:W2:Y:S02]  /*15520*/  @!P0 SYNCS.PHASECHK.TRANS64 P0, [R5+URZ], R2 ;  /* 0x00000002050085a7 */ /* 0x000ea4000800007f */
[----:B--2---:R-:W-:Y:S05]  /*15530*/  @!P0 BRA `(.L_x_1025) ;  /* 0xfffffffc00f08947 */ /* 0x004fea000383ffff */
[----:B------:R-:W-:Y:S05]  /*15540*/  BRA `(.L_x_1078) ;  /* 0xffffffec000c7947 */ /* 0x000fea000383ffff */
.L_x_1079:
        /* <DEDUP_REMOVED lines=11> */
.L_x_2211:


//--------------------- .text._ZN7cutlass13device_kernelIN5flash11enable_sm90INS1_16FlashAttnFwdSm90INS1_25CollectiveMainloopFwdSm90ILi2EN4cute5tupleIJNS5_1CILi1EEES8_S8_EEENS6_IJNS7_ILi192EEENS7_ILi128EEENS7_ILi96EEEEEELi96ENS_6half_tEfNS_4arch4Sm90ELb0ELb1ELb0ELb1ELb0ELb1ELb0ELb0ELb1ELb0ELb0ELb0EEENS1_21CollectiveEpilogueFwdINS6_IJSA_SC_SB_EEES9_SE_SG_Li384ELb1ELb0ELb0ELb0EEENS1_36VarlenDynamicPersistentTileSchedulerILi192ELi128ELi384ELi32ELb0ELb0ELb1ELb1ELb0ELb1EEEEEEEEEvNT_6ParamsE --------------------------
	.section	.text._ZN7cutlass13device_kernelIN5flash11enable_sm90INS1_16FlashAttnFwdSm90INS1_25CollectiveMainloopFwdSm90ILi2EN4cute5tupleIJNS5_1CILi1EEES8_S8_EEENS6_IJNS7_ILi192EEENS7_ILi128EEENS7_ILi96EEEEEELi96ENS_6half_tEfNS_4arch4Sm90ELb0ELb1ELb0ELb1ELb0ELb1ELb0ELb0ELb1ELb0ELb0ELb0EEENS1_21CollectiveEpilogueFwdINS6_IJSA_SC_SB_EEES9_SE_SG_Li384ELb1ELb0ELb0ELb0EEENS1_36VarlenDynamicPersistentTileSchedulerILi192ELi128ELi384ELi32ELb0ELb0ELb1ELb1ELb0ELb1EEEEEEEEEvNT_6ParamsE,"ax",@progbits
	.align	128
.text._ZN7cutlass13device_kernelIN5flash11enable_sm90INS1_16FlashAttnFwdSm90INS1_25CollectiveMainloopFwdSm90ILi2EN4cute5tupleIJNS5_1CILi1EEES8_S8_EEENS6_IJNS7_ILi192EEENS7_ILi128EEENS7_ILi96EEEEEELi96ENS_6half_tEfNS_4arch4Sm90ELb0ELb1ELb0ELb1ELb0ELb1ELb0ELb0ELb1ELb0ELb0ELb0EEENS1_21CollectiveEpilogueFwdINS6_IJSA_SC_SB_EEES9_SE_SG_Li384ELb1ELb0ELb0ELb0EEENS1_36VarlenDynamicPersistentTileSchedulerILi192ELi128ELi384ELi32ELb0ELb0ELb1ELb1ELb0ELb1EEEEEEEEEvNT_6ParamsE:
        .type           _ZN7cutlass13device_kernelIN5flash11enable_sm90INS1_16FlashAttnFwdSm90INS1_25CollectiveMainloopFwdSm90ILi2EN4cute5tupleIJNS5_1CILi1EEES8_S8_EEENS6_IJNS7_ILi192EEENS7_ILi128EEENS7_ILi96EEEEEELi96ENS_6half_tEfNS_4arch4Sm90ELb0ELb1ELb0ELb1ELb0ELb1ELb0ELb0ELb1ELb0ELb0ELb0EEENS1_21CollectiveEpilogueFwdINS6_IJSA_SC_SB_EEES9_SE_SG_Li384ELb1ELb0ELb0ELb0EEENS1_36VarlenDynamicPersistentTileSchedulerILi192ELi128ELi384ELi32ELb0ELb0ELb1ELb1ELb0ELb1EEEEEEEEEvNT_6ParamsE,@function
        .size           _ZN7cutlass13device_kernelIN5flash11enable_sm90INS1_16FlashAttnFwdSm90INS1_25CollectiveMainloopFwdSm90ILi2EN4cute5tupleIJNS5_1CILi1EEES8_S8_EEENS6_IJNS7_ILi192EEENS7_ILi128EEENS7_ILi96EEEEEELi96ENS_6half_tEfNS_4arch4Sm90ELb0ELb1ELb0ELb1ELb0ELb1ELb0ELb0ELb1ELb0ELb0ELb0EEENS1_21CollectiveEpilogueFwdINS6_IJSA_SC_SB_EEES9_SE_SG_Li384ELb1ELb0ELb0ELb0EEENS1_36VarlenDynamicPersistentTileSchedulerILi192ELi128ELi384ELi32ELb0ELb0ELb1ELb1ELb0ELb1EEEEEEEEEvNT_6ParamsE,(.L_x_2212 - _ZN7cutlass13device_kernelIN5flash11enable_sm90INS1_16FlashAttnFwdSm90INS1_25CollectiveMainloopFwdSm90ILi2EN4cute5tupleIJNS5_1CILi1EEES8_S8_EEENS6_IJNS7_ILi192EEENS7_ILi128EEENS7_ILi96EEEEEELi96ENS_6half_tEfNS_4arch4Sm90ELb0ELb1ELb0ELb1ELb0ELb1ELb0ELb0ELb1ELb0ELb0ELb0EEENS1_21CollectiveEpilogueFwdINS6_IJSA_SC_SB_EEES9_SE_SG_Li384ELb1ELb0ELb0ELb0EEENS1_36VarlenDynamicPersistentTileSchedulerILi192ELi128ELi384ELi32ELb0ELb0ELb1ELb1ELb0ELb1EEEEEEEEEvNT_6ParamsE)
        .other          _ZN7cutlass13device_kernelIN5flash11enable_sm90INS1_16FlashAttnFwdSm90INS1_25CollectiveMainloopFwdSm90ILi2EN4cute5tupleIJNS5_1CILi1EEES8_S8_EEENS6_IJNS7_ILi192EEENS7_ILi128EEENS7_ILi96EEEEEELi96ENS_6half_tEfNS_4arch4Sm90ELb0ELb1ELb0ELb1ELb0ELb1ELb0ELb0ELb1ELb0ELb0ELb0EEENS1_21CollectiveEpilogueFwdINS6_IJSA_SC_SB_EEES9_SE_SG_Li384ELb1ELb0ELb0ELb0EEENS1_36VarlenDynamicPersistentTileSchedulerILi192ELi128ELi384ELi32ELb0ELb0ELb1ELb1ELb0ELb1EEEEEEEEEvNT_6ParamsE,@"STO_CUDA_ENTRY STV_DEFAULT"
_ZN7cutlass13device_kernelIN5flash11enable_sm90INS1_16FlashAttnFwdSm90INS1_25CollectiveMainloopFwdSm90ILi2EN4cute5tupleIJNS5_1CILi1EEES8_S8_EEENS6_IJNS7_ILi192EEENS7_ILi128EEENS7_ILi96EEEEEELi96ENS_6half_tEfNS_4arch4Sm90ELb0ELb1ELb0ELb1ELb0ELb1ELb0ELb0ELb1ELb0ELb0ELb0EEENS1_21CollectiveEpilogueFwdINS6_IJSA_SC_SB_EEES9_SE_SG_Li384ELb1ELb0ELb0ELb0EEENS1_36VarlenDynamicPersistentTileSchedulerILi192ELi128ELi384ELi32ELb0ELb0ELb1ELb1ELb0ELb1EEEEEEEEEvNT_6ParamsE:
        /* <DEDUP_REMOVED lines=26> */
.L_x_1081:
[----:B------:R-:W-:Y:S05]  /*01a0*/  BSYNC B0 ;  /* 0x0000000000007941 */ /* 0x000fea0003800000 */
.L_x_1080:
        /* <DEDUP_REMOVED lines=40> */
.L_x_1082:
        /* <DEDUP_REMOVED lines=22> */
.L_x_1083:
        /* <DEDUP_REMOVED lines=18> */
.L_x_1084:
        /* <DEDUP_REMOVED lines=22> */
.L_x_1085:
        /* <DEDUP_REMOVED lines=22> */
.L_x_1086:
[----:B--2---:R-:W-:Y:S01]  /*0970*/  ISETP.NE.AND P0, PT, R2, RZ, PT ;  /* 0x000000ff0200720c */ /* 0x004fe20003f05270 */
[----:B------:R-:W-:Y:S01]  /*0980*/  IMAD.MOV.U32 R2, RZ, RZ, 0x1 ;  /* 0x00000001ff027424 */ /* 0x000fe200078e00ff */
[----:B------:R-:W-:Y:S01]  /*0990*/  NOP ;  /* 0x0000000000007918 */ /* 0x000fe20000000000 */
[----:B------:R-:W-:Y:S01]  /*09a0*/  ULDC.64 UR38, c[0x0][0x208] ;  /* 0x0000820000267ab9 */ /* 0x000fe20000000a00 */
[----:B------:R-:W-:Y:S02]  /*09b0*/  BSSY B7, `(.L_x_1087) ;  /* 0x0001f15000077945 */ /* 0x000fe40003800000 */
[----:B------:R-:W-:-:S05]  /*09c0*/  SEL R2, R2, 0x2, !P0 ;  /* 0x0000000202027807 */ /* 0x000fca0004000000 */
[----:B------:R2:W-:Y:S01]  /*09d0*/  STL [R1+0xc], R2 ;  /* 0x00000c0201007387 */ /* 0x0005e20000100800 */
[----:B01-34-:R-:W-:Y:S06]  /*09e0*/  BAR.SYNC.DEFER_BLOCKING 0x0 ;  /* 0x0000000000007b1d */ /* 0x01bfec0000010000 */
[----:B------:R-:W-:Y:S05]  /*09f0*/  @!P0 BRA `(.L_x_1088) ;  /* 0x0000019000688947 */ /* 0x000fea0003800000 */
.L_x_1089:
[----:B------:R-:W-:-:S08]  /*0a00*/  NOP ;  /* 0x0000000000007918 */ /* 0x000fd00000000000 */
[----:B------:R-:W0:Y:S02]  /*0a10*/  USETMAXREG.TRY_ALLOC.CTAPOOL UP0, 0xa0 ;  /* 0x000000a0000079c8 */ /* 0x000e240008000600 */
[----:B0-----:R-:W-:-:S13]  /*0a20*/  PLOP3.LUT P0, PT, PT, PT, UP0, 0x80, 0x0 ;  /* 0x000000000000781c */ /* 0x001fda0003f0f008 */
[----:B------:R-:W-:Y:S05]  /*0a30*/  @!P0 BRA `(.L_x_1089) ;  /* 0xfffffffc00f08947 */ /* 0x000fea000383ffff */
[----:B------:R-:W3:Y:S01]  /*0a40*/  LDL.LU R0, [R1] ;  /* 0x0000000001007983 */ /* 0x000ee20000300800 */
[----:B--2---:R-:W0:Y:S01]  /*0a50*/  S2R R2, SR_TID.X ;  /* 0x0000000000027919 */ /* 0x004e220000002100 */
        /* <DEDUP_REMOVED lines=12> */
[----:B---3--:R-:W-:-:S04]  /*0b20*/  LOP3.LUT R0, R0, 0xdfffffff, RZ, 0xc0, !PT ;  /* 0xdfffffff00007812 */ /* 0x008fc800078ec0ff */
[----:B------:R-:W-:-:S05]  /*0b30*/  @P0 LOP3.LUT R0, R0, 0x20000000, RZ, 0xfc, !PT ;  /* 0x2000000000000812 */ /* 0x000fca00078efcff */
[----:B------:R1:W-:Y:S01]  /*0b40*/  STL [R1], R0 ;  /* 0x0000000001007387 */ /* 0x0003e20000100800 */
[----:B0-----:R-:W-:-:S13]  /*0b50*/  ISETP.GE.AND P0, PT, R15, UR4, PT ;  /* 0x000000040f007c0c */ /* 0x001fda000bf06270 */
[----:B-1----:R-:W-:Y:S05]  /*0b60*/  @P0 BRA `(.L_x_1090) ;  /* 0x000001ec00e40947 */ /* 0x002fea0003800000 */
[----:B------:R-:W2:Y:S01]  /*0b70*/  LDL.LU R12, [R1+0xc] ;  /* 0x00000c00010c7983 */ /* 0x000ea20000300800 */
[----:B------:R-:W0:Y:S02]  /*0b80*/  S2R R0, SR_TID.X ;  /* 0x0000000000007919 */ /* 0x000e240000002100 */
[----:B0-----:R-:W-:-:S05]  /*0b90*/  VIADD R0, R0, 0xffffff80 ;  /* 0xffffff8000007836 */ /* 0x001fca0000000000 */
[----:B------:R-:W-:-:S04]  /*0ba0*/  SHF.R.S32.HI R3, RZ, 0x1f, R0 ;  /* 0x0000001fff037819 */ /* 0x000fc80000011400 */
[----:B------:R-:W-:-:S04]  /*0bb0*/  LEA.HI R4, R3, R0, RZ, 0x4 ;  /* 0x0000000003047211 */ /* 0x000fc800078f20ff */
[----:B------:R-:W-:Y:S02]  /*0bc0*/  LOP3.LUT R5, R4, 0xfffffff0, RZ, 0xc0, !PT ;  /* 0xfffffff004057812 */ /* 0x000fe400078ec0ff */
[----:B------:R-:W-:-:S03]  /*0bd0*/  LEA.HI R6, R3, R0, RZ, 0x2 ;  /* 0x0000000003067211 */ /* 0x000fc600078f10ff */
[C---:B------:R-:W-:Y:S01]  /*0be0*/  IMAD.IADD R5, R0.reuse, 0x1, -R5 ;  /* 0x0000000100057824 */ /* 0x040fe200078e0a05 */
[CC--:B------:R-:W-:Y:S02]  /*0bf0*/  LEA.HI R7, R3.reuse, R0.reuse, RZ, 0x5 ;  /* 0x0000000003077211 */ /* 0x0c0fe400078f28ff */
[-C--:B------:R-:W-:Y:S02]  /*0c00*/  LEA.HI R10, R0, R0.reuse, RZ, 0x1 ;  /* 0x00000000000a7211 */ /* 0x080fe400078f08ff */
[----:B------:R-:W-:Y:S02]  /*0c10*/  LEA.HI R3, R3, R0, RZ, 0x7 ;  /* 0x0000000003037211 */ /* 0x000fe400078f38ff */
[--C-:B------:R-:W-:Y:S02]  /*0c20*/  SHF.R.S32.HI R8, RZ, 0x2, R6.reuse ;  /* 0x00000002ff087819 */ /* 0x100fe40000011406 */
[----:B------:R-:W-:Y:S02]  /*0c30*/  SHF.R.S32.HI R17, RZ, 0x1f, R6 ;  /* 0x0000001fff117819 */ /* 0x000fe40000011406 */
[----:B------:R-:W-:-:S02]  /*0c40*/  SHF.R.S32.HI R6, RZ, 0x1f, R5 ;  /* 0x0000001fff067819 */ /* 0x000fc40000011405 */
[----:B------:R-:W-:Y:S02]  /*0c50*/  LOP3.LUT R11, R10, 0xfffffffe, RZ, 0xc0, !PT ;  /* 0xfffffffe0a0b7812 */ /* 0x000fe400078ec0ff */
[----:B------:R-:W-:Y:S02]  /*0c60*/  LOP3.LUT R9, R3, 0xffffff80, RZ, 0xc0, !PT ;  /* 0xffffff8003097812 */ /* 0x000fe400078ec0ff */
[----:B------:R-:W-:Y:S02]  /*0c70*/  SHF.R.S32.HI R3, RZ, 0x4, R4 ;  /* 0x00000004ff037819 */ /* 0x000fe40000011404 */
[----:B------:R-:W-:Y:S01]  /*0c80*/  LEA.HI R6, R6, R5, RZ, 0x3 ;  /* 0x0000000506067211 */ /* 0x000fe200078f18ff */
[----:B------:R-:W-:Y:S01]  /*0c90*/  IMAD.IADD R11, R0, 0x1, -R11 ;  /* 0x00000001000b7824 */ /* 0x000fe200078e0a0b */
[----:B------:R-:W-:Y:S01]  /*0ca0*/  LEA.HI R4, R4, R3, RZ, 0x1 ;  /* 0x0000000304047211 */ /* 0x000fe200078f08ff */
[----:B------:R-:W-:Y:S01]  /*0cb0*/  IMAD.IADD R9, R0, 0x1, -R9 ;  /* 0x0000000100097824 */ /* 0x000fe200078e0a09 */
[----:B------:R-:W-:-:S02]  /*0cc0*/  LOP3.LUT R0, R6, 0xfffffff8, RZ, 0xc0, !PT ;  /* 0xfffffff806007812 */ /* 0x000fc400078ec0ff */
[----:B------:R-:W-:-:S03]  /*0cd0*/  LOP3.LUT R4, R4, 0x1ffffffe, RZ, 0xc0, !PT ;  /* 0x1ffffffe04047812 */ /* 0x000fc600078ec0ff */
[----:B------:R-:W-:Y:S02]  /*0ce0*/  IMAD.IADD R0, R5, 0x1, -R0 ;  /* 0x0000000105007824 */ /* 0x000fe400078e0a00 */
[----:B------:R-:W-:Y:S02]  /*0cf0*/  IMAD.IADD R4, R3, 0x1, -R4 ;  /* 0x0000000103047824 */ /* 0x000fe400078e0a04 */
[----:B------:R-:W-:Y:S01]  /*0d00*/  IMAD.SHL.U32 R5, R0, 0x40, RZ ;  /* 0x0000004000057824 */ /* 0x000fe200078e00ff */
[----:B------:R-:W-:Y:S02]  /*0d10*/  LEA.HI R17, R17, R8, RZ, 0x2 ;  /* 0x0000000811117211 */ /* 0x000fe400078f10ff */
[----:B------:R-:W-:Y:S01]  /*0d20*/  SHF.R.S32.HI R23, RZ, 0x1, R10 ;  /* 0x00000001ff177819 */ /* 0x000fe2000001140a */
[----:B------:R-:W-:Y:S01]  /*0d30*/  IMAD.SHL.U32 R4, R4, 0x8, RZ ;  /* 0x0000000804047824 */ /* 0x000fe200078e00ff */
[----:B------:R-:W-:Y:S01]  /*0d40*/  LOP3.LUT R5, R5, 0x1c0, RZ, 0xc0, !PT ;  /* 0x000001c005057812 */ /* 0x000fe200078ec0ff */
[----:B------:R-:W-:Y:S01]  /*0d50*/  IMAD.SHL.U32 R6, R6, 0x40, RZ ;  /* 0x0000004006067824 */ /* 0x000fe200078e00ff */
[----:B------:R-:W-:-:S02]  /*0d60*/  LOP3.LUT R17, R17, 0xfffffffc, RZ, 0xc0, !PT ;  /* 0xfffffffc11117812 */ /* 0x000fc400078ec0ff */
[----:B------:R-:W-:Y:S02]  /*0d70*/  LEA.HI R10, R10, R23, RZ, 0x1 ;  /* 0x000000170a0a7211 */ /* 0x000fe400078f08ff */
[----:B------:R-:W-:Y:S01]  /*0d80*/  R2P PR, R0, 0x6 ;  /* 0x0000000600007804 */ /* 0x000fe20000000000 */
[----:B------:R-:W-:Y:S01]  /*0d90*/  VIADD R0, R2, 0xc400 ;  /* 0x0000c40002007836 */ /* 0x000fe20000000000 */
[----:B------:R-:W-:Y:S01]  /*0da0*/  LOP3.LUT R4, R5, 0x8, R4, 0xf8, !PT ;  /* 0x0000000805047812 */ /* 0x000fe200078ef804 */
[----:B------:R-:W-:Y:S01]  /*0db0*/  STL [R1+0x34], R13 ;  /* 0x0000340d01007387 */ /* 0x000fe20000100800 */
[----:B------:R-:W-:Y:S01]  /*0dc0*/  SHF.R.S32.HI R7, RZ, 0x5, R7 ;  /* 0x00000005ff077819 */ /* 0x000fe20000011407 */
[----:B------:R-:W-:Y:S01]  /*0dd0*/  IMAD.IADD R17, R8, 0x1, -R17 ;  /* 0x0000000108117824 */ /* 0x000fe200078e0a11 */
[----:B------:R-:W-:Y:S01]  /*0de0*/  LOP3.LUT R10, R10, 0x7fffffe, RZ, 0xc0, !PT ;  /* 0x07fffffe0a0a7812 */ /* 0x000fe200078ec0ff */
[----:B------:R-:W-:Y:S01]  /*0df0*/  STL [R1+0x38], R14 ;  /* 0x0000380e01007387 */ /* 0x000fe20000100800 */
[----:B------:R-:W-:-:S02]  /*0e00*/  LOP3.LUT R6, R6, 0x7ffffe00, RZ, 0xc0, !PT ;  /* 0x7ffffe0006067812 */ /* 0x000fc400078ec0ff */
[----:B------:R-:W-:Y:S01]  /*0e10*/  SHF.R.U32.HI R5, RZ, 0x3, R5 ;  /* 0x00000003ff057819 */ /* 0x000fe20000011605 */
[----:B------:R-:W-:Y:S01]  /*0e20*/  STL [R1+0x3c], R15 ;  /* 0x00003c0f01007387 */ /* 0x000fe20000100800 */
[----:B------:R-:W-:Y:S02]  /*0e30*/  IMAD.IADD R10, R23, 0x1, -R10 ;  /* 0x00000001170a7824 */ /* 0x000fe400078e0a0a */
[----:B------:R-:W-:Y:S01]  /*0e40*/  LOP3.LUT R5, R4, R5, RZ, 0x3c, !PT ;  /* 0x0000000504057212 */ /* 0x000fe200078e3cff */
[----:B------:R-:W-:Y:S01]  /*0e50*/  STL [R1+0x50], RZ ;  /* 0x000050ff01007387 */ /* 0x000fe20000100800 */
[----:B------:R-:W-:-:S03]  /*0e60*/  IMAD R6, R7, 0x400, R6 ;  /* 0x0000040007067824 */ /* 0x000fc600078e0206 */
[----:B------:R0:W-:Y:S01]  /*0e70*/  STL [R1+0x58], R0 ;  /* 0x0000580001007387 */ /* 0x0001e20000100800 */
[----:B------:R-:W-:Y:S02]  /*0e80*/  IMAD R10, R3, 0x8, R10 ;  /* 0x00000008030a7824 */ /* 0x000fe400078e020a */
[----:B------:R-:W-:Y:S02]  /*0e90*/  IMAD.IADD R5, R6, 0x1, R5 ;  /* 0x0000000106057824 */ /* 0x000fe400078e0205 */
[----:B------:R-:W-:Y:S02]  /*0ea0*/  IMAD.SHL.U32 R19, R11, 0x8, RZ ;  /* 0x000000080b137824 */ /* 0x000fe400078e00ff */
[----:B0-----:R-:W-:Y:S02]  /*0eb0*/  IMAD.SHL.U32 R0, R17, 0x40, RZ ;  /* 0x0000004011007824 */ /* 0x001fe400078e00ff */
[----:B------:R-:W-:-:S03]  /*0ec0*/  IMAD R137, R5, 0x2, R2 ;  /* 0x0000000205897824 */ /* 0x000fc600078e0202 */
[----:B------:R-:W-:-:S04]  /*0ed0*/  LOP3.LUT R3, R0, 0xc0, RZ, 0xc0, !PT ;  /* 0x000000c000037812 */ /* 0x000fc800078ec0ff */
[----:B------:R-:W-:Y:S02]  /*0ee0*/  LOP3.LUT R0, R3, 0x8, R19, 0xf8, !PT ;  /* 0x0000000803007812 */ /* 0x000fe400078ef813 */
[----:B------:R-:W-:Y:S01]  /*0ef0*/  SHF.R.U32.HI R5, RZ, 0x3, R3 ;  /* 0x00000003ff057819 */ /* 0x000fe20000011603 */
[----:B------:R-:W-:Y:S01]  /*0f00*/  VIADD R139, R137, 0x21800 ;  /* 0x00021800898b7836 */ /* 0x000fe20000000000 */
[----:B------:R-:W-:Y:S01]  /*0f10*/  SHF.R.S32.HI R4, RZ, 0x1f, R23 ;  /* 0x0000001fff047819 */ /* 0x000fe20000011417 */
[----:B------:R-:W-:Y:S01]  /*0f20*/  VIADD R4, R19, 0x10 ;  /* 0x0000001013047836 */ /* 0x000fe20000000000 */
[----:B------:R-:W-:Y:S01]  /*0f30*/  LOP3.LUT R0, R0, R5, RZ, 0x3c, !PT ;  /* 0x0000000500007212 */ /* 0x000fe200078e3cff */
[----:B------:R-:W-:Y:S01]  /*0f40*/  STL [R1+0x8], RZ ;  /* 0x000008ff01007387 */ /* 0x000fe20000100800 */
[----:B------:R-:W-:-:S03]  /*0f50*/  IMAD.SHL.U32 R4, R10, 0x20, RZ ;  /* 0x000000200a047824 */ /* 0x000fc600078e00ff */
[----:B------:R0:W-:Y:S01]  /*0f60*/  STL [R1+0x18], R3 ;  /* 0x0000180301007387 */ /* 0x0001e20000100800 */
[----:B------:R-:W-:-:S03]  /*0f70*/  IMAD.IADD R0, R4, 0x1, R0 ;  /* 0x0000000104007824 */ /* 0x000fc600078e0200 */
[----:B------:R-:W-:Y:S01]  /*0f80*/  STL [R1+0x1c], R5 ;  /* 0x00001c0501007387 */ /* 0x000fe20000100800 */
[----:B0-----:R-:W-:Y:S02]  /*0f90*/  VIADD R3, R137, 0x21820 ;  /* 0x0002182089037836 */ /* 0x001fe40000000000 */
[----:B------:R-:W-:Y:S01]  /*0fa0*/  @P1 VIADD R3, R139, 0xffffffe0 ;  /* 0xffffffe08b031836 */ /* 0x000fe20000000000 */
[----:B------:R-:W-:Y:S04]  /*0fb0*/  STL [R1+0x20], R4 ;  /* 0x0000200401007387 */ /* 0x000fe80000100800 */
[----:B------:R-:W-:Y:S04]  /*0fc0*/  STL [R1+0x28], R3 ;  /* 0x0000280301007387 */ /* 0x000fe80000100800 */
[----:B------:R0:W-:Y:S02]  /*0fd0*/  STL [R1+0x44], R0 ;  /* 0x0000440001007387 */ /* 0x0001e40000100800 */
[----:B0-----:R-:W-:-:S05]  /*0fe0*/  VIADD R0, R3, 0x6000 ;  /* 0x0000600003007836 */ /* 0x001fca0000000000 */
[----:B------:R0:W-:Y:S01]  /*0ff0*/  STL [R1+0x2c], R0 ;  /* 0x00002c0001007387 */ /* 0x0001e20000100800 */
[----:B------:R-:W-:Y:S01]  /*1000*/  SHF.R.S32.HI R8, RZ, 0x1f, R9 ;  /* 0x0000001fff087819 */ /* 0x000fe20000011409 */
[----:B------:R-:W-:-:S03]  /*1010*/  IMAD.MOV.U32 R138, RZ, RZ, 0x40 ;  /* 0x00000040ff8a7424 */ /* 0x000fc600078e00ff */
[----:B------:R-:W-:Y:S02]  /*1020*/  LEA.HI R8, R8, R9, RZ, 0x2 ;  /* 0x0000000908087211 */ /* 0x000fe400078f10ff */
[----:B------:R-:W-:Y:S02]  /*1030*/  SEL R138, R138, 0xffffffc0, !P2 ;  /* 0xffffffc08a8a7807 */ /* 0x000fe40005000000 */
[----:B------:R-:W-:Y:S01]  /*1040*/  LOP3.LUT R8, R8, 0x7ffffffc, RZ, 0xc0, !PT ;  /* 0x7ffffffc08087812 */ /* 0x000fe200078ec0ff */
[----:B------:R-:W-:Y:S02]  /*1050*/  IMAD.MOV.U32 R18, RZ, RZ, RZ ;  /* 0x000000ffff127224 */ /* 0x000fe400078e00ff */
[----:B------:R-:W-:Y:S02]  /*1060*/  IMAD.IADD R139, R139, 0x1, R138 ;  /* 0x000000018b8b7824 */ /* 0x000fe400078e028a */
[----:B------:R-:W-:Y:S02]  /*1070*/  IMAD.IADD R136, R9, 0x1, -R8 ;  /* 0x0000000109887824 */ /* 0x000fe400078e0a08 */
[----:B------:R-:W-:-:S02]  /*1080*/  IMAD.MOV.U32 R22, RZ, RZ, RZ ;  /* 0x000000ffff167224 */ /* 0x000fc400078e00ff */
[----:B------:R-:W-:Y:S02]  /*1090*/  IMAD.MOV.U32 R17, RZ, RZ, RZ ;  /* 0x000000ffff117224 */ /* 0x000fe400078e00ff */
[----:B------:R-:W-:Y:S02]  /*10a0*/  IMAD.SHL.U32 R16, R11, 0x4, RZ ;  /* 0x000000040b107824 */ /* 0x000fe400078e00ff */
[----:B------:R-:W-:Y:S02]  /*10b0*/  VIADD R5, R19, 0x20 ;  /* 0x0000002013057836 */ /* 0x000fe40000000000 */
[----:B------:R-:W-:Y:S01]  /*10c0*/  IMAD.IADD R138, R138, 0x1, R3 ;  /* 0x000000018a8a7824 */ /* 0x000fe200078e0203 */
[----:B0-2---:R-:W-:-:S07]  /*10d0*/  LOP3.LUT R157, R12, 0x1, RZ, 0xfc, !PT ;  /* 0x000000010c9d7812 */ /* 0x005fce00078efcff */
.L_x_1299:
[----:B0-2--5:R-:W2:Y:S01]  /*10e0*/  LDL R30, [R1+0x3c] ;  /* 0x00003c00011e7983 */ /* 0x025ea20000100800 */
[----:B------:R-:W-:Y:S05]  /*10f0*/  YIELD ;  /* 0x0000000000007946 */ /* 0x000fea0003800000 */
[----:B------:R-:W-:Y:S01]  /*1100*/  ULDC.64 UR4, c[0x0][0xa28] ;  /* 0x00028a0000047ab9 */ /* 0x000fe20000000a00 */
[----:B-1-3--:R-:W2:Y:S01]  /*1110*/  LDC.64 R6, c[0x0][0xa08] ;  /* 0x00028200ff067b82 */ /* 0x00aea20000000a00 */
[----:B------:R-:W-:Y:S01]  /*1120*/  ISETP.NE.U32.AND P1, PT, RZ, UR4, PT ;  /* 0x00000004ff007c0c */ /* 0x000fe2000bf25070 */
[----:B------:R-:W-:Y:S02]  /*1130*/  IMAD.MOV.U32 R0, RZ, RZ, RZ ;  /* 0x000000ffff007224 */ /* 0x000fe400078e00ff */
[----:B------:R-:W-:Y:S01]  /*1140*/  IMAD.MOV.U32 R72, RZ, RZ, RZ ;  /* 0x000000ffff487224 */ /* 0x000fe200078e00ff */
[----:B------:R-:W-:Y:S01]  /*1150*/  ISETP.NE.AND.EX P1, PT, RZ, UR5, PT, P1 ;  /* 0x00000005ff007c0c */ /* 0x000fe2000bf25310 */
[----:B------:R-:W-:-:S02]  /*1160*/  ULDC.64 UR4, c[0x0][0xa18] ;  /* 0x0002860000047ab9 */ /* 0x000fc40000000a00 */
[----:B------:R-:W-:-:S04]  /*1170*/  ISETP.NE.U32.AND P2, PT, RZ, UR4, PT ;  /* 0x00000004ff007c0c */ /* 0x000fc8000bf45070 */
[----:B------:R-:W-:Y:S01]  /*1180*/  ISETP.NE.AND.EX P2, PT, RZ, UR5, PT, P2 ;  /* 0x00000005ff007c0c */ /* 0x000fe2000bf45320 */
[----:B------:R-:W-:Y:S02]  /*1190*/  ULDC.64 UR4, c[0x0][0xa08] ;  /* 0x0002820000047ab9 */ /* 0x000fe40000000a00 */
[----:B------:R-:W-:-:S03]  /*11a0*/  ISETP.NE.U32.AND P0, PT, RZ, UR4, PT ;  /* 0x00000004ff007c0c */ /* 0x000fc6000bf05070 */
[----:B------:R-:W0:Y:S08]  /*11b0*/  @P1 LDC.64 R4, c[0x0][0xa28] ;  /* 0x00028a00ff041b82 */ /* 0x000e300000000a00 */
[----:B------:R-:W1:Y:S01]  /*11c0*/  @P2 LDC.64 R8, c[0x0][0xa18] ;  /* 0x00028600ff082b82 */ /* 0x000e620000000a00 */
[----:B------:R-:W-:Y:S01]  /*11d0*/  ULDC UR4, c[0x0][0x288] ;  /* 0x0000a20000047ab9 */ /* 0x000fe20000000800 */
[----:B------:R-:W-:Y:S01]  /*11e0*/  ISETP.NE.AND.EX P0, PT, RZ, UR5, PT, P0 ;  /* 0x00000005ff007c0c */ /* 0x000fe2000bf05300 */
[----:B------:R-:W-:Y:S01]  /*11f0*/  IMAD.U32 R3, RZ, RZ, UR4 ;  /* 0x00000004ff037e24 */ /* 0x000fe2000f8e00ff */
[----:B------:R-:W-:Y:S01]  /*1200*/  ULDC.64 UR4, c[0x0][0x3f8] ;  /* 0x0000fe0000047ab9 */ /* 0x000fe20000000a00 */
[----:B--2---:R-:W-:-:S04]  /*1210*/  IMAD.WIDE R10, R30, 0x4, R6 ;  /* 0x000000041e0a7825 */ /* 0x004fc800078e0206 */
[----:B-1----:R-:W-:-:S06]  /*1220*/  @P2 IMAD.WIDE R6, R30, 0x4, R8 ;  /* 0x000000041e062825 */ /* 0x002fcc00078e0208 */
[----:B------:R1:W5:Y:S01]  /*1230*/  @P0 LDG.E R72, desc[UR38][R10.64] ;  /* 0x000000260a480981 */ /* 0x000362000c1e1900 */
[----:B0-----:R-:W-:-:S03]  /*1240*/  @P1 IMAD.WIDE R4, R30, 0x4, R4 ;  /* 0x000000041e041825 */ /* 0x001fc600078e0204 */
[----:B------:R-:W2:Y:S04]  /*1250*/  @P2 LDG.E R3, desc[UR38][R6.64] ;  /* 0x0000002606032981 */ /* 0x000ea8000c1e1900 */
        /* <DEDUP_REMOVED lines=9> */
[----:B------:R-:W-:Y:S01]  /*12f0*/  IMAD.U32 R27, RZ, RZ, UR4 ;  /* 0x00000004ff1b7e24 */ /* 0x000fe2000f8e00ff */
[----:B--2---:R1:W-:Y:S01]  /*1300*/  STL [R1+0x40], R3 ;  /* 0x0000400301007387 */ /* 0x0043e20000100800 */
[----:B------:R-:W-:Y:S01]  /*1310*/  IMAD.MOV.U32 R14, RZ, RZ, R3 ;  /* 0x000000ffff0e7224 */ /* 0x000fe200078e0003 */
[----:B------:R-:W-:Y:S06]  /*1320*/  @P2 BRA `(.L_x_1091) ;  /* 0x0000000000282947 */ /* 0x000fec0003800000 */
[----:B------:R-:W-:Y:S02]  /*1330*/  ULDC.64 UR4, c[0x0][0xa00] ;  /* 0x0002800000047ab9 */ /* 0x000fe40000000a00 */
[----:B------:R-:W-:-:S04]  /*1340*/  ISETP.NE.U32.AND P1, PT, RZ, UR4, PT ;  /* 0x00000004ff007c0c */ /* 0x000fc8000bf25070 */
[----:B------:R-:W-:-:S13]  /*1350*/  ISETP.NE.AND.EX P1, PT, RZ, UR5, PT, P1 ;  /* 0x00000005ff007c0c */ /* 0x000fda000bf25310 */
[----:B------:R-:W-:Y:S05]  /*1360*/  @!P1 BRA `(.L_x_1091) ;  /* 0x0000000000189947 */ /* 0x000fea0003800000 */
[----:B-1----:R-:W0:Y:S02]  /*1370*/  LDC.64 R4, c[0x0][0xa00] ;  /* 0x00028000ff047b82 */ /* 0x002e240000000a00 */
[----:B0-----:R-:W-:-:S05]  /*1380*/  IMAD.WIDE R4, R30, 0x4, R4 ;  /* 0x000000041e047825 */ /* 0x001fca00078e0204 */
[----:B------:R-:W2:Y:S04]  /*1390*/  LDG.E R3, desc[UR38][R4.64] ;  /* 0x0000002604037981 */ /* 0x000ea8000c1e1900 */
[----:B------:R-:W2:Y:S02]  /*13a0*/  LDG.E R6, desc[UR38][R4.64+0x4] ;  /* 0x0000042604067981 */ /* 0x000ea4000c1e1900 */
[----:B--2---:R-:W-:-:S05]  /*13b0*/  IMAD.IADD R14, R6, 0x1, -R3 ;  /* 0x00000001060e7824 */ /* 0x004fca00078e0a03 */
[----:B------:R0:W-:Y:S02]  /*13c0*/  STL [R1+0x40], R14 ;  /* 0x0000400e01007387 */ /* 0x0001e40000100800 */
.L_x_1091:
[----:B------:R-:W2:Y:S01]  /*13d0*/  LDL R13, [R1+0x34] ;  /* 0x00003400010d7983 */ /* 0x000ea20000100800 */
[----:B------:R-:W-:-:S03]  /*13e0*/  ULDC.64 UR4, c[0x0][0xa20] ;  /* 0x0002880000047ab9 */ /* 0x000fc60000000a00 */
[----:B------:R-:W3:Y:S01]  /*13f0*/  LDL R29, [R1+0x38] ;  /* 0x00003800011d7983 */ /* 0x000ee20000100800 */
[----:B------:R-:W-:-:S04]  /*1400*/  ISETP.NE.U32.AND P1, PT, RZ, UR4, PT ;  /* 0x00000004ff007c0c */ /* 0x000fc8000bf25070 */
[----:B------:R-:W-:Y:S01]  /*1410*/  ISETP.NE.AND.EX P1, PT, RZ, UR5, PT, P1 ;  /* 0x00000005ff007c0c */ /* 0x000fe2000bf25310 */
[----:B--2---:R2:W-:Y:S04]  /*1420*/  STL [R1+0x54], R13 ;  /* 0x0000540d01007387 */ /* 0x0045e80000100800 */
[----:B---3--:R2:W-:Y:S04]  /*1430*/  STL [R1+0x48], R29 ;  /* 0x0000481d01007387 */ /* 0x0085e80000100800 */
[----:B------:R2:W-:Y:S04]  /*1440*/  STL [R1+0x4c], R30 ;  /* 0x00004c1e01007387 */ /* 0x0005e80000100800 */
[----:B------:R-:W-:Y:S05]  /*1450*/  @!P1 BRA `(.L_x_1092) ;  /* 0x0000000000109947 */ /* 0x000fea0003800000 */
[----:B-1----:R-:W1:Y:S02]  /*1460*/  LDC.64 R4, c[0x0][0xa20] ;  /* 0x00028800ff047b82 */ /* 0x002e640000000a00 */
[----:B-1----:R-:W-:-:S05]  /*1470*/  IMAD.WIDE R4, R30, 0x4, R4 ;  /* 0x000000041e047825 */ /* 0x002fca00078e0204 */
[----:B------:R3:W5:Y:S01]  /*1480*/  LDG.E R27, desc[UR38][R4.64] ;  /* 0x00000026041b7981 */ /* 0x000762000c1e1900 */
[----:B------:R-:W-:Y:S05]  /*1490*/  BRA `(.L_x_1093) ;  /* 0x0000000000107947 */ /* 0x000fea0003800000 */
.L_x_1092:
[----:B------:R-:W-:Y:S05]  /*14a0*/  @!P0 BRA `(.L_x_1093) ;  /* 0x00000000000c8947 */ /* 0x000fea0003800000 */
[----:B-1----:R-:W3:Y:S04]  /*14b0*/  LDG.E R4, desc[UR38][R10.64] ;  /* 0x000000260a047981 */ /* 0x002ee8000c1e1900 */
[----:B------:R-:W3:Y:S02]  /*14c0*/  LDG.E R27, desc[UR38][R10.64+0x4] ;  /* 0x000004260a1b7981 */ /* 0x000ee4000c1e1900 */
[----:B---3--:R-:W-:-:S07]  /*14d0*/  IMAD.IADD R27, R27, 0x1, -R4 ;  /* 0x000000011b1b7824 */ /* 0x008fce00078e0a04 */
.L_x_1093:
[----:B------:R-:W-:Y:S01]  /*14e0*/  ULDC.64 UR4, c[0x0][0xa10] ;  /* 0x0002840000047ab9 */ /* 0x000fe20000000a00 */
[----:B-1----:R-:W1:Y:S01]  /*14f0*/  LDC.64 R10, c[0x0][0x9e0] ;  /* 0x00027800ff0a7b82 */ /* 0x002e620000000a00 */
[----:B------:R-:W-:-:S04]  /*1500*/  ISETP.NE.U32.AND P0, PT, RZ, UR4, PT ;  /* 0x00000004ff007c0c */ /* 0x000fc8000bf05070 */
[----:B------:R-:W-:Y:S01]  /*1510*/  ISETP.NE.AND.EX P0, PT, RZ, UR5, PT, P0 ;  /* 0x00000005ff007c0c */ /* 0x000fe2000bf05300 */
[----:B------:R-:W-:Y:S02]  /*1520*/  ULDC.64 UR4, c[0x0][0xa30] ;  /* 0x00028c0000047ab9 */ /* 0x000fe40000000a00 */
[----:B------:R-:W-:-:S04]  /*1530*/  ISETP.NE.U32.AND P1, PT, RZ, UR4, PT ;  /* 0x00000004ff007c0c */ /* 0x000fc8000bf25070 */
[----:B------:R-:W-:-:S06]  /*1540*/  ISETP.NE.AND.EX P1, PT, RZ, UR5, PT, P1 ;  /* 0x00000005ff007c0c */ /* 0x000fcc000bf25310 */
[----:B---3--:R-:W3:Y:S08]  /*1550*/  @P0 LDC.64 R4, c[0x0][0xa10] ;  /* 0x00028400ff040b82 */ /* 0x008ef00000000a00 */
[----:B------:R-:W4:Y:S01]  /*1560*/  @P1 LDC.64 R6, c[0x0][0xa30] ;  /* 0x00028c00ff061b82 */ /* 0x000f220000000a00 */
[----:B---3--:R-:W-:-:S05]  /*1570*/  @P0 IMAD.WIDE R4, R30, 0x4, R4 ;  /* 0x000000041e040825 */ /* 0x008fca00078e0204 */
[----:B------:R-:W3:Y:S04]  /*1580*/  @P0 LDG.E R3, desc[UR38][R4.64] ;  /* 0x0000002604030981 */ /* 0x000ee8000c1e1900 */
[----:B------:R-:W3:Y:S01]  /*1590*/  @P0 LDG.E R8, desc[UR38][R4.64+0x4] ;  /* 0x0000042604080981 */ /* 0x000ee2000c1e1900 */
[----:B-----5:R-:W-:Y:S02]  /*15a0*/  IMAD.IADD R9, R27, 0x1, -R0 ;  /* 0x000000011b097824 */ /* 0x020fe400078e0a00 */
[----:B------:R-:W-:Y:S02]  /*15b0*/  IMAD.MOV.U32 R105, RZ, RZ, R27 ;  /* 0x000000ffff697224 */ /* 0x000fe400078e001b */
[----:B----4-:R-:W-:-:S05]  /*15c0*/  @P1 IMAD.WIDE R6, R30, 0x4, R6 ;  /* 0x000000041e061825 */ /* 0x010fca00078e0206 */
[----:B------:R4:W5:Y:S01]  /*15d0*/  @P1 LDG.E R105, desc[UR38][R6.64] ;  /* 0x0000002606691981 */ /* 0x000962000c1e1900 */
[----:B-1----:R-:W-:Y:S01]  /*15e0*/  ISETP.GE.AND P1, PT, R11, 0x1, PT ;  /* 0x000000010b00780c */ /* 0x002fe20003f26270 */
[----:B------:R-:W-:-:S04]  /*15f0*/  IMAD.MOV.U32 R108, RZ, RZ, 0xc0 ;  /* 0x000000c0ff6c7424 */ /* 0x000fc800078e00ff */
[----:B------:R-:W-:Y:S02]  /*1600*/  IMAD R108, R13, R108, 0xc0 ;  /* 0x000000c00d6c7424 */ /* 0x000fe400078e026c */
[----:B---3--:R-:W-:-:S04]  /*1610*/  @P0 IMAD.IADD R24, R8, 0x1, -R3 ;  /* 0x0000000108180824 */ /* 0x008fc800078e0a03 */
[----:B------:R-:W-:-:S04]  /*1620*/  IMAD.IADD R12, R9, 0x1, R24 ;  /* 0x00000001090c7824 */ /* 0x000fc800078e0218 */
[C---:B------:R-:W-:Y:S01]  /*1630*/  VIADD R0, R12.reuse, 0x7f ;  /* 0x0000007f0c007836 */ /* 0x040fe20000000000 */
[----:B------:R4:W-:Y:S01]  /*1640*/  STL [R1+0x30], R12 ;  /* 0x0000300c01007387 */ /* 0x0009e20000100800 */
[----:B------:R-:W-:-:S03]  /*1650*/  IADD3 R108, R12, R108, -R14 ;  /* 0x0000006c0c6c7210 */ /* 0x000fc60007ffe80e */
[----:B------:R-:W-:-:S04]  /*1660*/  SHF.R.S32.HI R3, RZ, 0x1f, R0 ;  /* 0x0000001fff037819 */ /* 0x000fc80000011400 */
[----:B------:R-:W-:Y:S01]  /*1670*/  LEA.HI R3, R3, R0, RZ, 0x7 ;  /* 0x0000000003037211 */ /* 0x000fe200078f38ff */
[----:B------:R-:W-:-:S03]  /*1680*/  IMAD.IADD R0, R108, 0x1, R10 ;  /* 0x000000016c007824 */ /* 0x000fc600078e020a */
[----:B------:R-:W-:Y:S01]  /*1690*/  SHF.R.S32.HI R111, RZ, 0x7, R3 ;  /* 0x00000007ff6f7819 */ /* 0x000fe20000011403 */
[----:B----4-:R-:W-:Y:S06]  /*16a0*/  @!P1 BRA `(.L_x_1094) ;  /* 0x0000000000489947 */ /* 0x010fec0003800000 */
[C---:B------:R-:W-:Y:S01]  /*16b0*/  ISETP.GT.AND P0, PT, R108.reuse, RZ, PT ;  /* 0x000000ff6c00720c */ /* 0x040fe20003f04270 */
[----:B------:R-:W-:Y:S01]  /*16c0*/  BSSY B0, `(.L_x_1095) ;  /* 0x000000e000007945 */ /* 0x000fe20003800000 */
[----:B------:R-:W-:-:S11]  /*16d0*/  VIADD R3, R108, 0xffffffff ;  /* 0xffffffff6c037836 */ /* 0x000fd60000000000 */
[----:B------:R-:W-:Y:S05]  /*16e0*/  @P0 BRA `(.L_x_1096) ;  /* 0x00000000001c0947 */ /* 0x000fea0003800000 */
[----:B------:R-:W-:Y:S01]  /*16f0*/  ISETP.NE.AND P0, PT, R11, 0x1, PT ;  /* 0x000000010b00780c */ /* 0x000fe20003f05270 */
[----:B------:R-:W-:-:S12]  /*1700*/  IMAD.MOV R3, RZ, RZ, -R108 ;  /* 0x000000ffff037224 */ /* 0x000fd800078e0a6c */
[----:B------:R-:W1:Y:S02]  /*1710*/  @P0 LDC.64 R4, c[0x0][0x9e8] ;  /* 0x00027a00ff040b82 */ /* 0x000e640000000a00 */
[----:B-1----:R-:W-:-:S05]  /*1720*/  @P0 IMAD.HI.U32 R4, R3, R4, RZ ;  /* 0x0000000403040227 */ /* 0x002fca00078e00ff */
[----:B------:R-:W-:-:S04]  /*1730*/  @P0 SHF.R.U32.HI R3, RZ, R5, R4 ;  /* 0x00000005ff030219 */ /* 0x000fc80000011604 */
[----:B------:R-:W-:Y:S01]  /*1740*/  LOP3.LUT R3, RZ, R3, RZ, 0x33, !PT ;  /* 0x00000003ff037212 */ /* 0x000fe200078e33ff */
[----:B------:R-:W-:Y:S06]  /*1750*/  BRA `(.L_x_1097) ;  /* 0x0000000000107947 */ /* 0x000fec0003800000 */
.L_x_1096:
[----:B------:R-:W-:-:S13]  /*1760*/  ISETP.NE.AND P0, PT, R11, 0x1, PT ;  /* 0x000000010b00780c */ /* 0x000fda0003f05270 */
[----:B------:R-:W1:Y:S02]  /*1770*/  @P0 LDC.64 R4, c[0x0][0x9e8] ;  /* 0x00027a00ff040b82 */ /* 0x000e640000000a00 */
[----:B-1----:R-:W-:-:S05]  /*1780*/  @P0 IMAD.HI.U32 R4, R3, R4, RZ ;  /* 0x0000000403040227 */ /* 0x002fca00078e00ff */
[----:B------:R-:W-:-:S07]  /*1790*/  @P0 SHF.R.U32.HI R3, RZ, R5, R4 ;  /* 0x00000005ff030219 */ /* 0x000fce0000011604 */
.L_x_1097:
[----:B------:R-:W-:Y:S05]  /*17a0*/  BSYNC B0 ;  /* 0x0000000000007941 */ /* 0x000fea0003800000 */
.L_x_1095:
[----:B------:R-:W-:-:S05]  /*17b0*/  IMAD R3, R3, R11, R11 ;  /* 0x0000000b03037224 */ /* 0x000fca00078e020b */
[----:B------:R-:W-:-:S07]  /*17c0*/  VIMNMX R0, R0, R3, PT ;  /* 0x0000000300007248 */ /* 0x000fce0003fe0100 */
.L_x_1094:
[----:B------:R-:W-:Y:S01]  /*17d0*/  IMAD R106, R13, 0xc0, -R14 ;  /* 0x000000c00d6a7824 */ /* 0x000fe200078e0a0e */
[----:B------:R-:W-:-:S03]  /*17e0*/  ULDC UR4, c[0x0][0x9dc] ;  /* 0x0002770000047ab9 */ /* 0x000fc60000000800 */
[----:B------:R-:W-:-:S04]  /*17f0*/  IMAD.IADD R106, R12, 0x1, R106 ;  /* 0x000000010c6a7824 */ /* 0x000fc800078e026a */
[----:B------:R-:W-:Y:S01]  /*1800*/  VIADD R3, R106, -UR4 ;  /* 0x800000046a037c36 */ /* 0x000fe20008000000 */
[----:B------:R-:W-:Y:S06]  /*1810*/  @!P1 BRA `(.L_x_1098) ;  /* 0x0000000000489947 */ /* 0x000fec0003800000 */
[----:B------:R-:W-:Y:S01]  /*1820*/  ISETP.GT.AND P0, PT, R106, -0x1, PT ;  /* 0xffffffff6a00780c */ /* 0x000fe20003f04270 */
[----:B------:R-:W-:-:S12]  /*1830*/  BSSY B0, `(.L_x_1099) ;  /* 0x000000e000007945 */ /* 0x000fd80003800000 */
[----:B------:R-:W-:Y:S05]  /*1840*/  @P0 BRA `(.L_x_1100) ;  /* 0x00000000001c0947 */ /* 0x000fea0003800000 */
[----:B------:R-:W-:Y:S02]  /*1850*/  ISETP.NE.AND P0, PT, R11, 0x1, PT ;  /* 0x000000010b00780c */ /* 0x000fe40003f05270 */
[----:B------:R-:W-:-:S11]  /*1860*/  LOP3.LUT R5, RZ, R106, RZ, 0x33, !PT ;  /* 0x0000006aff057212 */ /* 0x000fd600078e33ff */
[----:B------:R-:W1:Y:S02]  /*1870*/  @P0 LDC.64 R6, c[0x0][0x9e8] ;  /* 0x00027a00ff060b82 */ /* 0x000e640000000a00 */
[----:B-1----:R-:W-:-:S05]  /*1880*/  @P0 IMAD.HI.U32 R4, R5, R6, RZ ;  /* 0x0000000605040227 */ /* 0x002fca00078e00ff */
[----:B------:R-:W-:-:S04]  /*1890*/  @P0 SHF.R.U32.HI R5, RZ, R7, R4 ;  /* 0x00000007ff050219 */ /* 0x000fc80000011604 */
[----:B------:R-:W-:Y:S01]  /*18a0*/  LOP3.LUT R4, RZ, R5, RZ, 0x33, !PT ;  /* 0x00000005ff047212 */ /* 0x000fe200078e33ff */
[----:B------:R-:W-:Y:S06]  /*18b0*/  BRA `(.L_x_1101) ;  /* 0x0000000000147947 */ /* 0x000fec0003800000 */
.L_x_1100:
[----:B------:R-:W-:Y:S01]  /*18c0*/  ISETP.NE.AND P0, PT, R11, 0x1, PT ;  /* 0x000000010b00780c */ /* 0x000fe20003f05270 */
[----:B------:R-:W-:-:S12]  /*18d0*/  IMAD.MOV.U32 R4, RZ, RZ, R106 ;  /* 0x000000ffff047224 */ /* 0x000fd800078e006a */
[----:B------:R-:W1:Y:S02]  /*18e0*/  @P0 LDC.64 R6, c[0x0][0x9e8] ;  /* 0x00027a00ff060b82 */ /* 0x000e640000000a00 */
[----:B-1----:R-:W-:-:S05]  /*18f0*/  @P0 IMAD.HI.U32 R6, R106, R6, RZ ;  /* 0x000000066a060227 */ /* 0x002fca00078e00ff */
[----:B------:R-:W-:-:S07]  /*1900*/  @P0 SHF.R.U32.HI R4, RZ, R7, R6 ;  /* 0x00000007ff040219 */ /* 0x000fce0000011606 */
.L_x_1101:
[----:B------:R-:W-:Y:S05]  /*1910*/  BSYNC B0 ;  /* 0x0000000000007941 */ /* 0x000fea0003800000 */
.L_x_1099:
[----:B------:R-:W-:-:S05]  /*1920*/  IMAD R4, R4, R11, RZ ;  /* 0x0000000b04047224 */ /* 0x000fca00078e02ff */
[----:B------:R-:W-:-:S07]  /*1930*/  VIMNMX R3, R3, R4, !PT ;  /* 0x0000000403037248 */ /* 0x000fce0007fe0100 */
.L_x_1098:
[----:B------:R-:W-:Y:S01]  /*1940*/  VIADD R0, R0, 0x7f ;  /* 0x0000007f00007836 */ /* 0x000fe20000000000 */
[----:B------:R-:W-:-:S04]  /*1950*/  SHF.R.S32.HI R4, RZ, 0x1f, R3 ;  /* 0x0000001fff047819 */ /* 0x000fc80000011403 */
[----:B------:R-:W-:Y:S02]  /*1960*/  SHF.R.S32.HI R5, RZ, 0x1f, R0 ;  /* 0x0000001fff057819 */ /* 0x000fe40000011400 */
[----:B------:R-:W-:Y:S02]  /*1970*/  LEA.HI R4, R4, R3, RZ, 0x7 ;  /* 0x0000000304047211 */ /* 0x000fe400078f38ff */
[----:B------:R-:W-:Y:S02]  /*1980*/  LEA.HI R5, R5, R0, RZ, 0x7 ;  /* 0x0000000005057211 */ /* 0x000fe400078f38ff */
[----:B------:R-:W-:Y:S02]  /*1990*/  SHF.R.S32.HI R4, RZ, 0x7, R4 ;  /* 0x00000007ff047819 */ /* 0x000fe40000011404 */
[----:B------:R-:W-:Y:S02]  /*19a0*/  SHF.R.S32.HI R0, RZ, 0x7, R5 ;  /* 0x00000007ff007819 */ /* 0x000fe40000011405 */
[----:B------:R-:W-:-:S02]  /*19b0*/  VIMNMX R4, RZ, R4, !PT ;  /* 0x00000004ff047248 */ /* 0x000fc40007fe0100 */
[----:B------:R-:W-:-:S03]  /*19c0*/  VIMNMX R0, R111, R0, PT ;  /* 0x000000006f007248 */ /* 0x000fc60003fe0100 */
[--C-:B------:R-:W-:Y:S02]  /*19d0*/  IMAD R4, R4, 0x80, -R9.reuse ;  /* 0x0000008004047824 */ /* 0x100fe400078e0a09 */
[----:B------:R-:W-:-:S03]  /*19e0*/  IMAD R3, R0, 0x80, -R9 ;  /* 0x0000008000037824 */ /* 0x000fc600078e0a09 */
[----:B------:R-:W-:Y:S02]  /*19f0*/  VIMNMX R4, RZ, R4, !PT ;  /* 0x00000004ff047248 */ /* 0x000fe40007fe0100 */
[----:B------:R-:W-:Y:S02]  /*1a00*/  VIMNMX R3, R3, R24, PT ;  /* 0x0000001803037248 */ /* 0x000fe40003fe0100 */
[----:B------:R-:W-:Y:S02]  /*1a10*/  SHF.R.U32.HI R76, RZ, 0x7, R4 ;  /* 0x00000007ff4c7819 */ /* 0x000fe40000011604 */
[----:B------:R-:W-:-:S03]  /*1a20*/  ISETP.GT.AND P0, PT, R3, R4, PT ;  /* 0x000000040300720c */ /* 0x000fc60003f04270 */
[----:B------:R-:W-:-:S10]  /*1a30*/  IMAD.MOV.U32 R25, RZ, RZ, R76 ;  /* 0x000000ffff197224 */ /* 0x000fd400078e004c */
[----:B------:R-:W-:-:S05]  /*1a40*/  @P0 VIADD R0, R3, 0x7f ;  /* 0x0000007f03000836 */ /* 0x000fca0000000000 */
[----:B------:R-:W-:-:S04]  /*1a50*/  @P0 SHF.R.S32.HI R3, RZ, 0x1f, R0 ;  /* 0x0000001fff030819 */ /* 0x000fc80000011400 */
[----:B------:R-:W-:-:S04]  /*1a60*/  @P0 LEA.HI R3, R3, R0, RZ, 0x7 ;  /* 0x0000000003030211 */ /* 0x000fc800078f38ff */
[----:B------:R-:W-:Y:S02]  /*1a70*/  @P0 SHF.R.S32.HI R25, RZ, 0x7, R3 ;  /* 0x00000007ff190819 */ /* 0x000fe40000011403 */
[----:B------:R-:W-:Y:S02]  /*1a80*/  PLOP3.LUT P0, PT, PT, PT, PT, 0x80, 0x0 ;  /* 0x000000000000781c */ /* 0x000fe40003f0f070 */
[----:B------:R-:W-:-:S13]  /*1a90*/  ISETP.GT.AND P1, PT, R25, R76, PT ;  /* 0x0000004c1900720c */ /* 0x000fda0003f24270 */
[----:B------:R-:W-:Y:S05]  /*1aa0*/  @!P1 BRA `(.L_x_1102) ;  /* 0x0000005000209947 */ /* 0x000fea0003800000 */
        /* <DEDUP_REMOVED lines=8> */
[----:B0-----:R0:W1:Y:S01]  /*1b30*/  LDC.64 R14, c[0x4][R0] ;  /* 0x01000000000e7b82 */ /* 0x0010620000000a00 */
        /* <DEDUP_REMOVED lines=8> */
[----:B0-2---:R-:W-:-:S07]  /*1bc0*/  IMAD.MOV.U32 R13, RZ, RZ, RZ ;  /* 0x000000ffff0d7224 */ /* 0x005fce00078e00ff */
[----:B------:R-:W-:-:S07]  /*1bd0*/  LEPC R20, `(.L_x_1104) ;  /* 0x000000001014794e */ /* 0x000fce0000000000 */
[----:B-1---5:R-:W-:Y:S05]  /*1be0*/  CALL.ABS.NOINC R14 ;  /* 0x000000000e007343 */ /* 0x022fea0003c00000 */
.L_x_1104:
[----:B------:R-:W-:Y:S05]  /*1bf0*/  BSYNC B6 ;  /* 0x0000000000067941 */ /* 0x000fea0003800000 */
.L_x_1103:
        /* <DEDUP_REMOVED lines=20> */
.L_x_1106:
[----:B------:R-:W-:Y:S05]  /*1d40*/  BSYNC B6 ;  /* 0x0000000000067941 */ /* 0x000fea0003800000 */
.L_x_1105:
[----:B------:R-:W-:Y:S01]  /*1d50*/  ULDC.64 UR4, c[0x0][0x9f8] ;  /* 0x00027e0000047ab9 */ /* 0x000fe20000000a00 */
[----:B------:R-:W-:Y:S01]  /*1d60*/  IMAD.MOV.U32 R3, RZ, RZ, R30 ;  /* 0x000000ffff037224 */ /* 0x000fe200078e001e */
[----:B------:R-:W-:Y:S01]  /*1d70*/  ISETP.NE.U32.AND P0, PT, RZ, UR4, PT ;  /* 0x00000004ff007c0c */ /* 0x000fe2000bf05070 */
[----:B------:R-:W3:Y:S01]  /*1d80*/  LDL.LU R38, [R1] ;  /* 0x0000000001267983 */ /* 0x000ee20000300800 */
[----:B------:R-:W1:Y:S01]  /*1d90*/  LDC R0, c[0x0][0x428] ;  /* 0x00010a00ff007b82 */ /* 0x000e620000000800 */
[----:B------:R-:W4:Y:S01]  /*1da0*/  S2R R20, SR_TID.X ;  /* 0x0000000000147919 */ /* 0x000f220000002100 */
[----:B------:R-:W-:-:S06]  /*1db0*/  ISETP.NE.AND.EX P0, PT, RZ, UR5, PT, P0 ;  /* 0x00000005ff007c0c */ /* 0x000fcc000bf05300 */
[----:B------:R-:W0:Y:S01]  /*1dc0*/  LDC.64 R6, c[0x0][0x2f0] ;  /* 0x0000bc00ff067b82 */ /* 0x000e220000000a00 */
[----:B------:R-:W-:Y:S01]  /*1dd0*/  IMAD.IADD R72, R72, 0x1, R27 ;  /* 0x0000000148487824 */ /* 0x000fe200078e021b */
[----:B------:R-:W-:Y:S01]  /*1de0*/  ULDC.64 UR6, c[0x0][0xa08] ;  /* 0x0002820000067ab9 */ /* 0x000fe20000000a00 */
[----:B------:R-:W-:Y:S01]  /*1df0*/  IMAD.MOV.U32 R15, RZ, RZ, R29 ;  /* 0x000000ffff0f7224 */ /* 0x000fe200078e001d */
[----:B------:R-:W-:Y:S01]  /*1e00*/  ULDC.64 UR4, c[0x0][0x2f8] ;  /* 0x0000be0000047ab9 */ /* 0x000fe20000000a00 */
[----:B------:R-:W-:Y:S01]  /*1e10*/  SHF.R.S32.HI R32, RZ, 0x1f, R23 ;  /* 0x0000001fff207819 */ /* 0x000fe20000011417 */
[C---:B------:R-:W-:Y:S01]  /*1e20*/  VIADD R37, R19.reuse, 0x10 ;  /* 0x0000001013257836 */ /* 0x040fe20000000000 */
[----:B------:R-:W3:Y:S01]  /*1e30*/  LDL R36, [R1+0x18] ;  /* 0x0000180001247983 */ /* 0x000ee20000100800 */
[C---:B------:R-:W-:Y:S01]  /*1e40*/  VIADD R103, R19.reuse, 0x30 ;  /* 0x0000003013677836 */ /* 0x040fe20000000000 */
[----:B------:R-:W2:Y:S01]  /*1e50*/  @P0 LDC.64 R4, c[0x0][0x9f8] ;  /* 0x00027e00ff040b82 */ /* 0x000ea20000000a00 */
[----:B------:R-:W-:Y:S01]  /*1e60*/  VIADD R31, R19, 0x20 ;  /* 0x00000020131f7836 */ /* 0x000fe20000000000 */
[----:B------:R-:W3:Y:S06]  /*1e70*/  LDL R35, [R1+0x1c] ;  /* 0x00001c0001237983 */ /* 0x000eec0000100800 */
[----:B------:R-:W3:Y:S01]  /*1e80*/  LDC R104, c[0x0][0x3d4] ;  /* 0x0000f500ff687b82 */ /* 0x000ee20000000800 */
[----:B--2---:R-:W-:-:S05]  /*1e90*/  @P0 IMAD.WIDE R4, R30, 0x4, R4 ;  /* 0x000000041e040825 */ /* 0x004fca00078e0204 */
[----:B------:R2:W3:Y:S01]  /*1ea0*/  @P0 LDG.E R3, desc[UR38][R4.64] ;  /* 0x0000002604030981 */ /* 0x0004e2000c1e1900 */
[----:B-1----:R-:W-:Y:S02]  /*1eb0*/  ISETP.NE.AND P0, PT, R0, 0x1, PT ;  /* 0x000000010000780c */ /* 0x002fe40003f05270 */
[----:B------:R-:W-:Y:S02]  /*1ec0*/  SHF.R.S32.HI R13, RZ, 0x1f, R72 ;  /* 0x0000001fff0d7819 */ /* 0x000fe40000011448 */
[----:B----4-:R-:W-:-:S03]  /*1ed0*/  SHF.R.U32.HI R34, RZ, 0x7, R20 ;  /* 0x00000007ff227819 */ /* 0x010fc60000011614 */
[-C--:B0-----:R-:W-:Y:S02]  /*1ee0*/  IMAD R8, R13, R6.reuse, RZ ;  /* 0x000000060d087224 */ /* 0x081fe400078e02ff */
[----:B--2---:R-:W-:-:S04]  /*1ef0*/  IMAD.WIDE.U32 R4, R72, R6, RZ ;  /* 0x0000000648047225 */ /* 0x004fc800078e00ff */
[----:B------:R-:W0:Y:S08]  /*1f00*/  @P0 LDC R0, c[0x0][0x42c] ;  /* 0x00010b00ff000b82 */ /* 0x000e300000000800 */
[----:B------:R-:W1:Y:S01]  /*1f10*/  @P0 LDC R9, c[0x0][0x430] ;  /* 0x00010c00ff090b82 */ /* 0x000e620000000800 */
[----:B0-----:R-:W-:-:S05]  /*1f20*/  @P0 IMAD.HI.U32 R0, R29, R0, RZ ;  /* 0x000000001d000227 */ /* 0x001fca00078e00ff */
[----:B-1----:R-:W-:Y:S01]  /*1f30*/  @P0 SHF.R.U32.HI R15, RZ, R9, R0 ;  /* 0x00000009ff0f0219 */ /* 0x002fe20000011600 */
[----:B------:R-:W-:Y:S01]  /*1f40*/  VIADD R0, R20, 0xffffff80 ;  /* 0xffffff8014007836 */ /* 0x000fe20000000000 */
[----:B------:R-:W-:Y:S01]  /*1f50*/  ISETP.NE.U32.AND P0, PT, RZ, UR6, PT ;  /* 0x00000006ff007c0c */ /* 0x000fe2000bf05070 */
[----:B------:R-:W-:Y:S01]  /*1f60*/  IMAD R9, R72, R7, R8 ;  /* 0x0000000748097224 */ /* 0x000fe200078e0208 */
[----:B------:R-:W-:Y:S02]  /*1f70*/  SHF.R.S32.HI R10, RZ, 0x1f, R15 ;  /* 0x0000001fff0a7819 */ /* 0x000fe4000001140f */
[----:B------:R-:W-:Y:S01]  /*1f80*/  SHF.R.S32.HI R11, RZ, 0x1f, R0 ;  /* 0x0000001fff0b7819 */ /* 0x000fe20000011400 */
[----:B------:R-:W-:Y:S01]  /*1f90*/  IMAD.IADD R5, R5, 0x1, R9 ;  /* 0x0000000105057824 */ /* 0x000fe200078e0209 */
[----:B------:R-:W-:Y:S01]  /*1fa0*/  ISETP.NE.AND.EX P0, PT, RZ, UR7, PT, P0 ;  /* 0x00000007ff007c0c */ /* 0x000fe2000bf05300 */
[----:B------:R-:W-:Y:S01]  /*1fb0*/  IMAD R8, R10, UR4, RZ ;  /* 0x000000040a087c24 */ /* 0x000fe2000f8e02ff */
[----:B------:R-:W-:Y:S01]  /*1fc0*/  LEA.HI R11, R11, R0, RZ, 0x2 ;  /* 0x000000000b0b7211 */ /* 0x000fe200078f10ff */
[----:B------:R-:W-:Y:S01]  /*1fd0*/  IMAD.WIDE.U32 R4, R15, UR4, R4 ;  /* 0x000000040f047c25 */ /* 0x000fe2000f8e0004 */
[----:B------:R-:W-:-:S02]  /*1fe0*/  ISETP.NE.AND P6, PT, R34, 0x1, PT ;  /* 0x000000012200780c */ /* 0x000fc40003fc5270 */
[--C-:B------:R-:W-:Y:S01]  /*1ff0*/  SHF.R.S32.HI R21, RZ, 0x2, R11.reuse ;  /* 0x00000002ff157819 */ /* 0x100fe2000001140b */
[----:B------:R-:W-:Y:S01]  /*2000*/  IMAD R9, R15, UR5, R8 ;  /* 0x000000050f097c24 */ /* 0x000fe2000f8e0208 */
[----:B------:R-:W-:Y:S01]  /*2010*/  ULDC.64 UR4, c[0x0][0x300] ;  /* 0x0000c00000047ab9 */ /* 0x000fe20000000a00 */
[----:B------:R-:W-:Y:S02]  /*2020*/  SHF.R.S32.HI R8, RZ, 0x1f, R11 ;  /* 0x0000001fff087819 */ /* 0x000fe4000001140b */
[----:B------:R-:W-:Y:S02]  /*2030*/  IMAD.IADD R5, R5, 0x1, R9 ;  /* 0x0000000105057824 */ /* 0x000fe400078e0209 */
[----:B------:R-:W-:-:S04]  /*2040*/  LEA.HI R8, R8, R21, RZ, 0x2 ;  /* 0x0000001508087211 */ /* 0x000fc800078f10ff */
[----:B------:R-:W-:-:S05]  /*2050*/  LOP3.LUT R8, R8, 0xfffffffc, RZ, 0xc0, !PT ;  /* 0xfffffffc08087812 */ /* 0x000fca00078ec0ff */
[----:B------:R-:W-:Y:S01]  /*2060*/  IMAD.IADD R21, R21, 0x1, -R8 ;  /* 0x0000000115157824 */ /* 0x000fe200078e0a08 */
[----:B---3--:R-:W-:Y:S02]  /*2070*/  LOP3.LUT R38, R38, 0xfffffffd, RZ, 0xc0, !PT ;  /* 0xfffffffd26267812 */ /* 0x008fe400078ec0ff */
[----:B------:R-:W-:Y:S02]  /*2080*/  SHF.R.S32.HI R0, RZ, 0x1f, R3 ;  /* 0x0000001fff007819 */ /* 0x000fe40000011403 */
[----:B------:R-:W-:Y:S02]  /*2090*/  SEL R63, R3, RZ, !P0 ;  /* 0x000000ff033f7207 */ /* 0x000fe40004000000 */
[----:B------:R-:W-:-:S05]  /*20a0*/  SEL R30, R0, RZ, !P0 ;  /* 0x000000ff001e7207 */ /* 0x000fca0004000000 */
[----:B------:R-:W-:Y:S02]  /*20b0*/  IMAD R0, R30, UR4, RZ ;  /* 0x000000041e007c24 */ /* 0x000fe4000f8e02ff */
[----:B------:R-:W-:-:S04]  /*20c0*/  IMAD.WIDE.U32 R60, R63, UR4, R4 ;  /* 0x000000043f3c7c25 */ /* 0x000fc8000f8e0004 */
[----:B------:R-:W-:Y:S01]  /*20d0*/  IMAD R3, R63, UR5, R0 ;  /* 0x000000053f037c24 */ /* 0x000fe2000f8e0200 */
[----:B------:R-:W-:Y:S05]  /*20e0*/  @!P6 WARPSYNC.ALL ;  /* 0x000000000000e948 */ /* 0x000fea0003800000 */
[----:B------:R-:W-:Y:S01]  /*20f0*/  ULDC.64 UR4, c[0x0][0x320] ;  /* 0x0000c80000047ab9 */ /* 0x000fe20000000a00 */
[--C-:B------:R-:W-:Y:S01]  /*2100*/  SHF.R.S32.HI R5, RZ, 0x1f, R19.reuse ;  /* 0x0000001fff057819 */ /* 0x100fe20000011413 */
[----:B------:R-:W-:Y:S01]  /*2110*/  IMAD R0, R10, UR4, RZ ;  /* 0x000000040a007c24 */ /* 0x000fe2000f8e02ff */
[----:B------:R-:W-:Y:S01]  /*2120*/  ULDC.64 UR6, c[0x0][0x328] ;  /* 0x0000ca0000067ab9 */ /* 0x000fe20000000a00 */
[----:B------:R-:W-:Y:S01]  /*2130*/  IMAD.MOV.U32 R4, RZ, RZ, R19 ;  /* 0x000000ffff047224 */ /* 0x000fe200078e0013 */
[----:B------:R-:W0:Y:S01]  /*2140*/  LDC.64 R10, c[0x0][0x3e8] ;  /* 0x0000fa00ff0a7b82 */ /* 0x000e220000000a00 */
[----:B------:R-:W-:-:S02]  /*2150*/  IMAD R27, R15, UR5, R0 ;  /* 0x000000050f1b7c24 */ /* 0x000fc4000f8e0200 */
[----:B------:R-:W-:Y:S01]  /*2160*/  IMAD.WIDE.U32 R14, R15, UR4, R4 ;  /* 0x000000040f0e7c25 */ /* 0x000fe2000f8e0004 */
[----:B------:R-:W-:-:S03]  /*2170*/  ULDC UR4, c[0x0][0x2e4] ;  /* 0x0000b90000047ab9 */ /* 0x000fc60000000800 */
[-C--:B------:R-:W-:Y:S01]  /*2180*/  IMAD R0, R32, R6.reuse, RZ ;  /* 0x0000000620007224 */ /* 0x080fe200078e02ff */
[----:B------:R-:W-:Y:S02]  /*2190*/  ISETP.GE.AND P0, PT, R19, UR4, PT ;  /* 0x0000000413007c0c */ /* 0x000fe4000bf06270 */
[----:B------:R-:W-:Y:S01]  /*21a0*/  ISETP.GE.AND P1, PT, R37, UR4, PT ;  /* 0x0000000425007c0c */ /* 0x000fe2000bf26270 */
[----:B------:R-:W-:Y:S02]  /*21b0*/  IMAD R83, R23, R7, R0 ;  /* 0x0000000717537224 */ /* 0x000fe400078e0200 */
[----:B------:R-:W-:Y:S01]  /*21c0*/  IMAD.IADD R0, R61, 0x1, R3 ;  /* 0x000000013d007824 */ /* 0x000fe200078e0203 */
[----:B------:R-:W-:Y:S02]  /*21d0*/  SEL R3, RZ, 0x1, P0 ;  /* 0x00000001ff037807 */ /* 0x000fe40000000000 */
[----:B------:R-:W-:Y:S02]  /*21e0*/  LOP3.LUT P0, RZ, R21, 0x2, RZ, 0xc0, !PT ;  /* 0x0000000215ff7812 */ /* 0x000fe4000780c0ff */
[----:B------:R-:W-:Y:S01]  /*21f0*/  SEL R12, RZ, 0xffffffff, P1 ;  /* 0xffffffffff0c7807 */ /* 0x000fe20000800000 */
[----:B------:R-:W-:-:S04]  /*2200*/  IMAD.WIDE.U32 R8, R23, R6, R4 ;  /* 0x0000000617087225 */ /* 0x000fc800078e0004 */
[----:B------:R-:W-:Y:S01]  /*2210*/  IMAD.SHL.U32 R12, R12, 0x2, RZ ;  /* 0x000000020c0c7824 */ /* 0x000fe200078e00ff */
[----:B------:R-:W-:-:S04]  /*2220*/  IADD3 R84, P1, R60, R8, RZ ;  /* 0x000000083c547210 */ /* 0x000fc80007f3e0ff */
[----:B------:R-:W-:Y:S01]  /*2230*/  LOP3.LUT R3, R12, 0x2, R3, 0xe2, !PT ;  /* 0x000000020c037812 */ /* 0x000fe200078ee203 */
[----:B0-----:R-:W-:Y:S01]  /*2240*/  IMAD R12, R32, R10, RZ ;  /* 0x0000000a200c7224 */ /* 0x001fe200078e02ff */
[----:B------:R-:W-:Y:S02]  /*2250*/  IADD3.X R83, R0, R9, R83, P1, !PT ;  /* 0x0000000900537210 */ /* 0x000fe40000ffe453 */
[----:B------:R-:W-:Y:S01]  /*2260*/  @P0 LOP3.LUT R38, R38, 0x2, RZ, 0xfc, !PT ;  /* 0x0000000226260812 */ /* 0x000fe200078efcff */
[----:B------:R-:W-:Y:S01]  /*2270*/  IMAD.IADD R15, R15, 0x1, R27 ;  /* 0x000000010f0f7824 */ /* 0x000fe200078e021b */
[----:B------:R-:W-:Y:S01]  /*2280*/  ISETP.GE.AND P0, PT, R31, UR4, PT ;  /* 0x000000041f007c0c */ /* 0x000fe2000bf06270 */
[----:B------:R-:W0:Y:S01]  /*2290*/  LDC.64 R8, c[0x0][0x3d8] ;  /* 0x0000f600ff087b82 */ /* 0x000e220000000a00 */
[----:B------:R-:W-:Y:S01]  /*22a0*/  ISETP.GE.AND P1, PT, R103, UR4, PT ;  /* 0x0000000467007c0c */ /* 0x000fe2000bf26270 */
[----:B------:R-:W-:Y:S01]  /*22b0*/  IMAD R27, R23, R11, R12 ;  /* 0x0000000b171b7224 */ /* 0x000fe200078e020c */
[----:B------:R-:W-:-:S02]  /*22c0*/  SEL R12, RZ, 0x4, P0 ;  /* 0x00000004ff0c7807 */ /* 0x000fc40000000000 */
[----:B------:R-:W-:-:S04]  /*22d0*/  SEL R20, RZ, 0x8, P1 ;  /* 0x00000008ff147807 */ /* 0x000fc80000800000 */
[----:B------:R-:W-:Y:S01]  /*22e0*/  LOP3.LUT R3, R20, R3, R12, 0xfe, !PT ;  /* 0x0000000314037212 */ /* 0x000fe200078efe0c */
[----:B------:R-:W-:Y:S02]  /*22f0*/  IMAD R20, R30, UR6, RZ ;  /* 0x000000061e147c24 */ /* 0x000fe4000f8e02ff */
[----:B------:R-:W2:Y:S01]  /*2300*/  LDL R30, [R1+0x20] ;  /* 0x00002000011e7983 */ /* 0x000ea20000100800 */
[----:B------:R-:W-:-:S05]  /*2310*/  VIADD R102, R19, 0x40 ;  /* 0x0000004013667836 */ /* 0x000fca0000000000 */
[----:B------:R-:W-:Y:S01]  /*2320*/  ISETP.GE.AND P0, PT, R102, UR4, PT ;  /* 0x0000000466007c0c */ /* 0x000fe2000bf06270 */
[----:B------:R-:W-:-:S03]  /*2330*/  IMAD R33, R63, UR7, R20 ;  /* 0x000000073f217c24 */ /* 0x000fc6000f8e0214 */
[----:B------:R-:W-:Y:S02]  /*2340*/  SEL R12, RZ, 0x10, P0 ;  /* 0x00000010ff0c7807 */ /* 0x000fe40000000000 */
[-C--:B------:R-:W-:Y:S01]  /*2350*/  ISETP.GE.AND P0, PT, R19, R104.reuse, PT ;  /* 0x000000681300720c */ /* 0x080fe20003f06270 */
[----:B------:R-:W-:Y:S01]  /*2360*/  IMAD.WIDE.U32 R62, R63, UR6, R14 ;  /* 0x000000063f3e7c25 */ /* 0x000fe2000f8e000e */
[--C-:B------:R-:W-:Y:S02]  /*2370*/  SHF.R.S32.HI R29, RZ, 0x1f, R16.reuse ;  /* 0x0000001fff1d7819 */ /* 0x100fe40000011410 */
[-C--:B------:R-:W-:Y:S01]  /*2380*/  ISETP.GE.AND P1, PT, R37, R104.reuse, PT ;  /* 0x000000682500720c */ /* 0x080fe20003f26270 */
[----:B------:R-:W-:Y:S01]  /*2390*/  IMAD.MOV.U32 R28, RZ, RZ, R16 ;  /* 0x000000ffff1c7224 */ /* 0x000fe200078e0010 */
[----:B------:R-:W-:Y:S01]  /*23a0*/  ISETP.GE.AND P2, PT, R31, R104, PT ;  /* 0x000000681f00720c */ /* 0x000fe20003f46270 */
[----:B------:R-:W-:Y:S01]  /*23b0*/  IMAD.WIDE.U32 R64, R23, R10, R4 ;  /* 0x0000000a17407225 */ /* 0x000fe200078e0004 */
[----:B------:R-:W-:-:S03]  /*23c0*/  LOP3.LUT R12, R3, R12, RZ, 0xfc, !PT ;  /* 0x0000000c030c7212 */ /* 0x000fc600078efcff */
[-C--:B0-----:R-:W-:Y:S02]  /*23d0*/  IMAD R14, R32, R8.reuse, RZ ;  /* 0x00000008200e7224 */ /* 0x081fe400078e02ff */
[CC--:B------:R-:W-:Y:S01]  /*23e0*/  IMAD.WIDE.U32 R68, R23.reuse, R8.reuse, R4 ;  /* 0x0000000817447225 */ /* 0x0c0fe200078e0004 */
[C---:B------:R-:W-:Y:S02]  /*23f0*/  SEL R4, R104.reuse, RZ, P0 ;  /* 0x000000ff68047207 */ /* 0x040fe40000000000 */
[C---:B------:R-:W-:Y:S01]  /*2400*/  SEL R3, R104.reuse, RZ, P1 ;  /* 0x000000ff68037207 */ /* 0x040fe20000800000 */
[C---:B------:R-:W-:Y:S01]  /*2410*/  IMAD R15, R23.reuse, R9, R14 ;  /* 0x00000009170f7224 */ /* 0x040fe200078e020e */
[----:B------:R-:W-:Y:S01]  /*2420*/  SEL R5, R104, RZ, P2 ;  /* 0x000000ff68057207 */ /* 0x000fe20001000000 */
[----:B------:R-:W-:-:S04]  /*2430*/  IMAD.WIDE.U32 R70, R23, R8, R28 ;  /* 0x0000000817467225 */ /* 0x000fc800078e001c */
[----:B------:R-:W-:-:S04]  /*2440*/  IMAD.WIDE.U32 R66, R23, R10, R28 ;  /* 0x0000000a17427225 */ /* 0x000fc800078e001c */
[----:B------:R-:W-:Y:S02]  /*2450*/  IMAD.IADD R4, R19, 0x1, R4 ;  /* 0x0000000113047824 */ /* 0x000fe400078e0204 */
[----:B------:R-:W-:Y:S02]  /*2460*/  IMAD.IADD R69, R69, 0x1, R15 ;  /* 0x0000000145457824 */ /* 0x000fe400078e020f */
[----:B------:R-:W-:Y:S02]  /*2470*/  IMAD.IADD R71, R15, 0x1, R71 ;  /* 0x000000010f477824 */ /* 0x000fe400078e0247 */
[----:B------:R-:W-:Y:S02]  /*2480*/  IMAD.IADD R65, R65, 0x1, R27 ;  /* 0x0000000141417824 */ /* 0x000fe400078e021b */
[----:B------:R-:W-:Y:S02]  /*2490*/  IMAD.IADD R67, R27, 0x1, R67 ;  /* 0x000000011b437824 */ /* 0x000fe400078e0243 */
[----:B------:R-:W-:-:S02]  /*24a0*/  IMAD.IADD R15, R37, 0x1, R3 ;  /* 0x00000001250f7824 */ /* 0x000fc400078e0203 */
[----:B------:R-:W-:Y:S01]  /*24b0*/  IMAD.IADD R27, R31, 0x1, R5 ;  /* 0x000000011f1b7824 */ /* 0x000fe200078e0205 */
[----:B------:R-:W-:Y:S02]  /*24c0*/  SHF.R.S32.HI R5, RZ, 0x1f, R4 ;  /* 0x0000001fff057819 */ /* 0x000fe40000011404 */
[----:B------:R-:W-:Y:S02]  /*24d0*/  SHF.R.S32.HI R20, RZ, 0x1f, R15 ;  /* 0x0000001fff147819 */ /* 0x000fe4000001140f */
[CC--:B------:R-:W-:Y:S02]  /*24e0*/  LEA.HI R14, R5.reuse, R4.reuse, RZ, 0x5 ;  /* 0x00000004050e7211 */ /* 0x0c0fe400078f28ff */
[----:B------:R-:W-:Y:S02]  /*24f0*/  LEA.HI R3, R5, R4, RZ, 0x3 ;  /* 0x0000000405037211 */ /* 0x000fe400078f18ff */
[CC--:B------:R-:W-:Y:S02]  /*2500*/  LEA.HI R4, R20.reuse, R15.reuse, RZ, 0x3 ;  /* 0x0000000f14047211 */ /* 0x0c0fe400078f18ff */
[----:B------:R-:W-:Y:S01]  /*2510*/  LEA.HI R20, R20, R15, RZ, 0x5 ;  /* 0x0000000f14147211 */ /* 0x000fe200078f28ff */
[----:B------:R-:W-:Y:S01]  /*2520*/  IMAD.SHL.U32 R15, R14, 0x80, RZ ;  /* 0x000000800e0f7824 */ /* 0x000fe200078e00ff */
[----:B------:R-:W-:-:S02]  /*2530*/  LOP3.LUT R38, R38, 0xfffffffe, RZ, 0xc0, !PT ;  /* 0xfffffffe26267812 */ /* 0x000fc400078ec0ff */
[----:B------:R-:W-:Y:S02]  /*2540*/  LOP3.LUT R14, R36, 0x18, R3, 0xf8, !PT ;  /* 0x00000018240e7812 */ /* 0x000fe400078ef803 */
[----:B------:R-:W-:Y:S02]  /*2550*/  @P2 LOP3.LUT R38, R38, 0x1, RZ, 0xfc, !PT ;  /* 0x0000000126262812 */ /* 0x000fe400078efcff */
[----:B-----5:R-:W-:Y:S02]  /*2560*/  SHF.R.S32.HI R31, RZ, 0x1f, R105 ;  /* 0x0000001fff1f7819 */ /* 0x020fe40000011469 */
[----:B------:R-:W-:Y:S02]  /*2570*/  LOP3.LUT R15, R15, 0xfffff000, RZ, 0xc0, !PT ;  /* 0xfffff0000f0f7812 */ /* 0x000fe400078ec0ff */
[----:B------:R-:W-:Y:S01]  /*2580*/  LOP3.LUT R14, R14, R35, RZ, 0x3c, !PT ;  /* 0x000000230e0e7212 */ /* 0x000fe200078e3cff */
[----:B------:R0:W-:Y:S01]  /*2590*/  STL [R1], R38 ;  /* 0x0000002601007387 */ /* 0x0001e20000100800 */
[----:B------:R-:W-:Y:S01]  /*25a0*/  SHF.R.S32.HI R28, RZ, 0x1f, R27 ;  /* 0x0000001fff1c7819 */ /* 0x000fe2000001141b */
[----:B------:R-:W-:Y:S01]  /*25b0*/  VIADD R101, R19, 0x50 ;  /* 0x0000005013657836 */ /* 0x000fe20000000000 */
[----:B------:R-:W-:-:S02]  /*25c0*/  IADD3 R72, P2, R23, R72, RZ ;  /* 0x0000004817487210 */ /* 0x000fc40007f5e0ff */
[CC--:B------:R-:W-:Y:S02]  /*25d0*/  LEA.HI R5, R28.reuse, R27.reuse, RZ, 0x3 ;  /* 0x0000001b1c057211 */ /* 0x0c0fe400078f18ff */
[----:B------:R-:W-:Y:S01]  /*25e0*/  LEA.HI R28, R28, R27, RZ, 0x5 ;  /* 0x0000001b1c1c7211 */ /* 0x000fe200078f28ff */
[----:B------:R-:W-:Y:S01]  /*25f0*/  IMAD.SHL.U32 R27, R20, 0x80, RZ ;  /* 0x00000080141b7824 */ /* 0x000fe200078e00ff */
[----:B------:R-:W-:Y:S01]  /*2600*/  LOP3.LUT R20, R36, 0x18, R4, 0xf8, !PT ;  /* 0x0000001824147812 */ /* 0x000fe200078ef804 */
[----:B------:R-:W-:Y:S01]  /*2610*/  IMAD.X R73, R32, 0x1, R13, P2 ;  /* 0x0000000120497824 */ /* 0x000fe200010e060d */
[----:B------:R-:W-:Y:S01]  /*2620*/  ISETP.GE.AND P2, PT, R101, UR4, PT ;  /* 0x0000000465007c0c */ /* 0x000fe2000bf46270 */
[----:B------:R-:W-:Y:S01]  /*2630*/  IMAD.SHL.U32 R29, R28, 0x80, RZ ;  /* 0x000000801c1d7824 */ /* 0x000fe200078e00ff */
[----:B------:R-:W-:Y:S02]  /*2640*/  SHF.L.U64.HI R93, R8, 0x7, R9 ;  /* 0x00000007085d7819 */ /* 0x000fe40000010209 */
[----:B------:R-:W-:-:S02]  /*2650*/  LOP3.LUT R27, R27, 0xfffff000, RZ, 0xc0, !PT ;  /* 0xfffff0001b1b7812 */ /* 0x000fc400078ec0ff */
[-C--:B------:R-:W-:Y:S02]  /*2660*/  LOP3.LUT R20, R20, R35.reuse, RZ, 0x3c, !PT ;  /* 0x0000002314147212 */ /* 0x080fe400078e3cff */
[----:B------:R-:W-:Y:S01]  /*2670*/  LOP3.LUT R28, R36, 0x18, R5, 0xf8, !PT ;  /* 0x00000018241c7812 */ /* 0x000fe200078ef805 */
[----:B------:R-:W-:Y:S01]  /*2680*/  IMAD.WIDE.U32 R68, R105, R8, R68 ;  /* 0x0000000869447225 */ /* 0x000fe200078e0044 */
[----:B------:R-:W-:Y:S02]  /*2690*/  LOP3.LUT R29, R29, 0xfffff000, RZ, 0xc0, !PT ;  /* 0xfffff0001d1d7812 */ /* 0x000fe400078ec0ff */
[----:B------:R-:W-:Y:S01]  /*26a0*/  LOP3.LUT R28, R28, R35, RZ, 0x3c, !PT ;  /* 0x000000231c1c7212 */ /* 0x000fe200078e3cff */
[-C--:B------:R-:W-:Y:S01]  /*26b0*/  IMAD.WIDE.U32 R64, R105, R10.reuse, R64 ;  /* 0x0000000a69407225 */ /* 0x080fe200078e0040 */
[----:B------:R-:W-:Y:S02]  /*26c0*/  LOP3.LUT R75, R3, 0xfffffff8, RZ, 0xc0, !PT ;  /* 0xfffffff8034b7812 */ /* 0x000fe400078ec0ff */
[----:B------:R-:W-:Y:S01]  /*26d0*/  LOP3.LUT R74, R4, 0xfffffff8, RZ, 0xc0, !PT ;  /* 0xfffffff8044a7812 */ /* 0x000fe200078ec0ff */
[----:B------:R-:W-:Y:S01]  /*26e0*/  IMAD.WIDE.U32 R66, R105, R10, R66 ;  /* 0x0000000a69427225 */ /* 0x000fe200078e0042 */
[----:B------:R-:W-:-:S03]  /*26f0*/  SHF.L.U64.HI R87, R6, 0x7, R7 ;  /* 0x0000000706577819 */ /* 0x000fc60000010207 */
[----:B------:R-:W-:Y:S01]  /*2700*/  IMAD.WIDE.U32 R70, R105, R8, R70 ;  /* 0x0000000869467225 */ /* 0x000fe200078e0046 */
[----:B------:R-:W-:-:S03]  /*2710*/  SHF.L.U64.HI R92, R10, 0x7, R11 ;  /* 0x000000070a5c7819 */ /* 0x000fc6000001020b */
[----:B------:R-:W-:Y:S01]  /*2720*/  IMAD.SHL.U32 R7, R10, 0x80, RZ ;  /* 0x000000800a077824 */ /* 0x000fe200078e00ff */
[----:B------:R-:W-:Y:S01]  /*2730*/  SHF.R.S32.HI R96, RZ, 0x1f, R75 ;  /* 0x0000001fff607819 */ /* 0x000fe2000001144b */
[----:B------:R-:W-:Y:S01]  /*2740*/  IMAD.SHL.U32 R6, R6, 0x80, RZ ;  /* 0x0000008006067824 */ /* 0x000fe200078e00ff */
[----:B------:R-:W-:Y:S01]  /*2750*/  SHF.R.S32.HI R95, RZ, 0x1f, R74 ;  /* 0x0000001fff5f7819 */ /* 0x000fe2000001144a */
[----:B------:R-:W-:Y:S02]  /*2760*/  VIADD R109, R34, 0x8 ;  /* 0x00000008226d7836 */ /* 0x000fe40000000000 */
[----:B------:R-:W-:Y:S02]  /*2770*/  IMAD.SHL.U32 R107, R104, 0x2, RZ ;  /* 0x00000002686b7824 */ /* 0x000fe400078e00ff */
[----:B------:R-:W-:Y:S01]  /*2780*/  IMAD.IADD R82, R63, 0x1, R33 ;  /* 0x000000013f527824 */ /* 0x000fe200078e0221 */
[----:B--2---:R-:W-:Y:S01]  /*2790*/  IADD3 R100, R14, R15, R30 ;  /* 0x0000000f0e647210 */ /* 0x004fe20007ffe01e */
[----:B------:R-:W-:-:S04]  /*27a0*/  IMAD R14, R31, R10, RZ ;  /* 0x0000000a1f0e7224 */ /* 0x000fc800078e02ff */
[----:B------:R-:W-:Y:S02]  /*27b0*/  IMAD R15, R105, R11, R14 ;  /* 0x0000000b690f7224 */ /* 0x000fe400078e020e */
[----:B------:R-:W-:-:S04]  /*27c0*/  IMAD R14, R31, R8, RZ ;  /* 0x000000081f0e7224 */ /* 0x000fc800078e02ff */
[----:B------:R-:W-:Y:S01]  /*27d0*/  IMAD R77, R105, R9, R14 ;  /* 0x00000009694d7224 */ /* 0x000fe200078e020e */
[----:B------:R-:W-:Y:S02]  /*27e0*/  SEL R9, RZ, 0x20, P2 ;  /* 0x00000020ff097807 */ /* 0x000fe40001000000 */
[----:B------:R-:W-:Y:S02]  /*27f0*/  IADD3 R98, R20, R27, R30 ;  /* 0x0000001b14627210 */ /* 0x000fe40007ffe01e */
[C---:B------:R-:W-:Y:S02]  /*2800*/  LOP3.LUT R14, R12.reuse, R9, RZ, 0xfc, !PT ;  /* 0x000000090c0e7212 */ /* 0x040fe400078efcff */
[----:B------:R-:W-:Y:S01]  /*2810*/  LOP3.LUT R27, R5, 0xfffffff8, RZ, 0xc0, !PT ;  /* 0xfffffff8051b7812 */ /* 0x000fe200078ec0ff */
[----:B------:R-:W-:Y:S01]  /*2820*/  IMAD.IADD R79, R69, 0x1, R77 ;  /* 0x00000001454f7824 */ /* 0x000fe200078e024d */
[----:B------:R-:W-:Y:S01]  /*2830*/  LOP3.LUT R9, R12, 0x1, RZ, 0xc0, !PT ;  /* 0x000000010c097812 */ /* 0x000fe200078ec0ff */
[----:B------:R-:W-:Y:S01]  /*2840*/  IMAD.SHL.U32 R8, R8, 0x80, RZ ;  /* 0x0000008008087824 */ /* 0x000fe200078e00ff */
[C---:B------:R-:W-:Y:S01]  /*2850*/  LOP3.LUT R10, R14.reuse, 0x2, RZ, 0xc0, !PT ;  /* 0x000000020e0a7812 */ /* 0x040fe200078ec0ff */
[----:B------:R-:W-:Y:S01]  /*2860*/  IMAD.IADD R81, R65, 0x1, R15 ;  /* 0x0000000141517824 */ /* 0x000fe200078e020f */
[C---:B------:R-:W-:Y:S01]  /*2870*/  LOP3.LUT R11, R14.reuse, 0x4, RZ, 0xc0, !PT ;  /* 0x000000040e0b7812 */ /* 0x040fe200078ec0ff */
[----:B------:R-:W-:Y:S01]  /*2880*/  IMAD.IADD R78, R15, 0x1, R67 ;  /* 0x000000010f4e7824 */ /* 0x000fe200078e0243 */
[C---:B------:R-:W-:Y:S01]  /*2890*/  LOP3.LUT R12, R14.reuse, 0x8, RZ, 0xc0, !PT ;  /* 0x000000080e0c7812 */ /* 0x040fe200078ec0ff */
[----:B------:R-:W-:Y:S01]  /*28a0*/  IMAD.IADD R77, R77, 0x1, R71 ;  /* 0x000000014d4d7824 */ /* 0x000fe200078e0247 */
[----:B------:R-:W-:-:S02]  /*28b0*/  LOP3.LUT R13, R14, 0x10, RZ, 0xc0, !PT ;  /* 0x000000100e0d7812 */ /* 0x000fc400078ec0ff */
[----:B------:R-:W-:Y:S02]  /*28c0*/  IADD3 R97, R28, R29, R30 ;  /* 0x0000001d1c617210 */ /* 0x000fe40007ffe01e */
[----:B------:R-:W-:Y:S02]  /*28d0*/  SHF.R.S32.HI R94, RZ, 0x1f, R27 ;  /* 0x0000001fff5e7819 */ /* 0x000fe4000001141b */
[----:B------:R-:W-:Y:S01]  /*28e0*/  LOP3.LUT R14, R14, 0x20, RZ, 0xc0, !PT ;  /* 0x000000200e0e7812 */ /* 0x000fe200078ec0ff */
[----:B0-----:R-:W-:Y:S06]  /*28f0*/  @!P6 BAR.SYNC.DEFER_BLOCKING 0x9, 0x100 ;  /* 0x024400000000eb1d */ /* 0x001fec0000010000 */
.L_x_1162:
[----:B-1-3--:R-:W2:Y:S01]  /*2900*/  LDL R28, [R1+0x44] ;  /* 0x00004400011c7983 */ /* 0x00aea20000100800 */
[----:B0-----:R-:W0:Y:S01]  /*2910*/  LDC.64 R88, c[0x0][0x2d8] ;  /* 0x0000b600ff587b82 */ /* 0x001e220000000a00 */
[----:B------:R-:W-:Y:S01]  /*2920*/  VIADD R31, R25, 0xffffffff ;  /* 0xffffffff191f7836 */ /* 0x000fe20000000000 */
[----:B------:R-:W-:Y:S01]  /*2930*/  LOP3.LUT P4, RZ, R21, 0x2, RZ, 0xc0, !PT ;  /* 0x0000000215ff7812 */ /* 0x000fe2000788c0ff */
[----:B------:R-:W-:Y:S05]  /*2940*/  YIELD ;  /* 0x0000000000007946 */ /* 0x000fea0003800000 */
[----:B------:R-:W1:Y:S01]  /*2950*/  LDC R99, c[0x0][0x3d4] ;  /* 0x0000f500ff637b82 */ /* 0x000e620000000800 */
[----:B------:R-:W-:Y:S01]  /*2960*/  SHF.R.S32.HI R30, RZ, 0x1f, R31 ;  /* 0x0000001fff1e7819 */ /* 0x000fe2000001141f */
[-C--:B------:R-:W-:Y:S01]  /*2970*/  IMAD R15, R87, R31.reuse, RZ ;  /* 0x0000001f570f7224 */ /* 0x080fe200078e02ff */
[----:B------:R-:W-:Y:S01]  /*2980*/  BSSY B0, `(.L_x_1107) ;  /* 0x00003c9000007945 */ /* 0x000fe20003800000 */
[----:B------:R-:W-:-:S04]  /*2990*/  IMAD.WIDE.U32 R56, R6, R31, RZ ;  /* 0x0000001f06387225 */ /* 0x000fc800078e00ff */
[----:B------:R-:W-:Y:S01]  /*29a0*/  IMAD R15, R30, R6, R15 ;  /* 0x000000061e0f7224 */ /* 0x000fe200078e020f */
[----:B------:R-:W-:-:S03]  /*29b0*/  IADD3 R20, P2, R84, R56, RZ ;  /* 0x0000003854147210 */ /* 0x000fc60007f5e0ff */
[----:B------:R-:W-:-:S04]  /*29c0*/  IMAD.IADD R91, R57, 0x1, R15 ;  /* 0x00000001395b7824 */ /* 0x000fc800078e020f */
[----:B------:R-:W-:Y:S01]  /*29d0*/  IMAD.X R25, R91, 0x1, R83, P2 ;  /* 0x000000015b197824 */ /* 0x000fe200010e0653 */
[C---:B0-----:R-:W-:Y:S02]  /*29e0*/  LEA R32, P3, R20.reuse, R88, 0x1 ;  /* 0x0000005814207211 */ /* 0x041fe400078608ff */
[----:B------:R-:W-:Y:S02]  /*29f0*/  ISETP.GT.AND P2, PT, R31, R76, PT ;  /* 0x0000004c1f00720c */ /* 0x000fe40003f44270 */
[----:B------:R-:W-:Y:S01]  /*2a00*/  LEA.HI.X R33, R20, R89, R25, 0x1, P3 ;  /* 0x0000005914217211 */ /* 0x000fe200018f0c19 */
[----:B------:R-:W-:Y:S01]  /*2a10*/  IMAD.MOV.U32 R25, RZ, RZ, R31 ;  /* 0x000000ffff197224 */ /* 0x000fe200078e001f */
[----:B-1----:R-:W-:Y:S01]  /*2a20*/  ISETP.GE.AND P3, PT, R99, 0x1, PT ;  /* 0x000000016300780c */ /* 0x002fe20003f66270 */
[----:B--2---:R-:W-:-:S04]  /*2a30*/  IMAD R15, R18, 0x3000, R28 ;  /* 0x00003000120f7824 */ /* 0x004fc800078e021c */
[C---:B------:R-:W-:Y:S02]  /*2a40*/  VIADD R29, R15.reuse, 0x10 ;  /* 0x000000100f1d7836 */ /* 0x040fe40000000000 */
[C---:B------:R-:W-:Y:S02]  /*2a50*/  @P4 VIADD R29, R15.reuse, 0xfffffff0 ;  /* 0xfffffff00f1d4836 */ /* 0x040fe40000000000 */
[--C-:B------:R-:W-:Y:S02]  /*2a60*/  IMAD R80, R15, 0x2, R26.reuse ;  /* 0x000000020f507824 */ /* 0x100fe400078e021a */
[----:B------:R-:W-:Y:S02]  /*2a70*/  IMAD R20, R29, 0x2, R26 ;  /* 0x000000021d147824 */ /* 0x000fe400078e021a */
[----:B------:R-:W-:Y:S05]  /*2a80*/  @!P3 BRA `(.L_x_1108) ;  /* 0x000000380060b947 */ /* 0x000fea0003800000 */
[----:B------:R-:W-:Y:S01]  /*2a90*/  ULDC.U8 UR4, c[0x0][0x3f0] ;  /* 0x0000fc0000047ab9 */ /* 0x000fe20000000000 */
[-C--:B------:R-:W-:Y:S01]  /*2aa0*/  IMAD R15, R93, R31.reuse, RZ ;  /* 0x0000001f5d0f7224 */ /* 0x080fe200078e02ff */
[----:B------:R-:W-:Y:S01]  /*2ab0*/  ISETP.NE.AND P3, PT, RZ, UR4, PT ;  /* 0x00000004ff007c0c */ /* 0x000fe2000bf65270 */
[----:B------:R-:W-:Y:S02]  /*2ac0*/  IMAD R28, R92, R31, RZ ;  /* 0x0000001f5c1c7224 */ /* 0x000fe400078e02ff */
        /* <DEDUP_REMOVED lines=69> */
.L_x_1111:
[----:B------:R-:W-:Y:S05]  /*2f20*/  BSYNC B1 ;  /* 0x0000000000017941 */ /* 0x000fea0003800000 */
.L_x_1110:
[----:B-----5:R-:W-:Y:S01]  /*2f30*/  IMAD.MOV.U32 R15, RZ, RZ, R34 ;  /* 0x000000ffff0f7224 */ /* 0x020fe200078e0022 */
[----:B------:R-:W-:Y:S01]  /*2f40*/  ISETP.NE.AND P3, PT, R157, 0x3, PT ;  /* 0x000000039d00780c */ /* 0x000fe20003f65270 */
[----:B0-----:R-:W-:Y:S02]  /*2f50*/  IMAD.MOV.U32 R28, RZ, RZ, R35 ;  /* 0x000000ffff1c7224 */ /* 0x001fe400078e0023 */
[----:B------:R-:W-:Y:S02]  /*2f60*/  IMAD.MOV.U32 R29, RZ, RZ, R38 ;  /* 0x000000ffff1d7224 */ /* 0x000fe400078e0026 */
        /* <DEDUP_REMOVED lines=31> */
[----:B------:R-:W-:-:S04]  /*3160*/  PRMT R119, R15, 0x5410, R28 ;  /* 0x000054100f777816 */ /* 0x000fc8000000001c */
[----:B------:R-:W-:Y:S01]  /*3170*/  PRMT R117, R29, 0x5410, R30 ;  /* 0x000054101d757816 */ /* 0x000fe2000000001e */
[----:B------:R-:W-:Y:S06]  /*3180*/  @!P3 BRA `(.L_x_1112) ;  /* 0x000000000004b947 */ /* 0x000fec0003800000 */
[----:B------:R-:W-:Y:S01]  /*3190*/  BPT.TRAP 0x1 ;  /* 0x000000040000795c */ /* 0x000fe20000300000 */
.L_x_1112:
[----:B------:R-:W2:Y:S01]  /*31a0*/  LDL R28, [R1+0x8] ;  /* 0x00000800011c7983 */ /* 0x000ea20000100800 */
[----:B------:R-:W-:Y:S01]  /*31b0*/  IMAD R15, R18, 0x8, R2 ;  /* 0x00000008120f7824 */ /* 0x000fe200078e0202 */
[----:B------:R-:W-:Y:S01]  /*31c0*/  BSSY B1, `(.L_x_1113) ;  /* 0x0000004000017945 */ /* 0x000fe20003800000 */
[----:B--2---:R-:W-:-:S04]  /*31d0*/  SHF.L.U32 R86, R28, 0x1f, RZ ;  /* 0x0000001f1c567819 */ /* 0x004fc800000006ff */
[----:B------:R-:W0:Y:S02]  /*31e0*/  SYNCS.PHASECHK.TRANS64.TRYWAIT P5, [R15+URZ+0x2d890], R86 ;  /* 0x02d890560f0075a7 */ /* 0x000e2400080a017f */
[----:B0-----:R-:W-:Y:S05]  /*31f0*/  @!P5 BRA `(.L_x_1114) ;  /* 0x000001c80048d947 */ /* 0x001fea0003800000 */
.L_x_1420:
[----:B------:R-:W-:Y:S05]  /*3200*/  BSYNC B1 ;  /* 0x0000000000017941 */ /* 0x000fea0003800000 */
.L_x_1113:
        /* <DEDUP_REMOVED lines=8> */
[--C-:B------:R-:W-:Y:S01]  /*3290*/  SHF.R.U64 R90, R58, 0x10, R59.reuse ;  /* 0x000000103a5a7819 */ /* 0x100fe2000000123b */
[--C-:B--2---:R-:W-:Y:S01]  /*32a0*/  HADD2.F32 R110, -RZ, R31.reuse.H0_H0 ;  /* 0x2000001fff6e7230 */ /* 0x104fe20000004100 */
[----:B------:R-:W-:Y:S02]  /*32b0*/  SHF.R.U32.HI R58, RZ, 0x10, R59 ;  /* 0x00000010ff3a7819 */ /* 0x000fe4000001163b */
[--C-:B------:R-:W-:Y:S01]  /*32c0*/  SHF.R.U64 R59, R88, 0x10, R89.reuse ;  /* 0x00000010583b7819 */ /* 0x100fe20000001259 */
[----:B------:R-:W-:Y:S01]  /*32d0*/  HADD2.F32 R88, -RZ, R31.H1_H1 ;  /* 0x3000001fff587230 */ /* 0x000fe20000004100 */
[----:B------:R-:W-:Y:S01]  /*32e0*/  SHF.R.U32.HI R113, RZ, 0x10, R89 ;  /* 0x00000010ff717819 */ /* 0x000fe20000011659 */
[----:B------:R-:W-:Y:S02]  /*32f0*/  HADD2.F32 R90, -RZ, R90.H0_H0 ;  /* 0x2000005aff5a7230 */ /* 0x000fe40000004100 */
[----:B------:R-:W-:Y:S02]  /*3300*/  HADD2.F32 R120, -RZ, R59.H0_H0 ;  /* 0x2000003bff787230 */ /* 0x000fe40000004100 */
[----:B------:R-:W-:-:S02]  /*3310*/  HADD2.F32 R113, -RZ, R113.H0_H0 ;  /* 0x20000071ff717230 */ /* 0x000fc40000004100 */
[--C-:B------:R-:W-:Y:S02]  /*3320*/  HADD2.F32 R59, -RZ, R29.reuse.H1_H1 ;  /* 0x3000001dff3b7230 */ /* 0x100fe40000004100 */
[----:B------:R-:W-:Y:S02]  /*3330*/  HADD2.F32 R29, -RZ, R29.H0_H0 ;  /* 0x2000001dff1d7230 */ /* 0x000fe40000004100 */
[-C--:B------:R-:W-:Y:S01]  /*3340*/  FMUL.FTZ R31, R88, R113.reuse ;  /* 0x00000071581f7220 */ /* 0x080fe20000410000 */
[----:B------:R-:W-:Y:S02]  /*3350*/  HADD2.F32 R89, -RZ, R58.H0_H0 ;  /* 0x2000003aff597230 */ /* 0x000fe40000004100 */
[-C--:B------:R-:W-:Y:S01]  /*3360*/  FMUL.FTZ R58, R59, R120.reuse ;  /* 0x000000783b3a7220 */ /* 0x080fe20000410000 */
[C---:B------:R-:W-:Y:S01]  /*3370*/  FMUL.FTZ R113, R110.reuse, R113 ;  /* 0x000000716e717220 */ /* 0x040fe20000410000 */
[C---:B------:R-:W-:Y:S02]  /*3380*/  FMUL.FTZ R120, R29.reuse, R120 ;  /* 0x000000781d787220 */ /* 0x040fe40000410000 */
[-C--:B------:R-:W-:Y:S01]  /*3390*/  FFMA.FTZ R29, R29, R90.reuse, -R58 ;  /* 0x0000005a1d1d7223 */ /* 0x080fe2000001083a */
[-C--:B------:R-:W-:Y:S01]  /*33a0*/  FFMA.FTZ R31, R110, R89.reuse, -R31 ;  /* 0x000000596e1f7223 */ /* 0x080fe2000001081f */
[----:B------:R-:W-:Y:S01]  /*33b0*/  FFMA.FTZ R58, R59, R90, R120 ;  /* 0x0000005a3b3a7223 */ /* 0x000fe20000010078 */
[----:B------:R-:W-:Y:S01]  /*33c0*/  FFMA.FTZ R88, R88, R89, R113 ;  /* 0x0000005958587223 */ /* 0x000fe20000010071 */
[----:B------:R-:W-:-:S02]  /*33d0*/  HADD2.F32 R89, -RZ, R117.H0_H0 ;  /* 0x20000075ff597230 */ /* 0x000fc40000004100 */
[----:B------:R-:W-:Y:S01]  /*33e0*/  HADD2.F32 R90, -RZ, R117.H1_H1 ;  /* 0x30000075ff5a7230 */ /* 0x000fe20000004100 */
[----:B------:R-:W-:Y:S01]  /*33f0*/  F2FP.F16.F32.PACK_AB R29, R58, R29 ;  /* 0x0000001d3a1d723e */ /* 0x000fe200000000ff */
[----:B------:R-:W-:Y:S01]  /*3400*/  HADD2.F32 R110, -RZ, R28.H1_H1 ;  /* 0x3000001cff6e7230 */ /* 0x000fe20000004100 */
[----:B------:R-:W-:Y:S01]  /*3410*/  F2FP.F16.F32.PACK_AB R31, R88, R31 ;  /* 0x0000001f581f723e */ /* 0x000fe200000000ff */
[----:B------:R-:W-:Y:S02]  /*3420*/  HADD2.F32 R113, -RZ, R30.H1_H1 ;  /* 0x3000001eff717230 */ /* 0x000fe40000004100 */
[----:B------:R-:W-:Y:S02]  /*3430*/  HADD2.F32 R28, -RZ, R28.H0_H0 ;  /* 0x2000001cff1c7230 */ /* 0x000fe40000004100 */
[----:B------:R-:W-:Y:S02]  /*3440*/  HADD2.F32 R117, -RZ, R30.H0_H0 ;  /* 0x2000001eff757230 */ /* 0x000fe40000004100 */
[----:B------:R-:W-:Y:S01]  /*3450*/  FMUL.FTZ R120, R113, R90 ;  /* 0x0000005a71787220 */ /* 0x000fe20000410000 */
[----:B------:R-:W-:-:S02]  /*3460*/  HADD2.F32 R59, -RZ, R115.H1_H1 ;  /* 0x30000073ff3b7230 */ /* 0x000fc40000004100 */
[----:B------:R-:W-:Y:S02]  /*3470*/  HADD2.F32 R30, -RZ, R115.H0_H0 ;  /* 0x20000073ff1e7230 */ /* 0x000fe40000004100 */
[-C--:B------:R-:W-:Y:S01]  /*3480*/  FMUL.FTZ R115, R110, R89.reuse ;  /* 0x000000596e737220 */ /* 0x080fe20000410000 */
[C---:B------:R-:W-:Y:S01]  /*3490*/  FMUL.FTZ R89, R28.reuse, R89 ;  /* 0x000000591c597220 */ /* 0x040fe20000410000 */
[C---:B------:R-:W-:Y:S02]  /*34a0*/  FMUL.FTZ R90, R117.reuse, R90 ;  /* 0x0000005a755a7220 */ /* 0x040fe40000410000 */
[-C--:B------:R-:W-:Y:S01]  /*34b0*/  FFMA.FTZ R115, R28, R59.reuse, -R115 ;  /* 0x0000003b1c737223 */ /* 0x080fe20000010873 */
[----:B------:R-:W-:Y:S01]  /*34c0*/  FFMA.FTZ R110, R110, R59, R89 ;  /* 0x0000003b6e6e7223 */ /* 0x000fe20000010059 */
[-C--:B------:R-:W-:Y:S01]  /*34d0*/  FFMA.FTZ R120, R117, R30.reuse, -R120 ;  /* 0x0000001e75787223 */ /* 0x080fe20000010878 */
[----:B------:R-:W-:-:S03]  /*34e0*/  FFMA.FTZ R113, R113, R30, R90 ;  /* 0x0000001e71717223 */ /* 0x000fc6000001005a */
[----:B------:R-:W-:Y:S02]  /*34f0*/  F2FP.F16.F32.PACK_AB R28, R110, R115 ;  /* 0x000000736e1c723e */ /* 0x000fe400000000ff */
[----:B------:R-:W-:-:S07]  /*3500*/  F2FP.F16.F32.PACK_AB R30, R113, R120 ;  /* 0x00000078711e723e */ /* 0x000fce00000000ff */
.L_x_1119:
[----:B------:R-:W-:Y:S05]  /*3510*/  BSYNC B2 ;  /* 0x0000000000027941 */ /* 0x000fea0003800000 */
.L_x_1118:
[----:B--2---:R1:W-:Y:S02]  /*3520*/  STG.E.128 desc[UR38][R32.64], R28 ;  /* 0x0000001c20007986 */ /* 0x0043e4000c101d26 */
.L_x_1117:
[----:B------:R-:W-:Y:S05]  /*3530*/  BSYNC B1 ;  /* 0x0000000000017941 */ /* 0x000fea0003800000 */
.L_x_1116:
        /* <DEDUP_REMOVED lines=8> */
[----:B------:R-:W-:Y:S01]  /*35c0*/  SHF.R.U64 R58, R50, 0x10, R51 ;  /* 0x00000010323a7819 */ /* 0x000fe20000001233 */
[----:B--2---:R-:W-:Y:S01]  /*35d0*/  HADD2.F32 R88, -RZ, R29.H1_H1 ;  /* 0x3000001dff587230 */ /* 0x004fe20000004100 */
[----:B------:R-:W-:Y:S02]  /*35e0*/  SHF.R.U64 R59, R56, 0x10, R57 ;  /* 0x00000010383b7819 */ /* 0x000fe40000001239 */
[----:B------:R-:W-:Y:S01]  /*35f0*/  SHF.R.U32.HI R50, RZ, 0x10, R51 ;  /* 0x00000010ff327819 */ /* 0x000fe20000011633 */
[----:B------:R-:W-:Y:S01]  /*3600*/  IMAD.MOV.U32 R51, RZ, RZ, R31 ;  /* 0x000000ffff337224 */ /* 0x000fe200078e001f */
[----:B------:R-:W-:Y:S01]  /*3610*/  SHF.R.U32.HI R89, RZ, 0x10, R57 ;  /* 0x00000010ff597819 */ /* 0x000fe20000011639 */
[----:B------:R-:W-:Y:S02]  /*3620*/  HADD2.F32 R31, -RZ, R58.H0_H0 ;  /* 0x2000003aff1f7230 */ /* 0x000fe40000004100 */
[----:B------:R-:W-:Y:S02]  /*3630*/  HADD2.F32 R59, -RZ, R59.H0_H0 ;  /* 0x2000003bff3b7230 */ /* 0x000fe40000004100 */
[----:B------:R-:W-:-:S02]  /*3640*/  HADD2.F32 R58, -RZ, R29.H0_H0 ;  /* 0x2000001dff3a7230 */ /* 0x000fc40000004100 */
[----:B------:R-:W-:Y:S02]  /*3650*/  HADD2.F32 R89, -RZ, R89.H0_H0 ;  /* 0x20000059ff597230 */ /* 0x000fe40000004100 */
[-C--:B------:R-:W-:Y:S01]  /*3660*/  FMUL.FTZ R29, R88, R59.reuse ;  /* 0x0000003b581d7220 */ /* 0x080fe20000410000 */
[--C-:B------:R-:W-:Y:S02]  /*3670*/  HADD2.F32 R56, -RZ, R51.reuse.H1_H1 ;  /* 0x30000033ff387230 */ /* 0x100fe40000004100 */
[C---:B------:R-:W-:Y:S01]  /*3680*/  FMUL.FTZ R59, R58.reuse, R59 ;  /* 0x0000003b3a3b7220 */ /* 0x040fe20000410000 */
[----:B------:R-:W-:Y:S02]  /*3690*/  HADD2.F32 R51, -RZ, R51.H0_H0 ;  /* 0x20000033ff337230 */ /* 0x000fe40000004100 */
[----:B------:R-:W-:Y:S01]  /*36a0*/  FFMA.FTZ R29, R58, R31, -R29 ;  /* 0x0000001f3a1d7223 */ /* 0x000fe2000001081d */
[----:B------:R-:W-:Y:S02]  /*36b0*/  HADD2.F32 R57, -RZ, R50.H0_H0 ;  /* 0x20000032ff397230 */ /* 0x000fe40000004100 */
[----:B------:R-:W-:Y:S01]  /*36c0*/  FMUL.FTZ R90, R56, R89 ;  /* 0x00000059385a7220 */ /* 0x000fe20000410000 */
[----:B------:R-:W-:Y:S01]  /*36d0*/  FFMA.FTZ R50, R88, R31, R59 ;  /* 0x0000001f58327223 */ /* 0x000fe2000001003b */
[----:B------:R-:W-:Y:S01]  /*36e0*/  FMUL.FTZ R89, R51, R89 ;  /* 0x0000005933597220 */ /* 0x000fe20000410000 */
[----:B------:R-:W-:-:S02]  /*36f0*/  HADD2.F32 R59, -RZ, R119.H0_H0 ;  /* 0x20000077ff3b7230 */ /* 0x000fc40000004100 */
[-C--:B------:R-:W-:Y:S01]  /*3700*/  FFMA.FTZ R31, R51, R57.reuse, -R90 ;  /* 0x00000039331f7223 */ /* 0x080fe2000001085a */
[--C-:B------:R-:W-:Y:S02]  /*3710*/  HADD2.F32 R51, -RZ, R28.reuse.H1_H1 ;  /* 0x3000001cff337230 */ /* 0x100fe40000004100 */
[----:B------:R-:W-:Y:S01]  /*3720*/  FFMA.FTZ R56, R56, R57, R89 ;  /* 0x0000003938387223 */ /* 0x000fe20000010059 */
[----:B------:R-:W-:Y:S01]  /*3730*/  HADD2.F32 R28, -RZ, R28.H0_H0 ;  /* 0x2000001cff1c7230 */ /* 0x000fe20000004100 */
[----:B------:R-:W-:Y:S01]  /*3740*/  F2FP.F16.F32.PACK_AB R29, R50, R29 ;  /* 0x0000001d321d723e */ /* 0x000fe200000000ff */
[--C-:B------:R-:W-:Y:S02]  /*3750*/  HADD2.F32 R57, -RZ, R30.reuse.H1_H1 ;  /* 0x3000001eff397230 */ /* 0x100fe40000004100 */
[-C--:B------:R-:W-:Y:S01]  /*3760*/  FMUL.FTZ R89, R51, R59.reuse ;  /* 0x0000003b33597220 */ /* 0x080fe20000410000 */
[----:B------:R-:W-:Y:S02]  /*3770*/  HADD2.F32 R119, -RZ, R119.H1_H1 ;  /* 0x30000077ff777230 */ /* 0x000fe40000004100 */
[----:B------:R-:W-:Y:S01]  /*3780*/  FMUL.FTZ R88, R28, R59 ;  /* 0x0000003b1c587220 */ /* 0x000fe20000410000 */
[----:B------:R-:W-:Y:S01]  /*3790*/  HADD2.F32 R30, -RZ, R30.H0_H0 ;  /* 0x2000001eff1e7230 */ /* 0x000fe20000004100 */
[----:B------:R-:W-:Y:S01]  /*37a0*/  F2FP.F16.F32.PACK_AB R31, R56, R31 ;  /* 0x0000001f381f723e */ /* 0x000fe200000000ff */
[----:B------:R-:W-:-:S02]  /*37b0*/  HADD2.F32 R58, -RZ, R118.H0_H0 ;  /* 0x20000076ff3a7230 */ /* 0x000fc40000004100 */
[-C--:B------:R-:W-:Y:S01]  /*37c0*/  FMUL.FTZ R59, R57, R119.reuse ;  /* 0x00000077393b7220 */ /* 0x080fe20000410000 */
[----:B------:R-:W-:Y:S02]  /*37d0*/  HADD2.F32 R118, -RZ, R118.H1_H1 ;  /* 0x30000076ff767230 */ /* 0x000fe40000004100 */
[----:B------:R-:W-:Y:S01]  /*37e0*/  FMUL.FTZ R90, R30, R119 ;  /* 0x000000771e5a7220 */ /* 0x000fe20000410000 */
[-C--:B------:R-:W-:Y:S01]  /*37f0*/  FFMA.FTZ R89, R28, R58.reuse, -R89 ;  /* 0x0000003a1c597223 */ /* 0x080fe20000010859 */
[----:B------:R-:W-:Y:S01]  /*3800*/  FFMA.FTZ R88, R51, R58, R88 ;  /* 0x0000003a33587223 */ /* 0x000fe20000010058 */
[-C--:B------:R-:W-:Y:S01]  /*3810*/  FFMA.FTZ R59, R30, R118.reuse, -R59 ;  /* 0x000000761e3b7223 */ /* 0x080fe2000001083b */
[----:B------:R-:W-:-:S03]  /*3820*/  FFMA.FTZ R90, R57, R118, R90 ;  /* 0x00000076395a7223 */ /* 0x000fc6000001005a */
[----:B------:R-:W-:Y:S02]  /*3830*/  F2FP.F16.F32.PACK_AB R28, R88, R89 ;  /* 0x00000059581c723e */ /* 0x000fe400000000ff */
[----:B------:R-:W-:-:S07]  /*3840*/  F2FP.F16.F32.PACK_AB R30, R90, R59 ;  /* 0x0000003b5a1e723e */ /* 0x000fce00000000ff */
.L_x_1123:
[----:B------:R-:W-:Y:S05]  /*3850*/  BSYNC B2 ;  /* 0x0000000000027941 */ /* 0x000fea0003800000 */
.L_x_1122:
[----:B--2---:R2:W-:Y:S02]  /*3860*/  STG.E.128 desc[UR38][R32.64+0x20], R28 ;  /* 0x0000201c20007986 */ /* 0x0045e4000c101d26 */
.L_x_1121:
[----:B------:R-:W-:Y:S05]  /*3870*/  BSYNC B1 ;  /* 0x0000000000017941 */ /* 0x000fea0003800000 */
.L_x_1120:
        /* <DEDUP_REMOVED lines=8> */
[----:B------:R-:W-:Y:S02]  /*3900*/  SHF.R.U64 R51, R48, 0x10, R49 ;  /* 0x0000001030337819 */ /* 0x000fe40000001231 */
[--C-:B------:R-:W-:Y:S01]  /*3910*/  SHF.R.U64 R57, R46, 0x10, R47.reuse ;  /* 0x000000102e397819 */ /* 0x100fe2000000122f */
[----:B--2---:R-:W-:Y:S01]  /*3920*/  IMAD.MOV.U32 R46, RZ, RZ, R28 ;  /* 0x000000ffff2e7224 */ /* 0x004fe200078e001c */
[----:B------:R-:W-:Y:S01]  /*3930*/  SHF.R.U32.HI R50, RZ, 0x10, R47 ;  /* 0x00000010ff327819 */ /* 0x000fe2000001162f */
[----:B------:R-:W-:Y:S01]  /*3940*/  IMAD.MOV.U32 R47, RZ, RZ, R31 ;  /* 0x000000ffff2f7224 */ /* 0x000fe200078e001f */
[----:B------:R-:W-:Y:S01]  /*3950*/  SHF.R.U32.HI R56, RZ, 0x10, R49 ;  /* 0x00000010ff387819 */ /* 0x000fe20000011631 */
[----:B------:R-:W-:Y:S02]  /*3960*/  HADD2.F32 R51, -RZ, R51.H0_H0 ;  /* 0x20000033ff337230 */ /* 0x000fe40000004100 */
[--C-:B------:R-:W-:Y:S02]  /*3970*/  HADD2.F32 R31, -RZ, R29.reuse.H1_H1 ;  /* 0x3000001dff1f7230 */ /* 0x100fe40000004100 */
[----:B------:R-:W-:-:S02]  /*3980*/  HADD2.F32 R28, -RZ, R29.H0_H0 ;  /* 0x2000001dff1c7230 */ /* 0x000fc40000004100 */
[----:B------:R-:W-:Y:S02]  /*3990*/  HADD2.F32 R56, -RZ, R56.H0_H0 ;  /* 0x20000038ff387230 */ /* 0x000fe40000004100 */
[-C--:B------:R-:W-:Y:S01]  /*39a0*/  FMUL.FTZ R29, R31, R51.reuse ;  /* 0x000000331f1d7220 */ /* 0x080fe20000410000 */
[----:B------:R-:W-:Y:S02]  /*39b0*/  HADD2.F32 R48, -RZ, R47.H1_H1 ;  /* 0x3000002fff307230 */ /* 0x000fe40000004100 */
[----:B------:R-:W-:Y:S01]  /*39c0*/  FMUL.FTZ R58, R28, R51 ;  /* 0x000000331c3a7220 */ /* 0x000fe20000410000 */
[----:B------:R-:W-:Y:S02]  /*39d0*/  HADD2.F32 R49, -RZ, R57.H0_H0 ;  /* 0x20000039ff317230 */ /* 0x000fe40000004100 */
[----:B------:R-:W-:Y:S02]  /*39e0*/  HADD2.F32 R47, -RZ, R47.H0_H0 ;  /* 0x2000002fff2f7230 */ /* 0x000fe40000004100 */
[----:B------:R-:W-:Y:S01]  /*39f0*/  FMUL.FTZ R88, R48, R56 ;  /* 0x0000003830587220 */ /* 0x000fe20000410000 */
[----:B------:R-:W-:-:S02]  /*3a00*/  HADD2.F32 R50, -RZ, R50.H0_H0 ;  /* 0x20000032ff327230 */ /* 0x000fc40000004100 */
[-C--:B------:R-:W-:Y:S01]  /*3a10*/  FFMA.FTZ R28, R28, R49.reuse, -R29 ;  /* 0x000000311c1c7223 */ /* 0x080fe2000001081d */
[----:B------:R-:W-:Y:S01]  /*3a20*/  FFMA.FTZ R29, R31, R49, R58 ;  /* 0x000000311f1d7223 */ /* 0x000fe2000001003a */
[----:B------:R-:W-:Y:S02]  /*3a30*/  HADD2.F32 R31, -RZ, R46.H1_H1 ;  /* 0x3000002eff1f7230 */ /* 0x000fe40000004100 */
[C---:B------:R-:W-:Y:S01]  /*3a40*/  FMUL.FTZ R51, R47.reuse, R56 ;  /* 0x000000382f337220 */ /* 0x040fe20000410000 */
[----:B------:R-:W-:Y:S01]  /*3a50*/  FFMA.FTZ R88, R47, R50, -R88 ;  /* 0x000000322f587223 */ /* 0x000fe20000010858 */
[----:B------:R-:W-:Y:S01]  /*3a60*/  HADD2.F32 R49, -RZ, R116.H0_H0 ;  /* 0x20000074ff317230 */ /* 0x000fe20000004100 */
[----:B------:R-:W-:Y:S01]  /*3a70*/  F2FP.F16.F32.PACK_AB R29, R29, R28 ;  /* 0x0000001c1d1d723e */ /* 0x000fe200000000ff */
[----:B------:R-:W-:Y:S02]  /*3a80*/  HADD2.F32 R46, -RZ, R46.H0_H0 ;  /* 0x2000002eff2e7230 */ /* 0x000fe40000004100 */
[----:B------:R-:W-:Y:S01]  /*3a90*/  FFMA.FTZ R57, R48, R50, R51 ;  /* 0x0000003230397223 */ /* 0x000fe20000010033 */
[----:B------:R-:W-:-:S02]  /*3aa0*/  HADD2.F32 R116, -RZ, R116.H1_H1 ;  /* 0x30000074ff747230 */ /* 0x000fc40000004100 */
[-C--:B------:R-:W-:Y:S01]  /*3ab0*/  FMUL.FTZ R51, R31, R49.reuse ;  /* 0x000000311f337220 */ /* 0x080fe20000410000 */
[--C-:B------:R-:W-:Y:S02]  /*3ac0*/  HADD2.F32 R47, -RZ, R30.reuse.H1_H1 ;  /* 0x3000001eff2f7230 */ /* 0x100fe40000004100 */
[----:B------:R-:W-:Y:S01]  /*3ad0*/  FMUL.FTZ R50, R46, R49 ;  /* 0x000000312e327220 */ /* 0x000fe20000410000 */
[----:B------:R-:W-:Y:S02]  /*3ae0*/  HADD2.F32 R30, -RZ, R30.H0_H0 ;  /* 0x2000001eff1e7230 */ /* 0x000fe40000004100 */
[--C-:B------:R-:W-:Y:S02]  /*3af0*/  HADD2.F32 R48, -RZ, R114.reuse.H0_H0 ;  /* 0x20000072ff307230 */ /* 0x100fe40000004100 */
[-C--:B------:R-:W-:Y:S01]  /*3b00*/  FMUL.FTZ R49, R47, R116.reuse ;  /* 0x000000742f317220 */ /* 0x080fe20000410000 */
        /* <DEDUP_REMOVED lines=8> */
[----:B------:R-:W-:-:S07]  /*3b90*/  F2FP.F16.F32.PACK_AB R30, R116, R49 ;  /* 0x00000031741e723e */ /* 0x000fce00000000ff */
.L_x_1127:
[----:B------:R-:W-:Y:S05]  /*3ba0*/  BSYNC B2 ;  /* 0x0000000000027941 */ /* 0x000fea0003800000 */
.L_x_1126:
[----:B--2---:R3:W-:Y:S02]  /*3bb0*/  STG.E.128 desc[UR38][R32.64+0x40], R28 ;  /* 0x0000401c20007986 */ /* 0x0047e4000c101d26 */
.L_x_1125:
[----:B------:R-:W-:Y:S05]  /*3bc0*/  BSYNC B1 ;  /* 0x0000000000017941 */ /* 0x000fea0003800000 */
.L_x_1124:
        /* <DEDUP_REMOVED lines=49> */
.L_x_1131:
[----:B------:R-:W-:Y:S05]  /*3ee0*/  BSYNC B2 ;  /* 0x0000000000027941 */ /* 0x000fea0003800000 */
.L_x_1130:
[----:B--2---:R4:W-:Y:S02]  /*3ef0*/  STG.E.128 desc[UR38][R32.64+0x60], R28 ;  /* 0x0000601c20007986 */ /* 0x0049e4000c101d26 */
.L_x_1129:
[----:B------:R-:W-:Y:S05]  /*3f00*/  BSYNC B1 ;  /* 0x0000000000017941 */ /* 0x000fea0003800000 */
.L_x_1128:
        /* <DEDUP_REMOVED lines=20> */
[C---:B------:R-:W-:Y:S01]  /*4050*/  FMUL.FTZ R41, R29.reuse, R41 ;  /* 0x000000291d297220 */ /* 0x040fe20000410000 */
[----:B------:R-:W-:Y:S02]  /*4060*/  HADD2.F32 R31, -RZ, R31.H0_H0 ;  /* 0x2000001fff1f7230 */ /* 0x000fe40000004100 */
[-C--:B------:R-:W-:Y:S01]  /*4070*/  FFMA.FTZ R46, R29, R40.reuse, -R46 ;  /* 0x000000281d2e7223 */ /* 0x080fe2000001082e */
[----:B------:R-:W-:Y:S01]  /*4080*/  FFMA.FTZ R43, R30, R40, R41 ;  /* 0x000000281e2b7223 */ /* 0x000fe20000010029 */
[----:B------:R-:W-:Y:S02]  /*4090*/  HADD2.F32 R42, -RZ, R42.H0_H0 ;  /* 0x2000002aff2a7230 */ /* 0x000fe40000004100 */
[----:B------:R-:W-:Y:S01]  /*40a0*/  FMUL.FTZ R48, R39, R44 ;  /* 0x0000002c27307220 */ /* 0x000fe20000410000 */
[----:B------:R-:W-:-:S02]  /*40b0*/  HADD2.F32 R40, -RZ, R55.H0_H0 ;  /* 0x20000037ff287230 */ /* 0x000fc40000004100 */
[C---:B------:R-:W-:Y:S01]  /*40c0*/  FMUL.FTZ R44, R31.reuse, R44 ;  /* 0x0000002c1f2c7220 */ /* 0x040fe20000410000 */
[----:B------:R-:W-:Y:S02]  /*40d0*/  HADD2.F32 R55, -RZ, R55.H1_H1 ;  /* 0x30000037ff377230 */ /* 0x000fe40000004100 */
[-C--:B------:R-:W-:Y:S01]  /*40e0*/  FFMA.FTZ R48, R31, R42.reuse, -R48 ;  /* 0x0000002a1f307223 */ /* 0x080fe20000010830 */
[----:B------:R-:W-:Y:S02]  /*40f0*/  HADD2.F32 R29, -RZ, R28.H1_H1 ;  /* 0x3000001cff1d7230 */ /* 0x000fe40000004100 */
[----:B------:R-:W-:Y:S01]  /*4100*/  FFMA.FTZ R47, R39, R42, R44 ;  /* 0x0000002a272f7223 */ /* 0x000fe2000001002c */
[----:B------:R-:W-:Y:S02]  /*4110*/  HADD2.F32 R30, -RZ, R38.H1_H1 ;  /* 0x30000026ff1e7230 */ /* 0x000fe40000004100 */
[----:B------:R-:W-:Y:S02]  /*4120*/  HADD2.F32 R28, -RZ, R28.H0_H0 ;  /* 0x2000001cff1c7230 */ /* 0x000fe40000004100 */
[----:B------:R-:W-:Y:S01]  /*4130*/  FMUL.FTZ R41, R29, R40 ;  /* 0x000000281d297220 */ /* 0x000fe20000410000 */
[----:B------:R-:W-:-:S02]  /*4140*/  HADD2.F32 R38, -RZ, R38.H0_H0 ;  /* 0x20000026ff267230 */ /* 0x000fc40000004100 */
[-C--:B------:R-:W-:Y:S01]  /*4150*/  FMUL.FTZ R45, R30, R55.reuse ;  /* 0x000000371e2d7220 */ /* 0x080fe20000410000 */
[--C-:B------:R-:W-:Y:S02]  /*4160*/  HADD2.F32 R31, -RZ, R54.reuse.H1_H1 ;  /* 0x30000036ff1f7230 */ /* 0x100fe40000004100 */
[----:B------:R-:W-:Y:S01]  /*4170*/  FMUL.FTZ R40, R28, R40 ;  /* 0x000000281c287220 */ /* 0x000fe20000410000 */
        /* <DEDUP_REMOVED lines=10> */
.L_x_1135:
[----:B------:R-:W-:Y:S05]  /*4220*/  BSYNC B2 ;  /* 0x0000000000027941 */ /* 0x000fea0003800000 */
.L_x_1134:
[----:B--2---:R1:W-:Y:S02]  /*4230*/  STG.E.128 desc[UR38][R32.64+0x80], R28 ;  /* 0x0000801c20007986 */ /* 0x0043e4000c101d26 */
.L_x_1133:
[----:B------:R-:W-:Y:S05]  /*4240*/  BSYNC B1 ;  /* 0x0000000000017941 */ /* 0x000fea0003800000 */
.L_x_1132:
        /* <DEDUP_REMOVED lines=48> */
.L_x_1137:
[----:B------:R-:W-:Y:S05]  /*4550*/  BSYNC B1 ;  /* 0x0000000000017941 */ /* 0x000fea0003800000 */
.L_x_1136:
[----:B--2---:R1:W-:Y:S01]  /*4560*/  STG.E.128 desc[UR38][R32.64+0xa0], R28 ;  /* 0x0000a01c20007986 */ /* 0x0043e2000c101d26 */
[----:B------:R-:W-:Y:S05]  /*4570*/  BRA `(.L_x_1115) ;  /* 0x0000002000247947 */ /* 0x000fea0003800000 */
.L_x_1109:
        /* <DEDUP_REMOVED lines=18> */
[----:B------:R-:W-:Y:S02]  /*46a0*/  CS2R R36, SRZ ;  /* 0x0000000000247805 */ /* 0x000fe4000001ff00 */
[----:B------:R-:W-:Y:S01]  /*46b0*/  CS2R R50, SRZ ;  /* 0x0000000000327805 */ /* 0x000fe2000001ff00 */
[----:B------:R-:W-:Y:S01]  /*46c0*/  IMAD.X R29, R15, 0x1, R79, P3 ;  /* 0x000000010f1d7824 */ /* 0x000fe200018e064f */
[----:B------:R-:W-:Y:S02]  /*46d0*/  IADD3 R15, P3, R64, R52, RZ ;  /* 0x00000034400f7210 */ /* 0x000fe40007f7e0ff */
[----:B------:R-:W-:-:S03]  /*46e0*/  CS2R R48, SRZ ;  /* 0x0000000000307805 */ /* 0x000fc6000001ff00 */
        /* <DEDUP_REMOVED lines=9> */
[----:B------:R-:W-:Y:S02]  /*4780*/  CS2R R32, SRZ ;  /* 0x0000000000207805 */ /* 0x000fe4000001ff00 */
[----:B------:R-:W-:Y:S02]  /*4790*/  CS2R R46, SRZ ;  /* 0x00000000002e7805 */ /* 0x000fe4000001ff00 */
[----:B------:R-:W-:-:S05]  /*47a0*/  CS2R R44, SRZ ;  /* 0x00000000002c7805 */ /* 0x000fca000001ff00 */
[----:B------:R0:W5:Y:S04]  /*47b0*/  @!P3 LDG.E.128 R36, desc[UR38][R52.64] ;  /* 0x000000263424b981 */ /* 0x000168000c1e1d00 */
[----:B------:R0:W5:Y:S01]  /*47c0*/  @!P3 LDG.E.128 R48, desc[UR38][R54.64] ;  /* 0x000000263630b981 */ /* 0x000162000c1e1d00 */
[----:B------:R-:W-:Y:S01]  /*47d0*/  ISETP.GE.AND P3, PT, R58, R99, PT ;  /* 0x000000633a00720c */ /* 0x000fe20003f66270 */
[----:B------:R-:W-:Y:S01]  /*47e0*/  VIADD R58, R19, 0x20 ;  /* 0x00000020133a7836 */ /* 0x000fe20000000000 */
[----:B------:R-:W-:Y:S02]  /*47f0*/  CS2R R30, SRZ ;  /* 0x00000000001e7805 */ /* 0x000fe4000001ff00 */
[----:B------:R-:W-:Y:S02]  /*4800*/  CS2R R28, SRZ ;  /* 0x00000000001c7805 */ /* 0x000fe4000001ff00 */
[----:B------:R-:W-:-:S02]  /*4810*/  CS2R R42, SRZ ;  /* 0x00000000002a7805 */ /* 0x000fc4000001ff00 */
[----:B------:R-:W-:-:S05]  /*4820*/  CS2R R40, SRZ ;  /* 0x0000000000287805 */ /* 0x000fca000001ff00 */
[----:B------:R0:W5:Y:S04]  /*4830*/  @!P3 LDG.E.128 R32, desc[UR38][R52.64+0x20] ;  /* 0x000020263420b981 */ /* 0x000168000c1e1d00 */
[----:B------:R0:W5:Y:S01]  /*4840*/  @!P3 LDG.E.128 R44, desc[UR38][R54.64+0x20] ;  /* 0x00002026362cb981 */ /* 0x000162000c1e1d00 */
[----:B------:R-:W-:-:S13]  /*4850*/  ISETP.GE.AND P3, PT, R58, R99, PT ;  /* 0x000000633a00720c */ /* 0x000fda0003f66270 */
[----:B------:R0:W5:Y:S04]  /*4860*/  @!P3 LDG.E.128 R28, desc[UR38][R52.64+0x40] ;  /* 0x00004026341cb981 */ /* 0x000168000c1e1d00 */
[----:B------:R0:W5:Y:S02]  /*4870*/  @!P3 LDG.E.128 R40, desc[UR38][R54.64+0x40] ;  /* 0x000040263628b981 */ /* 0x000164000c1e1d00 */
.L_x_1139:
[----:B------:R-:W-:Y:S05]  /*4880*/  BSYNC B1 ;  /* 0x0000000000017941 */ /* 0x000fea0003800000 */
.L_x_1138:
        /* <DEDUP_REMOVED lines=40> */
[----:B------:R-:W-:Y:S02]  /*4b10*/  PRMT R126, R126, 0x5410, R52 ;  /* 0x000054107e7e7816 */ /* 0x000fe40000000034 */
[----:B------:R-:W-:Y:S02]  /*4b20*/  PRMT R131, R15, 0x5410, R53 ;  /* 0x000054100f837816 */ /* 0x000fe40000000035 */
[----:B------:R-:W-:Y:S01]  /*4b30*/  PRMT R121, R54, 0x7610, R121 ;  /* 0x0000761036797816 */ /* 0x000fe20000000079 */
[----:B------:R-:W-:Y:S06]  /*4b40*/  @!P3 BRA `(.L_x_1140) ;  /* 0x000000000004b947 */ /* 0x000fec0003800000 */
[----:B------:R-:W-:Y:S01]  /*4b50*/  BPT.TRAP 0x1 ;  /* 0x000000040000795c */ /* 0x000fe20000300000 */
.L_x_1140:
[----:B------:R-:W2:Y:S01]  /*4b60*/  LDL R52, [R1+0x8] ;  /* 0x0000080001347983 */ /* 0x000ea20000100800 */
[----:B------:R-:W-:Y:S01]  /*4b70*/  IMAD R15, R18, 0x8, R2 ;  /* 0x00000008120f7824 */ /* 0x000fe200078e0202 */
[----:B------:R-:W-:Y:S01]  /*4b80*/  BSSY B1, `(.L_x_1141) ;  /* 0x0000004000017945 */ /* 0x000fe20003800000 */
[----:B--2---:R-:W-:-:S04]  /*4b90*/  SHF.L.U32 R86, R52, 0x1f, RZ ;  /* 0x0000001f34567819 */ /* 0x004fc800000006ff */
[----:B------:R-:W0:Y:S02]  /*4ba0*/  SYNCS.PHASECHK.TRANS64.TRYWAIT P5, [R15+URZ+0x2d890], R86 ;  /* 0x02d890560f0075a7 */ /* 0x000e2400080a017f */
[----:B0-----:R-:W-:Y:S05]  /*4bb0*/  @!P5 BRA `(.L_x_1142) ;  /* 0x000001ac00ecd947 */ /* 0x001fea0003800000 */
.L_x_1421:
[----:B------:R-:W-:Y:S05]  /*4bc0*/  BSYNC B1 ;  /* 0x0000000000017941 */ /* 0x000fea0003800000 */
.L_x_1141:
[----:B------:R-:W-:Y:S05]  /*4bd0*/  @P4 BRA `(.L_x_1115) ;  /* 0x00000018008c4947 */ /* 0x000fea0003800000 */
[----:B------:R-:W1:Y:S01]  /*4be0*/  LDC R110, c[0x0][0x2e4] ;  /* 0x0000b900ff6e7b82 */ /* 0x000e620000000800 */
[----:B------:R-:W-:Y:S01]  /*4bf0*/  ISETP.NE.AND P4, PT, R9, RZ, PT ;  /* 0x000000ff0900720c */ /* 0x000fe20003f85270 */
[----:B------:R-:W-:Y:S01]  /*4c00*/  ULDC.64 UR4, c[0x0][0x2f0] ;  /* 0x0000bc0000047ab9 */ /* 0x000fe20000000a00 */
[----:B------:R-:W-:Y:S01]  /*4c10*/  SHF.R.S32.HI R52, RZ, 0x1f, R23 ;  /* 0x0000001fff347819 */ /* 0x000fe20000011417 */
[----:B------:R-:W-:Y:S01]  /*4c20*/  IMAD.MOV.U32 R90, RZ, RZ, R56 ;  /* 0x000000ffff5a7224 */ /* 0x000fe200078e0038 */
[----:B------:R-:W-:Y:S03]  /*4c30*/  BSSY B1, `(.L_x_1143) ;  /* 0x0000081000017945 */ /* 0x000fe60003800000 */
[----:B------:R-:W-:Y:S02]  /*4c40*/  IMAD R52, R52, UR4, RZ ;  /* 0x0000000434347c24 */ /* 0x000fe4000f8e02ff */
[----:B------:R-:W-:-:S04]  /*4c50*/  IMAD.WIDE.U32 R90, R23, UR4, R90 ;  /* 0x00000004175a7c25 */ /* 0x000fc8000f8e005a */
[----:B------:R-:W-:-:S04]  /*4c60*/  IMAD R53, R23, UR5, R52 ;  /* 0x0000000517357c24 */ /* 0x000fc8000f8e0234 */
[----:B------:R-:W-:Y:S02]  /*4c70*/  IMAD.IADD R112, R53, 0x1, R91 ;  /* 0x0000000135707824 */ /* 0x000fe400078e025b */
[----:B-1----:R-:W-:Y:S01]  /*4c80*/  IMAD.IADD R113, R110, 0x1, -R107 ;  /* 0x000000016e717824 */ /* 0x002fe200078e0a6b */
[----:B------:R-:W-:Y:S06]  /*4c90*/  @!P4 BRA `(.L_x_1144) ;  /* 0x0000000400e8c947 */ /* 0x000fec0003800000 */
[----:B------:R-:W2:Y:S04]  /*4ca0*/  LDL R58, [R1+0x18] ;  /* 0x00001800013a7983 */ /* 0x000ea80000100800 */
[----:B------:R-:W3:Y:S04]  /*4cb0*/  LDL R55, [R1+0x1c] ;  /* 0x00001c0001377983 */ /* 0x000ee80000100800 */
[----:B------:R-:W4:Y:S01]  /*4cc0*/  LDL R54, [R1+0x20] ;  /* 0x0000200001367983 */ /* 0x000f220000100800 */
[----:B------:R-:W-:Y:S01]  /*4cd0*/  SEL R52, R107, R113, !P0 ;  /* 0x000000716b347207 */ /* 0x000fe20004000000 */
[----:B------:R-:W-:Y:S01]  /*4ce0*/  BSSY B2, `(.L_x_1145) ;  /* 0x0000069000027945 */ /* 0x000fe20003800000 */
[----:B------:R-:W-:-:S02]  /*4cf0*/  ISETP.GE.AND P4, PT, R19, R99, PT ;  /* 0x000000631300720c */ /* 0x000fc40003f86270 */
[----:B------:R-:W-:-:S04]  /*4d00*/  SHF.R.S32.HI R53, RZ, 0x1f, R52 ;  /* 0x0000001fff357819 */ /* 0x000fc80000011434 */
[----:B------:R-:W-:-:S04]  /*4d10*/  LEA.HI R53, R53, R52, RZ, 0x4 ;  /* 0x0000003435357211 */ /* 0x000fc800078f20ff */
[----:B------:R-:W-:-:S04]  /*4d20*/  SHF.R.S32.HI R52, RZ, 0x4, R53 ;  /* 0x00000004ff347819 */ /* 0x000fc80000011435 */
[----:B------:R-:W-:-:S04]  /*4d30*/  LEA.HI.SX32 R52, R3, R52, 0x1d ;  /* 0x0000003403347211 */ /* 0x000fc800078feaff */
[----:B------:R-:W-:Y:S01]  /*4d40*/  SHF.R.S32.HI R53, RZ, 0x1f, R52 ;  /* 0x0000001fff357819 */ /* 0x000fe20000011434 */
[----:B------:R-:W-:-:S03]  /*4d50*/  IMAD.SHL.U32 R119, R52, 0x8, RZ ;  /* 0x0000000834777824 */ /* 0x000fc600078e00ff */
[----:B------:R-:W-:-:S05]  /*4d60*/  LEA.HI R52, R53, R52, RZ, 0x2 ;  /* 0x0000003435347211 */ /* 0x000fca00078f10ff */
[----:B------:R-:W-:-:S05]  /*4d70*/  IMAD.SHL.U32 R52, R52, 0x400, RZ ;  /* 0x0000040034347824 */ /* 0x000fca00078e00ff */
[----:B------:R-:W-:Y:S02]  /*4d80*/  LOP3.LUT R52, R52, 0x7ffff000, RZ, 0xc0, !PT ;  /* 0x7ffff00034347812 */ /* 0x000fe400078ec0ff */
[----:B--2---:R-:W-:-:S04]  /*4d90*/  LOP3.LUT R53, R58, 0x18, R119, 0xf8, !PT ;  /* 0x000000183a357812 */ /* 0x004fc800078ef877 */
[----:B---3--:R-:W-:Y:S01]  /*4da0*/  LOP3.LUT R53, R53, R55, RZ, 0x3c, !PT ;  /* 0x0000003735357212 */ /* 0x008fe200078e3cff */
[----:B------:R-:W-:-:S03]  /*4db0*/  IMAD R55, R18, 0x3000, R100 ;  /* 0x0000300012377824 */ /* 0x000fc600078e0264 */
[----:B----4-:R-:W-:Y:S01]  /*4dc0*/  IADD3 R53, R53, R52, R54 ;  /* 0x0000003435357210 */ /* 0x010fe20007ffe036 */
[----:B------:R-:W-:-:S04]  /*4dd0*/  IMAD R52, R55, 0x2, R2 ;  /* 0x0000000237347824 */ /* 0x000fc800078e0202 */
[----:B------:R-:W-:-:S04]  /*4de0*/  IMAD R53, R18, 0x3000, R53 ;  /* 0x0000300012357824 */ /* 0x000fc800078e0235 */
[----:B------:R-:W-:Y:S02]  /*4df0*/  IMAD R56, R53, 0x2, R2 ;  /* 0x0000000235387824 */ /* 0x000fe400078e0202 */
        /* <DEDUP_REMOVED lines=12> */
[-C--:B------:R-:W-:Y:S01]  /*4ec0*/  FMUL.FTZ R57, R122, R121.reuse ;  /* 0x000000797a397220 */ /* 0x080fe20000410000 */
[----:B------:R-:W-:Y:S02]  /*4ed0*/  HADD2.F32 R118, -RZ, R118.H1_H1 ;  /* 0x30000076ff767230 */ /* 0x000fe40000004100 */
[----:B------:R-:W-:Y:S02]  /*4ee0*/  HADD2.F32 R37, -RZ, R37.H0_H0 ;  /* 0x20000025ff257230 */ /* 0x000fe40000004100 */
[C---:B------:R-:W-:Y:S01]  /*4ef0*/  FMUL.FTZ R121, R124.reuse, R121 ;  /* 0x000000797c797220 */ /* 0x040fe20000410000 */
[----:B------:R-:W-:-:S03]  /*4f00*/  FFMA.FTZ R57, R124, R53, -R57 ;  /* 0x000000357c397223 */ /* 0x000fc60000010839 */
[----:B------:R-:W-:Y:S01]  /*4f10*/  FFMA.FTZ R53, R122, R53, R121 ;  /* 0x000000357a357223 */ /* 0x000fe20000010079 */
[--C-:B------:R-:W-:Y:S01]  /*4f20*/  SHF.R.U32.HI R121, RZ, 0x10, R49.reuse ;  /* 0x00000010ff797819 */ /* 0x100fe20000011631 */
[----:B------:R-:W-:Y:S01]  /*4f30*/  HADD2.F32 R122, -RZ, R126.H1_H1 ;  /* 0x3000007eff7a7230 */ /* 0x000fe20000004100 */
[----:B------:R-:W-:Y:S01]  /*4f40*/  SHF.R.U64 R49, R48, 0x10, R49 ;  /* 0x0000001030317819 */ /* 0x000fe20000001231 */
[----:B------:R-:W-:Y:S02]  /*4f50*/  HADD2.F32 R48, -RZ, R120.H1_H1 ;  /* 0x30000078ff307230 */ /* 0x000fe40000004100 */
[----:B------:R-:W-:Y:S02]  /*4f60*/  HADD2.F32 R121, -RZ, R121.H0_H0 ;  /* 0x20000079ff797230 */ /* 0x000fe40000004100 */
[----:B------:R-:W-:Y:S02]  /*4f70*/  HADD2.F32 R120, -RZ, R126.H0_H0 ;  /* 0x2000007eff787230 */ /* 0x000fe40000004100 */
[----:B------:R-:W-:-:S02]  /*4f80*/  HADD2.F32 R126, -RZ, R131.H1_H1 ;  /* 0x30000083ff7e7230 */ /* 0x000fc40000004100 */
[-C--:B------:R-:W-:Y:S01]  /*4f90*/  FMUL.FTZ R125, R48, R121.reuse ;  /* 0x00000079307d7220 */ /* 0x080fe20000410000 */
[C---:B------:R-:W-:Y:S01]  /*4fa0*/  FMUL.FTZ R121, R118.reuse, R121 ;  /* 0x0000007976797220 */ /* 0x040fe20000410000 */
[----:B------:R-:W-:Y:S02]  /*4fb0*/  HADD2.F32 R49, -RZ, R49.H0_H0 ;  /* 0x20000031ff317230 */ /* 0x000fe40000004100 */
[-C--:B------:R-:W-:Y:S01]  /*4fc0*/  FFMA.FTZ R118, R118, R37.reuse, -R125 ;  /* 0x0000002576767223 */ /* 0x080fe2000001087d */
[----:B------:R-:W-:Y:S01]  /*4fd0*/  FFMA.FTZ R48, R48, R37, R121 ;  /* 0x0000002530307223 */ /* 0x000fe20000010079 */
[----:B------:R-:W-:Y:S02]  /*4fe0*/  HADD2.F32 R37, -RZ, R59.H0_H0 ;  /* 0x2000003bff257230 */ /* 0x000fe40000004100 */
[----:B------:R-:W-:Y:S01]  /*4ff0*/  HADD2.F32 R121, -RZ, R55.H0_H0 ;  /* 0x20000037ff797230 */ /* 0x000fe20000004100 */
[----:B------:R-:W-:Y:S01]  /*5000*/  F2FP.F16.F32.PACK_AB R57, R118, R57 ;  /* 0x000000397639723e */ /* 0x000fe200000000ff */
[----:B------:R-:W-:-:S02]  /*5010*/  HADD2.F32 R125, -RZ, R131.H0_H0 ;  /* 0x20000083ff7d7230 */ /* 0x000fc40000004100 */
[-C--:B------:R-:W-:Y:S01]  /*5020*/  FMUL.FTZ R124, R37, R122.reuse ;  /* 0x0000007a257c7220 */ /* 0x080fe20000410000 */
[----:B------:R-:W-:Y:S01]  /*5030*/  F2FP.F16.F32.PACK_AB R48, R48, R53 ;  /* 0x000000353030723e */ /* 0x000fe200000000ff */
[C---:B------:R-:W-:Y:S01]  /*5040*/  FMUL.FTZ R122, R121.reuse, R122 ;  /* 0x0000007a797a7220 */ /* 0x040fe20000410000 */
[----:B------:R-:W-:Y:S02]  /*5050*/  IMAD.MOV.U32 R53, RZ, RZ, R57 ;  /* 0x000000ffff357224 */ /* 0x000fe400078e0039 */
[-C--:B------:R-:W-:Y:S01]  /*5060*/  FFMA.FTZ R124, R121, R120.reuse, -R124 ;  /* 0x00000078797c7223 */ /* 0x080fe2000001087c */
[----:B------:R-:W-:Y:S01]  /*5070*/  FFMA.FTZ R37, R37, R120, R122 ;  /* 0x0000007825257223 */ /* 0x000fe2000001007a */
[----:B------:R-:W-:Y:S01]  /*5080*/  SHF.R.U32.HI R120, RZ, 0x10, R39 ;  /* 0x00000010ff787819 */ /* 0x000fe20000011627 */
[----:B------:R-:W-:Y:S01]  /*5090*/  HADD2.F32 R122, -RZ, R55.H1_H1 ;  /* 0x30000037ff7a7230 */ /* 0x000fe20000004100 */
[--C-:B------:R-:W-:Y:S01]  /*50a0*/  SHF.R.U64 R39, R50, 0x10, R51.reuse ;  /* 0x0000001032277819 */ /* 0x100fe20000001233 */
[----:B------:R-:W-:Y:S01]  /*50b0*/  HADD2.F32 R50, -RZ, R59.H1_H1 ;  /* 0x3000003bff327230 */ /* 0x000fe20000004100 */
[----:B------:R-:W-:Y:S01]  /*50c0*/  SHF.R.U32.HI R51, RZ, 0x10, R51 ;  /* 0x00000010ff337819 */ /* 0x000fe20000011633 */
[----:B------:R-:W-:-:S02]  /*50d0*/  HADD2.F32 R59, -RZ, R120.H0_H0 ;  /* 0x20000078ff3b7230 */ /* 0x000fc40000004100 */
[----:B------:R-:W-:Y:S02]  /*50e0*/  HADD2.F32 R120, -RZ, R129.H1_H1 ;  /* 0x30000081ff787230 */ /* 0x000fe40000004100 */
[----:B------:R-:W-:Y:S02]  /*50f0*/  HADD2.F32 R51, -RZ, R51.H0_H0 ;  /* 0x20000033ff337230 */ /* 0x000fe40000004100 */
[----:B------:R-:W-:Y:S02]  /*5100*/  HADD2.F32 R39, -RZ, R39.H0_H0 ;  /* 0x20000027ff277230 */ /* 0x000fe40000004100 */
[----:B------:R-:W-:Y:S02]  /*5110*/  IMAD.MOV.U32 R57, RZ, RZ, R48 ;  /* 0x000000ffff397224 */ /* 0x000fe400078e0030 */
[-C--:B------:R-:W-:Y:S01]  /*5120*/  FMUL.FTZ R55, R50, R51.reuse ;  /* 0x0000003332377220 */ /* 0x080fe20000410000 */
[----:B------:R-:W-:-:S03]  /*5130*/  FMUL.FTZ R51, R122, R51 ;  /* 0x000000337a337220 */ /* 0x000fc60000410000 */
[-C--:B------:R-:W-:Y:S01]  /*5140*/  FFMA.FTZ R55, R122, R59.reuse, -R55 ;  /* 0x0000003b7a377223 */ /* 0x080fe20000010837 */
[----:B------:R-:W-:Y:S01]  /*5150*/  FFMA.FTZ R50, R50, R59, R51 ;  /* 0x0000003b32327223 */ /* 0x000fe20000010033 */
[----:B------:R-:W-:Y:S02]  /*5160*/  HADD2.F32 R51, -RZ, R56.H0_H0 ;  /* 0x20000038ff337230 */ /* 0x000fe40000004100 */
[----:B------:R-:W-:Y:S01]  /*5170*/  HADD2.F32 R59, -RZ, R52.H0_H0 ;  /* 0x20000034ff3b7230 */ /* 0x000fe20000004100 */
[----:B------:R-:W-:Y:S01]  /*5180*/  F2FP.F16.F32.PACK_AB R55, R55, R124 ;  /* 0x0000007c3737723e */ /* 0x000fe200000000ff */
[----:B------:R-:W-:Y:S02]  /*5190*/  HADD2.F32 R56, -RZ, R56.H1_H1 ;  /* 0x30000038ff387230 */ /* 0x000fe40000004100 */
[-C--:B------:R-:W-:Y:S01]  /*51a0*/  FMUL.FTZ R122, R51, R126.reuse ;  /* 0x0000007e337a7220 */ /* 0x080fe20000410000 */
[----:B------:R-:W-:Y:S02]  /*51b0*/  HADD2.F32 R52, -RZ, R52.H1_H1 ;  /* 0x30000034ff347230 */ /* 0x000fe40000004100 */
[C---:B------:R-:W-:Y:S01]  /*51c0*/  FMUL.FTZ R126, R59.reuse, R126 ;  /* 0x0000007e3b7e7220 */ /* 0x040fe20000410000 */
[----:B------:R-:W-:Y:S01]  /*51d0*/  FFMA.FTZ R122, R59, R120, -R122 ;  /* 0x000000783b7a7223 */ /* 0x000fe2000001087a */
[----:B------:R-:W-:-:S02]  /*51e0*/  FMUL.FTZ R59, R56, R49 ;  /* 0x00000031383b7220 */ /* 0x000fc40000410000 */
[----:B------:R-:W-:Y:S01]  /*51f0*/  FFMA.FTZ R126, R51, R120, R126 ;  /* 0x00000078337e7223 */ /* 0x000fe2000001007e */
[----:B------:R-:W-:Y:S02]  /*5200*/  HADD2.F32 R51, -RZ, R36.H0_H0 ;  /* 0x20000024ff337230 */ /* 0x000fe40000004100 */
[C---:B------:R-:W-:Y:S01]  /*5210*/  FMUL.FTZ R121, R52.reuse, R49 ;  /* 0x0000003134797220 */ /* 0x040fe20000410000 */
[--C-:B------:R-:W-:Y:S02]  /*5220*/  HADD2.F32 R36, -RZ, R58.reuse.H0_H0 ;  /* 0x2000003aff247230 */ /* 0x100fe40000004100 */
[----:B------:R-:W-:Y:S02]  /*5230*/  HADD2.F32 R58, -RZ, R58.H1_H1 ;  /* 0x3000003aff3a7230 */ /* 0x000fe40000004100 */
[-C--:B------:R-:W-:Y:S01]  /*5240*/  FFMA.FTZ R49, R52, R51.reuse, -R59 ;  /* 0x0000003334317223 */ /* 0x080fe2000001083b */
[----:B------:R-:W-:Y:S02]  /*5250*/  HADD2.F32 R52, -RZ, R54.H0_H0 ;  /* 0x20000036ff347230 */ /* 0x000fe40000004100 */
[----:B------:R-:W-:Y:S01]  /*5260*/  FFMA.FTZ R51, R56, R51, R121 ;  /* 0x0000003338337223 */ /* 0x000fe20000010079 */
[----:B------:R-:W-:-:S02]  /*5270*/  HADD2.F32 R59, -RZ, R129.H0_H0 ;  /* 0x20000081ff3b7230 */ /* 0x000fc40000004100 */
[-C--:B------:R-:W-:Y:S01]  /*5280*/  FMUL.FTZ R121, R36, R125.reuse ;  /* 0x0000007d24797220 */ /* 0x080fe20000410000 */
[----:B------:R-:W-:Y:S02]  /*5290*/  HADD2.F32 R54, -RZ, R54.H1_H1 ;  /* 0x30000036ff367230 */ /* 0x000fe40000004100 */
[----:B------:R-:W-:Y:S01]  /*52a0*/  FMUL.FTZ R125, R52, R125 ;  /* 0x0000007d347d7220 */ /* 0x000fe20000410000 */
[----:B------:R-:W-:Y:S01]  /*52b0*/  FMUL.FTZ R129, R58, R39 ;  /* 0x000000273a817220 */ /* 0x000fe20000410000 */
[-C--:B------:R-:W-:Y:S01]  /*52c0*/  FFMA.FTZ R121, R52, R59.reuse, -R121 ;  /* 0x0000003b34797223 */ /* 0x080fe20000010879 */
[----:B------:R-:W-:Y:S01]  /*52d0*/  F2FP.F16.F32.PACK_AB R52, R49, R122 ;  /* 0x0000007a3134723e */ /* 0x000fe200000000ff */
[----:B------:R-:W-:Y:S01]  /*52e0*/  FFMA.FTZ R125, R36, R59, R125 ;  /* 0x0000003b247d7223 */ /* 0x000fe2000001007d */
[----:B------:R-:W-:Y:S02]  /*52f0*/  HADD2.F32 R59, -RZ, R38.H0_H0 ;  /* 0x20000026ff3b7230 */ /* 0x000fe40000004100 */
[----:B------:R-:W-:Y:S01]  /*5300*/  FMUL.FTZ R39, R54, R39 ;  /* 0x0000002736277220 */ /* 0x000fe20000410000 */
[----:B------:R-:W-:-:S02]  /*5310*/  F2FP.F16.F32.PACK_AB R56, R51, R126 ;  /* 0x0000007e3338723e */ /* 0x000fc400000000ff */
[-C--:B------:R-:W-:Y:S01]  /*5320*/  FFMA.FTZ R54, R54, R59.reuse, -R129 ;  /* 0x0000003b36367223 */ /* 0x080fe20000010881 */
[----:B------:R-:W-:Y:S01]  /*5330*/  FFMA.FTZ R58, R58, R59, R39 ;  /* 0x0000003b3a3a7223 */ /* 0x000fe20000010027 */
[----:B------:R-:W-:-:S03]  /*5340*/  F2FP.F16.F32.PACK_AB R59, R50, R37 ;  /* 0x00000025323b723e */ /* 0x000fc600000000ff */
[----:B------:R-:W-:Y:S02]  /*5350*/  F2FP.F16.F32.PACK_AB R54, R54, R121 ;  /* 0x000000793636723e */ /* 0x000fe400000000ff */
[----:B------:R-:W-:-:S07]  /*5360*/  F2FP.F16.F32.PACK_AB R58, R58, R125 ;  /* 0x0000007d3a3a723e */ /* 0x000fce00000000ff */
.L_x_1146:
[----:B------:R-:W-:Y:S05]  /*5370*/  BSYNC B2 ;  /* 0x0000000000027941 */ /* 0x000fea0003800000 */
.L_x_1145:
[----:B------:R-:W-:-:S04]  /*5380*/  IADD3 R38, P4, P5, R60, R90, R75 ;  /* 0x0000005a3c267210 */ /* 0x000fc80007d9e04b */
[----:B------:R-:W-:Y:S02]  /*5390*/  IADD3.X R39, R0, R112, R96, P4, P5 ;  /* 0x0000007000277210 */ /* 0x000fe400027ea460 */
        /* <DEDUP_REMOVED lines=10> */
.L_x_1144:
[----:B------:R-:W-:Y:S05]  /*5440*/  BSYNC B1 ;  /* 0x0000000000017941 */ /* 0x000fea0003800000 */
.L_x_1143:
[----:B------:R-:W-:Y:S01]  /*5450*/  ISETP.NE.AND P4, PT, R10, RZ, PT ;  /* 0x000000ff0a00720c */ /* 0x000fe20003f85270 */
[----:B------:R-:W-:-:S12]  /*5460*/  BSSY B1, `(.L_x_1147) ;  /* 0x000007b000017945 */ /* 0x000fd80003800000 */
[----:B------:R-:W-:Y:S05]  /*5470*/  @!P4 BRA `(.L_x_1148) ;  /* 0x0000000400e4c947 */ /* 0x000fea0003800000 */
[----:B------:R-:W2:Y:S04]  /*5480*/  LDL R48, [R1+0x18] ;  /* 0x0000180001307983 */ /* 0x000ea80000100800 */
[----:B-1----:R-:W3:Y:S04]  /*5490*/  LDL R39, [R1+0x1c] ;  /* 0x00001c0001277983 */ /* 0x002ee80000100800 */
[----:B------:R-:W4:Y:S01]  /*54a0*/  LDL R38, [R1+0x20] ;  /* 0x0000200001267983 */ /* 0x000f220000100800 */
[----:B------:R-:W-:Y:S01]  /*54b0*/  SEL R36, R107, R113, !P1 ;  /* 0x000000716b247207 */ /* 0x000fe20004800000 */
[----:B------:R-:W-:Y:S01]  /*54c0*/  VIADD R54, R19, 0x10 ;  /* 0x0000001013367836 */ /* 0x000fe20000000000 */
[----:B------:R-:W-:Y:S01]  /*54d0*/  IADD3 R52, P4, P5, R60, R90, R74 ;  /* 0x0000005a3c347210 */ /* 0x000fe20007d9e04a */
[----:B------:R-:W-:Y:S01]  /*54e0*/  BSSY B2, `(.L_x_1149) ;  /* 0x0000068000027945 */ /* 0x000fe20003800000 */
[----:B------:R-:W-:-:S02]  /*54f0*/  SHF.R.S32.HI R37, RZ, 0x1f, R36 ;  /* 0x0000001fff257819 */ /* 0x000fc40000011424 */
[----:B------:R-:W-:Y:S02]  /*5500*/  IADD3.X R53, R0, R112, R95, P4, P5 ;  /* 0x0000007000357210 */ /* 0x000fe400027ea45f */
[----:B------:R-:W-:Y:S02]  /*5510*/  LEA.HI R37, R37, R36, RZ, 0x4 ;  /* 0x0000002425257211 */ /* 0x000fe400078f20ff */
[----:B------:R-:W-:Y:S02]  /*5520*/  ISETP.GE.AND P4, PT, R54, R99, PT ;  /* 0x000000633600720c */ /* 0x000fe40003f86270 */
        /* <DEDUP_REMOVED lines=8> */
[----:B---3--:R-:W-:-:S04]  /*55b0*/  LOP3.LUT R36, R36, R39, RZ, 0x3c, !PT ;  /* 0x0000002724247212 */ /* 0x008fc800078e3cff */
[----:B----4-:R-:W-:Y:S01]  /*55c0*/  IADD3 R39, R36, R37, R38 ;  /* 0x0000002524277210 */ /* 0x010fe20007ffe026 */
[----:B------:R-:W-:-:S04]  /*55d0*/  IMAD R37, R18, 0x3000, R98 ;  /* 0x0000300012257824 */ /* 0x000fc800078e0262 */
[----:B------:R-:W-:Y:S02]  /*55e0*/  IMAD R39, R18, 0x3000, R39 ;  /* 0x0000300012277824 */ /* 0x000fe400078e0227 */
[--C-:B------:R-:W-:Y:S02]  /*55f0*/  IMAD R37, R37, 0x2, R2.reuse ;  /* 0x0000000225257824 */ /* 0x100fe400078e0202 */
[----:B------:R-:W-:-:S04]  /*5600*/  IMAD R48, R39, 0x2, R2 ;  /* 0x0000000227307824 */ /* 0x000fc800078e0202 */
[----:B------:R-:W1:Y:S04]  /*5610*/  LDS.128 R36, [R37+0x15400] ;  /* 0x0154000025247984 */ /* 0x000e680000000c00 */
[----:B------:R-:W2:Y:S01]  /*5620*/  LDS.128 R48, [R48+0x15400] ;  /* 0x0154000030307984 */ /* 0x000ea20000000c00 */
[----:B------:R-:W-:Y:S05]  /*5630*/  @P4 BRA `(.L_x_1150) ;  /* 0x0000000400484947 */ /* 0x000fea0003800000 */
[--C-:B------:R-:W-:Y:S01]  /*5640*/  SHF.R.U64 R32, R32, 0x10, R33.reuse ;  /* 0x0000001020207819 */ /* 0x100fe20000001221 */
[--C-:B------:R-:W-:Y:S01]  /*5650*/  HADD2.F32 R56, -RZ, R130.reuse.H1_H1 ;  /* 0x30000082ff387230 */ /* 0x100fe20000004100 */
[----:B------:R-:W-:Y:S01]  /*5660*/  SHF.R.U32.HI R54, RZ, 0x10, R33 ;  /* 0x00000010ff367819 */ /* 0x000fe20000011621 */
[----:B------:R-:W-:Y:S01]  /*5670*/  HADD2.F32 R130, -RZ, R130.H0_H0 ;  /* 0x20000082ff827230 */ /* 0x000fe20000004100 */
[--C-:B------:R-:W-:Y:S01]  /*5680*/  SHF.R.U64 R33, R44, 0x10, R45.reuse ;  /* 0x000000102c217819 */ /* 0x100fe2000000122d */
[--C-:B-1----:R-:W-:Y:S01]  /*5690*/  HADD2.F32 R57, -RZ, R37.reuse.H0_H0 ;  /* 0x20000025ff397230 */ /* 0x102fe20000004100 */
[----:B------:R-:W-:Y:S01]  /*56a0*/  SHF.R.U32.HI R44, RZ, 0x10, R45 ;  /* 0x00000010ff2c7819 */ /* 0x000fe2000001162d */
[----:B------:R-:W-:Y:S01]  /*56b0*/  HADD2.F32 R59, -RZ, R37.H1_H1 ;  /* 0x30000025ff3b7230 */ /* 0x000fe20000004100 */
[--C-:B------:R-:W-:Y:S01]  /*56c0*/  SHF.R.U64 R45, R46, 0x10, R47.reuse ;  /* 0x000000102e2d7819 */ /* 0x100fe2000000122f */
[----:B------:R-:W-:Y:S01]  /*56d0*/  HADD2.F32 R54, -RZ, R54.H0_H0 ;  /* 0x20000036ff367230 */ /* 0x000fe20000004100 */
[----:B------:R-:W-:Y:S01]  /*56e0*/  SHF.R.U32.HI R46, RZ, 0x10, R47 ;  /* 0x00000010ff2e7819 */ /* 0x000fe2000001162f */
[--C-:B--2---:R-:W-:Y:S01]  /*56f0*/  HADD2.F32 R47, -RZ, R49.reuse.H0_H0 ;  /* 0x20000031ff2f7230 */ /* 0x104fe20000004100 */
[--C-:B------:R-:W-:Y:S01]  /*5700*/  SHF.R.U64 R34, R34, 0x10, R35.reuse ;  /* 0x0000001022227819 */ /* 0x100fe20000001223 */
[----:B------:R-:W-:Y:S01]  /*5710*/  HADD2.F32 R49, -RZ, R49.H1_H1 ;  /* 0x30000031ff317230 */ /* 0x000fe20000004100 */
[----:B------:R-:W-:Y:S01]  /*5720*/  SHF.R.U32.HI R35, RZ, 0x10, R35 ;  /* 0x00000010ff237819 */ /* 0x000fe20000011623 */
[----:B------:R-:W-:-:S02]  /*5730*/  HADD2.F32 R44, -RZ, R44.H0_H0 ;  /* 0x2000002cff2c7230 */ /* 0x000fc40000004100 */
[-C--:B------:R-:W-:Y:S01]  /*5740*/  FMUL.FTZ R58, R47, R56.reuse ;  /* 0x000000382f3a7220 */ /* 0x080fe20000410000 */
[C---:B------:R-:W-:Y:S01]  /*5750*/  FMUL.FTZ R56, R57.reuse, R56 ;  /* 0x0000003839387220 */ /* 0x040fe20000410000 */
[----:B------:R-:W-:Y:S02]  /*5760*/  HADD2.F32 R46, -RZ, R46.H0_H0 ;  /* 0x2000002eff2e7230 */ /* 0x000fe40000004100 */
[----:B------:R-:W-:Y:S01]  /*5770*/  FFMA.FTZ R37, R57, R130, -R58 ;  /* 0x0000008239257223 */ /* 0x000fe2000001083a */
[-C--:B------:R-:W-:Y:S01]  /*5780*/  FMUL.FTZ R58, R49, R44.reuse ;  /* 0x0000002c313a7220 */ /* 0x080fe20000410000 */
[----:B------:R-:W-:Y:S01]  /*5790*/  FMUL.FTZ R118, R59, R44 ;  /* 0x0000002c3b767220 */ /* 0x000fe20000410000 */
[----:B------:R-:W-:Y:S01]  /*57a0*/  FFMA.FTZ R47, R47, R130, R56 ;  /* 0x000000822f2f7223 */ /* 0x000fe20000010038 */
[----:B------:R-:W-:Y:S02]  /*57b0*/  HADD2.F32 R56, -RZ, R51.H0_H0 ;  /* 0x20000033ff387230 */ /* 0x000fe40000004100 */
[-C--:B------:R-:W-:Y:S01]  /*57c0*/  FFMA.FTZ R44, R59, R54.reuse, -R58 ;  /* 0x000000363b2c7223 */ /* 0x080fe2000001083a */
[----:B------:R-:W-:Y:S01]  /*57d0*/  FFMA.FTZ R54, R49, R54, R118 ;  /* 0x0000003631367223 */ /* 0x000fe20000010076 */
[----:B------:R-:W-:-:S02]  /*57e0*/  HADD2.F32 R59, -RZ, R128.H0_H0 ;  /* 0x20000080ff3b7230 */ /* 0x000fc40000004100 */
[--C-:B------:R-:W-:Y:S01]  /*57f0*/  HADD2.F32 R118, -RZ, R39.reuse.H0_H0 ;  /* 0x20000027ff767230 */ /* 0x100fe20000004100 */
[----:B------:R-:W-:Y:S01]  /*5800*/  F2FP.F16.F32.PACK_AB R37, R44, R37 ;  /* 0x000000252c25723e */ /* 0x000fe200000000ff */
[----:B------:R-:W-:Y:S01]  /*5810*/  HADD2.F32 R57, -RZ, R39.H1_H1 ;  /* 0x30000027ff397230 */ /* 0x000fe20000004100 */
[----:B------:R-:W-:Y:S01]  /*5820*/  F2FP.F16.F32.PACK_AB R47, R54, R47 ;  /* 0x0000002f362f723e */ /* 0x000fe200000000ff */
[----:B------:R-:W-:Y:S02]  /*5830*/  HADD2.F32 R49, -RZ, R128.H1_H1 ;  /* 0x30000080ff317230 */ /* 0x000fe40000004100 */
[-C--:B------:R-:W-:Y:S01]  /*5840*/  FMUL.FTZ R39, R118, R59.reuse ;  /* 0x0000003b76277220 */ /* 0x080fe20000410000 */
[----:B------:R-:W-:Y:S02]  /*5850*/  HADD2.F32 R58, -RZ, R35.H0_H0 ;  /* 0x20000023ff3a7230 */ /* 0x000fe40000004100 */
[----:B------:R-:W-:Y:S01]  /*5860*/  FMUL.FTZ R35, R56, R59 ;  /* 0x0000003b38237220 */ /* 0x000fe20000410000 */
[----:B------:R-:W-:-:S02]  /*5870*/  HADD2.F32 R51, -RZ, R51.H1_H1 ;  /* 0x30000033ff337230 */ /* 0x000fc40000004100 */
[-C--:B------:R-:W-:Y:S01]  /*5880*/  FMUL.FTZ R122, R57, R46.reuse ;  /* 0x0000002e397a7220 */ /* 0x080fe20000410000 */
[-C--:B------:R-:W-:Y:S01]  /*5890*/  FFMA.FTZ R39, R56, R49.reuse, R39 ;  /* 0x0000003138277223 */ /* 0x080fe20000010027 */
[----:B------:R-:W-:Y:S01]  /*58a0*/  FFMA.FTZ R35, R118, R49, -R35 ;  /* 0x0000003176237223 */ /* 0x000fe20000010823 */
[--C-:B------:R-:W-:Y:S02]  /*58b0*/  HADD2.F32 R118, -RZ, R48.reuse.H0_H0 ;  /* 0x20000030ff767230 */ /* 0x100fe40000004100 */
[C---:B------:R-:W-:Y:S01]  /*58c0*/  FMUL.FTZ R120, R51.reuse, R46 ;  /* 0x0000002e33787220 */ /* 0x040fe20000410000 */
[-C--:B------:R-:W-:Y:S01]  /*58d0*/  FFMA.FTZ R56, R51, R58.reuse, R122 ;  /* 0x0000003a33387223 */ /* 0x080fe2000001007a */
[----:B------:R-:W-:Y:S02]  /*58e0*/  HADD2.F32 R51, -RZ, R33.H0_H0 ;  /* 0x20000021ff337230 */ /* 0x000fe40000004100 */
[----:B------:R-:W-:Y:S02]  /*58f0*/  HADD2.F32 R48, -RZ, R48.H1_H1 ;  /* 0x30000030ff307230 */ /* 0x000fe40000004100 */
[----:B------:R-:W-:Y:S01]  /*5900*/  FFMA.FTZ R46, R57, R58, -R120 ;  /* 0x0000003a392e7223 */ /* 0x000fe20000010878 */
[----:B------:R-:W-:-:S02]  /*5910*/  HADD2.F32 R33, -RZ, R36.H1_H1 ;  /* 0x30000024ff217230 */ /* 0x000fc40000004100 */
[----:B------:R-:W-:Y:S02]  /*5920*/  HADD2.F32 R58, -RZ, R36.H0_H0 ;  /* 0x20000024ff3a7230 */ /* 0x000fe40000004100 */
[-C--:B------:R-:W-:Y:S01]  /*5930*/  FMUL.FTZ R120, R48, R51.reuse ;  /* 0x0000003330787220 */ /* 0x080fe20000410000 */
[--C-:B------:R-:W-:Y:S02]  /*5940*/  HADD2.F32 R49, -RZ, R127.reuse.H1_H1 ;  /* 0x3000007fff317230 */ /* 0x100fe40000004100 */
[----:B------:R-:W-:Y:S01]  /*5950*/  FMUL.FTZ R51, R33, R51 ;  /* 0x0000003321337220 */ /* 0x000fe20000410000 */
[----:B------:R-:W-:Y:S01]  /*5960*/  HADD2.F32 R36, -RZ, R32.H0_H0 ;  /* 0x20000020ff247230 */ /* 0x000fe20000004100 */
[----:B------:R-:W-:Y:S01]  /*5970*/  F2FP.F16.F32.PACK_AB R35, R46, R35 ;  /* 0x000000232e23723e */ /* 0x000fe200000000ff */
[----:B------:R-:W-:Y:S02]  /*5980*/  HADD2.F32 R127, -RZ, R127.H0_H0 ;  /* 0x2000007fff7f7230 */ /* 0x000fe40000004100 */
[----:B------:R-:W-:-:S02]  /*5990*/  HADD2.F32 R59, -RZ, R45.H0_H0 ;  /* 0x2000002dff3b7230 */ /* 0x000fc40000004100 */
[-C--:B------:R-:W-:Y:S01]  /*59a0*/  FFMA.FTZ R33, R33, R36.reuse, -R120 ;  /* 0x0000002421217223 */ /* 0x080fe20000010878 */
[----:B------:R-:W-:Y:S01]  /*59b0*/  FFMA.FTZ R48, R48, R36, R51 ;  /* 0x0000002430307223 */ /* 0x000fe20000010033 */
[----:B------:R-:W-:Y:S02]  /*59c0*/  HADD2.F32 R45, -RZ, R50.H0_H0 ;  /* 0x20000032ff2d7230 */ /* 0x000fe40000004100 */
[-C--:B------:R-:W-:Y:S01]  /*59d0*/  FMUL.FTZ R57, R118, R127.reuse ;  /* 0x0000007f76397220 */ /* 0x080fe20000410000 */
[----:B------:R-:W-:Y:S02]  /*59e0*/  HADD2.F32 R51, -RZ, R123.H0_H0 ;  /* 0x2000007bff337230 */ /* 0x000fe40000004100 */
[C---:B------:R-:W-:Y:S01]  /*59f0*/  FMUL.FTZ R127, R58.reuse, R127 ;  /* 0x0000007f3a7f7220 */ /* 0x040fe20000410000 */
[----:B------:R-:W-:Y:S02]  /*5a00*/  HADD2.F32 R36, -RZ, R38.H0_H0 ;  /* 0x20000026ff247230 */ /* 0x000fe40000004100 */
[----:B------:R-:W-:Y:S01]  /*5a10*/  FFMA.FTZ R32, R58, R49, -R57 ;  /* 0x000000313a207223 */ /* 0x000fe20000010839 */
[----:B------:R-:W-:-:S02]  /*5a20*/  HADD2.F32 R50, -RZ, R50.H1_H1 ;  /* 0x30000032ff327230 */ /* 0x000fc40000004100 */
[----:B------:R-:W-:Y:S01]  /*5a30*/  FFMA.FTZ R49, R118, R49, R127 ;  /* 0x0000003176317223 */ /* 0x000fe2000001007f */
[----:B------:R-:W-:Y:S02]  /*5a40*/  HADD2.F32 R123, -RZ, R123.H1_H1 ;  /* 0x3000007bff7b7230 */ /* 0x000fe40000004100 */
[----:B------:R-:W-:Y:S02]  /*5a50*/  HADD2.F32 R38, -RZ, R38.H1_H1 ;  /* 0x30000026ff267230 */ /* 0x000fe40000004100 */
[----:B------:R-:W-:Y:S01]  /*5a60*/  FMUL.FTZ R121, R50, R59 ;  /* 0x0000003b32797220 */ /* 0x000fe20000410000 */
[----:B------:R-:W-:Y:S02]  /*5a70*/  HADD2.F32 R57, -RZ, R34.H0_H0 ;  /* 0x20000022ff397230 */ /* 0x000fe40000004100 */
[CC--:B------:R-:W-:Y:S01]  /*5a80*/  FMUL.FTZ R119, R45.reuse, R123.reuse ;  /* 0x0000007b2d777220 */ /* 0x0c0fe20000410000 */
[----:B------:R-:W-:Y:S01]  /*5a90*/  FMUL.FTZ R34, R36, R123 ;  /* 0x0000007b24227220 */ /* 0x000fe20000410000 */
[----:B------:R-:W-:Y:S01]  /*5aa0*/  FMUL.FTZ R59, R38, R59 ;  /* 0x0000003b263b7220 */ /* 0x000fe20000410000 */
[----:B------:R-:W-:Y:S01]  /*5ab0*/  F2FP.F16.F32.PACK_AB R48, R48, R49 ;  /* 0x000000313030723e */ /* 0x000fe200000000ff */
[-C--:B------:R-:W-:Y:S01]  /*5ac0*/  FFMA.FTZ R119, R36, R51.reuse, -R119 ;  /* 0x0000003324777223 */ /* 0x080fe20000010877 */
[----:B------:R-:W-:Y:S01]  /*5ad0*/  FFMA.FTZ R34, R45, R51, R34 ;  /* 0x000000332d227223 */ /* 0x000fe20000010022 */
[-C--:B------:R-:W-:Y:S01]  /*5ae0*/  FFMA.FTZ R38, R38, R57.reuse, -R121 ;  /* 0x0000003926267223 */ /* 0x080fe20000010879 */
[----:B------:R-:W-:Y:S01]  /*5af0*/  FFMA.FTZ R59, R50, R57, R59 ;  /* 0x00000039323b7223 */ /* 0x000fe2000001003b */
[----:B------:R-:W-:Y:S01]  /*5b00*/  F2FP.F16.F32.PACK_AB R51, R56, R39 ;  /* 0x000000273833723e */ /* 0x000fe200000000ff */
[----:B------:R-:W-:Y:S01]  /*5b10*/  IMAD.MOV.U32 R49, RZ, RZ, R47 ;  /* 0x000000ffff317224 */ /* 0x000fe200078e002f */
[----:B------:R-:W-:Y:S01]  /*5b20*/  F2FP.F16.F32.PACK_AB R36, R33, R32 ;  /* 0x000000202124723e */ /* 0x000fe200000000ff */
[----:B------:R-:W-:Y:S01]  /*5b30*/  IMAD.MOV.U32 R39, RZ, RZ, R35 ;  /* 0x000000ffff277224 */ /* 0x000fe200078e0023 */
[----:B------:R-:W-:-:S02]  /*5b40*/  F2FP.F16.F32.PACK_AB R38, R38, R119 ;  /* 0x000000772626723e */ /* 0x000fc400000000ff */
[----:B------:R-:W-:-:S07]  /*5b50*/  F2FP.F16.F32.PACK_AB R50, R59, R34 ;  /* 0x000000223b32723e */ /* 0x000fce00000000ff */
.L_x_1150:
[----:B------:R-:W-:Y:S05]  /*5b60*/  BSYNC B2 ;  /* 0x0000000000027941 */ /* 0x000fea0003800000 */
.L_x_1149:
        /* <DEDUP_REMOVED lines=10> */
.L_x_1148:
[----:B------:R-:W-:Y:S05]  /*5c10*/  BSYNC B1 ;  /* 0x0000000000017941 */ /* 0x000fea0003800000 */
.L_x_1147:
[----:B------:R-:W-:-:S13]  /*5c20*/  ISETP.NE.AND P4, PT, R11, RZ, PT ;  /* 0x000000ff0b00720c */ /* 0x000fda0003f85270 */
[----:B------:R-:W-:Y:S05]  /*5c30*/  @!P4 BRA `(.L_x_1115) ;  /* 0x000000080074c947 */ /* 0x000fea0003800000 */
[----:B-1-3--:R-:W2:Y:S04]  /*5c40*/  LDL R36, [R1+0x18] ;  /* 0x0000180001247983 */ /* 0x00aea80000100800 */
[----:B------:R-:W3:Y:S04]  /*5c50*/  LDL R35, [R1+0x1c] ;  /* 0x00001c0001237983 */ /* 0x000ee80000100800 */
[----:B------:R-:W4:Y:S01]  /*5c60*/  LDL R34, [R1+0x20] ;  /* 0x0000200001227983 */ /* 0x000f220000100800 */
[----:B------:R-:W-:Y:S01]  /*5c70*/  VIADD R46, R19, 0x20 ;  /* 0x00000020132e7836 */ /* 0x000fe20000000000 */
[----:B------:R-:W-:Y:S01]  /*5c80*/  IADD3 R32, P4, P5, R60, R90, R27 ;  /* 0x0000005a3c207210 */ /* 0x000fe20007d9e01b */
[----:B------:R-:W-:Y:S03]  /*5c90*/  BSSY B1, `(.L_x_1151) ;  /* 0x000006d000017945 */ /* 0x000fe60003800000 */
[----:B------:R-:W-:-:S02]  /*5ca0*/  ISETP.GE.AND P6, PT, R46, R104, PT ;  /* 0x000000682e00720c */ /* 0x000fc40003fc6270 */
[----:B------:R-:W-:Y:S02]  /*5cb0*/  IADD3.X R33, R0, R112, R94, P4, P5 ;  /* 0x0000007000217210 */ /* 0x000fe400027ea45e */
[C---:B------:R-:W-:Y:S02]  /*5cc0*/  LEA R44, P4, R32.reuse, R88, 0x1 ;  /* 0x00000058202c7211 */ /* 0x040fe400078808ff */
[----:B------:R-:W-:Y:S02]  /*5cd0*/  SEL R113, R107, R113, !P6 ;  /* 0x000000716b717207 */ /* 0x000fe40007000000 */
[----:B------:R-:W-:Y:S02]  /*5ce0*/  LEA.HI.X R45, R32, R89, R33, 0x1, P4 ;  /* 0x00000059202d7211 */ /* 0x000fe400020f0c21 */
[----:B------:R-:W-:Y:S02]  /*5cf0*/  SHF.R.S32.HI R32, RZ, 0x1f, R113 ;  /* 0x0000001fff207819 */ /* 0x000fe40000011471 */
[----:B------:R-:W-:-:S02]  /*5d00*/  ISETP.GE.AND P4, PT, R46, R99, PT ;  /* 0x000000632e00720c */ /* 0x000fc40003f86270 */
        /* <DEDUP_REMOVED lines=18> */
[----:B------:R-:W-:Y:S01]  /*5e30*/  SHF.R.U32.HI R51, RZ, 0x10, R41 ;  /* 0x00000010ff337819 */ /* 0x000fe20000011629 */
[----:B--2---:R-:W-:Y:S01]  /*5e40*/  IMAD.MOV.U32 R48, RZ, RZ, R39 ;  /* 0x000000ffff307224 */ /* 0x004fe200078e0027 */
[--C-:B------:R-:W-:Y:S01]  /*5e50*/  SHF.R.U64 R28, R28, 0x10, R29.reuse ;  /* 0x000000101c1c7819 */ /* 0x100fe2000000121d */
[----:B------:R-:W-:Y:S01]  /*5e60*/  HADD2.F32 R50, -RZ, R117.H1_H1 ;  /* 0x30000075ff327230 */ /* 0x000fe20000004100 */
[----:B------:R-:W-:Y:S01]  /*5e70*/  SHF.R.U32.HI R49, RZ, 0x10, R29 ;  /* 0x00000010ff317819 */ /* 0x000fe2000001161d */
[----:B------:R-:W-:Y:S01]  /*5e80*/  HADD2.F32 R39, -RZ, R37.H0_H0 ;  /* 0x20000025ff277230 */ /* 0x000fe20000004100 */
[----:B------:R-:W-:Y:S01]  /*5e90*/  SHF.R.U64 R40, R40, 0x10, R41 ;  /* 0x0000001028287819 */ /* 0x000fe20000001229 */
[----:B------:R-:W-:Y:S01]  /*5ea0*/  HADD2.F32 R51, -RZ, R51.H0_H0 ;  /* 0x20000033ff337230 */ /* 0x000fe20000004100 */
[--C-:B------:R-:W-:Y:S01]  /*5eb0*/  SHF.R.U64 R29, R30, 0x10, R31.reuse ;  /* 0x000000101e1d7819 */ /* 0x100fe2000000121f */
[----:B------:R-:W-:Y:S01]  /*5ec0*/  HADD2.F32 R46, -RZ, R115.H1_H1 ;  /* 0x30000073ff2e7230 */ /* 0x000fe20000004100 */
[----:B------:R-:W-:Y:S01]  /*5ed0*/  SHF.R.U32.HI R41, RZ, 0x10, R31 ;  /* 0x00000010ff297819 */ /* 0x000fe2000001161f */
[--C-:B-1----:R-:W-:Y:S01]  /*5ee0*/  HADD2.F32 R31, -RZ, R33.reuse.H0_H0 ;  /* 0x20000021ff1f7230 */ /* 0x102fe20000004100 */
[----:B------:R-:W-:Y:S01]  /*5ef0*/  SHF.R.U64 R30, R42, 0x10, R43 ;  /* 0x000000102a1e7819 */ /* 0x000fe2000000122b */
[----:B------:R-:W-:-:S02]  /*5f00*/  HADD2.F32 R42, -RZ, R33.H1_H1 ;  /* 0x30000021ff2a7230 */ /* 0x000fc40000004100 */
[-C--:B------:R-:W-:Y:S01]  /*5f10*/  FMUL.FTZ R52, R39, R50.reuse ;  /* 0x0000003227347220 */ /* 0x080fe20000410000 */
[----:B------:R-:W-:Y:S01]  /*5f20*/  SHF.R.U32.HI R43, RZ, 0x10, R43 ;  /* 0x00000010ff2b7819 */ /* 0x000fe2000001162b */
[----:B------:R-:W-:Y:S02]  /*5f30*/  HADD2.F32 R37, -RZ, R37.H1_H1 ;  /* 0x30000025ff257230 */ /* 0x000fe40000004100 */
[C---:B------:R-:W-:Y:S01]  /*5f40*/  FMUL.FTZ R50, R31.reuse, R50 ;  /* 0x000000321f327220 */ /* 0x040fe20000410000 */
[----:B------:R-:W-:Y:S02]  /*5f50*/  HADD2.F32 R49, -RZ, R49.H0_H0 ;  /* 0x20000031ff317230 */ /* 0x000fe40000004100 */
[-C--:B------:R-:W-:Y:S01]  /*5f60*/  FMUL.FTZ R54, R42, R51.reuse ;  /* 0x000000332a367220 */ /* 0x080fe20000410000 */
[-C--:B------:R-:W-:Y:S01]  /*5f70*/  FFMA.FTZ R31, R31, R46.reuse, -R52 ;  /* 0x0000002e1f1f7223 */ /* 0x080fe20000010834 */
[----:B------:R-:W-:Y:S01]  /*5f80*/  FFMA.FTZ R33, R39, R46, R50 ;  /* 0x0000002e27217223 */ /* 0x000fe20000010032 */
[----:B------:R-:W-:Y:S01]  /*5f90*/  FMUL.FTZ R53, R37, R51 ;  /* 0x0000003325357220 */ /* 0x000fe20000410000 */
[----:B------:R-:W-:-:S02]  /*5fa0*/  HADD2.F32 R39, -RZ, R48.H0_H0 ;  /* 0x20000030ff277230 */ /* 0x000fc40000004100 */
[-C--:B------:R-:W-:Y:S01]  /*5fb0*/  FFMA.FTZ R46, R37, R49.reuse, R54 ;  /* 0x00000031252e7223 */ /* 0x080fe20000010036 */
[----:B------:R-:W-:Y:S02]  /*5fc0*/  HADD2.F32 R50, -RZ, R48.H1_H1 ;  /* 0x30000030ff327230 */ /* 0x000fe40000004100 */
[----:B------:R-:W-:Y:S01]  /*5fd0*/  FFMA.FTZ R42, R42, R49, -R53 ;  /* 0x000000312a2a7223 */ /* 0x000fe20000010835 */
[----:B------:R-:W-:Y:S02]  /*5fe0*/  HADD2.F32 R43, -RZ, R43.H0_H0 ;  /* 0x2000002bff2b7230 */ /* 0x000fe40000004100 */
[--C-:B------:R-:W-:Y:S01]  /*5ff0*/  HADD2.F32 R48, -RZ, R35.reuse.H1_H1 ;  /* 0x30000023ff307230 */ /* 0x100fe20000004100 */
[----:B------:R-:W-:Y:S01]  /*6000*/  F2FP.F16.F32.PACK_AB R46, R46, R33 ;  /* 0x000000212e2e723e */ /* 0x000fe200000000ff */
[----:B------:R-:W-:Y:S02]  /*6010*/  HADD2.F32 R54, -RZ, R116.H1_H1 ;  /* 0x30000074ff367230 */ /* 0x000fe40000004100 */
[----:B------:R-:W-:Y:S01]  /*6020*/  FMUL.FTZ R49, R50, R43 ;  /* 0x0000002b32317220 */ /* 0x000fe20000410000 */
[----:B------:R-:W-:-:S02]  /*6030*/  HADD2.F32 R37, -RZ, R35.H0_H0 ;  /* 0x20000023ff257230 */ /* 0x000fc40000004100 */
[----:B------:R-:W-:Y:S01]  /*6040*/  FMUL.FTZ R43, R48, R43 ;  /* 0x0000002b302b7220 */ /* 0x000fe20000410000 */
[----:B------:R-:W-:Y:S02]  /*6050*/  HADD2.F32 R41, -RZ, R41.H0_H0 ;  /* 0x20000029ff297230 */ /* 0x000fe40000004100 */
[-C--:B------:R-:W-:Y:S01]  /*6060*/  FMUL.FTZ R56, R39, R54.reuse ;  /* 0x0000003627387220 */ /* 0x080fe20000410000 */
[----:B------:R-:W-:Y:S02]  /*6070*/  HADD2.F32 R52, -RZ, R114.H1_H1 ;  /* 0x30000072ff347230 */ /* 0x000fe40000004100 */
[----:B------:R-:W-:Y:S01]  /*6080*/  FMUL.FTZ R54, R37, R54 ;  /* 0x0000003625367220 */ /* 0x000fe20000410000 */
[----:B------:R-:W-:Y:S02]  /*6090*/  HADD2.F32 R117, -RZ, R117.H0_H0 ;  /* 0x20000075ff757230 */ /* 0x000fe40000004100 */
[----:B------:R-:W-:Y:S01]  /*60a0*/  FFMA.FTZ R50, R50, R41, R43 ;  /* 0x0000002932327223 */ /* 0x000fe2000001002b */
[----:B------:R-:W-:-:S02]  /*60b0*/  HADD2.F32 R43, -RZ, R40.H0_H0 ;  /* 0x20000028ff2b7230 */ /* 0x000fc40000004100 */
[-C--:B------:R-:W-:Y:S01]  /*60c0*/  FFMA.FTZ R35, R37, R52.reuse, -R56 ;  /* 0x0000003425237223 */ /* 0x080fe20000010838 */
[----:B------:R-:W-:Y:S01]  /*60d0*/  FFMA.FTZ R37, R39, R52, R54 ;  /* 0x0000003427257223 */ /* 0x000fe20000010036 */
[----:B------:R-:W-:Y:S02]  /*60e0*/  HADD2.F32 R40, -RZ, R36.H0_H0 ;  /* 0x20000024ff287230 */ /* 0x000fe40000004100 */
[----:B------:R-:W-:Y:S01]  /*60f0*/  FFMA.FTZ R48, R48, R41, -R49 ;  /* 0x0000002930307223 */ /* 0x000fe20000010831 */
[----:B------:R-:W-:Y:S01]  /*6100*/  HADD2.F32 R39, -RZ, R32.H0_H0 ;  /* 0x20000020ff277230 */ /* 0x000fe20000004100 */
[----:B------:R-:W-:Y:S01]  /*6110*/  F2FP.F16.F32.PACK_AB R31, R42, R31 ;  /* 0x0000001f2a1f723e */ /* 0x000fe200000000ff */
[----:B------:R-:W-:Y:S02]  /*6120*/  HADD2.F32 R36, -RZ, R36.H1_H1 ;  /* 0x30000024ff247230 */ /* 0x000fe40000004100 */
[----:B------:R-:W-:Y:S01]  /*6130*/  HADD2.F32 R32, -RZ, R32.H1_H1 ;  /* 0x30000020ff207230 */ /* 0x000fe20000004100 */
[----:B------:R-:W-:Y:S01]  /*6140*/  F2FP.F16.F32.PACK_AB R35, R48, R35 ;  /* 0x000000233023723e */ /* 0x000fe200000000ff */
[----:B------:R-:W-:-:S02]  /*6150*/  HADD2.F32 R41, -RZ, R28.H0_H0 ;  /* 0x2000001cff297230 */ /* 0x000fc40000004100 */
[-C--:B------:R-:W-:Y:S01]  /*6160*/  FMUL.FTZ R51, R36, R43.reuse ;  /* 0x0000002b24337220 */ /* 0x080fe20000410000 */
[----:B------:R-:W-:Y:S02]  /*6170*/  HADD2.F32 R115, -RZ, R115.H0_H0 ;  /* 0x20000073ff737230 */ /* 0x000fe40000004100 */
[----:B------:R-:W-:Y:S01]  /*6180*/  FMUL.FTZ R43, R32, R43 ;  /* 0x0000002b202b7220 */ /* 0x000fe20000410000 */
[----:B------:R-:W-:Y:S01]  /*6190*/  FMUL.FTZ R28, R40, R117 ;  /* 0x00000075281c7220 */ /* 0x000fe20000410000 */
[----:B------:R-:W-:Y:S01]  /*61a0*/  FFMA.FTZ R32, R32, R41, -R51 ;  /* 0x0000002920207223 */ /* 0x000fe20000010833 */
[C---:B------:R-:W-:Y:S01]  /*61b0*/  FMUL.FTZ R117, R39.reuse, R117 ;  /* 0x0000007527757220 */ /* 0x040fe20000410000 */
[----:B------:R-:W-:Y:S01]  /*61c0*/  FFMA.FTZ R36, R36, R41, R43 ;  /* 0x0000002924247223 */ /* 0x000fe2000001002b */
[----:B------:R-:W-:Y:S02]  /*61d0*/  HADD2.F32 R43, -RZ, R30.H0_H0 ;  /* 0x2000001eff2b7230 */ /* 0x000fe40000004100 */
[----:B------:R-:W-:Y:S01]  /*61e0*/  FFMA.FTZ R49, R39, R115, -R28 ;  /* 0x0000007327317223 */ /* 0x000fe2000001081c */
[----:B------:R-:W-:-:S02]  /*61f0*/  HADD2.F32 R30, -RZ, R38.H0_H0 ;  /* 0x20000026ff1e7230 */ /* 0x000fc40000004100 */
[----:B------:R-:W-:Y:S01]  /*6200*/  FFMA.FTZ R117, R40, R115, R117 ;  /* 0x0000007328757223 */ /* 0x000fe20000010075 */
[----:B------:R-:W-:Y:S02]  /*6210*/  HADD2.F32 R41, -RZ, R116.H0_H0 ;  /* 0x20000074ff297230 */ /* 0x000fe40000004100 */
[----:B------:R-:W-:Y:S01]  /*6220*/  HADD2.F32 R28, -RZ, R34.H0_H0 ;  /* 0x20000022ff1c7230 */ /* 0x000fe20000004100 */
[----:B------:R-:W-:Y:S01]  /*6230*/  F2FP.F16.F32.PACK_AB R32, R32, R49 ;  /* 0x000000312020723e */ /* 0x000fe200000000ff */
[----:B------:R-:W-:Y:S02]  /*6240*/  HADD2.F32 R38, -RZ, R38.H1_H1 ;  /* 0x30000026ff267230 */ /* 0x000fe40000004100 */
[-C--:B------:R-:W-:Y:S01]  /*6250*/  FMUL.FTZ R51, R30, R41.reuse ;  /* 0x000000291e337220 */ /* 0x080fe20000410000 */
[----:B------:R-:W-:Y:S02]  /*6260*/  HADD2.F32 R34, -RZ, R34.H1_H1 ;  /* 0x30000022ff227230 */ /* 0x000fe40000004100 */
[----:B------:R-:W-:Y:S01]  /*6270*/  FMUL.FTZ R41, R28, R41 ;  /* 0x000000291c297220 */ /* 0x000fe20000410000 */
[----:B------:R-:W-:-:S02]  /*6280*/  HADD2.F32 R39, -RZ, R114.H0_H0 ;  /* 0x20000072ff277230 */ /* 0x000fc40000004100 */
[-C--:B------:R-:W-:Y:S01]  /*6290*/  FMUL.FTZ R53, R38, R43.reuse ;  /* 0x0000002b26357220 */ /* 0x080fe20000410000 */
[----:B------:R-:W-:Y:S02]  /*62a0*/  HADD2.F32 R29, -RZ, R29.H0_H0 ;  /* 0x2000001dff1d7230 */ /* 0x000fe40000004100 */
[----:B------:R-:W-:Y:S01]  /*62b0*/  FMUL.FTZ R43, R34, R43 ;  /* 0x0000002b222b7220 */ /* 0x000fe20000410000 */
[----:B------:R-:W-:Y:S01]  /*62c0*/  F2FP.F16.F32.PACK_AB R36, R36, R117 ;  /* 0x000000752424723e */ /* 0x000fe200000000ff */
[-C--:B------:R-:W-:Y:S01]  /*62d0*/  FFMA.FTZ R51, R28, R39.reuse, -R51 ;  /* 0x000000271c337223 */ /* 0x080fe20000010833 */
[----:B------:R-:W-:Y:S01]  /*62e0*/  FFMA.FTZ R41, R30, R39, R41 ;  /* 0x000000271e297223 */ /* 0x000fe20000010029 */
[-C--:B------:R-:W-:Y:S01]  /*62f0*/  FFMA.FTZ R34, R34, R29.reuse, -R53 ;  /* 0x0000001d22227223 */ /* 0x080fe20000010835 */
[----:B------:R-:W-:Y:S01]  /*6300*/  FFMA.FTZ R38, R38, R29, R43 ;  /* 0x0000001d26267223 */ /* 0x000fe2000001002b */
[----:B------:R-:W-:Y:S01]  /*6310*/  F2FP.F16.F32.PACK_AB R39, R50, R37 ;  /* 0x000000253227723e */ /* 0x000fe200000000ff */
[----:B------:R-:W-:-:S02]  /*6320*/  IMAD.MOV.U32 R33, RZ, RZ, R31 ;  /* 0x000000ffff217224 */ /* 0x000fc400078e001f */
[----:B------:R-:W-:Y:S01]  /*6330*/  F2FP.F16.F32.PACK_AB R34, R34, R51 ;  /* 0x000000332222723e */ /* 0x000fe200000000ff */
[----:B------:R-:W-:Y:S01]  /*6340*/  IMAD.MOV.U32 R37, RZ, RZ, R46 ;  /* 0x000000ffff257224 */ /* 0x000fe200078e002e */
[----:B------:R-:W-:-:S07]  /*6350*/  F2FP.F16.F32.PACK_AB R38, R38, R41 ;  /* 0x000000292626723e */ /* 0x000fce00000000ff */
.L_x_1152:
[----:B------:R-:W-:Y:S05]  /*6360*/  BSYNC B1 ;  /* 0x0000000000017941 */ /* 0x000fea0003800000 */
.L_x_1151:
        /* <DEDUP_REMOVED lines=10> */
.L_x_1108:
[----:B------:R-:W-:-:S13]  /*6410*/  ISETP.NE.AND P3, PT, R157, 0x3, PT ;  /* 0x000000039d00780c */ /* 0x000fda0003f65270 */
[----:B------:R-:W-:Y:S05]  /*6420*/  @!P3 BRA `(.L_x_1153) ;  /* 0x000000000004b947 */ /* 0x000fea0003800000 */
[----:B------:R-:W-:Y:S01]  /*6430*/  BPT.TRAP 0x1 ;  /* 0x000000040000795c */ /* 0x000fe20000300000 */
.L_x_1153:
[----:B------:R-:W2:Y:S01]  /*6440*/  LDL R28, [R1+0x8] ;  /* 0x00000800011c7983 */ /* 0x000ea20000100800 */
[----:B------:R-:W-:Y:S01]  /*6450*/  IMAD R15, R18, 0x8, R2 ;  /* 0x00000008120f7824 */ /* 0x000fe200078e0202 */
[----:B------:R-:W-:Y:S01]  /*6460*/  BSSY B1, `(.L_x_1154) ;  /* 0x0000006000017945 */ /* 0x000fe20003800000 */
[----:B------:R-:W-:-:S05]  /*6470*/  IMAD R85, R25, -0x80, R24 ;  /* 0xffffff8019557824 */ /* 0x000fca00078e0218 */
[----:B------:R-:W-:Y:S02]  /*6480*/  VIMNMX R85, R85, 0x80, PT ;  /* 0x0000008055557848 */ /* 0x000fe40003fe0100 */
[----:B--2---:R-:W-:-:S04]  /*6490*/  SHF.L.U32 R86, R28, 0x1f, RZ ;  /* 0x0000001f1c567819 */ /* 0x004fc800000006ff */
[----:B------:R-:W0:Y:S02]  /*64a0*/  SYNCS.PHASECHK.TRANS64.TRYWAIT P4, [R15+URZ+0x2d890], R86 ;  /* 0x02d890560f0075a7 */ /* 0x000e24000808017f */
[----:B0-----:R-:W-:Y:S05]  /*64b0*/  @!P4 BRA `(.L_x_1155) ;  /* 0x0000019400c0c947 */ /* 0x001fea0003800000 */
.L_x_1422:
[----:B------:R-:W-:Y:S05]  /*64c0*/  BSYNC B1 ;  /* 0x0000000000017941 */ /* 0x000fea0003800000 */
.L_x_1154:
        /* <DEDUP_REMOVED lines=20> */
.L_x_1115:
[----:B------:R-:W-:Y:S05]  /*6610*/  BSYNC B0 ;  /* 0x0000000000007941 */ /* 0x000fea0003800000 */
.L_x_1107:
        /* <DEDUP_REMOVED lines=17> */
.L_x_1157:
[----:B------:R-:W-:Y:S05]  /*6730*/  BSYNC B0 ;  /* 0x0000000000007941 */ /* 0x000fea0003800000 */
.L_x_1156:
[----:B------:R-:W2:Y:S01]  /*6740*/  SYNCS.PHASECHK.TRANS64.TRYWAIT P3, [R15+URZ+0x2d8b0], R86 ;  /* 0x02d8b0560f0075a7 */ /* 0x000ea2000806017f */
[----:B------:R-:W-:Y:S04]  /*6750*/  BSSY B0, `(.L_x_1158) ;  /* 0x0000002000007945 */ /* 0x000fe80003800000 */
[----:B--2---:R-:W-:Y:S05]  /*6760*/  @!P3 BRA `(.L_x_1159) ;  /* 0x000001940028b947 */ /* 0x004fea0003800000 */
.L_x_1423:
[----:B------:R-:W-:Y:S05]  /*6770*/  BSYNC B0 ;  /* 0x0000000000007941 */ /* 0x000fea0003800000 */
.L_x_1158:
[----:B------:R-:W-:Y:S01]  /*6780*/  ISETP.GE.AND P3, PT, R23, R85, PT ;  /* 0x000000551700720c */ /* 0x000fe20003f66270 */
[----:B------:R-:W-:-:S12]  /*6790*/  BSSY B0, `(.L_x_1160) ;  /* 0x0000022000007945 */ /* 0x000fd80003800000 */
[----:B------:R-:W-:Y:S05]  /*67a0*/  @P3 BRA `(.L_x_1161) ;  /* 0x0000000000803947 */ /* 0x000fea0003800000 */
        /* <DEDUP_REMOVED lines=9> */
[C---:B------:R-:W-:Y:S01]  /*6840*/  LEA R32, P3, R28.reuse, UR4, 0x1 ;  /* 0x000000041c207c11 */ /* 0x040fe2000f8608ff */
[----:B------:R-:W-:Y:S01]  /*6850*/  ULDC UR4, c[0x0][0x2e4] ;  /* 0x0000b90000047ab9 */ /* 0x000fe20000000800 */
[C---:B------:R-:W-:Y:S02]  /*6860*/  VIADD R34, R19.reuse, 0x20 ;  /* 0x0000002013227836 */ /* 0x040fe40000000000 */
[----:B------:R-:W-:Y:S02]  /*6870*/  LEA.HI.X R33, R28, UR5, R29, 0x1, P3 ;  /* 0x000000051c217c11 */ /* 0x000fe400098f0c1d */
[----:B------:R-:W-:-:S13]  /*6880*/  ISETP.GE.AND P3, PT, R19, UR4, PT ;  /* 0x0000000413007c0c */ /* 0x000fda000bf66270 */
[----:B------:R-:W1:Y:S04]  /*6890*/  @!P3 LDS.128 R28, [R80] ;  /* 0x00000000501cb984 */ /* 0x000e680000000c00 */
[----:B-1----:R-:W-:Y:S01]  /*68a0*/  @!P3 STG.E.128 desc[UR38][R32.64], R28 ;  /* 0x0000001c2000b986 */ /* 0x002fe2000c101d26 */
[----:B------:R-:W-:Y:S01]  /*68b0*/  ISETP.GE.AND P3, PT, R34, UR4, PT ;  /* 0x0000000422007c0c */ /* 0x000fe2000bf66270 */
[----:B------:R-:W-:-:S12]  /*68c0*/  VIADD R34, R19, 0x10 ;  /* 0x0000001013227836 */ /* 0x000fd80000000000 */
[----:B------:R-:W1:Y:S04]  /*68d0*/  @!P3 LDS.128 R28, [R80+0x2000] ;  /* 0x00200000501cb984 */ /* 0x000e680000000c00 */
[----:B-1----:R-:W-:Y:S01]  /*68e0*/  @!P3 STG.E.128 desc[UR38][R32.64+0x40], R28 ;  /* 0x0000401c2000b986 */ /* 0x002fe2000c101d26 */
[----:B------:R-:W-:-:S13]  /*68f0*/  ISETP.GE.AND P3, PT, R102, UR4, PT ;  /* 0x0000000466007c0c */ /* 0x000fda000bf66270 */
[----:B------:R-:W1:Y:S04]  /*6900*/  @!P3 LDS.128 R28, [R80+0x4000] ;  /* 0x00400000501cb984 */ /* 0x000e680000000c00 */
[----:B-1----:R-:W-:Y:S01]  /*6910*/  @!P3 STG.E.128 desc[UR38][R32.64+0x80], R28 ;  /* 0x0000801c2000b986 */ /* 0x002fe2000c101d26 */
[----:B------:R-:W-:-:S13]  /*6920*/  ISETP.GE.AND P3, PT, R34, UR4, PT ;  /* 0x0000000422007c0c */ /* 0x000fda000bf66270 */
        /* <DEDUP_REMOVED lines=8> */
.L_x_1161:
[----:B------:R-:W-:Y:S05]  /*69b0*/  BSYNC B0 ;  /* 0x0000000000007941 */ /* 0x000fea0003800000 */
.L_x_1160:
[----:B------:R-:W4:Y:S01]  /*69c0*/  LDL.LU R20, [R1+0x8] ;  /* 0x0000080001147983 */ /* 0x000f220000300800 */
[----:B0-2---:R-:W-:Y:S02]  /*69d0*/  @!P4 VIADD R15, R15, 0x2d8c0 ;  /* 0x0002d8c00f0fc836 */ /* 0x005fe40000000000 */
[----:B------:R-:W-:Y:S01]  /*69e0*/  VIADD R18, R18, 0x1 ;  /* 0x0000000112127836 */ /* 0x000fe20000000000 */
[----:B------:R-:W-:Y:S01]  /*69f0*/  @!PT LDS RZ, [RZ] ;  /* 0x00000000fffff984 */ /* 0x000fe20000000800 */
[----:B------:R-:W-:Y:S01]  /*6a00*/  @!PT LDS RZ, [RZ] ;  /* 0x00000000fffff984 */ /* 0x000fe20000000800 */
[----:B------:R-:W-:Y:S01]  /*6a10*/  @!PT LDS RZ, [RZ] ;  /* 0x00000000fffff984 */ /* 0x000fe20000000800 */
[----:B------:R-:W-:Y:S01]  /*6a20*/  @!PT LDS RZ, [RZ] ;  /* 0x00000000fffff984 */ /* 0x000fe20000000800 */
[----:B------:R0:W-:Y:S06]  /*6a30*/  MEMBAR.ALL.CTA ;  /* 0x0000000000007992 */ /* 0x0001ec0000008000 */
[----:B0-----:R-:W0:Y:S01]  /*6a40*/  FENCE.VIEW.ASYNC.S ;  /* 0x00000000000073c6 */ /* 0x001e220000000000 */
[----:B------:R-:W-:Y:S01]  /*6a50*/  @!P4 PRMT R15, RZ, 0x654, R15 ;  /* 0x00000654ff0fc816 */ /* 0x000fe2000000000f */
[----:B0-----:R0:W-:Y:S01]  /*6a60*/  BAR.SYNC.DEFER_BLOCKING R109, 0x80 ;  /* 0x0002006d0000751d */ /* 0x0011e20000010000 */
[----:B------:R-:W-:-:S04]  /*6a70*/  ISETP.NE.AND P3, PT, R18, 0x2, PT ;  /* 0x000000021200780c */ /* 0x000fc80003f65270 */
[----:B------:R-:W-:Y:S01]  /*6a80*/  SEL R18, R18, RZ, P3 ;  /* 0x000000ff12127207 */ /* 0x000fe20001800000 */
[----:B------:R2:W-:Y:S02]  /*6a90*/  @!P4 SYNCS.ARRIVE.TRANS64.RED.A1T0 RZ, [R15+URZ], RZ ;  /* 0x000000ff0fffc9a7 */ /* 0x0005e4000810043f */
[----:B--2---:R-:W-:-:S04]  /*6aa0*/  SEL R15, RZ, 0x1, P3 ;  /* 0x00000001ff0f7807 */ /* 0x004fc80001800000 */
[----:B----4-:R-:W-:-:S05]  /*6ab0*/  LOP3.LUT R20, R20, R15, RZ, 0x3c, !PT ;  /* 0x0000000f14147212 */ /* 0x010fca00078e3cff */
[----:B------:R0:W-:Y:S01]  /*6ac0*/  STL [R1+0x8], R20 ;  /* 0x0000081401007387 */ /* 0x0001e20000100800 */
[----:B------:R-:W-:Y:S05]  /*6ad0*/  @P2 BRA `(.L_x_1162) ;  /* 0xffffffbc00882947 */ /* 0x000fea000383ffff */
[----:B0-----:R-:W0:Y:S01]  /*6ae0*/  S2R R20, SR_TID.X ;  /* 0x0000000000147919 */ /* 0x001e220000002100 */
[----:B------:R-:W-:Y:S02]  /*6af0*/  PLOP3.LUT P0, PT, PT, PT, PT, 0x8, 0x0 ;  /* 0x000000000000781c */ /* 0x000fe40003f0e170 */
[----:B0-----:R-:W-:-:S04]  /*6b00*/  SHF.R.U32.HI R20, RZ, 0x7, R20 ;  /* 0x00000007ff147819 */ /* 0x001fc80000011614 */
[----:B------:R-:W-:-:S13]  /*6b10*/  ISETP.NE.AND P5, PT, R20, 0x1, PT ;  /* 0x000000011400780c */ /* 0x000fda0003fa5270 */
[----:B------:R-:W-:Y:S06]  /*6b20*/  @!P5 BAR.ARV 0x9, 0x100 ;  /* 0x024400000000db1d */ /* 0x000fec0000002000 */
.L_x_1102:
[----:B------:R-:W4:Y:S02]  /*6b30*/  LDC.64 R4, c[0x0][0x9e0] ;  /* 0x00027800ff047b82 */ /* 0x000f240000000a00 */
[----:B----4-:R-:W-:Y:S01]  /*6b40*/  ISETP.GE.AND P1, PT, R5, 0x1, PT ;  /* 0x000000010500780c */ /* 0x010fe20003f26270 */
[----:B------:R-:W-:-:S12]  /*6b50*/  @P0 BRA `(.L_x_1163) ;  /* 0x00000000000c0947 */ /* 0x000fd80003800000 */
[----:B------:R-:W4:Y:S01]  /*6b60*/  FENCE.VIEW.ASYNC.G ;  /* 0x00000000000073c6 */ /* 0x000f220000000100 */
[----:B------:R-:W-:Y:S05]  /*6b70*/  WARPSYNC.ALL ;  /* 0x0000000000007948 */ /* 0x000fea0003800000 */
[----:B----4-:R-:W-:Y:S06]  /*6b80*/  BAR.ARV 0xc, 0x1a0 ;  /* 0x0306800000007b1d */ /* 0x010fec0000002000 */
.L_x_1163:
[----:B------:R-:W-:Y:S01]  /*6b90*/  IMAD.IADD R0, R108, 0x1, R4 ;  /* 0x000000016c007824 */ /* 0x000fe200078e0204 */
[----:B------:R-:W-:Y:S06]  /*6ba0*/  @!P1 BRA `(.L_x_1164) ;  /* 0x0000000000489947 */ /* 0x000fec0003800000 */
[C---:B------:R-:W-:Y:S01]  /*6bb0*/  ISETP.GT.AND P0, PT, R108.reuse, RZ, PT ;  /* 0x000000ff6c00720c */ /* 0x040fe20003f04270 */
[----:B------:R-:W-:Y:S01]  /*6bc0*/  BSSY B0, `(.L_x_1165) ;  /* 0x000000e000007945 */ /* 0x000fe20003800000 */
[----:B------:R-:W-:-:S11]  /*6bd0*/  VIADD R3, R108, 0xffffffff ;  /* 0xffffffff6c037836 */ /* 0x000fd60000000000 */
[----:B------:R-:W-:Y:S05]  /*6be0*/  @P0 BRA `(.L_x_1166) ;  /* 0x00000000001c0947 */ /* 0x000fea0003800000 */
[----:B------:R-:W-:Y:S01]  /*6bf0*/  ISETP.NE.AND P0, PT, R5, 0x1, PT ;  /* 0x000000010500780c */ /* 0x000fe20003f05270 */
[----:B------:R-:W-:-:S12]  /*6c00*/  IMAD.MOV R3, RZ, RZ, -R108 ;  /* 0x000000ffff037224 */ /* 0x000fd800078e0a6c */
[----:B------:R-:W4:Y:S02]  /*6c10*/  @P0 LDC.64 R6, c[0x0][0x9e8] ;  /* 0x00027a00ff060b82 */ /* 0x000f240000000a00 */
[----:B----4-:R-:W-:-:S05]  /*6c20*/  @P0 IMAD.HI.U32 R4, R3, R6, RZ ;  /* 0x0000000603040227 */ /* 0x010fca00078e00ff */
[----:B------:R-:W-:-:S04]  /*6c30*/  @P0 SHF.R.U32.HI R3, RZ, R7, R4 ;  /* 0x00000007ff030219 */ /* 0x000fc80000011604 */
[----:B------:R-:W-:Y:S01]  /*6c40*/  LOP3.LUT R3, RZ, R3, RZ, 0x33, !PT ;  /* 0x00000003ff037212 */ /* 0x000fe200078e33ff */
[----:B------:R-:W-:Y:S06]  /*6c50*/  BRA `(.L_x_1167) ;  /* 0x0000000000107947 */ /* 0x000fec0003800000 */
.L_x_1166:
[----:B------:R-:W-:-:S13]  /*6c60*/  ISETP.NE.AND P0, PT, R5, 0x1, PT ;  /* 0x000000010500780c */ /* 0x000fda0003f05270 */
[----:B------:R-:W4:Y:S02]  /*6c70*/  @P0 LDC.64 R6, c[0x0][0x9e8] ;  /* 0x00027a00ff060b82 */ /* 0x000f240000000a00 */
[----:B----4-:R-:W-:-:S05]  /*6c80*/  @P0 IMAD.HI.U32 R4, R3, R6, RZ ;  /* 0x0000000603040227 */ /* 0x010fca00078e00ff */
[----:B------:R-:W-:-:S07]  /*6c90*/  @P0 SHF.R.U32.HI R3, RZ, R7, R4 ;  /* 0x00000007ff030219 */ /* 0x000fce0000011604 */
.L_x_1167:
[----:B------:R-:W-:Y:S05]  /*6ca0*/  BSYNC B0 ;  /* 0x0000000000007941 */ /* 0x000fea0003800000 */
.L_x_1165:
[----:B------:R-:W-:-:S05]  /*6cb0*/  IMAD R3, R3, R5, R5 ;  /* 0x0000000503037224 */ /* 0x000fca00078e0205 */
[----:B------:R-:W-:-:S07]  /*6cc0*/  VIMNMX R0, R0, R3, PT ;  /* 0x0000000300007248 */ /* 0x000fce0003fe0100 */
.L_x_1164:
[----:B------:R-:W-:Y:S01]  /*6cd0*/  VIADD R0, R0, 0x7f ;  /* 0x0000007f00007836 */ /* 0x000fe20000000000 */
[----:B------:R-:W-:-:S04]  /*6ce0*/  ULDC UR4, c[0x0][0x9dc] ;  /* 0x0002770000047ab9 */ /* 0x000fc80000000800 */
[----:B------:R-:W-:-:S04]  /*6cf0*/  SHF.R.S32.HI R3, RZ, 0x1f, R0 ;  /* 0x0000001fff037819 */ /* 0x000fc80000011400 */
[----:B------:R-:W-:Y:S01]  /*6d00*/  LEA.HI R3, R3, R0, RZ, 0x7 ;  /* 0x0000000003037211 */ /* 0x000fe200078f38ff */
[----:B------:R-:W-:-:S03]  /*6d10*/  VIADD R0, R106, -UR4 ;  /* 0x800000046a007c36 */ /* 0x000fc60008000000 */
        /* <DEDUP_REMOVED lines=8> */
[----:B------:R-:W4:Y:S02]  /*6da0*/  @P0 LDC.64 R6, c[0x0][0x9e8] ;  /* 0x00027a00ff060b82 */ /* 0x000f240000000a00 */
[----:B----4-:R-:W-:-:S05]  /*6db0*/  @P0 IMAD.HI.U32 R4, R3, R6, RZ ;  /* 0x0000000603040227 */ /* 0x010fca00078e00ff */
[----:B------:R-:W-:-:S04]  /*6dc0*/  @P0 SHF.R.U32.HI R3, RZ, R7, R4 ;  /* 0x00000007ff030219 */ /* 0x000fc80000011604 */
[----:B------:R-:W-:Y:S01]  /*6dd0*/  LOP3.LUT R106, RZ, R3, RZ, 0x33, !PT ;  /* 0x00000003ff6a7212 */ /* 0x000fe200078e33ff */
[----:B------:R-:W-:Y:S06]  /*6de0*/  BRA `(.L_x_1171) ;  /* 0x0000000000107947 */ /* 0x000fec0003800000 */
.L_x_1170:
[----:B------:R-:W-:-:S13]  /*6df0*/  ISETP.NE.AND P0, PT, R5, 0x1, PT ;  /* 0x000000010500780c */ /* 0x000fda0003f05270 */
[----:B------:R-:W4:Y:S02]  /*6e00*/  @P0 LDC.64 R6, c[0x0][0x9e8] ;  /* 0x00027a00ff060b82 */ /* 0x000f240000000a00 */
[----:B----4-:R-:W-:-:S05]  /*6e10*/  @P0 IMAD.HI.U32 R6, R106, R6, RZ ;  /* 0x000000066a060227 */ /* 0x010fca00078e00ff */
[----:B------:R-:W-:-:S07]  /*6e20*/  @P0 SHF.R.U32.HI R106, RZ, R7, R6 ;  /* 0x00000007ff6a0219 */ /* 0x000fce0000011606 */
.L_x_1171:
[----:B------:R-:W-:Y:S05]  /*6e30*/  BSYNC B0 ;  /* 0x0000000000007941 */ /* 0x000fea0003800000 */
.L_x_1169:
[----:B------:R-:W-:-:S05]  /*6e40*/  IMAD R3, R106, R5, RZ ;  /* 0x000000056a037224 */ /* 0x000fca00078e02ff */
[----:B------:R-:W-:-:S07]  /*6e50*/  VIMNMX R0, R0, R3, !PT ;  /* 0x0000000300007248 */ /* 0x000fce0007fe0100 */
.L_x_1168:
[----:B------:R-:W-:Y:S01]  /*6e60*/  SHF.R.S32.HI R3, RZ, 0x1f, R0 ;  /* 0x0000001fff037819 */ /* 0x000fe20000011400 */
[----:B------:R-:W-:Y:S01]  /*6e70*/  IMAD.MOV.U32 R36, RZ, RZ, RZ ;  /* 0x000000ffff247224 */ /* 0x000fe200078e00ff */
[----:B------:R-:W-:Y:S01]  /*6e80*/  PLOP3.LUT P0, PT, PT, PT, PT, 0x80, 0x0 ;  /* 0x000000000000781c */ /* 0x000fe20003f0f070 */
[----:B------:R-:W-:Y:S01]  /*6e90*/  IMAD.MOV.U32 R21, RZ, RZ, RZ ;  /* 0x000000ffff157224 */ /* 0x000fe200078e00ff */
[----:B------:R-:W-:Y:S02]  /*6ea0*/  LEA.HI R3, R3, R0, RZ, 0x7 ;  /* 0x0000000003037211 */ /* 0x000fe400078f38ff */
[----:B------:R-:W-:Y:S02]  /*6eb0*/  CS2R R134, SRZ ;  /* 0x0000000000867805 */ /* 0x000fe4000001ff00 */
[----:B------:R-:W-:Y:S02]  /*6ec0*/  CS2R R132, SRZ ;  /* 0x0000000000847805 */ /* 0x000fe4000001ff00 */
[----:B------:R-:W-:-:S02]  /*6ed0*/  CS2R R130, SRZ ;  /* 0x0000000000827805 */ /* 0x000fc4000001ff00 */
[----:B------:R-:W-:Y:S02]  /*6ee0*/  SHF.R.S32.HI R3, RZ, 0x7, R3 ;  /* 0x00000007ff037819 */ /* 0x000fe40000011403 */
[----:B------:R-:W-:Y:S02]  /*6ef0*/  CS2R R128, SRZ ;  /* 0x0000000000807805 */ /* 0x000fe4000001ff00 */
[----:B------:R-:W-:Y:S02]  /*6f00*/  CS2R R126, SRZ ;  /* 0x00000000007e7805 */ /* 0x000fe4000001ff00 */
[----:B------:R-:W-:Y:S02]  /*6f10*/  CS2R R124, SRZ ;  /* 0x00000000007c7805 */ /* 0x000fe4000001ff00 */
[----:B------:R-:W-:Y:S02]  /*6f20*/  VIMNMX R4, RZ, R3, !PT ;  /* 0x00000003ff047248 */ /* 0x000fe40007fe0100 */
[----:B------:R-:W-:-:S02]  /*6f30*/  CS2R R122, SRZ ;  /* 0x00000000007a7805 */ /* 0x000fc4000001ff00 */
[----:B------:R-:W-:Y:S02]  /*6f40*/  CS2R R120, SRZ ;  /* 0x0000000000787805 */ /* 0x000fe4000001ff00 */
[----:B------:R-:W-:Y:S02]  /*6f50*/  CS2R R118, SRZ ;  /* 0x0000000000767805 */ /* 0x000fe4000001ff00 */
[----:B------:R-:W-:Y:S01]  /*6f60*/  ISETP.GT.AND P1, PT, R88, R4, PT ;  /* 0x000000045800720c */ /* 0x000fe20003f24270 */
[----:B------:R4:W-:Y:S01]  /*6f70*/  STL [R1+0x38], R4 ;  /* 0x0000380401007387 */ /* 0x0009e20000100800 */
[----:B------:R-:W-:Y:S02]  /*6f80*/  CS2R R116, SRZ ;  /* 0x0000000000747805 */ /* 0x000fe4000001ff00 */
[----:B------:R-:W-:Y:S02]  /*6f90*/  CS2R R114, SRZ ;  /* 0x0000000000727805 */ /* 0x000fe4000001ff00 */
[----:B------:R-:W-:-:S02]  /*6fa0*/  CS2R R112, SRZ ;  /* 0x0000000000707805 */ /* 0x000fc4000001ff00 */
[----:B------:R-:W-:Y:S01]  /*6fb0*/  CS2R R110, SRZ ;  /* 0x00000000006e7805 */ /* 0x000fe2000001ff00 */
[----:B-1----:R-:W-:Y:S01]  /*6fc0*/  IMAD.MOV.U32 R109, RZ, RZ, RZ ;  /* 0x000000ffff6d7224 */ /* 0x002fe200078e00ff */
[----:B------:R-:W-:Y:S02]  /*6fd0*/  CS2R R26, SRZ ;  /* 0x00000000001a7805 */ /* 0x000fe4000001ff00 */
[----:B------:R-:W-:Y:S01]  /*6fe0*/  CS2R R106, SRZ ;  /* 0x00000000006a7805 */ /* 0x000fe2000001ff00 */
[----:B------:R-:W-:Y:S01]  /*6ff0*/  IMAD.MOV.U32 R104, RZ, RZ, RZ ;  /* 0x000000ffff687224 */ /* 0x000fe200078e00ff */
[----:B------:R-:W-:Y:S02]  /*7000*/  CS2R R102, SRZ ;  /* 0x0000000000667805 */ /* 0x000fe4000001ff00 */
[----:B------:R-:W-:Y:S02]  /*7010*/  CS2R R100, SRZ ;  /* 0x0000000000647805 */ /* 0x000fe4000001ff00 */
[----:B------:R-:W-:-:S02]  /*7020*/  CS2R R98, SRZ ;  /* 0x0000000000627805 */ /* 0x000fc4000001ff00 */
[----:B------:R-:W-:Y:S01]  /*7030*/  CS2R R96, SRZ ;  /* 0x0000000000607805 */ /* 0x000fe2000001ff00 */
[----:B------:R-:W-:Y:S01]  /*7040*/  IMAD.MOV.U32 R34, RZ, RZ, RZ ;  /* 0x000000ffff227224 */ /* 0x000fe200078e00ff */
[----:B------:R-:W-:Y:S01]  /*7050*/  CS2R R6, SRZ ;  /* 0x0000000000067805 */ /* 0x000fe2000001ff00 */
[----:B------:R-:W-:Y:S01]  /*7060*/  IMAD.MOV.U32 R93, RZ, RZ, RZ ;  /* 0x000000ffff5d7224 */ /* 0x000fe200078e00ff */
[----:B------:R-:W-:Y:S01]  /*7070*/  CS2R R90, SRZ ;  /* 0x00000000005a7805 */ /* 0x000fe2000001ff00 */
[----:B--23--:R-:W-:Y:S02]  /*7080*/  IMAD.MOV.U32 R30, RZ, RZ, RZ ;  /* 0x000000ffff1e7224 */ /* 0x00cfe400078e00ff */
[----:B------:R-:W-:Y:S01]  /*7090*/  IMAD.MOV.U32 R3, RZ, RZ, RZ ;  /* 0x000000ffff037224 */ /* 0x000fe200078e00ff */
[----:B----4-:R-:W-:Y:S06]  /*70a0*/  @!P1 BRA `(.L_x_1172) ;  /* 0x0000011000489947 */ /* 0x010fec0003800000 */
[----:B------:R-:W1:Y:S01]  /*70b0*/  S2R R4, SR_TID.X ;  /* 0x0000000000047919 */ /* 0x000e620000002100 */
[----:B------:R-:W-:Y:S01]  /*70c0*/  UMOV UR4, 0xffffffff ;  /* 0xffffffff00047882 */ /* 0x000fe20000000000 */
[----:B-1----:R-:W-:-:S05]  /*70d0*/  VIADD R46, R4, 0xffffff80 ;  /* 0xffffff80042e7836 */ /* 0x002fca0000000000 */
[----:B------:R-:W-:-:S04]  /*70e0*/  SHF.R.S32.HI R59, RZ, 0x1f, R46 ;  /* 0x0000001fff3b7819 */ /* 0x000fc8000001142e */
[----:B------:R-:W-:-:S04]  /*70f0*/  LEA.HI R47, R59, R46, RZ, 0x7 ;  /* 0x0000002e3b2f7211 */ /* 0x000fc800078f38ff */
[----:B------:R-:W-:Y:S01]  /*7100*/  SHF.R.S32.HI R44, RZ, 0x7, R47 ;  /* 0x00000007ff2c7819 */ /* 0x000fe2000001142f */
[----:B------:R-:W-:Y:S06]  /*7110*/  BRA.DIV UR4, `(.L_x_1173) ;  /* 0x0000018a04d07947 */ /* 0x000fec000b800000 */
[----:B------:R-:W1:Y:S04]  /*7120*/  SHFL.IDX PT, R0, R44, RZ, 0x1f ;  /* 0x00001fff2c007589 */ /* 0x000e6800000e0000 */
[----:B-1----:R1:W-:Y:S02]  /*7130*/  STL [R1+0xc], R0 ;  /* 0x00000c0001007387 */ /* 0x0023e40000100800 */
.L_x_1426:
[----:B------:R-:W1:Y:S01]  /*7140*/  LDL R3, [R1+0xc] ;  /* 0x00000c0001037983 */ /* 0x000e620000100800 */
[----:B------:R-:W-:Y:S01]  /*7150*/  VIADD R4, R2, 0x21800 ;  /* 0x0002180002047836 */ /* 0x000fe20000000000 */
[----:B------:R-:W-:Y:S04]  /*7160*/  BSSY B6, `(.L_x_1174) ;  /* 0x000001e000067945 */ /* 0x000fe80003800000 */
[----:B------:R-:W-:Y:S01]  /*7170*/  LOP3.LUT P0, RZ, R4, 0x3ff, RZ, 0xc0, !PT ;  /* 0x000003ff04ff7812 */ /* 0x000fe2000780c0ff */
[----:B-1----:R-:W-:-:S05]  /*7180*/  IMAD.HI R0, R3, 0x55555556, RZ ;  /* 0x5555555603007827 */ /* 0x002fca00078e02ff */
[----:B------:R-:W-:-:S05]  /*7190*/  LEA.HI R0, R0, R0, RZ, 0x1 ;  /* 0x0000000000007211 */ /* 0x000fca00078f08ff */
[----:B------:R-:W-:-:S04]  /*71a0*/  IMAD R3, R0, -0x3, R3 ;  /* 0xfffffffd00037824 */ /* 0x000fc800078e0203 */
[C---:B------:R-:W-:Y:S02]  /*71b0*/  IMAD R0, R3.reuse, 0x1000, R2 ;  /* 0x0000100003007824 */ /* 0x040fe400078e0202 */
[----:B------:R-:W-:Y:S02]  /*71c0*/  IMAD R3, R3, 0x2000, R4 ;  /* 0x0000200003037824 */ /* 0x000fe400078e0204 */
[----:B------:R-:W-:-:S03]  /*71d0*/  VIADD R0, R0, 0xc400 ;  /* 0x0000c40000007836 */ /* 0x000fc60000000000 */
[----:B------:R-:W-:Y:S02]  /*71e0*/  SHF.R.U32.HI R3, RZ, 0x4, R3 ;  /* 0x00000004ff037819 */ /* 0x000fe40000011603 */
[----:B------:R-:W-:Y:S02]  /*71f0*/  SHF.R.U32.HI R0, RZ, 0x4, R0 ;  /* 0x00000004ff007819 */ /* 0x000fe40000011600 */
[----:B------:R-:W-:Y:S02]  /*7200*/  LOP3.LUT R3, R3, 0x3fff, RZ, 0xc0, !PT ;  /* 0x00003fff03037812 */ /* 0x000fe400078ec0ff */
[----:B------:R-:W-:-:S03]  /*7210*/  LOP3.LUT R45, R0, 0x3fff, RZ, 0xc0, !PT ;  /* 0x00003fff002d7812 */ /* 0x000fc600078ec0ff */
[----:B------:R1:W-:Y:S01]  /*7220*/  STL [R1+0x14], R3 ;  /* 0x0000140301007387 */ /* 0x0003e20000100800 */
[----:B------:R-:W-:Y:S05]  /*7230*/  @!P0 BRA `(.L_x_1175) ;  /* 0x0000000000408947 */ /* 0x000fea0003800000 */
[----:B------:R-:W-:Y:S01]  /*7240*/  MOV R0, 0x0 ;  /* 0x0000000000007802 */ /* 0x000fe20000000f00 */
[----:B------:R-:W-:Y:S01]  /*7250*/  ULDC.64 UR4, c[0x4][0xa8] ;  /* 0x01002a0000047ab9 */ /* 0x000fe20000000a00 */
[----:B------:R-:W-:Y:S01]  /*7260*/  ULDC.64 UR6, c[0x4][0xb0] ;  /* 0x01002c0000067ab9 */ /* 0x000fe20000000a00 */
[----:B------:R-:W-:Y:S01]  /*7270*/  IMAD.U32 R4, RZ, RZ, UR4 ;  /* 0x00000004ff047e24 */ /* 0x000fe2000f8e00ff */
[----:B0-2---:R0:W2:Y:S01]  /*7280*/  LDC.64 R14, c[0x4][R0] ;  /* 0x01000000000e7b82 */ /* 0x0050a20000000a00 */
        /* <DEDUP_REMOVED lines=10> */
[----:B-12--5:R-:W-:Y:S05]  /*7330*/  CALL.ABS.NOINC R14 ;  /* 0x000000000e007343 */ /* 0x026fea0003c00000 */
.L_x_1175:
[----:B------:R-:W-:Y:S05]  /*7340*/  BSYNC B6 ;  /* 0x0000000000067941 */ /* 0x000fea0003800000 */
.L_x_1174:
[----:B------:R-:W-:Y:S02]  /*7350*/  ULDC UR4, c[0x0][0x3d4] ;  /* 0x0000f50000047ab9 */ /* 0x000fe40000000800 */
[----:B------:R-:W-:-:S13]  /*7360*/  ISETP.LT.AND P0, PT, RZ, UR4, PT ;  /* 0x00000004ff007c0c */ /* 0x000fda000bf01270 */
[----:B------:R-:W-:Y:S05]  /*7370*/  @P0 BRA `(.L_x_1176) ;  /* 0x0000000000400947 */ /* 0x000fea0003800000 */
[----:B------:R-:W3:Y:S02]  /*7380*/  LDL R20, [R1+0x50] ;  /* 0x0000500001147983 */ /* 0x000ee40000100800 */
[----:B---3--:R-:W-:-:S04]  /*7390*/  LEA.HI R0, R20, R20, RZ, 0x1 ;  /* 0x0000001414007211 */ /* 0x008fc800078f08ff */
[----:B------:R-:W-:-:S05]  /*73a0*/  LOP3.LUT R0, R0, 0xfffffffe, RZ, 0xc0, !PT ;  /* 0xfffffffe00007812 */ /* 0x000fca00078ec0ff */
[----:B------:R-:W-:-:S05]  /*73b0*/  IMAD.IADD R0, R20, 0x1, -R0 ;  /* 0x0000000114007824 */ /* 0x000fca00078e0a00 */
[----:B-1----:R-:W-:-:S04]  /*73c0*/  SHF.L.U32 R3, R0, 0x1f, RZ ;  /* 0x0000001f00037819 */ /* 0x002fc800000006ff */
[----:B------:R1:W3:Y:S03]  /*73d0*/  SYNCS.PHASECHK.TRANS64.TRYWAIT P0, [R2+URZ+0x2d800], R3 ;  /* 0x02d80003020075a7 */ /* 0x0002e6000800017f */
[----:B---3--:R-:W-:Y:S05]  /*73e0*/  @!P0 NANOSLEEP.SYNCS 0x989680 ;  /* 0x009896800000895d */ /* 0x008fea0003900000 */
[----:B------:R-:W3:Y:S01]  /*73f0*/  @!P0 SYNCS.PHASECHK.TRANS64 P0, [R2+URZ+0x2d800], R3 ;  /* 0x02d80003020085a7 */ /* 0x000ee2000800007f */
[----:B------:R-:W-:Y:S04]  /*7400*/  BSSY B0, `(.L_x_1177) ;  /* 0x0000006000007945 */ /* 0x000fe80003800000 */
[----:B---3--:R-:W-:Y:S05]  /*7410*/  @P0 BRA `(.L_x_1178) ;  /* 0x0000000000100947 */ /* 0x008fea0003800000 */
.L_x_1179:
[----:B---3--:R3:W4:Y:S02]  /*7420*/  SYNCS.PHASECHK.TRANS64.TRYWAIT P0, [R2+URZ+0x2d800], R3 ;  /* 0x02d80003020075a7 */ /* 0x008724000800017f */
[----:B----4-:R-:W-:Y:S05]  /*7430*/  @!P0 NANOSLEEP.SYNCS 0x989680 ;  /* 0x009896800000895d */ /* 0x010fea0003900000 */
[----:B------:R-:W4:Y:S02]  /*7440*/  @!P0 SYNCS.PHASECHK.TRANS64 P0, [R2+URZ+0x2d800], R3 ;  /* 0x02d80003020085a7 */ /* 0x000f24000800007f */
[----:B----4-:R-:W-:Y:S05]  /*7450*/  @!P0 BRA `(.L_x_1179) ;  /* 0xfffffffc00f08947 */ /* 0x010fea000383ffff */
.L_x_1178:
[----:B------:R-:W-:Y:S05]  /*7460*/  BSYNC B0 ;  /* 0x0000000000007941 */ /* 0x000fea0003800000 */
.L_x_1177:
[----:B------:R-:W-:Y:S05]  /*7470*/  BRA `(.L_x_1180) ;  /* 0x0000003c005c7947 */ /* 0x000fea0003800000 */
.L_x_1176:
[----:B-1----:R-:W3:Y:S01]  /*7480*/  LDL R3, [R1+0x58] ;  /* 0x0000580001037983 */ /* 0x002ee20000100800 */
[----:B-----5:R-:W-:Y:S01]  /*7490*/  SHF.R.S32.HI R0, RZ, 0x1f, R105 ;  /* 0x0000001fff007819 */ /* 0x020fe20000011469 */
[----:B------:R-:W-:Y:S01]  /*74a0*/  ULDC.64 UR4, c[0x0][0x3d8] ;  /* 0x0000f60000047ab9 */ /* 0x000fe20000000a00 */
[----:B------:R-:W-:Y:S01]  /*74b0*/  ULDC.64 UR6, c[0x0][0x3e8] ;  /* 0x0000fa0000067ab9 */ /* 0x000fe20000000a00 */
[----:B------:R-:W-:Y:S01]  /*74c0*/  IMAD.WIDE.U32 R48, R105, UR4, RZ ;  /* 0x0000000469307c25 */ /* 0x000fe2000f8e00ff */
[----:B------:R-:W-:Y:S02]  /*74d0*/  SHF.R.S32.HI R61, RZ, 0x1f, R16 ;  /* 0x0000001fff3d7819 */ /* 0x000fe40000011410 */
[----:B------:R-:W-:Y:S01]  /*74e0*/  SHF.R.S32.HI R62, RZ, 0x1f, R19 ;  /* 0x0000001fff3e7819 */ /* 0x000fe20000011413 */
[C---:B------:R-:W-:Y:S02]  /*74f0*/  IMAD R4, R0.reuse, UR4, RZ ;  /* 0x0000000400047c24 */ /* 0x040fe4000f8e02ff */
[----:B------:R-:W-:-:S02]  /*7500*/  IMAD R0, R0, UR6, RZ ;  /* 0x0000000600007c24 */ /* 0x000fc4000f8e02ff */
[C---:B------:R-:W-:Y:S02]  /*7510*/  IMAD R57, R105.reuse, UR5, R4 ;  /* 0x0000000569397c24 */ /* 0x040fe4000f8e0204 */
[C---:B------:R-:W-:Y:S02]  /*7520*/  IMAD R55, R105.reuse, UR7, R0 ;  /* 0x0000000769377c24 */ /* 0x040fe4000f8e0200 */
[----:B------:R-:W-:-:S04]  /*7530*/  IMAD.WIDE.U32 R50, R105, UR6, RZ ;  /* 0x0000000669327c25 */ /* 0x000fc8000f8e00ff */
[----:B------:R-:W-:Y:S02]  /*7540*/  IMAD.IADD R57, R57, 0x1, R49 ;  /* 0x0000000139397824 */ /* 0x000fe400078e0231 */
[----:B------:R-:W-:Y:S01]  /*7550*/  IMAD.IADD R55, R55, 0x1, R51 ;  /* 0x0000000137377824 */ /* 0x000fe200078e0233 */
[----:B---3--:R-:W-:-:S13]  /*7560*/  LOP3.LUT P0, RZ, R3, 0x1bf, RZ, 0xc0, !PT ;  /* 0x000001bf03ff7812 */ /* 0x008fda000780c0ff */
[----:B------:R-:W-:Y:S05]  /*7570*/  @!P0 BRA `(.L_x_1181) ;  /* 0x0000000000408947 */ /* 0x000fea0003800000 */
[----:B------:R-:W-:Y:S01]  /*7580*/  MOV R0, 0x0 ;  /* 0x0000000000007802 */ /* 0x000fe20000000f00 */
[----:B------:R-:W-:Y:S01]  /*7590*/  ULDC.64 UR4, c[0x4][0xa8] ;  /* 0x01002a0000047ab9 */ /* 0x000fe20000000a00 */
[----:B------:R-:W-:Y:S01]  /*75a0*/  ULDC.64 UR6, c[0x4][0xb0] ;  /* 0x01002c0000067ab9 */ /* 0x000fe20000000a00 */
[----:B------:R-:W-:Y:S01]  /*75b0*/  IMAD.U32 R4, RZ, RZ, UR4 ;  /* 0x00000004ff047e24 */ /* 0x000fe2000f8e00ff */
[----:B0-2---:R0:W1:Y:S01]  /*75c0*/  LDC.64 R14, c[0x4][R0] ;  /* 0x01000000000e7b82 */ /* 0x0050620000000a00 */
        /* <DEDUP_REMOVED lines=11> */
.L_x_1181:
[----:B------:R-:W3:Y:S01]  /*7680*/  LDL R56, [R1+0x34] ;  /* 0x0000340001387983 */ /* 0x000ee20000100800 */
[----:B------:R-:W1:Y:S01]  /*7690*/  LDC.64 R12, c[0x0][0x3d8] ;  /* 0x0000f600ff0c7b82 */ /* 0x000e620000000a00 */
[----:B------:R-:W-:Y:S02]  /*76a0*/  ULDC.U8 UR4, c[0x0][0x3f0] ;  /* 0x0000fc0000047ab9 */ /* 0x000fe40000000000 */
[----:B------:R-:W4:Y:S05]  /*76b0*/  LDL R20, [R1+0x40] ;  /* 0x0000400001147983 */ /* 0x000f2a0000100800 */
[----:B------:R-:W5:Y:S01]  /*76c0*/  LDC.64 R10, c[0x0][0x3e8] ;  /* 0x0000fa00ff0a7b82 */ /* 0x000f620000000a00 */
[----:B------:R-:W-:Y:S01]  /*76d0*/  ISETP.NE.AND P0, PT, RZ, UR4, PT ;  /* 0x00000004ff007c0c */ /* 0x000fe2000bf05270 */
[----:B------:R-:W-:Y:S01]  /*76e0*/  BSSY B0, `(.L_x_1182) ;  /* 0x00003a8000007945 */ /* 0x000fe20003800000 */
[----:B---3--:R-:W-:Y:S01]  /*76f0*/  SHF.R.S32.HI R3, RZ, 0x1f, R56 ;  /* 0x0000001fff037819 */ /* 0x008fe20000011438 */
[----:B-1----:R-:W-:-:S04]  /*7700*/  IMAD.WIDE.U32 R52, R56, R12, RZ ;  /* 0x0000000c38347225 */ /* 0x002fc800078e00ff */
[C---:B------:R-:W-:Y:S02]  /*7710*/  IMAD R4, R3.reuse, R12, RZ ;  /* 0x0000000c03047224 */ /* 0x040fe400078e02ff */
[-C--:B-----5:R-:W-:Y:S02]  /*7720*/  IMAD R6, R3, R10.reuse, RZ ;  /* 0x0000000a03067224 */ /* 0x0a0fe400078e02ff */
[C---:B----4-:R-:W-:Y:S02]  /*7730*/  IMAD R0, R56.reuse, -0xc0, R20 ;  /* 0xffffff4038007824 */ /* 0x050fe400078e0214 */
[----:B0-2---:R-:W-:-:S04]  /*7740*/  IMAD.WIDE.U32 R14, R56, R10, RZ ;  /* 0x0000000a380e7225 */ /* 0x005fc800078e00ff */
[C---:B------:R-:W-:Y:S02]  /*7750*/  IMAD R3, R56.reuse, R13, R4 ;  /* 0x0000000d38037224 */ /* 0x040fe400078e0204 */
[----:B------:R-:W-:Y:S01]  /*7760*/  IMAD R5, R56, R11, R6 ;  /* 0x0000000b38057224 */ /* 0x000fe200078e0206 */
[----:B------:R-:W-:Y:S01]  /*7770*/  VIMNMX R4, R0, 0xc0, PT ;  /* 0x000000c000047848 */ /* 0x000fe20003fe0100 */
[----:B------:R-:W-:Y:S02]  /*7780*/  IMAD.IADD R60, R53, 0x1, R3 ;  /* 0x00000001353c7824 */ /* 0x000fe400078e0203 */
[----:B------:R-:W-:Y:S01]  /*7790*/  IMAD.IADD R0, R15, 0x1, R5 ;  /* 0x000000010f007824 */ /* 0x000fe200078e0205 */
[----:B------:R-:W-:Y:S06]  /*77a0*/  @!P0 BRA `(.L_x_1183) ;  /* 0x0000001c00108947 */ /* 0x000fec0003800000 */
[----:B------:R-:W0:Y:S01]  /*77b0*/  LDC R54, c[0x0][0x428] ;  /* 0x00010a00ff367b82 */ /* 0x000e220000000800 */
        /* <DEDUP_REMOVED lines=15> */
[----:B------:R-:W-:Y:S01]  /*78b0*/  SHF.R.S32.HI R58, RZ, 0x1f, R23 ;  /* 0x0000001fff3a7819 */ /* 0x000fe20000011417 */
[----:B------:R-:W-:Y:S01]  /*78c0*/  IMAD.MOV.U32 R4, RZ, RZ, R16 ;  /* 0x000000ffff047224 */ /* 0x000fe200078e0010 */
[----:B------:R-:W-:Y:S01]  /*78d0*/  ULDC UR4, c[0x0][0x3d4] ;  /* 0x0000f50000047ab9 */ /* 0x000fe20000000800 */
[----:B------:R-:W-:Y:S01]  /*78e0*/  IMAD.MOV.U32 R5, RZ, RZ, R61 ;  /* 0x000000ffff057224 */ /* 0x000fe200078e003d */
[----:B------:R-:W-:Y:S01]  /*78f0*/  ISETP.GE.AND P4, PT, R16, UR4, PT ;  /* 0x0000000410007c0c */ /* 0x000fe2000bf86270 */
[CC--:B------:R-:W-:Y:S01]  /*7900*/  IMAD R20, R58.reuse, R12.reuse, RZ ;  /* 0x0000000c3a147224 */ /* 0x0c0fe200078e02ff */
[----:B------:R-:W-:Y:S01]  /*7910*/  ULDC.64 UR6, c[0x0][0x3c8] ;  /* 0x0000f20000067ab9 */ /* 0x000fe20000000a00 */
[----:B------:R-:W-:Y:S01]  /*7920*/  IMAD.WIDE.U32 R6, R23, R12, R4 ;  /* 0x0000000c17067225 */ /* 0x000fe200078e0004 */
[----:B------:R-:W-:Y:S01]  /*7930*/  ULDC.64 UR8, c[0x0][0x3e0] ;  /* 0x0000f80000087ab9 */ /* 0x000fe20000000a00 */
[----:B------:R-:W-:Y:S02]  /*7940*/  CS2R R40, SRZ ;  /* 0x0000000000287805 */ /* 0x000fe4000001ff00 */
[----:B------:R-:W-:Y:S01]  /*7950*/  CS2R R42, SRZ ;  /* 0x00000000002a7805 */ /* 0x000fe2000001ff00 */
[----:B------:R-:W-:-:S02]  /*7960*/  IMAD R24, R58, R10, RZ ;  /* 0x0000000a3a187224 */ /* 0x000fc400078e02ff */
[----:B------:R-:W-:Y:S01]  /*7970*/  IMAD.WIDE.U32 R8, R23, R10, R4 ;  /* 0x0000000a17087225 */ /* 0x000fe200078e0004 */
[----:B------:R-:W-:-:S03]  /*7980*/  IADD3 R4, P1, R6, R48, RZ ;  /* 0x0000003006047210 */ /* 0x000fc60007f3e0ff */
[C---:B------:R-:W-:Y:S01]  /*7990*/  IMAD R20, R23.reuse, R13, R20 ;  /* 0x0000000d17147224 */ /* 0x040fe200078e0214 */
[----:B------:R-:W-:Y:S01]  /*79a0*/  IADD3 R6, P2, R8, R50, RZ ;  /* 0x0000003208067210 */ /* 0x000fe20007f5e0ff */
[----:B------:R-:W-:Y:S02]  /*79b0*/  IMAD R24, R23, R11, R24 ;  /* 0x0000000b17187224 */ /* 0x000fe400078e0218 */
[C---:B------:R-:W-:Y:S01]  /*79c0*/  VIADD R3, R16.reuse, 0x8 ;  /* 0x0000000810037836 */ /* 0x040fe20000000000 */
[----:B------:R-:W-:Y:S01]  /*79d0*/  IADD3.X R5, R57, R20, R7, P1, !PT ;  /* 0x0000001439057210 */ /* 0x000fe20000ffe407 */
[----:B------:R-:W-:Y:S01]  /*79e0*/  VIADD R8, R16, 0x10 ;  /* 0x0000001010087836 */ /* 0x000fe20000000000 */
[----:B------:R-:W-:Y:S02]  /*79f0*/  IADD3.X R7, R55, R24, R9, P2, !PT ;  /* 0x0000001837077210 */ /* 0x000fe400017fe409 */
[----:B------:R-:W-:Y:S01]  /*7a00*/  ISETP.GE.AND P1, PT, R3, UR4, PT ;  /* 0x0000000403007c0c */ /* 0x000fe2000bf26270 */
[----:B------:R-:W-:Y:S01]  /*7a10*/  IMAD.WIDE.U32 R52, R52, 0xc0, R4 ;  /* 0x000000c034347825 */ /* 0x000fe200078e0004 */
[----:B------:R-:W-:-:S03]  /*7a20*/  ISETP.GE.AND P3, PT, R8, UR4, PT ;  /* 0x0000000408007c0c */ /* 0x000fc6000bf66270 */
[----:B------:R-:W-:Y:S01]  /*7a30*/  IMAD R5, R60, 0xc0, RZ ;  /* 0x000000c03c057824 */ /* 0x000fe200078e02ff */
[----:B------:R-:W-:Y:S01]  /*7a40*/  LEA R4, P2, R52, UR6, 0x1 ;  /* 0x0000000634047c11 */ /* 0x000fe2000f8408ff */
[----:B------:R-:W-:-:S04]  /*7a50*/  IMAD.WIDE.U32 R14, R14, 0xc0, R6 ;  /* 0x000000c00e0e7825 */ /* 0x000fc800078e0006 */
[----:B------:R-:W-:Y:S01]  /*7a60*/  IMAD R3, R0, 0xc0, RZ ;  /* 0x000000c000037824 */ /* 0x000fe200078e02ff */
[----:B------:R-:W-:Y:S01]  /*7a70*/  LEA R6, P5, R14, UR8, 0x1 ;  /* 0x000000080e067c11 */ /* 0x000fe2000f8a08ff */
[----:B------:R-:W-:Y:S02]  /*7a80*/  IMAD.IADD R5, R53, 0x1, R5 ;  /* 0x0000000135057824 */ /* 0x000fe400078e0205 */
[----:B------:R-:W-:Y:S02]  /*7a90*/  VIADD R0, R16, 0x18 ;  /* 0x0000001810007836 */ /* 0x000fe40000000000 */
[----:B------:R-:W-:Y:S01]  /*7aa0*/  IMAD.IADD R3, R15, 0x1, R3 ;  /* 0x000000010f037824 */ /* 0x000fe200078e0203 */
[----:B------:R-:W-:Y:S01]  /*7ab0*/  LEA.HI.X R5, R52, UR7, R5, 0x1, P2 ;  /* 0x0000000734057c11 */ /* 0x000fe200090f0c05 */
[----:B------:R-:W-:Y:S01]  /*7ac0*/  VIADD R8, R16, 0x20 ;  /* 0x0000002010087836 */ /* 0x000fe20000000000 */
[----:B------:R-:W-:Y:S01]  /*7ad0*/  ISETP.GE.AND P2, PT, R0, UR4, PT ;  /* 0x0000000400007c0c */ /* 0x000fe2000bf46270 */
[----:B------:R-:W-:Y:S01]  /*7ae0*/  VIADD R0, R16, 0x28 ;  /* 0x0000002810007836 */ /* 0x000fe20000000000 */
[----:B------:R-:W-:Y:S01]  /*7af0*/  LEA.HI.X R7, R14, UR9, R3, 0x1, P5 ;  /* 0x000000090e077c11 */ /* 0x000fe2000a8f0c03 */
[----:B------:R1:W5:Y:S01]  /*7b00*/  @!P4 LDG.E.64 R40, desc[UR38][R4.64] ;  /* 0x000000260428c981 */ /* 0x000362000c1e1b00 */
[----:B------:R-:W-:-:S03]  /*7b10*/  ISETP.GE.AND P5, PT, R8, UR4, PT ;  /* 0x0000000408007c0c */ /* 0x000fc6000bfa6270 */
[----:B------:R1:W5:Y:S01]  /*7b20*/  @!P4 LDG.E.64 R42, desc[UR38][R6.64] ;  /* 0x00000026062ac981 */ /* 0x000362000c1e1b00 */
        /* <DEDUP_REMOVED lines=21> */
.L_x_1185:
[----:B------:R-:W-:Y:S05]  /*7c80*/  BSYNC B1 ;  /* 0x0000000000017941 */ /* 0x000fea0003800000 */
.L_x_1184:
[----:B------:R-:W2:Y:S01]  /*7c90*/  LDL R52, [R1+0x50] ;  /* 0x0000500001347983 */ /* 0x000ea20000100800 */
[----:B0-----:R-:W-:Y:S01]  /*7ca0*/  ISETP.NE.AND P1, PT, R54, 0x1, PT ;  /* 0x000000013600780c */ /* 0x001fe20003f25270 */
[----:B------:R-:W-:Y:S01]  /*7cb0*/  IMAD R3, R56, 0xc0, R23 ;  /* 0x000000c038037824 */ /* 0x000fe200078e0217 */
[----:B------:R-:W-:Y:S01]  /*7cc0*/  ULDC.64 UR4, c[0x0][0x3c8] ;  /* 0x0000f20000047ab9 */ /* 0x000fe20000000a00 */
[----:B-1---5:R-:W-:Y:S01]  /*7cd0*/  IMAD.MOV.U32 R4, RZ, RZ, R43 ;  /* 0x000000ffff047224 */ /* 0x022fe200078e002b */
[----:B------:R-:W-:-:S09]  /*7ce0*/  ULDC.64 UR6, c[0x0][0x3e0] ;  /* 0x0000f80000067ab9 */ /* 0x000fd20000000a00 */
[----:B------:R-:W0:Y:S08]  /*7cf0*/  @P1 LDC R0, c[0x0][0x42c] ;  /* 0x00010b00ff001b82 */ /* 0x000e300000000800 */
[----:B------:R-:W1:Y:S01]  /*7d00*/  @P1 LDC R5, c[0x0][0x430] ;  /* 0x00010c00ff051b82 */ /* 0x000e620000000800 */
[----:B------:R-:W-:Y:S02]  /*7d10*/  IMAD.MOV.U32 R6, RZ, RZ, R38 ;  /* 0x000000ffff067224 */ /* 0x000fe400078e0026 */
[----:B------:R-:W-:-:S02]  /*7d20*/  IMAD.MOV.U32 R7, RZ, RZ, R39 ;  /* 0x000000ffff077224 */ /* 0x000fc400078e0027 */
[----:B0-----:R-:W-:-:S05]  /*7d30*/  @P1 IMAD.HI.U32 R0, R3, R0, RZ ;  /* 0x0000000003001227 */ /* 0x001fca00078e00ff */
[----:B-1----:R-:W-:Y:S01]  /*7d40*/  @P1 SHF.R.U32.HI R3, RZ, R5, R0 ;  /* 0x00000005ff031219 */ /* 0x002fe20000011600 */
[----:B------:R-:W-:-:S03]  /*7d50*/  IMAD.MOV.U32 R0, RZ, RZ, R42 ;  /* 0x000000ffff007224 */ /* 0x000fc600078e002a */
[----:B------:R-:W-:Y:S01]  /*7d60*/  SHF.R.S32.HI R5, RZ, 0x1f, R3 ;  /* 0x0000001fff057819 */ /* 0x000fe20000011403 */
[----:B------:R-:W-:Y:S01]  /*7d70*/  IMAD.MOV.U32 R56, RZ, RZ, R48 ;  /* 0x000000ffff387224 */ /* 0x000fe200078e0030 */
[----:B------:R-:W-:Y:S01]  /*7d80*/  PRMT R51, R4, 0x5410, R0 ;  /* 0x0000541004337816 */ /* 0x000fe20000000000 */
[----:B------:R-:W-:Y:S02]  /*7d90*/  IMAD.MOV.U32 R54, RZ, RZ, R50 ;  /* 0x000000ffff367224 */ /* 0x000fe400078e0032 */
[C---:B------:R-:W-:Y:S02]  /*7da0*/  IMAD R0, R5.reuse, R12, RZ ;  /* 0x0000000c05007224 */ /* 0x040fe400078e02ff */
[-C--:B------:R-:W-:Y:S01]  /*7db0*/  IMAD R4, R5, R10.reuse, RZ ;  /* 0x0000000a05047224 */ /* 0x080fe200078e02ff */
[----:B------:R-:W-:Y:S01]  /*7dc0*/  PRMT R50, R50, 0x5410, R6 ;  /* 0x0000541032327816 */ /* 0x000fe20000000006 */
[----:B------:R-:W-:Y:S01]  /*7dd0*/  IMAD.WIDE.U32 R14, R3, R10, R54 ;  /* 0x0000000a030e7225 */ /* 0x000fe200078e0036 */
[----:B------:R-:W-:-:S03]  /*7de0*/  PRMT R49, R49, 0x5410, R7 ;  /* 0x0000541031317816 */ /* 0x000fc60000000007 */
[----:B------:R-:W-:-:S04]  /*7df0*/  IMAD.WIDE.U32 R6, R3, R12, R56 ;  /* 0x0000000c03067225 */ /* 0x000fc800078e0038 */
[C---:B------:R-:W-:Y:S02]  /*7e00*/  IMAD R13, R3.reuse, R13, R0 ;  /* 0x0000000d030d7224 */ /* 0x040fe400078e0200 */
[----:B------:R-:W-:Y:S01]  /*7e10*/  IMAD R3, R3, R11, R4 ;  /* 0x0000000b03037224 */ /* 0x000fe200078e0204 */
[----:B------:R-:W-:Y:S01]  /*7e20*/  LEA R4, P1, R6, UR4, 0x1 ;  /* 0x0000000406047c11 */ /* 0x000fe2000f8208ff */
[----:B------:R-:W-:Y:S01]  /*7e30*/  IMAD.IADD R13, R7, 0x1, R13 ;  /* 0x00000001070d7824 */ /* 0x000fe200078e020d */
[----:B------:R-:W-:Y:S01]  /*7e40*/  LEA R0, P2, R14, UR6, 0x1 ;  /* 0x000000060e007c11 */ /* 0x000fe2000f8408ff */
[----:B------:R-:W-:Y:S01]  /*7e50*/  IMAD.IADD R3, R15, 0x1, R3 ;  /* 0x000000010f037824 */ /* 0x000fe200078e0203 */
[----:B------:R-:W-:Y:S01]  /*7e60*/  UMOV UR4, 0xffffffff ;  /* 0xffffffff00047882 */ /* 0x000fe20000000000 */
[----:B------:R-:W-:Y:S02]  /*7e70*/  IMAD.MOV.U32 R5, RZ, RZ, R32 ;  /* 0x000000ffff057224 */ /* 0x000fe400078e0020 */
[----:B------:R-:W-:Y:S01]  /*7e80*/  IMAD.MOV.U32 R10, RZ, RZ, R33 ;  /* 0x000000ffff0a7224 */ /* 0x000fe200078e0021 */
[----:B------:R-:W-:-:S02]  /*7e90*/  LEA.HI.X R13, R6, UR5, R13, 0x1, P1 ;  /* 0x00000005060d7c11 */ /* 0x000fc400088f0c0d */
[----:B------:R-:W-:Y:S02]  /*7ea0*/  LEA.HI.X R3, R14, UR7, R3, 0x1, P2 ;  /* 0x000000070e037c11 */ /* 0x000fe400090f0c03 */
[----:B------:R-:W-:Y:S02]  /*7eb0*/  PRMT R49, R5, 0x7610, R49 ;  /* 0x0000761005317816 */ /* 0x000fe40000000031 */
[----:B------:R-:W-:Y:S02]  /*7ec0*/  PRMT R48, R10, 0x7610, R48 ;  /* 0x000076100a307816 */ /* 0x000fe40000000030 */
[----:B--2---:R-:W-:Y:S01]  /*7ed0*/  LEA.HI R5, R52, R52, RZ, 0x1 ;  /* 0x0000003434057211 */ /* 0x004fe200078f08ff */
[----:B------:R-:W-:Y:S06]  /*7ee0*/  BRA.DIV UR4, `(.L_x_1186) ;  /* 0x0000017e04887947 */ /* 0x000fec000b800000 */
.L_x_1429:
[----:B------:R-:W-:Y:S01]  /*7ef0*/  UMOV UR4, 0xffffffff ;  /* 0xffffffff00047882 */ /* 0x000fe20000000000 */
[----:B------:R-:W-:Y:S02]  /*7f00*/  LOP3.LUT R5, R5, 0xfffffffe, RZ, 0xc0, !PT ;  /* 0xfffffffe05057812 */ /* 0x000fe400078ec0ff */
[----:B------:R-:W-:Y:S05]  /*7f10*/  BRA.DIV UR4, `(.L_x_1187) ;  /* 0x0000017e04a07947 */ /* 0x000fea000b800000 */
.L_x_1432:
[----:B------:R-:W-:Y:S01]  /*7f20*/  UMOV UR4, 0xffffffff ;  /* 0xffffffff00047882 */ /* 0x000fe20000000000 */
[----:B------:R-:W-:Y:S02]  /*7f30*/  IMAD.IADD R5, R52, 0x1, -R5 ;  /* 0x0000000134057824 */ /* 0x000fe400078e0a05 */
[----:B------:R-:W-:Y:S05]  /*7f40*/  BRA.DIV UR4, `(.L_x_1188) ;  /* 0x0000017e04bc7947 */ /* 0x000fea000b800000 */
.L_x_1435:
[----:B------:R-:W-:Y:S01]  /*7f50*/  UMOV UR4, 0xffffffff ;  /* 0xffffffff00047882 */ /* 0x000fe20000000000 */
[----:B------:R-:W-:Y:S02]  /*7f60*/  SHF.L.U32 R3, R5, 0x1f, RZ ;  /* 0x0000001f05037819 */ /* 0x000fe400000006ff */
[----:B------:R-:W-:Y:S05]  /*7f70*/  BRA.DIV UR4, `(.L_x_1189) ;  /* 0x0000017e04d87947 */ /* 0x000fea000b800000 */
.L_x_1438:
[----:B------:R-:W0:Y:S01]  /*7f80*/  SYNCS.PHASECHK.TRANS64.TRYWAIT P1, [R2+URZ+0x2d800], R3 ;  /* 0x02d80003020075a7 */ /* 0x000e22000802017f */
[----:B------:R-:W-:Y:S01]  /*7f90*/  IMAD.MOV.U32 R0, RZ, RZ, R28 ;  /* 0x000000ffff007224 */ /* 0x000fe200078e001c */
[----:B------:R-:W-:Y:S01]  /*7fa0*/  BSSY B1, `(.L_x_1190) ;  /* 0x000001e000017945 */ /* 0x000fe20003800000 */
[----:B------:R-:W-:Y:S02]  /*7fb0*/  IMAD.MOV.U32 R4, RZ, RZ, R29 ;  /* 0x000000ffff047224 */ /* 0x000fe400078e001d */
        /* <DEDUP_REMOVED lines=28> */
.L_x_1439:
[----:B------:R-:W-:Y:S05]  /*8180*/  BSYNC B1 ;  /* 0x0000000000017941 */ /* 0x000fea0003800000 */
.L_x_1190:
[----:B------:R-:W-:Y:S01]  /*8190*/  PRMT R11, R0, 0x5410, R4 ;  /* 0x00005410000b7816 */ /* 0x000fe20000000004 */
[----:B------:R-:W-:Y:S06]  /*81a0*/  @P0 BRA `(.L_x_1192) ;  /* 0x0000002c00ec0947 */ /* 0x000fec0003800000 */
[----:B------:R-:W2:Y:S01]  /*81b0*/  LDL R6, [R1+0x44] ;  /* 0x0000440001067983 */ /* 0x000ea20000100800 */
[----:B------:R-:W1:Y:S01]  /*81c0*/  LDC R5, c[0x0][0x3d4] ;  /* 0x0000f500ff057b82 */ /* 0x000e620000000800 */
[----:B------:R-:W-:Y:S01]  /*81d0*/  LEA.HI R59, R59, R46, RZ, 0x2 ;  /* 0x0000002e3b3b7211 */ /* 0x000fe200078f10ff */
[----:B------:R-:W-:Y:S03]  /*81e0*/  BSSY B1, `(.L_x_1193) ;  /* 0x000003f000017945 */ /* 0x000fe60003800000 */
[--C-:B0-----:R-:W-:Y:S02]  /*81f0*/  SHF.R.S32.HI R3, RZ, 0x2, R59.reuse ;  /* 0x00000002ff037819 */ /* 0x101fe4000001143b */
[----:B------:R-:W-:-:S04]  /*8200*/  SHF.R.S32.HI R0, RZ, 0x1f, R59 ;  /* 0x0000001fff007819 */ /* 0x000fc8000001143b */
[----:B------:R-:W-:-:S04]  /*8210*/  LEA.HI R0, R0, R3, RZ, 0x2 ;  /* 0x0000000300007211 */ /* 0x000fc800078f10ff */
[----:B------:R-:W-:Y:S01]  /*8220*/  LOP3.LUT R4, R0, 0xfffffffc, RZ, 0xc0, !PT ;  /* 0xfffffffc00047812 */ /* 0x000fe200078ec0ff */
[----:B------:R-:W-:-:S04]  /*8230*/  VIADD R0, R16, 0x8 ;  /* 0x0000000810007836 */ /* 0x000fc80000000000 */
[----:B------:R-:W-:Y:S02]  /*8240*/  IMAD.IADD R3, R3, 0x1, -R4 ;  /* 0x0000000103037824 */ /* 0x000fe400078e0a04 */
[C---:B------:R-:W-:Y:S01]  /*8250*/  VIADD R4, R16.reuse, 0x10 ;  /* 0x0000001010047836 */ /* 0x040fe20000000000 */
[-C--:B-1----:R-:W-:Y:S02]  /*8260*/  ISETP.GE.AND P6, PT, R16, R5.reuse, PT ;  /* 0x000000051000720c */ /* 0x082fe40003fc6270 */
[-C--:B------:R-:W-:Y:S01]  /*8270*/  ISETP.GE.AND P0, PT, R0, R5.reuse, PT ;  /* 0x000000050000720c */ /* 0x080fe20003f06270 */
[----:B------:R-:W-:Y:S01]  /*8280*/  VIADD R0, R16, 0x18 ;  /* 0x0000001810007836 */ /* 0x000fe20000000000 */
[----:B------:R-:W-:Y:S02]  /*8290*/  LOP3.LUT P1, RZ, R3, 0x2, RZ, 0xc0, !PT ;  /* 0x0000000203ff7812 */ /* 0x000fe4000782c0ff */
[-C--:B------:R-:W-:Y:S01]  /*82a0*/  ISETP.GE.AND P2, PT, R4, R5.reuse, PT ;  /* 0x000000050400720c */ /* 0x080fe20003f46270 */
[----:B------:R-:W-:Y:S01]  /*82b0*/  VIADD R4, R16, 0x20 ;  /* 0x0000002010047836 */ /* 0x000fe20000000000 */
[----:B------:R-:W-:-:S04]  /*82c0*/  ISETP.GE.AND P3, PT, R0, R5, PT ;  /* 0x000000050000720c */ /* 0x000fc80003f66270 */
[----:B------:R-:W-:Y:S01]  /*82d0*/  ISETP.GE.AND P4, PT, R4, R5, PT ;  /* 0x000000050400720c */ /* 0x000fe20003f86270 */
[----:B--2---:R-:W-:Y:S02]  /*82e0*/  IMAD R3, R6, 0x2, R2 ;  /* 0x0000000206037824 */ /* 0x004fe400078e0202 */
[----:B------:R-:W-:Y:S02]  /*82f0*/  VIADD R6, R16, 0x28 ;  /* 0x0000002810067836 */ /* 0x000fe40000000000 */
[----:B------:R-:W-:-:S03]  /*8300*/  VIADD R0, R3, 0x20 ;  /* 0x0000002003007836 */ /* 0x000fc60000000000 */
[----:B------:R-:W-:Y:S01]  /*8310*/  ISETP.GE.AND P5, PT, R6, R5, PT ;  /* 0x000000050600720c */ /* 0x000fe20003fa6270 */
[----:B------:R-:W-:-:S12]  /*8320*/  @P6 BRA `(.L_x_1194) ;  /* 0x0000000000a86947 */ /* 0x000fd80003800000 */
[----:B------:R-:W0:Y:S01]  /*8330*/  LDS.128 R4, [R3+0xc400] ;  /* 0x00c4000003047984 */ /* 0x000e220000000c00 */
[----:B------:R-:W-:Y:S01]  /*8340*/  SHF.R.U32.HI R53, RZ, 0x10, R41 ;  /* 0x00000010ff357819 */ /* 0x000fe20000011629 */
[----:B------:R-:W-:Y:S01]  /*8350*/  HADD2.F32 R52, -RZ, R52.H0_H0 ;  /* 0x20000034ff347230 */ /* 0x000fe20000004100 */
[--C-:B------:R-:W-:Y:S01]  /*8360*/  SHF.R.U32.HI R55, RZ, 0x10, R43.reuse ;  /* 0x00000010ff377819 */ /* 0x100fe2000001162b */
[----:B------:R-:W-:Y:S01]  /*8370*/  HADD2.F32 R54, -RZ, R51.H1_H1 ;  /* 0x30000033ff367230 */ /* 0x000fe20000004100 */
[----:B------:R-:W-:Y:S01]  /*8380*/  SHF.R.U64 R59, R42, 0x10, R43 ;  /* 0x000000102a3b7819 */ /* 0x000fe2000000122b */
[----:B------:R-:W-:Y:S01]  /*8390*/  HADD2.F32 R53, -RZ, R53.H0_H0 ;  /* 0x20000035ff357230 */ /* 0x000fe20000004100 */
[----:B------:R-:W-:Y:S01]  /*83a0*/  SHF.R.U64 R61, R40, 0x10, R41 ;  /* 0x00000010283d7819 */ /* 0x000fe20000001229 */
[----:B------:R-:W-:Y:S02]  /*83b0*/  HADD2.F32 R55, -RZ, R55.H0_H0 ;  /* 0x20000037ff377230 */ /* 0x000fe40000004100 */
[----:B------:R-:W-:-:S02]  /*83c0*/  HADD2.F32 R51, -RZ, R51.H0_H0 ;  /* 0x20000033ff337230 */ /* 0x000fc40000004100 */
[--C-:B0-----:R-:W-:Y:S02]  /*83d0*/  HADD2.F32 R43, -RZ, R7.reuse.H1_H1 ;  /* 0x30000007ff2b7230 */ /* 0x101fe40000004100 */
[----:B------:R-:W-:Y:S02]  /*83e0*/  HADD2.F32 R42, -RZ, R7.H0_H0 ;  /* 0x20000007ff2a7230 */ /* 0x000fe40000004100 */
[--C-:B------:R-:W-:Y:S02]  /*83f0*/  HADD2.F32 R7, -RZ, R4.reuse.H0_H0 ;  /* 0x20000004ff077230 */ /* 0x100fe40000004100 */
[C---:B------:R-:W-:Y:S01]  /*8400*/  FMUL.FTZ R58, R43.reuse, R53 ;  /* 0x000000352b3a7220 */ /* 0x040fe20000410000 */
[----:B------:R-:W-:Y:S02]  /*8410*/  HADD2.F32 R4, -RZ, R4.H1_H1 ;  /* 0x30000004ff047230 */ /* 0x000fe40000004100 */
[----:B------:R-:W-:Y:S01]  /*8420*/  FMUL.FTZ R57, R43, R55 ;  /* 0x000000372b397220 */ /* 0x000fe20000410000 */
[----:B------:R-:W-:-:S02]  /*8430*/  HADD2.F32 R40, -RZ, R6.H0_H0 ;  /* 0x20000006ff287230 */ /* 0x000fc40000004100 */
[----:B------:R-:W-:Y:S01]  /*8440*/  FFMA.FTZ R60, R42, R55, R58 ;  /* 0x000000372a3c7223 */ /* 0x000fe2000001003a */
[----:B------:R-:W-:Y:S02]  /*8450*/  HADD2.F32 R41, -RZ, R6.H1_H1 ;  /* 0x30000006ff297230 */ /* 0x000fe40000004100 */
[----:B------:R-:W-:Y:S01]  /*8460*/  FMUL.FTZ R56, R4, R54 ;  /* 0x0000003604387220 */ /* 0x000fe20000410000 */
[--C-:B------:R-:W-:Y:S02]  /*8470*/  HADD2.F32 R6, -RZ, R5.reuse.H0_H0 ;  /* 0x20000005ff067230 */ /* 0x100fe40000004100 */
[----:B------:R-:W-:Y:S01]  /*8480*/  FFMA.FTZ R57, R42, R53, -R57 ;  /* 0x000000352a397223 */ /* 0x000fe20000010839 */
[-C--:B------:R-:W-:Y:S01]  /*8490*/  FMUL.FTZ R58, R4, R52.reuse ;  /* 0x00000034043a7220 */ /* 0x080fe20000410000 */
[----:B------:R-:W-:Y:S02]  /*84a0*/  HADD2.F32 R5, -RZ, R5.H1_H1 ;  /* 0x30000005ff057230 */ /* 0x000fe40000004100 */
[----:B------:R-:W-:Y:S01]  /*84b0*/  FFMA.FTZ R56, R7, R52, -R56 ;  /* 0x0000003407387223 */ /* 0x000fe20000010838 */
[----:B------:R-:W-:-:S02]  /*84c0*/  HADD2.F32 R42, -RZ, R62.H0_H0 ;  /* 0x2000003eff2a7230 */ /* 0x000fc40000004100 */
[----:B------:R-:W-:Y:S01]  /*84d0*/  FFMA.FTZ R53, R7, R54, R58 ;  /* 0x0000003607357223 */ /* 0x000fe2000001003a */
[----:B------:R-:W-:Y:S02]  /*84e0*/  HADD2.F32 R43, -RZ, R59.H0_H0 ;  /* 0x2000003bff2b7230 */ /* 0x000fe40000004100 */
[C---:B------:R-:W-:Y:S01]  /*84f0*/  FMUL.FTZ R55, R41.reuse, R51 ;  /* 0x0000003329377220 */ /* 0x040fe20000410000 */
[----:B------:R-:W-:Y:S02]  /*8500*/  HADD2.F32 R4, -RZ, R61.H0_H0 ;  /* 0x2000003dff047230 */ /* 0x000fe40000004100 */
[-C--:B------:R-:W-:Y:S01]  /*8510*/  FMUL.FTZ R54, R41, R42.reuse ;  /* 0x0000002a29367220 */ /* 0x080fe20000410000 */
[C---:B------:R-:W-:Y:S01]  /*8520*/  FMUL.FTZ R7, R5.reuse, R43 ;  /* 0x0000002b05077220 */ /* 0x040fe20000410000 */
[C---:B------:R-:W-:Y:S01]  /*8530*/  FFMA.FTZ R55, R40.reuse, R42, -R55 ;  /* 0x0000002a28377223 */ /* 0x040fe20000010837 */
[-C--:B------:R-:W-:Y:S01]  /*8540*/  FMUL.FTZ R52, R5, R4.reuse ;  /* 0x0000000405347220 */ /* 0x080fe20000410000 */
[----:B------:R-:W-:Y:S01]  /*8550*/  FFMA.FTZ R54, R40, R51, R54 ;  /* 0x0000003328367223 */ /* 0x000fe20000010036 */
[----:B------:R-:W-:Y:S01]  /*8560*/  FFMA.FTZ R5, R6, R4, -R7 ;  /* 0x0000000406057223 */ /* 0x000fe20000010807 */
[----:B------:R-:W-:Y:S01]  /*8570*/  F2FP.F16.F32.PACK_AB R7, R60, R57 ;  /* 0x000000393c07723e */ /* 0x000fe200000000ff */
[----:B------:R-:W-:Y:S01]  /*8580*/  FFMA.FTZ R52, R6, R43, R52 ;  /* 0x0000002b06347223 */ /* 0x000fe20000010034 */
[----:B------:R-:W-:-:S02]  /*8590*/  F2FP.F16.F32.PACK_AB R4, R53, R56 ;  /* 0x000000383504723e */ /* 0x000fc400000000ff */
[----:B------:R-:W-:Y:S02]  /*85a0*/  F2FP.F16.F32.PACK_AB R6, R54, R55 ;  /* 0x000000373606723e */ /* 0x000fe400000000ff */
[----:B------:R-:W-:-:S05]  /*85b0*/  F2FP.F16.F32.PACK_AB R5, R52, R5 ;  /* 0x000000053405723e */ /* 0x000fca00000000ff */
[----:B------:R0:W-:Y:S02]  /*85c0*/  STS.128 [R3+0xc400], R4 ;  /* 0x00c4000403007388 */ /* 0x0001e40000000c00 */
.L_x_1194:
[----:B------:R-:W-:Y:S05]  /*85d0*/  BSYNC B1 ;  /* 0x0000000000017941 */ /* 0x000fea0003800000 */
.L_x_1193:
[----:B------:R-:W-:Y:S01]  /*85e0*/  BSSY B1, `(.L_x_1195) ;  /* 0x000002d000017945 */ /* 0x000fe20003800000 */
[----:B------:R-:W-:-:S03]  /*85f0*/  @P1 VIADD R0, R3, 0xffffffe0 ;  /* 0xffffffe003001836 */ /* 0x000fc60000000000 */
[----:B------:R-:W-:Y:S05]  /*8600*/  @P0 BRA `(.L_x_1196) ;  /* 0x0000000000a80947 */ /* 0x000fea0003800000 */
[----:B0-----:R-:W0:Y:S01]  /*8610*/  LDS.128 R4, [R0+0xc400] ;  /* 0x00c4000000047984 */ /* 0x001e220000000c00 */
[----:B------:R-:W-:Y:S01]  /*8620*/  SHF.R.U32.HI R41, RZ, 0x10, R37 ;  /* 0x00000010ff297819 */ /* 0x000fe20000011625 */
[----:B------:R-:W-:Y:S01]  /*8630*/  HADD2.F32 R42, -RZ, R50.H1_H1 ;  /* 0x30000032ff2a7230 */ /* 0x000fe20000004100 */
[--C-:B------:R-:W-:Y:S01]  /*8640*/  SHF.R.U32.HI R43, RZ, 0x10, R39.reuse ;  /* 0x00000010ff2b7819 */ /* 0x100fe20000011627 */
[----:B------:R-:W-:Y:S01]  /*8650*/  HADD2.F32 R40, -RZ, R62.H1_H1 ;  /* 0x3000003eff287230 */ /* 0x000fe20000004100 */
[----:B------:R-:W-:Y:S01]  /*8660*/  SHF.R.U64 R53, R38, 0x10, R39 ;  /* 0x0000001026357819 */ /* 0x000fe20000001227 */
[----:B------:R-:W-:Y:S01]  /*8670*/  HADD2.F32 R41, -RZ, R41.H0_H0 ;  /* 0x20000029ff297230 */ /* 0x000fe20000004100 */
[----:B------:R-:W-:Y:S01]  /*8680*/  SHF.R.U64 R55, R36, 0x10, R37 ;  /* 0x0000001024377819 */ /* 0x000fe20000001225 */
[----:B------:R-:W-:Y:S02]  /*8690*/  HADD2.F32 R43, -RZ, R43.H0_H0 ;  /* 0x2000002bff2b7230 */ /* 0x000fe40000004100 */
[----:B0-----:R-:W-:-:S02]  /*86a0*/  HADD2.F32 R38, -RZ, R7.H0_H0 ;  /* 0x20000007ff267230 */ /* 0x001fc40000004100 */
[----:B------:R-:W-:Y:S02]  /*86b0*/  HADD2.F32 R39, -RZ, R7.H1_H1 ;  /* 0x30000007ff277230 */ /* 0x000fe40000004100 */
[--C-:B------:R-:W-:Y:S02]  /*86c0*/  HADD2.F32 R7, -RZ, R4.reuse.H0_H0 ;  /* 0x20000004ff077230 */ /* 0x100fe40000004100 */
[----:B------:R-:W-:Y:S02]  /*86d0*/  HADD2.F32 R4, -RZ, R4.H1_H1 ;  /* 0x30000004ff047230 */ /* 0x000fe40000004100 */
[C---:B------:R-:W-:Y:S01]  /*86e0*/  FMUL.FTZ R54, R39.reuse, R41 ;  /* 0x0000002927367220 */ /* 0x040fe20000410000 */
[-C--:B------:R-:W-:Y:S01]  /*86f0*/  FMUL.FTZ R51, R39, R43.reuse ;  /* 0x0000002b27337220 */ /* 0x080fe20000410000 */
[--C-:B------:R-:W-:Y:S02]  /*8700*/  HADD2.F32 R36, -RZ, R6.reuse.H0_H0 ;  /* 0x20000006ff247230 */ /* 0x100fe40000004100 */
[----:B------:R-:W-:Y:S01]  /*8710*/  FMUL.FTZ R52, R4, R42 ;  /* 0x0000002a04347220 */ /* 0x000fe20000410000 */
[----:B------:R-:W-:Y:S01]  /*8720*/  FFMA.FTZ R56, R38, R43, R54 ;  /* 0x0000002b26387223 */ /* 0x000fe20000010036 */
[----:B------:R-:W-:-:S02]  /*8730*/  HADD2.F32 R37, -RZ, R6.H1_H1 ;  /* 0x30000006ff257230 */ /* 0x000fc40000004100 */
[-C--:B------:R-:W-:Y:S01]  /*8740*/  FMUL.FTZ R54, R4, R40.reuse ;  /* 0x0000002804367220 */ /* 0x080fe20000410000 */
[C---:B------:R-:W-:Y:S01]  /*8750*/  FFMA.FTZ R52, R7.reuse, R40, -R52 ;  /* 0x0000002807347223 */ /* 0x040fe20000010834 */
[----:B------:R-:W-:Y:S02]  /*8760*/  HADD2.F32 R6, -RZ, R5.H0_H0 ;  /* 0x20000005ff067230 */ /* 0x000fe40000004100 */
[----:B------:R-:W-:Y:S01]  /*8770*/  FFMA.FTZ R51, R38, R41, -R51 ;  /* 0x0000002926337223 */ /* 0x000fe20000010833 */
[----:B------:R-:W-:Y:S02]  /*8780*/  HADD2.F32 R40, -RZ, R49.H1_H1 ;  /* 0x30000031ff287230 */ /* 0x000fe40000004100 */
[----:B------:R-:W-:Y:S01]  /*8790*/  FFMA.FTZ R41, R7, R42, R54 ;  /* 0x0000002a07297223 */ /* 0x000fe20000010036 */
[----:B------:R-:W-:Y:S02]  /*87a0*/  HADD2.F32 R5, -RZ, R5.H1_H1 ;  /* 0x30000005ff057230 */ /* 0x000fe40000004100 */
[----:B------:R-:W-:-:S02]  /*87b0*/  HADD2.F32 R38, -RZ, R63.H0_H0 ;  /* 0x2000003fff267230 */ /* 0x000fc40000004100 */
[C---:B------:R-:W-:Y:S01]  /*87c0*/  FMUL.FTZ R43, R37.reuse, R40 ;  /* 0x00000028252b7220 */ /* 0x040fe20000410000 */
[----:B------:R-:W-:Y:S02]  /*87d0*/  HADD2.F32 R39, -RZ, R53.H0_H0 ;  /* 0x20000035ff277230 */ /* 0x000fe40000004100 */
[----:B------:R-:W-:Y:S02]  /*87e0*/  HADD2.F32 R4, -RZ, R55.H0_H0 ;  /* 0x20000037ff047230 */ /* 0x000fe40000004100 */
[-C--:B------:R-:W-:Y:S01]  /*87f0*/  FMUL.FTZ R37, R37, R38.reuse ;  /* 0x0000002625257220 */ /* 0x080fe20000410000 */
[C---:B------:R-:W-:Y:S01]  /*8800*/  FFMA.FTZ R43, R36.reuse, R38, -R43 ;  /* 0x00000026242b7223 */ /* 0x040fe2000001082b */
[C---:B------:R-:W-:Y:S01]  /*8810*/  FMUL.FTZ R7, R5.reuse, R39 ;  /* 0x0000002705077220 */ /* 0x040fe20000410000 */
[----:B------:R-:W-:Y:S01]  /*8820*/  FMUL.FTZ R42, R5, R4 ;  /* 0x00000004052a7220 */ /* 0x000fe20000410000 */
[----:B------:R-:W-:Y:S02]  /*8830*/  FFMA.FTZ R36, R36, R40, R37 ;  /* 0x0000002824247223 */ /* 0x000fe40000010025 */
[----:B------:R-:W-:Y:S01]  /*8840*/  FFMA.FTZ R5, R6, R4, -R7 ;  /* 0x0000000406057223 */ /* 0x000fe20000010807 */
[----:B------:R-:W-:Y:S01]  /*8850*/  F2FP.F16.F32.PACK_AB R7, R56, R51 ;  /* 0x000000333807723e */ /* 0x000fe200000000ff */
[----:B------:R-:W-:Y:S01]  /*8860*/  FFMA.FTZ R42, R6, R39, R42 ;  /* 0x00000027062a7223 */ /* 0x000fe2000001002a */
[----:B------:R-:W-:-:S02]  /*8870*/  F2FP.F16.F32.PACK_AB R4, R41, R52 ;  /* 0x000000342904723e */ /* 0x000fc400000000ff */
[----:B------:R-:W-:Y:S02]  /*8880*/  F2FP.F16.F32.PACK_AB R6, R36, R43 ;  /* 0x0000002b2406723e */ /* 0x000fe400000000ff */
[----:B------:R-:W-:-:S05]  /*8890*/  F2FP.F16.F32.PACK_AB R5, R42, R5 ;  /* 0x000000052a05723e */ /* 0x000fca00000000ff */
[----:B------:R1:W-:Y:S02]  /*88a0*/  STS.128 [R0+0xc400], R4 ;  /* 0x00c4000400007388 */ /* 0x0003e40000000c00 */
.L_x_1196:
[----:B------:R-:W-:Y:S05]  /*88b0*/  BSYNC B1 ;  /* 0x0000000000017941 */ /* 0x000fea0003800000 */
.L_x_1195:
[----:B------:R-:W-:Y:S04]  /*88c0*/  BSSY B1, `(.L_x_1197) ;  /* 0x000002c000017945 */ /* 0x000fe80003800000 */
[----:B------:R-:W-:Y:S05]  /*88d0*/  @P2 BRA `(.L_x_1198) ;  /* 0x0000000000a82947 */ /* 0x000fea0003800000 */
[----:B01----:R-:W0:Y:S01]  /*88e0*/  LDS.128 R4, [R3+0xf400] ;  /* 0x00f4000003047984 */ /* 0x003e220000000c00 */
        /* <DEDUP_REMOVED lines=8> */
[----:B0-----:R-:W-:-:S02]  /*8970*/  HADD2.F32 R35, -RZ, R7.H1_H1 ;  /* 0x30000007ff237230 */ /* 0x001fc40000004100 */
[----:B------:R-:W-:Y:S02]  /*8980*/  HADD2.F32 R34, -RZ, R7.H0_H0 ;  /* 0x20000007ff227230 */ /* 0x000fe40000004100 */
[--C-:B------:R-:W-:Y:S02]  /*8990*/  HADD2.F32 R7, -RZ, R4.reuse.H0_H0 ;  /* 0x20000004ff077230 */ /* 0x100fe40000004100 */
[C---:B------:R-:W-:Y:S01]  /*89a0*/  FMUL.FTZ R39, R35.reuse, R37 ;  /* 0x0000002523277220 */ /* 0x040fe20000410000 */
[----:B------:R-:W-:Y:S02]  /*89b0*/  HADD2.F32 R4, -RZ, R4.H1_H1 ;  /* 0x30000004ff047230 */ /* 0x000fe40000004100 */
[-C--:B------:R-:W-:Y:S01]  /*89c0*/  FMUL.FTZ R40, R35, R36.reuse ;  /* 0x0000002423287220 */ /* 0x080fe20000410000 */
[--C-:B------:R-:W-:Y:S02]  /*89d0*/  HADD2.F32 R32, -RZ, R6.reuse.H0_H0 ;  /* 0x20000006ff207230 */ /* 0x100fe40000004100 */
[----:B------:R-:W-:Y:S01]  /*89e0*/  FFMA.FTZ R39, R34, R36, -R39 ;  /* 0x0000002422277223 */ /* 0x000fe20000010827 */
[----:B------:R-:W-:-:S02]  /*89f0*/  HADD2.F32 R33, -RZ, R6.H1_H1 ;  /* 0x30000006ff217230 */ /* 0x000fc40000004100 */
[----:B------:R-:W-:Y:S01]  /*8a00*/  FMUL.FTZ R38, R4, R49 ;  /* 0x0000003104267220 */ /* 0x000fe20000410000 */
[--C-:B------:R-:W-:Y:S02]  /*8a10*/  HADD2.F32 R35, -RZ, R48.reuse.H0_H0 ;  /* 0x20000030ff237230 */ /* 0x100fe40000004100 */
[----:B------:R-:W-:Y:S01]  /*8a20*/  FFMA.FTZ R40, R34, R37, R40 ;  /* 0x0000002522287223 */ /* 0x000fe20000010028 */
[--C-:B------:R-:W-:Y:S02]  /*8a30*/  HADD2.F32 R6, -RZ, R5.reuse.H0_H0 ;  /* 0x20000005ff067230 */ /* 0x100fe40000004100 */
[-C--:B------:R-:W-:Y:S01]  /*8a40*/  FMUL.FTZ R36, R4, R50.reuse ;  /* 0x0000003204247220 */ /* 0x080fe20000410000 */
[----:B------:R-:W-:Y:S02]  /*8a50*/  HADD2.F32 R48, -RZ, R48.H1_H1 ;  /* 0x30000030ff307230 */ /* 0x000fe40000004100 */
[----:B------:R-:W-:Y:S01]  /*8a60*/  FFMA.FTZ R38, R7, R50, -R38 ;  /* 0x0000003207267223 */ /* 0x000fe20000010826 */
[----:B------:R-:W-:-:S02]  /*8a70*/  HADD2.F32 R5, -RZ, R5.H1_H1 ;  /* 0x30000005ff057230 */ /* 0x000fc40000004100 */
[----:B------:R-:W-:Y:S01]  /*8a80*/  FFMA.FTZ R49, R7, R49, R36 ;  /* 0x0000003107317223 */ /* 0x000fe20000010024 */
[----:B------:R-:W-:Y:S02]  /*8a90*/  HADD2.F32 R34, -RZ, R41.H0_H0 ;  /* 0x20000029ff227230 */ /* 0x000fe40000004100 */
[CC--:B------:R-:W-:Y:S01]  /*8aa0*/  FMUL.FTZ R37, R33.reuse, R35.reuse ;  /* 0x0000002321257220 */ /* 0x0c0fe20000410000 */
[----:B------:R-:W-:Y:S02]  /*8ab0*/  HADD2.F32 R4, -RZ, R42.H0_H0 ;  /* 0x2000002aff047230 */ /* 0x000fe40000004100 */
[----:B------:R-:W-:Y:S01]  /*8ac0*/  FMUL.FTZ R36, R33, R48 ;  /* 0x0000003021247220 */ /* 0x000fe20000410000 */
        /* <DEDUP_REMOVED lines=11> */
.L_x_1198:
[----:B------:R-:W-:Y:S05]  /*8b80*/  BSYNC B1 ;  /* 0x0000000000017941 */ /* 0x000fea0003800000 */
.L_x_1197:
[----:B------:R-:W-:Y:S04]  /*8b90*/  BSSY B1, `(.L_x_1199) ;  /* 0x000002c000017945 */ /* 0x000fe80003800000 */
[----:B------:R-:W-:Y:S05]  /*8ba0*/  @P3 BRA `(.L_x_1200) ;  /* 0x0000000000a83947 */ /* 0x000fea0003800000 */
[----:B012---:R-:W0:Y:S01]  /*8bb0*/  LDS.128 R4, [R0+0xf400] ;  /* 0x00f4000000047984 */ /* 0x007e220000000c00 */
[----:B------:R-:W-:Y:S01]  /*8bc0*/  SHF.R.U32.HI R33, RZ, 0x10, R31 ;  /* 0x00000010ff217819 */ /* 0x000fe2000001161f */
[----:B------:R-:W-:Y:S01]  /*8bd0*/  HADD2.F32 R32, -RZ, R15.H0_H0 ;  /* 0x2000000fff207230 */ /* 0x000fe20000004100 */
[----:B------:R-:W-:Y:S01]  /*8be0*/  SHF.R.U32.HI R35, RZ, 0x10, R29 ;  /* 0x00000010ff237819 */ /* 0x000fe2000001161d */
        /* <DEDUP_REMOVED lines=38> */
.L_x_1200:
[----:B------:R-:W-:Y:S05]  /*8e50*/  BSYNC B1 ;  /* 0x0000000000017941 */ /* 0x000fea0003800000 */
.L_x_1199:
[----:B------:R-:W-:Y:S04]  /*8e60*/  BSSY B1, `(.L_x_1201) ;  /* 0x000002c000017945 */ /* 0x000fe80003800000 */
[----:B------:R-:W-:Y:S05]  /*8e70*/  @P4 BRA `(.L_x_1202) ;  /* 0x0000000000a84947 */ /* 0x000fea0003800000 */
[----:B0123--:R-:W0:Y:S01]  /*8e80*/  LDS.128 R4, [R3+0x12400] ;  /* 0x0124000003047984 */ /* 0x00fe220000000c00 */
[--C-:B------:R-:W-:Y:S01]  /*8e90*/  SHF.R.U64 R35, R26, 0x10, R27.reuse ;  /* 0x000000101a237819 */ /* 0x100fe2000000121b */
[--C-:B------:R-:W-:Y:S01]  /*8ea0*/  HADD2.F32 R26, -RZ, R13.reuse.H0_H0 ;  /* 0x2000000dff1a7230 */ /* 0x100fe20000004100 */
[----:B------:R-:W-:Y:S01]  /*8eb0*/  SHF.R.U32.HI R27, RZ, 0x10, R27 ;  /* 0x00000010ff1b7819 */ /* 0x000fe2000001161b */
[----:B------:R-:W-:Y:S01]  /*8ec0*/  HADD2.F32 R28, -RZ, R12.H0_H0 ;  /* 0x2000000cff1c7230 */ /* 0x000fe20000004100 */
[--C-:B------:R-:W-:Y:S01]  /*8ed0*/  SHF.R.U32.HI R29, RZ, 0x10, R25.reuse ;  /* 0x00000010ff1d7819 */ /* 0x100fe20000011619 */
[----:B------:R-:W-:Y:S01]  /*8ee0*/  HADD2.F32 R13, -RZ, R13.H1_H1 ;  /* 0x3000000dff0d7230 */ /* 0x000fe20000004100 */
        /* <DEDUP_REMOVED lines=35> */
.L_x_1202:
[----:B------:R-:W-:Y:S05]  /*9120*/  BSYNC B1 ;  /* 0x0000000000017941 */ /* 0x000fea0003800000 */
.L_x_1201:
        /* <DEDUP_REMOVED lines=44> */
.L_x_1183:
[----:B------:R-:W2:Y:S01]  /*93f0*/  LDL R5, [R1+0x34] ;  /* 0x0000340001057983 */ /* 0x000ea20000100800 */
[----:B------:R-:W0:Y:S01]  /*9400*/  LDC R3, c[0x0][0x428] ;  /* 0x00010a00ff037b82 */ /* 0x000e220000000800 */
[----:B------:R-:W-:Y:S01]  /*9410*/  ISETP.GE.AND P0, PT, R23, R4, PT ;  /* 0x000000041700720c */ /* 0x000fe20003f06270 */
[----:B------:R-:W-:Y:S01]  /*9420*/  BSSY B1, `(.L_x_1203) ;  /* 0x0000046000017945 */ /* 0x000fe20003800000 */
        /* <DEDUP_REMOVED lines=13> */
[----:B0-----:R-:W-:-:S13]  /*9500*/  ISETP.NE.AND P1, PT, R3, 0x1, PT ;  /* 0x000000010300780c */ /* 0x001fda0003f25270 */
[----:B------:R-:W0:Y:S08]  /*9510*/  @P1 LDC R58, c[0x0][0x42c] ;  /* 0x00010b00ff3a1b82 */ /* 0x000e300000000800 */
[----:B------:R-:W1:Y:S01]  /*9520*/  @P1 LDC R59, c[0x0][0x430] ;  /* 0x00010c00ff3b1b82 */ /* 0x000e620000000800 */
[----:B--2---:R-:W-:Y:S01]  /*9530*/  IMAD R3, R5, 0xc0, R23 ;  /* 0x000000c005037824 */ /* 0x004fe200078e0217 */
[----:B------:R-:W-:-:S03]  /*9540*/  CS2R R4, SRZ ;  /* 0x0000000000047805 */ /* 0x000fc6000001ff00 */
[----:B0-----:R-:W-:Y:S01]  /*9550*/  @P1 IMAD.HI.U32 R58, R3, R58, RZ ;  /* 0x0000003a033a1227 */ /* 0x001fe200078e00ff */
[----:B-1----:R-:W-:Y:S06]  /*9560*/  @P0 BRA `(.L_x_1204) ;  /* 0x0000000000c40947 */ /* 0x002fec0003800000 */
[----:B------:R-:W-:Y:S01]  /*9570*/  IMAD.MOV.U32 R4, RZ, RZ, R19 ;  /* 0x000000ffff047224 */ /* 0x000fe200078e0013 */
[----:B------:R-:W-:Y:S01]  /*9580*/  SHF.R.S32.HI R9, RZ, 0x1f, R23 ;  /* 0x0000001fff097819 */ /* 0x000fe20000011417 */
[----:B------:R-:W-:Y:S01]  /*9590*/  IMAD.MOV.U32 R5, RZ, RZ, R62 ;  /* 0x000000ffff057224 */ /* 0x000fe200078e003e */
[----:B------:R-:W-:Y:S01]  /*95a0*/  ULDC.64 UR4, c[0x0][0x3c8] ;  /* 0x0000f20000047ab9 */ /* 0x000fe20000000a00 */
[----:B------:R-:W-:Y:S01]  /*95b0*/  ULDC.64 UR6, c[0x0][0x3e0] ;  /* 0x0000f80000067ab9 */ /* 0x000fe20000000a00 */
[----:B------:R-:W-:Y:S01]  /*95c0*/  VIADD R63, R19, 0x10 ;  /* 0x00000010133f7836 */ /* 0x000fe20000000000 */
[----:B------:R-:W-:Y:S01]  /*95d0*/  CS2R R32, SRZ ;  /* 0x0000000000207805 */ /* 0x000fe2000001ff00 */
[----:B------:R-:W-:Y:S01]  /*95e0*/  IMAD.WIDE.U32 R6, R23, R12, R4 ;  /* 0x0000000c17067225 */ /* 0x000fe200078e0004 */
[----:B------:R-:W-:Y:S02]  /*95f0*/  CS2R R34, SRZ ;  /* 0x0000000000227805 */ /* 0x000fe4000001ff00 */
[----:B------:R-:W-:-:S02]  /*9600*/  CS2R R36, SRZ ;  /* 0x0000000000247805 */ /* 0x000fc4000001ff00 */
[----:B------:R-:W-:Y:S01]  /*9610*/  CS2R R38, SRZ ;  /* 0x0000000000267805 */ /* 0x000fe2000001ff00 */
[C---:B------:R-:W-:Y:S01]  /*9620*/  IMAD R8, R9.reuse, R12, RZ ;  /* 0x0000000c09087224 */ /* 0x040fe200078e02ff */
[----:B------:R-:W-:Y:S01]  /*9630*/  IADD3 R48, P2, R6, R48, RZ ;  /* 0x0000003006307210 */ /* 0x000fe20007f5e0ff */
[-C--:B------:R-:W-:Y:S01]  /*9640*/  IMAD R20, R9, R10.reuse, RZ ;  /* 0x0000000a09147224 */ /* 0x080fe200078e02ff */
[----:B------:R-:W-:Y:S01]  /*9650*/  CS2R R40, SRZ ;  /* 0x0000000000287805 */ /* 0x000fe2000001ff00 */
[C---:B------:R-:W-:Y:S01]  /*9660*/  IMAD.WIDE.U32 R4, R23.reuse, R10, R4 ;  /* 0x0000000a17047225 */ /* 0x040fe200078e0004 */
[----:B------:R-:W-:Y:S02]  /*9670*/  CS2R R42, SRZ ;  /* 0x00000000002a7805 */ /* 0x000fe4000001ff00 */
[----:B------:R-:W-:Y:S02]  /*9680*/  CS2R R24, SRZ ;  /* 0x0000000000187805 */ /* 0x000fe4000001ff00 */
[----:B------:R-:W-:Y:S01]  /*9690*/  CS2R R26, SRZ ;  /* 0x00000000001a7805 */ /* 0x000fe2000001ff00 */
[C---:B------:R-:W-:Y:S01]  /*96a0*/  IMAD R6, R23.reuse, R13, R8 ;  /* 0x0000000d17067224 */ /* 0x040fe200078e0208 */
[----:B------:R-:W-:Y:S01]  /*96b0*/  IADD3 R50, P3, R4, R50, RZ ;  /* 0x0000003204327210 */ /* 0x000fe20007f7e0ff */
[----:B------:R-:W-:Y:S01]  /*96c0*/  IMAD R20, R23, R11, R20 ;  /* 0x0000000b17147224 */ /* 0x000fe200078e0214 */
[----:B------:R-:W-:Y:S01]  /*96d0*/  CS2R R28, SRZ ;  /* 0x00000000001c7805 */ /* 0x000fe2000001ff00 */
[----:B------:R-:W-:Y:S01]  /*96e0*/  VIADD R61, R19, 0x20 ;  /* 0x00000020133d7836 */ /* 0x000fe20000000000 */
[----:B------:R-:W-:Y:S01]  /*96f0*/  IADD3.X R49, R57, R7, R6, P2, !PT ;  /* 0x0000000739317210 */ /* 0x000fe200017fe406 */
[----:B------:R-:W-:Y:S01]  /*9700*/  IMAD R7, R60, 0xc0, RZ ;  /* 0x000000c03c077824 */ /* 0x000fe200078e02ff */
[----:B------:R-:W-:Y:S01]  /*9710*/  IADD3.X R51, R55, R5, R20, P3, !PT ;  /* 0x0000000537337210 */ /* 0x000fe20001ffe414 */
[----:B------:R-:W-:Y:S01]  /*9720*/  IMAD R5, R0, 0xc0, RZ ;  /* 0x000000c000057824 */ /* 0x000fe200078e02ff */
[----:B------:R-:W-:Y:S01]  /*9730*/  CS2R R30, SRZ ;  /* 0x00000000001e7805 */ /* 0x000fe2000001ff00 */
[----:B------:R-:W-:-:S04]  /*9740*/  IMAD.WIDE.U32 R52, R52, 0xc0, R48 ;  /* 0x000000c034347825 */ /* 0x000fc800078e0030 */
[----:B------:R-:W-:Y:S01]  /*9750*/  IMAD.WIDE.U32 R14, R14, 0xc0, R50 ;  /* 0x000000c00e0e7825 */ /* 0x000fe200078e0032 */
[----:B------:R-:W-:Y:S01]  /*9760*/  LEA R8, P2, R52, UR4, 0x1 ;  /* 0x0000000434087c11 */ /* 0x000fe2000f8408ff */
[----:B------:R-:W-:Y:S02]  /*9770*/  ULDC UR4, c[0x0][0x3d4] ;  /* 0x0000f50000047ab9 */ /* 0x000fe40000000800 */
[----:B------:R-:W-:Y:S01]  /*9780*/  IMAD.IADD R7, R7, 0x1, R53 ;  /* 0x0000000107077824 */ /* 0x000fe200078e0235 */
[----:B------:R-:W-:Y:S01]  /*9790*/  LEA R20, P3, R14, UR6, 0x1 ;  /* 0x000000060e147c11 */ /* 0x000fe2000f8608ff */
[----:B------:R-:W-:Y:S01]  /*97a0*/  IMAD.IADD R5, R5, 0x1, R15 ;  /* 0x0000000105057824 */ /* 0x000fe200078e020f */
[----:B------:R-:W-:Y:S02]  /*97b0*/  ISETP.GE.AND P4, PT, R61, UR4, PT ;  /* 0x000000043d007c0c */ /* 0x000fe4000bf86270 */
[----:B------:R-:W-:Y:S02]  /*97c0*/  LEA.HI.X R9, R52, UR5, R7, 0x1, P2 ;  /* 0x0000000534097c11 */ /* 0x000fe400090f0c07 */
[----:B------:R-:W-:-:S02]  /*97d0*/  CS2R R6, SRZ ;  /* 0x0000000000067805 */ /* 0x000fc4000001ff00 */
[----:B------:R-:W-:Y:S02]  /*97e0*/  LEA.HI.X R21, R14, UR7, R5, 0x1, P3 ;  /* 0x000000070e157c11 */ /* 0x000fe400098f0c05 */
[----:B------:R-:W-:Y:S02]  /*97f0*/  CS2R R4, SRZ ;  /* 0x0000000000047805 */ /* 0x000fe4000001ff00 */
[----:B------:R-:W-:Y:S02]  /*9800*/  ISETP.GE.AND P2, PT, R19, UR4, PT ;  /* 0x0000000413007c0c */ /* 0x000fe4000bf46270 */
[----:B------:R-:W-:Y:S01]  /*9810*/  ISETP.GE.AND P3, PT, R63, UR4, PT ;  /* 0x000000043f007c0c */ /* 0x000fe2000bf66270 */
[----:B------:R0:W5:Y:S04]  /*9820*/  @!P4 LDG.E.128 R40, desc[UR38][R8.64+0x40] ;  /* 0x000040260828c981 */ /* 0x000168000c1e1d00 */
[----:B------:R0:W5:Y:S06]  /*9830*/  @!P4 LDG.E.128 R28, desc[UR38][R20.64+0x40] ;  /* 0x00004026141cc981 */ /* 0x00016c000c1e1d00 */
[----:B------:R0:W5:Y:S04]  /*9840*/  @!P2 LDG.E.128 R32, desc[UR38][R8.64] ;  /* 0x000000260820a981 */ /* 0x000168000c1e1d00 */
[----:B------:R0:W5:Y:S04]  /*9850*/  @!P3 LDG.E.128 R36, desc[UR38][R8.64+0x20] ;  /* 0x000020260824b981 */ /* 0x000168000c1e1d00 */
[----:B------:R0:W5:Y:S04]  /*9860*/  @!P2 LDG.E.128 R4, desc[UR38][R20.64] ;  /* 0x000000261404a981 */ /* 0x000168000c1e1d00 */
[----:B------:R0:W5:Y:S02]  /*9870*/  @!P3 LDG.E.128 R24, desc[UR38][R20.64+0x20] ;  /* 0x000020261418b981 */ /* 0x000164000c1e1d00 */
.L_x_1204:
[----:B------:R-:W-:Y:S05]  /*9880*/  BSYNC B1 ;  /* 0x0000000000017941 */ /* 0x000fea0003800000 */
.L_x_1203:
[----:B0-----:R-:W2:Y:S01]  /*9890*/  LDL R20, [R1+0x50] ;  /* 0x0000500001147983 */ /* 0x001ea20000100800 */
[----:B------:R-:W-:Y:S01]  /*98a0*/  @P1 SHF.R.U32.HI R3, RZ, R59, R58 ;  /* 0x0000003bff031219 */ /* 0x000fe2000001163a */
[----:B-----5:R-:W-:Y:S01]  /*98b0*/  IMAD.MOV.U32 R0, RZ, RZ, R4 ;  /* 0x000000ffff007224 */ /* 0x020fe200078e0004 */
[----:B------:R-:W-:Y:S01]  /*98c0*/  ULDC.64 UR4, c[0x0][0x3c8] ;  /* 0x0000f20000047ab9 */ /* 0x000fe20000000a00 */
[----:B------:R-:W-:Y:S01]  /*98d0*/  IMAD.MOV.U32 R8, RZ, RZ, R5 ;  /* 0x000000ffff087224 */ /* 0x000fe200078e0005 */
[----:B------:R-:W-:Y:S01]  /*98e0*/  SHF.R.S32.HI R9, RZ, 0x1f, R3 ;  /* 0x0000001fff097819 */ /* 0x000fe20000011403 */
[-C--:B------:R-:W-:Y:S01]  /*98f0*/  IMAD.WIDE.U32 R56, R3, R12.reuse, R56 ;  /* 0x0000000c03387225 */ /* 0x080fe200078e0038 */
[----:B------:R-:W-:Y:S02]  /*9900*/  ULDC.64 UR6, c[0x0][0x3e0] ;  /* 0x0000f80000067ab9 */ /* 0x000fe40000000a00 */
[----:B------:R-:W-:Y:S01]  /*9910*/  PRMT R59, R0, 0x5410, R8 ;  /* 0x00005410003b7816 */ /* 0x000fe20000000008 */
[----:B------:R-:W-:-:S02]  /*9920*/  IMAD R0, R9, R12, RZ ;  /* 0x0000000c09007224 */ /* 0x000fc400078e02ff */
[-C--:B------:R-:W-:Y:S02]  /*9930*/  IMAD R8, R9, R10.reuse, RZ ;  /* 0x0000000a09087224 */ /* 0x080fe400078e02ff */
[----:B------:R-:W-:-:S04]  /*9940*/  IMAD.WIDE.U32 R54, R3, R10, R54 ;  /* 0x0000000a03367225 */ /* 0x000fc800078e0036 */
[C---:B------:R-:W-:Y:S01]  /*9950*/  IMAD R13, R3.reuse, R13, R0 ;  /* 0x0000000d030d7224 */ /* 0x040fe200078e0200 */
[----:B------:R-:W-:Y:S01]  /*9960*/  LEA R0, P2, R54, UR6, 0x1 ;  /* 0x0000000636007c11 */ /* 0x000fe2000f8408ff */
[----:B------:R-:W-:Y:S01]  /*9970*/  IMAD R3, R3, R11, R8 ;  /* 0x0000000b03037224 */ /* 0x000fe200078e0208 */
[C---:B------:R-:W-:Y:S01]  /*9980*/  LEA R8, P1, R56.reuse, UR4, 0x1 ;  /* 0x0000000438087c11 */ /* 0x040fe2000f8208ff */
[----:B------:R-:W-:Y:S01]  /*9990*/  IMAD.IADD R13, R57, 0x1, R13 ;  /* 0x00000001390d7824 */ /* 0x000fe200078e020d */
[----:B------:R-:W-:Y:S01]  /*99a0*/  UMOV UR4, 0xffffffff ;  /* 0xffffffff00047882 */ /* 0x000fe20000000000 */
[----:B------:R-:W-:Y:S02]  /*99b0*/  IMAD.IADD R3, R55, 0x1, R3 ;  /* 0x0000000137037824 */ /* 0x000fe400078e0203 */
[----:B------:R-:W-:Y:S01]  /*99c0*/  IMAD.MOV.U32 R9, RZ, RZ, R24 ;  /* 0x000000ffff097224 */ /* 0x000fe200078e0018 */
[----:B------:R-:W-:Y:S01]  /*99d0*/  LEA.HI.X R13, R56, UR5, R13, 0x1, P1 ;  /* 0x00000005380d7c11 */ /* 0x000fe200088f0c0d */
[----:B------:R-:W-:Y:S01]  /*99e0*/  IMAD.MOV.U32 R10, RZ, RZ, R25 ;  /* 0x000000ffff0a7224 */ /* 0x000fe200078e0019 */
[----:B------:R-:W-:Y:S01]  /*99f0*/  LEA.HI.X R3, R54, UR7, R3, 0x1, P2 ;  /* 0x0000000736037c11 */ /* 0x000fe200090f0c03 */
[----:B------:R-:W-:-:S02]  /*9a00*/  IMAD.MOV.U32 R14, RZ, RZ, R6 ;  /* 0x000000ffff0e7224 */ /* 0x000fc400078e0006 */
[----:B------:R-:W-:Y:S01]  /*9a10*/  IMAD.MOV.U32 R15, RZ, RZ, R7 ;  /* 0x000000ffff0f7224 */ /* 0x000fe200078e0007 */
[----:B------:R-:W-:-:S04]  /*9a20*/  PRMT R50, R9, 0x5410, R10 ;  /* 0x0000541009327816 */ /* 0x000fc8000000000a */
[----:B------:R-:W-:Y:S02]  /*9a30*/  PRMT R58, R15, 0x5410, R14 ;  /* 0x000054100f3a7816 */ /* 0x000fe4000000000e */
[----:B--2---:R-:W-:Y:S01]  /*9a40*/  LEA.HI R9, R20, R20, RZ, 0x1 ;  /* 0x0000001414097211 */ /* 0x004fe200078f08ff */
[----:B------:R-:W-:Y:S06]  /*9a50*/  BRA.DIV UR4, `(.L_x_1205) ;  /* 0x00000166045c7947 */ /* 0x000fec000b800000 */
.L_x_1442:
[----:B------:R-:W-:Y:S01]  /*9a60*/  UMOV UR4, 0xffffffff ;  /* 0xffffffff00047882 */ /* 0x000fe20000000000 */
[----:B------:R-:W-:Y:S02]  /*9a70*/  LOP3.LUT R9, R9, 0xfffffffe, RZ, 0xc0, !PT ;  /* 0xfffffffe09097812 */ /* 0x000fe400078ec0ff */
[----:B------:R-:W-:Y:S05]  /*9a80*/  BRA.DIV UR4, `(.L_x_1206) ;  /* 0x0000016604747947 */ /* 0x000fea000b800000 */
.L_x_1445:
[----:B------:R-:W-:Y:S01]  /*9a90*/  UMOV UR4, 0xffffffff ;  /* 0xffffffff00047882 */ /* 0x000fe20000000000 */
[----:B------:R-:W-:Y:S02]  /*9aa0*/  IMAD.IADD R9, R20, 0x1, -R9 ;  /* 0x0000000114097824 */ /* 0x000fe400078e0a09 */
[----:B------:R-:W-:Y:S05]  /*9ab0*/  BRA.DIV UR4, `(.L_x_1207) ;  /* 0x0000016604907947 */ /* 0x000fea000b800000 */
.L_x_1448:
[----:B------:R-:W-:Y:S01]  /*9ac0*/  UMOV UR4, 0xffffffff ;  /* 0xffffffff00047882 */ /* 0x000fe20000000000 */
[----:B------:R-:W-:Y:S02]  /*9ad0*/  SHF.L.U32 R9, R9, 0x1f, RZ ;  /* 0x0000001f09097819 */ /* 0x000fe400000006ff */
[----:B------:R-:W-:Y:S05]  /*9ae0*/  BRA.DIV UR4, `(.L_x_1208) ;  /* 0x0000016604ac7947 */ /* 0x000fea000b800000 */
.L_x_1451:
        /* <DEDUP_REMOVED lines=25> */
[----:B------:R-:W-:Y:S01]  /*9c80*/  PRMT R54, R0, 0x5410, R8 ;  /* 0x0000541000367816 */ /* 0x000fe20000000008 */
[----:B------:R-:W-:Y:S02]  /*9c90*/  IMAD.MOV.U32 R0, RZ, RZ, R42 ;  /* 0x000000ffff007224 */ /* 0x000fe400078e002a */
[----:B------:R-:W-:Y:S01]  /*9ca0*/  IMAD.MOV.U32 R8, RZ, RZ, R43 ;  /* 0x000000ffff087224 */ /* 0x000fe200078e002b */
[----:B------:R-:W-:Y:S01]  /*9cb0*/  PRMT R21, R10, 0x5410, R11 ;  /* 0x000054100a157816 */ /* 0x000fe2000000000b */
[----:B0-----:R-:W-:Y:S06]  /*9cc0*/  @!P1 BRA `(.L_x_1210) ;  /* 0x00000164005c9947 */ /* 0x001fec0003800000 */
.L_x_1452:
[----:B------:R-:W-:Y:S05]  /*9cd0*/  BSYNC B1 ;  /* 0x0000000000017941 */ /* 0x000fea0003800000 */
.L_x_1209:
[----:B------:R-:W-:Y:S01]  /*9ce0*/  PRMT R48, R0, 0x5410, R8 ;  /* 0x0000541000307816 */ /* 0x000fe20000000008 */
[----:B------:R-:W-:Y:S06]  /*9cf0*/  @P0 BRA `(.L_x_1192) ;  /* 0x0000001400180947 */ /* 0x000fec0003800000 */
[----:B------:R1:W5:Y:S01]  /*9d00*/  LDL R74, [R1+0x18] ;  /* 0x00001800014a7983 */ /* 0x0003620000100800 */
[----:B------:R-:W2:Y:S03]  /*9d10*/  LDC R0, c[0x0][0x3d4] ;  /* 0x0000f500ff007b82 */ /* 0x000ea60000000800 */
[----:B------:R1:W5:Y:S04]  /*9d20*/  LDL R73, [R1+0x58] ;  /* 0x0000580001497983 */ /* 0x0003680000100800 */
[----:B------:R1:W5:Y:S04]  /*9d30*/  LDL R72, [R1+0x20] ;  /* 0x0000200001487983 */ /* 0x0003680000100800 */
[----:B------:R1:W5:Y:S01]  /*9d40*/  LDL R71, [R1+0x1c] ;  /* 0x00001c0001477983 */ /* 0x0003620000100800 */
[C---:B------:R-:W-:Y:S01]  /*9d50*/  VIADD R76, R19.reuse, 0x10 ;  /* 0x00000010134c7836 */ /* 0x040fe20000000000 */
[----:B------:R-:W-:Y:S01]  /*9d60*/  BSSY B1, `(.L_x_1211) ;  /* 0x000006b000017945 */ /* 0x000fe20003800000 */
[C---:B------:R-:W-:Y:S01]  /*9d70*/  VIADD R75, R19.reuse, 0x20 ;  /* 0x00000020134b7836 */ /* 0x040fe20000000000 */
[----:B--2---:R-:W-:-:S02]  /*9d80*/  ISETP.GE.AND P0, PT, R19, R0, PT ;  /* 0x000000001300720c */ /* 0x004fc40003f06270 */
[-C--:B------:R-:W-:Y:S02]  /*9d90*/  ISETP.GE.AND P1, PT, R76, R0.reuse, PT ;  /* 0x000000004c00720c */ /* 0x080fe40003f26270 */
[----:B------:R-:W-:-:S09]  /*9da0*/  ISETP.GE.AND P2, PT, R75, R0, PT ;  /* 0x000000004b00720c */ /* 0x000fd20003f46270 */
[----:B-1----:R-:W-:Y:S05]  /*9db0*/  @P0 BRA `(.L_x_1212) ;  /* 0x0000000400940947 */ /* 0x002fea0003800000 */
[----:B------:R-:W-:Y:S01]  /*9dc0*/  LEA.HI R8, R46, R46, RZ, 0x1 ;  /* 0x0000002e2e087211 */ /* 0x000fe200078f08ff */
[----:B------:R-:W-:Y:S01]  /*9dd0*/  HADD2.F32 R61, -RZ, R59.H1_H1 ;  /* 0x3000003bff3d7230 */ /* 0x000fe20000004100 */
[----:B-----5:R-:W-:Y:S01]  /*9de0*/  LOP3.LUT R10, R74, 0x18, R19, 0xf8, !PT ;  /* 0x000000184a0a7812 */ /* 0x020fe200078ef813 */
[----:B------:R-:W-:Y:S01]  /*9df0*/  HADD2.F32 R60, -RZ, R60.H0_H0 ;  /* 0x2000003cff3c7230 */ /* 0x000fe20000004100 */
[----:B0-----:R-:W-:Y:S02]  /*9e00*/  LOP3.LUT R9, R8, 0xfffffffe, RZ, 0xc0, !PT ;  /* 0xfffffffe08097812 */ /* 0x001fe400078ec0ff */
[----:B------:R-:W-:Y:S02]  /*9e10*/  LOP3.LUT R10, R10, R71, RZ, 0x3c, !PT ;  /* 0x000000470a0a7212 */ /* 0x000fe400078e3cff */
[----:B------:R-:W-:Y:S01]  /*9e20*/  SHF.R.U64 R32, R32, 0x10, R33 ;  /* 0x0000001020207819 */ /* 0x000fe20000001221 */
[----:B------:R-:W-:Y:S01]  /*9e30*/  IMAD.IADD R9, R46, 0x1, -R9 ;  /* 0x000000012e097824 */ /* 0x000fe200078e0a09 */
[----:B------:R-:W-:Y:S01]  /*9e40*/  SHF.R.U32.HI R62, RZ, 0x10, R33 ;  /* 0x00000010ff3e7819 */ /* 0x000fe20000011621 */
[----:B------:R-:W-:Y:S01]  /*9e50*/  IMAD.IADD R10, R72, 0x1, R10 ;  /* 0x00000001480a7824 */ /* 0x000fe200078e020a */
[----:B------:R-:W-:-:S02]  /*9e60*/  SHF.R.U64 R33, R4, 0x10, R5 ;  /* 0x0000001004217819 */ /* 0x000fc40000001205 */
[----:B------:R-:W-:Y:S01]  /*9e70*/  LEA.HI R8, R0, R9, RZ, 0x1d ;  /* 0x0000000900087211 */ /* 0x000fe200078fe8ff */
[----:B------:R-:W-:Y:S01]  /*9e80*/  IMAD R49, R10, 0x2, R73 ;  /* 0x000000020a317824 */ /* 0x000fe200078e0249 */
[--C-:B------:R-:W-:Y:S01]  /*9e90*/  SHF.R.U64 R4, R34, 0x10, R35.reuse ;  /* 0x0000001022047819 */ /* 0x100fe20000001223 */
[----:B------:R-:W-:Y:S01]  /*9ea0*/  HADD2.F32 R33, -RZ, R33.H0_H0 ;  /* 0x20000021ff217230 */ /* 0x000fe20000004100 */
[----:B------:R-:W-:Y:S02]  /*9eb0*/  SHF.R.S32.HI R9, RZ, 0x1f, R8 ;  /* 0x0000001fff097819 */ /* 0x000fe40000011408 */
[----:B------:R-:W-:Y:S02]  /*9ec0*/  SHF.R.U32.HI R69, RZ, 0x10, R35 ;  /* 0x00000010ff457819 */ /* 0x000fe40000011623 */
[----:B------:R-:W-:Y:S01]  /*9ed0*/  LEA.HI R9, R9, R8, RZ, 0x2 ;  /* 0x0000000809097211 */ /* 0x000fe200078f10ff */
[----:B------:R-:W-:Y:S01]  /*9ee0*/  IMAD.SHL.U32 R8, R8, 0x8, RZ ;  /* 0x0000000808087824 */ /* 0x000fe200078e00ff */
[----:B------:R-:W-:-:S02]  /*9ef0*/  SHF.R.U32.HI R64, RZ, 0x10, R5 ;  /* 0x00000010ff407819 */ /* 0x000fc40000011605 */
[----:B------:R-:W-:Y:S02]  /*9f00*/  SHF.R.S32.HI R9, RZ, 0x2, R9 ;  /* 0x00000002ff097819 */ /* 0x000fe40000011409 */
[----:B------:R-:W-:Y:S01]  /*9f10*/  LOP3.LUT R8, R74, 0x18, R8, 0xf8, !PT ;  /* 0x000000184a087812 */ /* 0x000fe200078ef808 */
[----:B------:R-:W-:Y:S01]  /*9f20*/  HADD2.F32 R64, -RZ, R64.H0_H0 ;  /* 0x20000040ff407230 */ /* 0x000fe20000004100 */
[--C-:B------:R-:W-:Y:S01]  /*9f30*/  SHF.R.U64 R67, R6, 0x10, R7.reuse ;  /* 0x0000001006437819 */ /* 0x100fe20000001207 */
[----:B------:R-:W-:Y:S01]  /*9f40*/  IMAD R12, R9, 0x1800, R72 ;  /* 0x00001800090c7824 */ /* 0x000fe200078e0248 */
[----:B------:R-:W-:Y:S02]  /*9f50*/  LOP3.LUT R13, R8, R71, RZ, 0x3c, !PT ;  /* 0x00000047080d7212 */ /* 0x000fe400078e3cff */
[----:B------:R-:W0:Y:S01]  /*9f60*/  LDS.128 R8, [R49] ;  /* 0x0000000031087984 */ /* 0x000e220000000c00 */
[----:B------:R-:W-:Y:S02]  /*9f70*/  SHF.R.U32.HI R65, RZ, 0x10, R7 ;  /* 0x00000010ff417819 */ /* 0x000fe40000011607 */
[----:B------:R-:W-:-:S04]  /*9f80*/  IMAD.IADD R13, R12, 0x1, R13 ;  /* 0x000000010c0d7824 */ /* 0x000fc800078e020d */
[----:B------:R-:W-:-:S05]  /*9f90*/  IMAD R51, R13, 0x2, R2 ;  /* 0x000000020d337824 */ /* 0x000fca00078e0202 */
[----:B------:R-:W1:Y:S01]  /*9fa0*/  LDS.128 R12, [R51+0xc400] ;  /* 0x00c40000330c7984 */ /* 0x000e620000000c00 */
[--C-:B0-----:R-:W-:Y:S02]  /*9fb0*/  HADD2.F32 R6, -RZ, R9.reuse.H0_H0 ;  /* 0x20000009ff067230 */ /* 0x101fe40000004100 */
[----:B------:R-:W-:Y:S02]  /*9fc0*/  HADD2.F32 R9, -RZ, R9.H1_H1 ;  /* 0x30000009ff097230 */ /* 0x000fe40000004100 */
[----:B------:R-:W-:Y:S02]  /*9fd0*/  HADD2.F32 R5, -RZ, R8.H0_H0 ;  /* 0x20000008ff057230 */ /* 0x000fe40000004100 */
[----:B------:R-:W-:Y:S02]  /*9fe0*/  HADD2.F32 R7, -RZ, R10.H0_H0 ;  /* 0x2000000aff077230 */ /* 0x000fe40000004100 */
[--C-:B------:R-:W-:Y:S02]  /*9ff0*/  HADD2.F32 R34, -RZ, R11.reuse.H0_H0 ;  /* 0x2000000bff227230 */ /* 0x100fe40000004100 */
[----:B------:R-:W-:-:S02]  /*a000*/  HADD2.F32 R11, -RZ, R11.H1_H1 ;  /* 0x3000000bff0b7230 */ /* 0x000fc40000004100 */
[--C-:B-1----:R-:W-:Y:S02]  /*a010*/  HADD2.F32 R35, -RZ, R13.reuse.H0_H0 ;  /* 0x2000000dff237230 */ /* 0x102fe40000004100 */
[----:B------:R-:W-:Y:S02]  /*a020*/  HADD2.F32 R55, -RZ, R13.H1_H1 ;  /* 0x3000000dff377230 */ /* 0x000fe40000004100 */
[----:B------:R-:W-:Y:S02]  /*a030*/  HADD2.F32 R13, -RZ, R12.H0_H0 ;  /* 0x2000000cff0d7230 */ /* 0x000fe40000004100 */
[C---:B------:R-:W-:Y:S01]  /*a040*/  FMUL.FTZ R63, R35.reuse, R61 ;  /* 0x0000003d233f7220 */ /* 0x040fe20000410000 */
[----:B------:R-:W-:Y:S01]  /*a050*/  FMUL.FTZ R35, R35, R60 ;  /* 0x0000003c23237220 */ /* 0x000fe20000410000 */
[----:B------:R-:W-:Y:S01]  /*a060*/  FMUL.FTZ R66, R55, R64 ;  /* 0x0000004037427220 */ /* 0x000fe20000410000 */
[----:B------:R-:W-:Y:S02]  /*a070*/  HADD2.F32 R56, -RZ, R14.H0_H0 ;  /* 0x2000000eff387230 */ /* 0x000fe40000004100 */
[----:B------:R-:W-:Y:S01]  /*a080*/  FFMA.FTZ R63, R6, R60, -R63 ;  /* 0x0000003c063f7223 */ /* 0x000fe2000001083f */
[----:B------:R-:W-:-:S02]  /*a090*/  HADD2.F32 R60, -RZ, R62.H0_H0 ;  /* 0x2000003eff3c7230 */ /* 0x000fc40000004100 */
[----:B------:R-:W-:Y:S01]  /*a0a0*/  FFMA.FTZ R61, R6, R61, R35 ;  /* 0x0000003d063d7223 */ /* 0x000fe20000010023 */
[----:B------:R-:W-:Y:S02]  /*a0b0*/  HADD2.F32 R62, -RZ, R59.H0_H0 ;  /* 0x2000003bff3e7230 */ /* 0x000fe40000004100 */
[----:B------:R-:W-:Y:S02]  /*a0c0*/  HADD2.F32 R6, -RZ, R68.H0_H0 ;  /* 0x20000044ff067230 */ /* 0x000fe40000004100 */
[-C--:B------:R-:W-:Y:S01]  /*a0d0*/  FMUL.FTZ R68, R55, R60.reuse ;  /* 0x0000003c37447220 */ /* 0x080fe20000410000 */
[----:B------:R-:W-:Y:S01]  /*a0e0*/  FFMA.FTZ R66, R9, R60, -R66 ;  /* 0x0000003c09427223 */ /* 0x000fe20000010842 */
[C---:B------:R-:W-:Y:S01]  /*a0f0*/  FMUL.FTZ R60, R13.reuse, R62 ;  /* 0x0000003e0d3c7220 */ /* 0x040fe20000410000 */
[----:B------:R-:W-:Y:S02]  /*a100*/  HADD2.F32 R35, -RZ, R58.H1_H1 ;  /* 0x3000003aff237230 */ /* 0x000fe40000004100 */
[----:B------:R-:W-:Y:S01]  /*a110*/  FMUL.FTZ R13, R13, R6 ;  /* 0x000000060d0d7220 */ /* 0x000fe20000410000 */
[----:B------:R-:W-:-:S02]  /*a120*/  HADD2.F32 R57, -RZ, R15.H0_H0 ;  /* 0x2000000fff397230 */ /* 0x000fc40000004100 */
[C---:B------:R-:W-:Y:S01]  /*a130*/  FFMA.FTZ R60, R5.reuse, R6, -R60 ;  /* 0x00000006053c7223 */ /* 0x040fe2000001083c */
[----:B------:R-:W-:Y:S02]  /*a140*/  HADD2.F32 R6, -RZ, R70.H0_H0 ;  /* 0x20000046ff067230 */ /* 0x000fe40000004100 */
[----:B------:R-:W-:Y:S01]  /*a150*/  FFMA.FTZ R13, R5, R62, R13 ;  /* 0x0000003e050d7223 */ /* 0x000fe2000001000d */
[----:B------:R-:W-:Y:S02]  /*a160*/  HADD2.F32 R58, -RZ, R58.H0_H0 ;  /* 0x2000003aff3a7230 */ /* 0x000fe40000004100 */
[C---:B------:R-:W-:Y:S01]  /*a170*/  FMUL.FTZ R62, R56.reuse, R35 ;  /* 0x00000023383e7220 */ /* 0x040fe20000410000 */
[----:B------:R-:W-:Y:S02]  /*a180*/  HADD2.F32 R5, -RZ, R70.H1_H1 ;  /* 0x30000046ff057230 */ /* 0x000fe40000004100 */
[----:B------:R-:W-:Y:S01]  /*a190*/  FFMA.FTZ R68, R9, R64, R68 ;  /* 0x0000004009447223 */ /* 0x000fe20000010044 */
[-C--:B------:R-:W-:Y:S01]  /*a1a0*/  FMUL.FTZ R64, R56, R6.reuse ;  /* 0x0000000638407220 */ /* 0x080fe20000410000 */
[----:B------:R-:W-:Y:S01]  /*a1b0*/  FFMA.FTZ R62, R7, R6, -R62 ;  /* 0x00000006073e7223 */ /* 0x000fe2000001083e */
[----:B------:R-:W-:Y:S01]  /*a1c0*/  FMUL.FTZ R9, R57, R58 ;  /* 0x0000003a39097220 */ /* 0x000fe20000410000 */
[----:B------:R-:W-:-:S02]  /*a1d0*/  HADD2.F32 R15, -RZ, R15.H1_H1 ;  /* 0x3000000fff0f7230 */ /* 0x000fc40000004100 */
[-C--:B------:R-:W-:Y:S01]  /*a1e0*/  FMUL.FTZ R57, R57, R5.reuse ;  /* 0x0000000539397220 */ /* 0x080fe20000410000 */
[----:B------:R-:W-:Y:S02]  /*a1f0*/  HADD2.F32 R56, -RZ, R65.H0_H0 ;  /* 0x20000041ff387230 */ /* 0x000fe40000004100 */
[C---:B------:R-:W-:Y:S01]  /*a200*/  FFMA.FTZ R55, R34.reuse, R5, -R9 ;  /* 0x0000000522377223 */ /* 0x040fe20000010809 */
[----:B------:R-:W-:Y:S02]  /*a210*/  HADD2.F32 R6, -RZ, R69.H0_H0 ;  /* 0x20000045ff067230 */ /* 0x000fe40000004100 */
[----:B------:R-:W-:Y:S01]  /*a220*/  FFMA.FTZ R57, R34, R58, R57 ;  /* 0x0000003a22397223 */ /* 0x000fe20000010039 */
[----:B------:R-:W-:Y:S02]  /*a230*/  HADD2.F32 R12, -RZ, R12.H1_H1 ;  /* 0x3000000cff0c7230 */ /* 0x000fe40000004100 */
[----:B------:R-:W-:Y:S01]  /*a240*/  FMUL.FTZ R70, R15, R56 ;  /* 0x000000380f467220 */ /* 0x000fe20000410000 */
[----:B------:R-:W-:-:S02]  /*a250*/  HADD2.F32 R14, -RZ, R14.H1_H1 ;  /* 0x3000000eff0e7230 */ /* 0x000fc40000004100 */
[-C--:B------:R-:W-:Y:S01]  /*a260*/  FMUL.FTZ R34, R15, R6.reuse ;  /* 0x000000060f227220 */ /* 0x080fe20000410000 */
[----:B------:R-:W-:Y:S01]  /*a270*/  FFMA.FTZ R64, R7, R35, R64 ;  /* 0x0000002307407223 */ /* 0x000fe20000010040 */
[----:B------:R-:W-:Y:S02]  /*a280*/  HADD2.F32 R5, -RZ, R32.H0_H0 ;  /* 0x20000020ff057230 */ /* 0x000fe40000004100 */
[C---:B------:R-:W-:Y:S01]  /*a290*/  FFMA.FTZ R70, R11.reuse, R6, -R70 ;  /* 0x000000060b467223 */ /* 0x040fe20000010846 */
[----:B------:R-:W-:Y:S02]  /*a2a0*/  HADD2.F32 R9, -RZ, R67.H0_H0 ;  /* 0x20000043ff097230 */ /* 0x000fe40000004100 */
[----:B------:R-:W-:Y:S01]  /*a2b0*/  FFMA.FTZ R34, R11, R56, R34 ;  /* 0x000000380b227223 */ /* 0x000fe20000010022 */
[----:B------:R-:W-:Y:S02]  /*a2c0*/  HADD2.F32 R7, -RZ, R4.H0_H0 ;  /* 0x20000004ff077230 */ /* 0x000fe40000004100 */
[----:B------:R-:W-:Y:S01]  /*a2d0*/  FMUL.FTZ R11, R12, R33 ;  /* 0x000000210c0b7220 */ /* 0x000fe20000410000 */
[----:B------:R-:W-:-:S02]  /*a2e0*/  HADD2.F32 R8, -RZ, R8.H1_H1 ;  /* 0x30000008ff087230 */ /* 0x000fc40000004100 */
[----:B------:R-:W-:Y:S01]  /*a2f0*/  FMUL.FTZ R12, R12, R5 ;  /* 0x000000050c0c7220 */ /* 0x000fe20000410000 */
[----:B------:R-:W-:Y:S02]  /*a300*/  HADD2.F32 R10, -RZ, R10.H1_H1 ;  /* 0x3000000aff0a7230 */ /* 0x000fe40000004100 */
[C---:B------:R-:W-:Y:S01]  /*a310*/  FMUL.FTZ R35, R14.reuse, R9 ;  /* 0x000000090e237220 */ /* 0x040fe20000410000 */
[----:B------:R-:W-:Y:S01]  /*a320*/  FMUL.FTZ R14, R14, R7 ;  /* 0x000000070e0e7220 */ /* 0x000fe20000410000 */
[C---:B------:R-:W-:Y:S01]  /*a330*/  FFMA.FTZ R15, R8.reuse, R5, -R11 ;  /* 0x00000005080f7223 */ /* 0x040fe2000001080b */
[----:B------:R-:W-:Y:S01]  /*a340*/  FFMA.FTZ R8, R8, R33, R12 ;  /* 0x0000002108087223 */ /* 0x000fe2000001000c */
[C---:B------:R-:W-:Y:S01]  /*a350*/  FFMA.FTZ R35, R10.reuse, R7, -R35 ;  /* 0x000000070a237223 */ /* 0x040fe20000010823 */
[----:B------:R-:W-:Y:S01]  /*a360*/  FFMA.FTZ R33, R10, R9, R14 ;  /* 0x000000090a217223 */ /* 0x000fe2000001000e */
[----:B------:R-:W-:Y:S02]  /*a370*/  F2FP.F16.F32.PACK_AB R7, R70, R55 ;  /* 0x000000374607723e */ /* 0x000fe400000000ff */
        /* <DEDUP_REMOVED lines=9> */
.L_x_1212:
[----:B------:R-:W-:Y:S05]  /*a410*/  BSYNC B1 ;  /* 0x0000000000017941 */ /* 0x000fea0003800000 */
.L_x_1211:
[----:B------:R-:W-:Y:S04]  /*a420*/  BSSY B1, `(.L_x_1213) ;  /* 0x000006a000017945 */ /* 0x000fe80003800000 */
[----:B------:R-:W-:Y:S05]  /*a430*/  @P1 BRA `(.L_x_1214) ;  /* 0x0000000400a01947 */ /* 0x000fea0003800000 */
[----:B-1----:R-:W-:Y:S01]  /*a440*/  SHF.R.S32.HI R4, RZ, 0x1f, R76 ;  /* 0x0000001fff047819 */ /* 0x002fe2000001144c */
[----:B------:R-:W-:Y:S01]  /*a450*/  HADD2.F32 R35, -RZ, R53.H1_H1 ;  /* 0x30000035ff237230 */ /* 0x000fe20000004100 */
[----:B------:R-:W-:Y:S02]  /*a460*/  SHF.R.U64 R60, R36, 0x10, R37 ;  /* 0x00000010243c7819 */ /* 0x000fe40000001225 */
[CC--:B------:R-:W-:Y:S02]  /*a470*/  LEA.HI R5, R4.reuse, R76.reuse, RZ, 0x3 ;  /* 0x0000004c04057211 */ /* 0x0c0fe400078f18ff */
[----:B------:R-:W-:Y:S02]  /*a480*/  LEA.HI R6, R4, R76, RZ, 0x5 ;  /* 0x0000004c04067211 */ /* 0x000fe400078f28ff */
[----:B------:R-:W-:Y:S02]  /*a490*/  SHF.R.S32.HI R7, RZ, 0x3, R5 ;  /* 0x00000003ff077819 */ /* 0x000fe40000011405 */
[----:B------:R-:W-:Y:S01]  /*a4a0*/  SHF.R.U32.HI R36, RZ, 0x10, R37 ;  /* 0x00000010ff247819 */ /* 0x000fe20000011625 */
[--C-:B------:R-:W-:Y:S01]  /*a4b0*/  HADD2.F32 R37, -RZ, R50.reuse.H1_H1 ;  /* 0x30000032ff257230 */ /* 0x100fe20000004100 */
[----:B------:R-:W-:Y:S01]  /*a4c0*/  LEA.HI R4, R0, R7, RZ, 0x1d ;  /* 0x0000000700047211 */ /* 0x000fe200078fe8ff */
[----:B------:R-:W-:Y:S01]  /*a4d0*/  HADD2.F32 R50, -RZ, R50.H0_H0 ;  /* 0x20000032ff327230 */ /* 0x000fe20000004100 */
[----:B------:R-:W-:-:S02]  /*a4e0*/  SHF.R.S32.HI R7, RZ, 0x5, R6 ;  /* 0x00000005ff077819 */ /* 0x000fc40000011406 */
[----:B-----5:R-:W-:Y:S02]  /*a4f0*/  LOP3.LUT R6, R74, 0x18, R5, 0xf8, !PT ;  /* 0x000000184a067812 */ /* 0x020fe400078ef805 */
[----:B------:R-:W-:Y:S01]  /*a500*/  SHF.R.S32.HI R5, RZ, 0x1f, R4 ;  /* 0x0000001fff057819 */ /* 0x000fe20000011404 */
[----:B------:R-:W-:Y:S01]  /*a510*/  IMAD R7, R7, 0x1800, R72 ;  /* 0x0000180007077824 */ /* 0x000fe200078e0248 */
[----:B------:R-:W-:Y:S02]  /*a520*/  LOP3.LUT R6, R6, R71, RZ, 0x3c, !PT ;  /* 0x0000004706067212 */ /* 0x000fe400078e3cff */
[----:B------:R-:W-:Y:S01]  /*a530*/  LEA.HI R5, R5, R4, RZ, 0x2 ;  /* 0x0000000405057211 */ /* 0x000fe200078f10ff */
[----:B------:R-:W-:Y:S01]  /*a540*/  IMAD.SHL.U32 R4, R4, 0x8, RZ ;  /* 0x0000000804047824 */ /* 0x000fe200078e00ff */
[----:B------:R-:W-:Y:S01]  /*a550*/  SHF.R.U64 R55, R26, 0x10, R27 ;  /* 0x000000101a377819 */ /* 0x000fe2000000121b */
[----:B------:R-:W-:Y:S01]  /*a560*/  IMAD.IADD R6, R7, 0x1, R6 ;  /* 0x0000000107067824 */ /* 0x000fe200078e0206 */
[----:B------:R-:W-:-:S02]  /*a570*/  SHF.R.S32.HI R5, RZ, 0x2, R5 ;  /* 0x00000002ff057819 */ /* 0x000fc40000011405 */
[----:B------:R-:W-:Y:S01]  /*a580*/  LOP3.LUT R4, R74, 0x18, R4, 0xf8, !PT ;  /* 0x000000184a047812 */ /* 0x000fe200078ef804 */
[----:B------:R-:W-:Y:S01]  /*a590*/  IMAD R12, R6, 0x2, R73 ;  /* 0x00000002060c7824 */ /* 0x000fe200078e0249 */
[----:B------:R-:W-:Y:S01]  /*a5a0*/  SHF.R.U32.HI R34, RZ, 0x10, R25 ;  /* 0x00000010ff227819 */ /* 0x000fe20000011619 */
[----:B------:R-:W-:Y:S01]  /*a5b0*/  IMAD R8, R5, 0x1800, R72 ;  /* 0x0000180005087824 */ /* 0x000fe200078e0248 */
[----:B0-----:R-:W-:Y:S02]  /*a5c0*/  LOP3.LUT R9, R4, R71, RZ, 0x3c, !PT ;  /* 0x0000004704097212 */ /* 0x001fe400078e3cff */
[----:B------:R-:W0:Y:S01]  /*a5d0*/  LDS.128 R4, [R12] ;  /* 0x000000000c047984 */ /* 0x000e220000000c00 */
[--C-:B------:R-:W-:Y:S01]  /*a5e0*/  SHF.R.U64 R59, R38, 0x10, R39.reuse ;  /* 0x00000010263b7819 */ /* 0x100fe20000001227 */
[----:B------:R-:W-:Y:S01]  /*a5f0*/  HADD2.F32 R34, -RZ, R34.H0_H0 ;  /* 0x20000022ff227230 */ /* 0x000fe20000004100 */
[----:B------:R-:W-:Y:S01]  /*a600*/  SHF.R.U32.HI R56, RZ, 0x10, R39 ;  /* 0x00000010ff387819 */ /* 0x000fe20000011627 */
[----:B------:R-:W-:Y:S01]  /*a610*/  IMAD.IADD R9, R8, 0x1, R9 ;  /* 0x0000000108097824 */ /* 0x000fe200078e0209 */
[----:B------:R-:W-:-:S02]  /*a620*/  SHF.R.U32.HI R51, RZ, 0x10, R27 ;  /* 0x00000010ff337819 */ /* 0x000fc4000001161b */
[----:B------:R-:W-:Y:S01]  /*a630*/  SHF.R.U64 R57, R24, 0x10, R25 ;  /* 0x0000001018397819 */ /* 0x000fe20000001219 */
[----:B------:R-:W-:-:S05]  /*a640*/  IMAD R13, R9, 0x2, R2 ;  /* 0x00000002090d7824 */ /* 0x000fca00078e0202 */
[----:B------:R-:W1:Y:S01]  /*a650*/  LDS.128 R8, [R13+0xc400] ;  /* 0x00c400000d087984 */ /* 0x000e620000000c00 */
[--C-:B0-----:R-:W-:Y:S02]  /*a660*/  HADD2.F32 R14, -RZ, R5.reuse.H0_H0 ;  /* 0x20000005ff0e7230 */ /* 0x101fe40000004100 */
[----:B------:R-:W-:Y:S02]  /*a670*/  HADD2.F32 R15, -RZ, R5.H1_H1 ;  /* 0x30000005ff0f7230 */ /* 0x000fe40000004100 */
[--C-:B------:R-:W-:Y:S02]  /*a680*/  HADD2.F32 R24, -RZ, R7.reuse.H0_H0 ;  /* 0x20000007ff187230 */ /* 0x100fe40000004100 */
[----:B------:R-:W-:Y:S02]  /*a690*/  HADD2.F32 R25, -RZ, R7.H1_H1 ;  /* 0x30000007ff197230 */ /* 0x000fe40000004100 */
[----:B------:R-:W-:Y:S02]  /*a6a0*/  HADD2.F32 R5, -RZ, R4.H0_H0 ;  /* 0x20000004ff057230 */ /* 0x000fe40000004100 */
[----:B------:R-:W-:-:S02]  /*a6b0*/  HADD2.F32 R7, -RZ, R6.H0_H0 ;  /* 0x20000006ff077230 */ /* 0x000fc40000004100 */
[----:B------:R-:W-:Y:S02]  /*a6c0*/  HADD2.F32 R4, -RZ, R4.H1_H1 ;  /* 0x30000004ff047230 */ /* 0x000fe40000004100 */
[--C-:B-1----:R-:W-:Y:S02]  /*a6d0*/  HADD2.F32 R26, -RZ, R9.reuse.H0_H0 ;  /* 0x20000009ff1a7230 */ /* 0x102fe40000004100 */
[----:B------:R-:W-:Y:S02]  /*a6e0*/  HADD2.F32 R27, -RZ, R9.H1_H1 ;  /* 0x30000009ff1b7230 */ /* 0x000fe40000004100 */
[----:B------:R-:W-:Y:S02]  /*a6f0*/  HADD2.F32 R32, -RZ, R11.H0_H0 ;  /* 0x2000000bff207230 */ /* 0x000fe40000004100 */
[C---:B------:R-:W-:Y:S01]  /*a700*/  FMUL.FTZ R39, R26.reuse, R37 ;  /* 0x000000251a277220 */ /* 0x040fe20000410000 */
[----:B------:R-:W-:Y:S01]  /*a710*/  FMUL.FTZ R49, R26, R35 ;  /* 0x000000231a317220 */ /* 0x000fe20000410000 */
[----:B------:R-:W-:-:S02]  /*a720*/  HADD2.F32 R26, -RZ, R36.H0_H0 ;  /* 0x20000024ff1a7230 */ /* 0x000fc40000004100 */
[C---:B------:R-:W-:Y:S01]  /*a730*/  FMUL.FTZ R36, R27.reuse, R34 ;  /* 0x000000221b247220 */ /* 0x040fe20000410000 */
[C---:B------:R-:W-:Y:S01]  /*a740*/  FFMA.FTZ R38, R14.reuse, R35, -R39 ;  /* 0x000000230e267223 */ /* 0x040fe20000010827 */
[----:B------:R-:W-:Y:S02]  /*a750*/  HADD2.F32 R39, -RZ, R52.H1_H1 ;  /* 0x30000034ff277230 */ /* 0x000fe40000004100 */
[----:B------:R-:W-:Y:S01]  /*a760*/  FFMA.FTZ R49, R14, R37, R49 ;  /* 0x000000250e317223 */ /* 0x000fe20000010031 */
[----:B------:R-:W-:Y:S02]  /*a770*/  HADD2.F32 R35, -RZ, R54.H1_H1 ;  /* 0x30000036ff237230 */ /* 0x000fe40000004100 */
        /* <DEDUP_REMOVED lines=9> */
[----:B------:R-:W-:Y:S02]  /*a810*/  HADD2.F32 R9, -RZ, R8.H0_H0 ;  /* 0x20000008ff097230 */ /* 0x000fe40000004100 */
[----:B------:R-:W-:Y:S01]  /*a820*/  FMUL.FTZ R24, R33, R36 ;  /* 0x0000002421187220 */ /* 0x000fe20000410000 */
[----:B------:R-:W-:Y:S01]  /*a830*/  FFMA.FTZ R34, R15, R34, R14 ;  /* 0x000000220f227223 */ /* 0x000fe2000001000e */
[----:B------:R-:W-:-:S02]  /*a840*/  HADD2.F32 R14, -RZ, R53.H0_H0 ;  /* 0x20000035ff0e7230 */ /* 0x000fc40000004100 */
[-C--:B------:R-:W-:Y:S01]  /*a850*/  FMUL.FTZ R58, R33, R26.reuse ;  /* 0x0000001a213a7220 */ /* 0x080fe20000410000 */
[----:B------:R-:W-:Y:S01]  /*a860*/  FFMA.FTZ R56, R25, R26, -R24 ;  /* 0x0000001a19387223 */ /* 0x000fe20000010818 */
[----:B------:R-:W-:Y:S02]  /*a870*/  HADD2.F32 R11, -RZ, R10.H0_H0 ;  /* 0x2000000aff0b7230 */ /* 0x000fe40000004100 */
[C---:B------:R-:W-:Y:S01]  /*a880*/  FMUL.FTZ R24, R9.reuse, R50 ;  /* 0x0000003209187220 */ /* 0x040fe20000410000 */
[----:B------:R-:W-:Y:S02]  /*a890*/  HADD2.F32 R52, -RZ, R52.H0_H0 ;  /* 0x20000034ff347230 */ /* 0x000fe40000004100 */
[-C--:B------:R-:W-:Y:S01]  /*a8a0*/  FMUL.FTZ R9, R9, R14.reuse ;  /* 0x0000000e09097220 */ /* 0x080fe20000410000 */
[----:B------:R-:W-:Y:S02]  /*a8b0*/  HADD2.F32 R54, -RZ, R54.H0_H0 ;  /* 0x20000036ff367230 */ /* 0x000fe40000004100 */
[----:B------:R-:W-:Y:S01]  /*a8c0*/  FFMA.FTZ R24, R5, R14, -R24 ;  /* 0x0000000e05187223 */ /* 0x000fe20000010818 */
[----:B------:R-:W-:-:S02]  /*a8d0*/  HADD2.F32 R8, -RZ, R8.H1_H1 ;  /* 0x30000008ff087230 */ /* 0x000fc40000004100 */
[C---:B------:R-:W-:Y:S01]  /*a8e0*/  FMUL.FTZ R26, R11.reuse, R52 ;  /* 0x000000340b1a7220 */ /* 0x040fe20000410000 */
[----:B------:R-:W-:Y:S02]  /*a8f0*/  HADD2.F32 R10, -RZ, R10.H1_H1 ;  /* 0x3000000aff0a7230 */ /* 0x000fe40000004100 */
[----:B------:R-:W-:Y:S01]  /*a900*/  FMUL.FTZ R14, R11, R54 ;  /* 0x000000360b0e7220 */ /* 0x000fe20000410000 */
[----:B------:R-:W-:Y:S01]  /*a910*/  FFMA.FTZ R50, R5, R50, R9 ;  /* 0x0000003205327223 */ /* 0x000fe20000010009 */
[----:B------:R-:W-:Y:S02]  /*a920*/  HADD2.F32 R11, -RZ, R57.H0_H0 ;  /* 0x20000039ff0b7230 */ /* 0x000fe40000004100 */
[C---:B------:R-:W-:Y:S01]  /*a930*/  FFMA.FTZ R26, R7.reuse, R54, -R26 ;  /* 0x00000036071a7223 */ /* 0x040fe2000001081a */
[----:B------:R-:W-:Y:S02]  /*a940*/  HADD2.F32 R15, -RZ, R55.H0_H0 ;  /* 0x20000037ff0f7230 */ /* 0x000fe40000004100 */
[----:B------:R-:W-:Y:S01]  /*a950*/  FFMA.FTZ R14, R7, R52, R14 ;  /* 0x00000034070e7223 */ /* 0x000fe2000001000e */
[----:B------:R-:W-:-:S02]  /*a960*/  HADD2.F32 R5, -RZ, R60.H0_H0 ;  /* 0x2000003cff057230 */ /* 0x000fc40000004100 */
[----:B------:R-:W-:Y:S01]  /*a970*/  FMUL.FTZ R7, R8, R11 ;  /* 0x0000000b08077220 */ /* 0x000fe20000410000 */
[----:B------:R-:W-:Y:S02]  /*a980*/  HADD2.F32 R9, -RZ, R59.H0_H0 ;  /* 0x2000003bff097230 */ /* 0x000fe40000004100 */
[----:B------:R-:W-:Y:S01]  /*a990*/  FMUL.FTZ R33, R10, R15 ;  /* 0x0000000f0a217220 */ /* 0x000fe20000410000 */
[----:B------:R-:W-:Y:S02]  /*a9a0*/  HADD2.F32 R6, -RZ, R6.H1_H1 ;  /* 0x30000006ff067230 */ /* 0x000fe40000004100 */
[----:B------:R-:W-:Y:S01]  /*a9b0*/  FMUL.FTZ R8, R8, R5 ;  /* 0x0000000508087220 */ /* 0x000fe20000410000 */
[----:B------:R-:W-:Y:S01]  /*a9c0*/  FFMA.FTZ R39, R25, R36, R58 ;  /* 0x0000002419277223 */ /* 0x000fe2000001003a */
        /* <DEDUP_REMOVED lines=10> */
[----:B------:R-:W-:Y:S01]  /*aa70*/  F2FP.F16.F32.PACK_AB R11, R39, R32 ;  /* 0x00000020270b723e */ /* 0x000fe200000000ff */
[----:B------:R2:W-:Y:S01]  /*aa80*/  STS.128 [R12], R4 ;  /* 0x000000040c007388 */ /* 0x0005e20000000c00 */
[----:B------:R-:W-:-:S02]  /*aa90*/  F2FP.F16.F32.PACK_AB R8, R27, R50 ;  /* 0x000000321b08723e */ /* 0x000fc400000000ff */
[----:B------:R-:W-:-:S05]  /*aaa0*/  F2FP.F16.F32.PACK_AB R10, R15, R14 ;  /* 0x0000000e0f0a723e */ /* 0x000fca00000000ff */
[----:B------:R2:W-:Y:S02]  /*aab0*/  STS.128 [R13+0xc400], R8 ;  /* 0x00c400080d007388 */ /* 0x0005e40000000c00 */
.L_x_1214:
[----:B------:R-:W-:Y:S05]  /*aac0*/  BSYNC B1 ;  /* 0x0000000000017941 */ /* 0x000fea0003800000 */
.L_x_1213:
[----:B------:R-:W-:Y:S05]  /*aad0*/  @P2 BRA `(.L_x_1192) ;  /* 0x0000000400a02947 */ /* 0x000fea0003800000 */
[----:B-12---:R-:W-:Y:S02]  /*aae0*/  SHF.R.S32.HI R4, RZ, 0x1f, R75 ;  /* 0x0000001fff047819 */ /* 0x006fe4000001144b */
[----:B------:R-:W-:Y:S02]  /*aaf0*/  SHF.R.U64 R37, R30, 0x10, R31 ;  /* 0x000000101e257819 */ /* 0x000fe4000000121f */
[CC--:B------:R-:W-:Y:S02]  /*ab00*/  LEA.HI R5, R4.reuse, R75.reuse, RZ, 0x3 ;  /* 0x0000004b04057211 */ /* 0x0c0fe400078f18ff */
[----:B------:R-:W-:Y:S02]  /*ab10*/  LEA.HI R4, R4, R75, RZ, 0x5 ;  /* 0x0000004b04047211 */ /* 0x000fe400078f28ff */
[----:B------:R-:W-:Y:S02]  /*ab20*/  SHF.R.S32.HI R7, RZ, 0x3, R5 ;  /* 0x00000003ff077819 */ /* 0x000fe40000011405 */
[----:B------:R-:W-:-:S02]  /*ab30*/  SHF.R.S32.HI R6, RZ, 0x5, R4 ;  /* 0x00000005ff067819 */ /* 0x000fc40000011404 */
[----:B------:R-:W-:Y:S02]  /*ab40*/  LEA.HI R0, R0, R7, RZ, 0x1d ;  /* 0x0000000700007211 */ /* 0x000fe400078fe8ff */
[----:B-----5:R-:W-:Y:S01]  /*ab50*/  LOP3.LUT R4, R74, 0x18, R5, 0xf8, !PT ;  /* 0x000000184a047812 */ /* 0x020fe200078ef805 */
[----:B------:R-:W-:Y:S01]  /*ab60*/  IMAD R6, R6, 0x1800, R72 ;  /* 0x0000180006067824 */ /* 0x000fe200078e0248 */
[----:B------:R-:W-:Y:S02]  /*ab70*/  SHF.R.S32.HI R5, RZ, 0x1f, R0 ;  /* 0x0000001fff057819 */ /* 0x000fe40000011400 */
[-C--:B------:R-:W-:Y:S02]  /*ab80*/  LOP3.LUT R7, R4, R71.reuse, RZ, 0x3c, !PT ;  /* 0x0000004704077212 */ /* 0x080fe400078e3cff */
[----:B------:R-:W-:Y:S01]  /*ab90*/  LEA.HI R5, R5, R0, RZ, 0x2 ;  /* 0x0000000005057211 */ /* 0x000fe200078f10ff */
[----:B------:R-:W-:Y:S01]  /*aba0*/  IMAD.SHL.U32 R0, R0, 0x8, RZ ;  /* 0x0000000800007824 */ /* 0x000fe200078e00ff */
[----:B------:R-:W-:Y:S01]  /*abb0*/  SHF.R.U32.HI R34, RZ, 0x10, R31 ;  /* 0x00000010ff227819 */ /* 0x000fe2000001161f */
[----:B------:R-:W-:Y:S01]  /*abc0*/  IMAD.IADD R6, R6, 0x1, R7 ;  /* 0x0000000106067824 */ /* 0x000fe200078e0207 */
[----:B------:R-:W-:Y:S01]  /*abd0*/  SHF.R.S32.HI R5, RZ, 0x2, R5 ;  /* 0x00000002ff057819 */ /* 0x000fe20000011405 */
[----:B------:R-:W-:Y:S01]  /*abe0*/  HADD2.F32 R31, -RZ, R3.H1_H1 ;  /* 0x30000003ff1f7230 */ /* 0x000fe20000004100 */
[----:B------:R-:W-:Y:S01]  /*abf0*/  LOP3.LUT R0, R74, 0x18, R0, 0xf8, !PT ;  /* 0x000000184a007812 */ /* 0x000fe200078ef800 */
[----:B------:R-:W-:Y:S01]  /*ac00*/  IMAD R50, R6, 0x2, R73 ;  /* 0x0000000206327824 */ /* 0x000fe200078e0249 */
[----:B------:R-:W-:Y:S01]  /*ac10*/  SHF.R.U64 R38, R28, 0x10, R29 ;  /* 0x000000101c267819 */ /* 0x000fe2000000121d */
[----:B------:R-:W-:Y:S01]  /*ac20*/  IMAD R8, R5, 0x1800, R72 ;  /* 0x0000180005087824 */ /* 0x000fe200078e0248 */
[----:B0-----:R-:W-:-:S02]  /*ac30*/  LOP3.LUT R9, R0, R71, RZ, 0x3c, !PT ;  /* 0x0000004700097212 */ /* 0x001fc400078e3cff */
[----:B------:R-:W0:Y:S01]  /*ac40*/  LDS.128 R4, [R50] ;  /* 0x0000000032047984 */ /* 0x000e220000000c00 */
[----:B------:R-:W-:Y:S01]  /*ac50*/  SHF.R.U32.HI R28, RZ, 0x10, R29 ;  /* 0x00000010ff1c7819 */ /* 0x000fe2000001161d */
[----:B------:R-:W-:Y:S01]  /*ac60*/  HADD2.F32 R29, -RZ, R21.H1_H1 ;  /* 0x30000015ff1d7230 */ /* 0x000fe20000004100 */
[----:B------:R-:W-:Y:S01]  /*ac70*/  SHF.R.U64 R49, R40, 0x10, R41 ;  /* 0x0000001028317819 */ /* 0x000fe20000001229 */
[----:B------:R-:W-:Y:S01]  /*ac80*/  IMAD.IADD R9, R8, 0x1, R9 ;  /* 0x0000000108097824 */ /* 0x000fe200078e0209 */
[----:B------:R-:W-:Y:S01]  /*ac90*/  SHF.R.U32.HI R40, RZ, 0x10, R41 ;  /* 0x00000010ff287819 */ /* 0x000fe20000011629 */
[----:B------:R-:W-:Y:S01]  /*aca0*/  HADD2.F32 R28, -RZ, R28.H0_H0 ;  /* 0x2000001cff1c7230 */ /* 0x000fe20000004100 */
[--C-:B------:R-:W-:Y:S01]  /*acb0*/  SHF.R.U64 R39, R42, 0x10, R43.reuse ;  /* 0x000000102a277819 */ /* 0x100fe2000000122b */
[----:B------:R-:W-:Y:S01]  /*acc0*/  IMAD R0, R9, 0x2, R2 ;  /* 0x0000000209007824 */ /* 0x000fe200078e0202 */
[----:B------:R-:W-:-:S04]  /*acd0*/  SHF.R.U32.HI R42, RZ, 0x10, R43 ;  /* 0x00000010ff2a7819 */ /* 0x000fc8000001162b */
        /* <DEDUP_REMOVED lines=29> */
[----:B------:R-:W-:Y:S01]  /*aeb0*/  FFMA.FTZ R28, R13, R28, R12 ;  /* 0x0000001c0d1c7223 */ /* 0x000fe2000001000c */
[----:B------:R-:W-:Y:S01]  /*aec0*/  FMUL.FTZ R26, R27, R30 ;  /* 0x0000001e1b1a7220 */ /* 0x000fe20000410000 */
[----:B------:R-:W-:-:S02]  /*aed0*/  HADD2.F32 R14, -RZ, R3.H0_H0 ;  /* 0x20000003ff0e7230 */ /* 0x000fc40000004100 */
[-C--:B------:R-:W-:Y:S01]  /*aee0*/  FMUL.FTZ R36, R27, R24.reuse ;  /* 0x000000181b247220 */ /* 0x080fe20000410000 */
[----:B------:R-:W-:Y:S02]  /*aef0*/  HADD2.F32 R12, -RZ, R21.H0_H0 ;  /* 0x20000015ff0c7230 */ /* 0x000fe40000004100 */
[----:B------:R-:W-:Y:S01]  /*af00*/  FFMA.FTZ R34, R15, R24, -R26 ;  /* 0x000000180f227223 */ /* 0x000fe2000001081a */
[----:B------:R-:W-:Y:S02]  /*af10*/  HADD2.F32 R11, -RZ, R10.H0_H0 ;  /* 0x2000000aff0b7230 */ /* 0x000fe40000004100 */
[C---:B------:R-:W-:Y:S01]  /*af20*/  FMUL.FTZ R24, R9.reuse, R14 ;  /* 0x0000000e09187220 */ /* 0x040fe20000410000 */
[----:B------:R-:W-:Y:S02]  /*af30*/  HADD2.F32 R20, -RZ, R20.H0_H0 ;  /* 0x20000014ff147230 */ /* 0x000fe40000004100 */
[----:B------:R-:W-:Y:S01]  /*af40*/  FMUL.FTZ R9, R9, R12 ;  /* 0x0000000c09097220 */ /* 0x000fe20000410000 */
[----:B------:R-:W-:-:S02]  /*af50*/  HADD2.F32 R48, -RZ, R48.H0_H0 ;  /* 0x20000030ff307230 */ /* 0x000fc40000004100 */
[----:B------:R-:W-:Y:S01]  /*af60*/  FFMA.FTZ R24, R5, R12, -R24 ;  /* 0x0000000c05187223 */ /* 0x000fe20000010818 */
[----:B------:R-:W-:Y:S02]  /*af70*/  HADD2.F32 R8, -RZ, R8.H1_H1 ;  /* 0x30000008ff087230 */ /* 0x000fe40000004100 */
[----:B------:R-:W-:Y:S01]  /*af80*/  FMUL.FTZ R26, R11, R20 ;  /* 0x000000140b1a7220 */ /* 0x000fe20000410000 */
[----:B------:R-:W-:Y:S01]  /*af90*/  FFMA.FTZ R14, R5, R14, R9 ;  /* 0x0000000e050e7223 */ /* 0x000fe20000010009 */
[----:B------:R-:W-:Y:S01]  /*afa0*/  FMUL.FTZ R12, R11, R48 ;  /* 0x000000300b0c7220 */ /* 0x000fe20000410000 */
[----:B------:R-:W-:Y:S02]  /*afb0*/  HADD2.F32 R10, -RZ, R10.H1_H1 ;  /* 0x3000000aff0a7230 */ /* 0x000fe40000004100 */
[----:B------:R-:W-:Y:S01]  /*afc0*/  FFMA.FTZ R36, R15, R30, R36 ;  /* 0x0000001e0f247223 */ /* 0x000fe20000010024 */
[----:B------:R-:W-:Y:S02]  /*afd0*/  HADD2.F32 R9, -RZ, R38.H0_H0 ;  /* 0x20000026ff097230 */ /* 0x000fe40000004100 */
[----:B------:R-:W-:Y:S01]  /*afe0*/  FFMA.FTZ R26, R7, R48, -R26 ;  /* 0x00000030071a7223 */ /* 0x000fe2000001081a */
[----:B------:R-:W-:-:S02]  /*aff0*/  HADD2.F32 R11, -RZ, R37.H0_H0 ;  /* 0x20000025ff0b7230 */ /* 0x000fc40000004100 */
[----:B------:R-:W-:Y:S01]  /*b000*/  FFMA.FTZ R12, R7, R20, R12 ;  /* 0x00000014070c7223 */ /* 0x000fe2000001000c */
[----:B------:R-:W-:Y:S02]  /*b010*/  HADD2.F32 R3, -RZ, R49.H0_H0 ;  /* 0x20000031ff037230 */ /* 0x000fe40000004100 */
[----:B------:R-:W-:Y:S01]  /*b020*/  FMUL.FTZ R7, R8, R9 ;  /* 0x0000000908077220 */ /* 0x000fe20000410000 */
[----:B------:R-:W-:Y:S02]  /*b030*/  HADD2.F32 R5, -RZ, R39.H0_H0 ;  /* 0x20000027ff057230 */ /* 0x000fe40000004100 */
[----:B------:R-:W-:Y:S01]  /*b040*/  FMUL.FTZ R15, R10, R11 ;  /* 0x0000000b0a0f7220 */ /* 0x000fe20000410000 */
[----:B------:R-:W-:Y:S02]  /*b050*/  HADD2.F32 R6, -RZ, R6.H1_H1 ;  /* 0x30000006ff067230 */ /* 0x000fe40000004100 */
[-C--:B------:R-:W-:Y:S01]  /*b060*/  FMUL.FTZ R8, R8, R3.reuse ;  /* 0x0000000308087220 */ /* 0x080fe20000410000 */
[----:B------:R-:W-:Y:S01]  /*b070*/  FFMA.FTZ R3, R4, R3, -R7 ;  /* 0x0000000304037223 */ /* 0x000fe20000010807 */
[----:B------:R-:W-:Y:S01]  /*b080*/  FMUL.FTZ R10, R10, R5 ;  /* 0x000000050a0a7220 */ /* 0x000fe20000410000 */
        /* <DEDUP_REMOVED lines=13> */
.L_x_1192:
[----:B------:R-:W-:Y:S05]  /*b160*/  BSYNC B0 ;  /* 0x0000000000007941 */ /* 0x000fea0003800000 */
.L_x_1182:
        /* <DEDUP_REMOVED lines=8> */
.L_x_1180:
[----:B------:R-:W-:-:S13]  /*b1f0*/  ISETP.NE.AND P0, PT, R157, 0x3, PT ;  /* 0x000000039d00780c */ /* 0x000fda0003f05270 */
[----:B------:R-:W-:Y:S05]  /*b200*/  @!P0 BRA `(.L_x_1215) ;  /* 0x0000000000048947 */ /* 0x000fea0003800000 */
[----:B------:R-:W-:Y:S01]  /*b210*/  BPT.TRAP 0x1 ;  /* 0x000000040000795c */ /* 0x000fe20000300000 */
.L_x_1215:
[----:B01234-:R-:W-:Y:S01]  /*b220*/  IMAD R3, R17, 0x8, R2 ;  /* 0x0000000811037824 */ /* 0x01ffe200078e0202 */
[----:B------:R-:W-:-:S04]  /*b230*/  SHF.L.U32 R0, R22, 0x1f, RZ ;  /* 0x0000001f16007819 */ /* 0x000fc800000006ff */
[----:B------:R0:W1:Y:S01]  /*b240*/  SYNCS.PHASECHK.TRANS64.TRYWAIT P2, [R3+URZ+0x2d830], R0 ;  /* 0x02d83000030075a7 */ /* 0x000062000804017f */
[----:B------:R-:W-:Y:S05]  /*b250*/  @!P0 BRA `(.L_x_1216) ;  /* 0x0000000000048947 */ /* 0x000fea0003800000 */
[----:B------:R-:W-:Y:S01]  /*b260*/  BPT.TRAP 0x1 ;  /* 0x000000040000795c */ /* 0x000fe20000300000 */
.L_x_1216:
[----:B------:R-:W2:Y:S01]  /*b270*/  S2R R8, SR_TID.X ;  /* 0x0000000000087919 */ /* 0x000ea20000002100 */
[----:B------:R-:W-:-:S05]  /*b280*/  LOP3.LUT R47, R47, 0xffffff80, RZ, 0xc0, !PT ;  /* 0xffffff802f2f7812 */ /* 0x000fca00078ec0ff */
[----:B------:R-:W-:-:S05]  /*b290*/  IMAD.IADD R47, R46, 0x1, -R47 ;  /* 0x000000012e2f7824 */ /* 0x000fca00078e0a2f */
[----:B------:R-:W-:-:S04]  /*b2a0*/  SHF.R.S32.HI R6, RZ, 0x1f, R47 ;  /* 0x0000001fff067819 */ /* 0x000fc8000001142f */
[CC--:B------:R-:W-:Y:S02]  /*b2b0*/  LEA.HI R4, R6.reuse, R47.reuse, RZ, 0x2 ;  /* 0x0000002f06047211 */ /* 0x0c0fe400078f10ff */
[----:B------:R-:W-:Y:S02]  /*b2c0*/  LEA.HI R6, R6, R47, RZ, 0x5 ;  /* 0x0000002f06067211 */ /* 0x000fe400078f28ff */
[--C-:B------:R-:W-:Y:S02]  /*b2d0*/  SHF.R.S32.HI R7, RZ, 0x2, R4.reuse ;  /* 0x00000002ff077819 */ /* 0x100fe40000011404 */
[----:B------:R-:W-:Y:S02]  /*b2e0*/  SHF.R.S32.HI R4, RZ, 0x1f, R4 ;  /* 0x0000001fff047819 */ /* 0x000fe40000011404 */
[----:B------:R-:W-:Y:S02]  /*b2f0*/  SHF.R.S32.HI R6, RZ, 0x5, R6 ;  /* 0x00000005ff067819 */ /* 0x000fe40000011406 */
[----:B------:R-:W-:Y:S01]  /*b300*/  LEA.HI R5, R4, R7, RZ, 0x3 ;  /* 0x0000000704057211 */ /* 0x000fe200078f18ff */
[----:B------:R-:W-:Y:S01]  /*b310*/  IMAD.HI R4, R44, 0x55555556, RZ ;  /* 0x555555562c047827 */ /* 0x000fe200078e02ff */
[----:B--2---:R-:W-:-:S02]  /*b320*/  LOP3.LUT R9, R8, 0x7f, RZ, 0xc0, !PT ;  /* 0x0000007f08097812 */ /* 0x004fc400078ec0ff */
[----:B------:R-:W-:Y:S02]  /*b330*/  LOP3.LUT R8, R5, 0xfffffff8, RZ, 0xc0, !PT ;  /* 0xfffffff805087812 */ /* 0x000fe400078ec0ff */
[----:B------:R-:W-:Y:S02]  /*b340*/  LEA.HI R5, R4, R4, RZ, 0x1 ;  /* 0x0000000404057211 */ /* 0x000fe400078f08ff */
[----:B------:R-:W-:Y:S01]  /*b350*/  ISETP.NE.AND P1, PT, R9, RZ, PT ;  /* 0x000000ff0900720c */ /* 0x000fe20003f25270 */
[----:B------:R-:W-:Y:S02]  /*b360*/  IMAD.IADD R7, R7, 0x1, -R8 ;  /* 0x0000000107077824 */ /* 0x000fe400078e0a08 */
[----:B------:R-:W-:Y:S02]  /*b370*/  IMAD R5, R5, -0x3, R44 ;  /* 0xfffffffd05057824 */ /* 0x000fe400078e022c */
[----:B------:R-:W-:Y:S01]  /*b380*/  IMAD R6, R6, 0x10, R7 ;  /* 0x0000001006067824 */ /* 0x000fe200078e0207 */
[----:B-1----:R-:W-:Y:S07]  /*b390*/  @P2 BRA `(.L_x_1217) ;  /* 0x0000000000082947 */ /* 0x002fee0003800000 */
[----:B------:R-:W1:Y:S02]  /*b3a0*/  SYNCS.PHASECHK.TRANS64.TRYWAIT P2, [R3+URZ+0x2d830], R0 ;  /* 0x02d83000030075a7 */ /* 0x000e64000804017f */
[----:B-1----:R-:W-:Y:S05]  /*b3b0*/  @!P2 BRA `(.L_x_1218) ;  /* 0x0000014c00b4a947 */ /* 0x002fea0003800000 */
.L_x_1217:
[----:B------:R-:W-:Y:S05]  /*b3c0*/  WARPSYNC.ALL ;  /* 0x0000000000007948 */ /* 0x000fea0003800000 */
[----:B------:R-:W-:Y:S02]  /*b3d0*/  IMAD R155, R5, 0x40, R6 ;  /* 0x00000040059b7824 */ /* 0x000fe400078e0206 */
[----:B01----:R-:W-:Y:S01]  /*b3e0*/  VIADD R0, R2, 0x15400 ;  /* 0x0001540002007836 */ /* 0x003fe20000000000 */
[----:B------:R-:W-:Y:S01]  /*b3f0*/  LOP3.LUT R12, R45, 0x10000, RZ, 0xfc, !PT ;  /* 0x000100002d0c7812 */ /* 0x000fe200078efcff */
[----:B------:R-:W-:Y:S01]  /*b400*/  IMAD.MOV.U32 R13, RZ, RZ, -0x7fffffe0 ;  /* 0x80000020ff0d7424 */ /* 0x000fe200078e00ff */
[----:B------:R-:W0:Y:S02]  /*b410*/  LDC.64 R8, c[0x0][0x9e0] ;  /* 0x00027800ff087b82 */ /* 0x000e240000000a00 */
[----:B------:R-:W-:-:S04]  /*b420*/  SHF.R.U32.HI R0, RZ, 0x4, R0 ;  /* 0x00000004ff007819 */ /* 0x000fc80000011600 */
[----:B------:R-:W-:-:S04]  /*b430*/  LOP3.LUT R0, R0, 0x3fff, RZ, 0xc0, !PT ;  /* 0x00003fff00007812 */ /* 0x000fc800078ec0ff */
[----:B------:R-:W-:Y:S01]  /*b440*/  LOP3.LUT R4, R0, 0x10000, RZ, 0xfc, !PT ;  /* 0x0001000000047812 */ /* 0x000fe200078efcff */
[----:B------:R-:W-:-:S04]  /*b450*/  IMAD.MOV.U32 R5, RZ, RZ, -0x7fffffe0 ;  /* 0x80000020ff057424 */ /* 0x000fc800078e00ff */
[----:B------:R1:W-:Y:S01]  /*b460*/  STL [R1+0x10], R4 ;  /* 0x0000100401007387 */ /* 0x0003e20000100800 */
[C---:B------:R-:W-:Y:S02]  /*b470*/  R2UR UR4, R12.reuse ;  /* 0x000000000c0472ca */ /* 0x040fe400000e0000 */
[----:B------:R-:W-:Y:S01]  /*b480*/  R2UR UR5, R13 ;  /* 0x000000000d0572ca */ /* 0x000fe200000e0000 */
[----:B-----5:R-:W-:Y:S01]  /*b490*/  WARPGROUP.ARRIVE ;  /* 0x00000000000079c5 */ /* 0x020fe20000000000 */
[----:B------:R-:W-:Y:S01]  /*b4a0*/  R2UR UR7, R5 ;  /* 0x00000000050772ca */ /* 0x000fe200000e0000 */
[----:B------:R-:W-:Y:S01]  /*b4b0*/  VIADD R152, R12, 0x2 ;  /* 0x000000020c987836 */ /* 0x000fe20000000000 */
[----:B------:R-:W2:Y:S01]  /*b4c0*/  LDL R92, [R1+0x30] ;  /* 0x00003000015c7983 */ /* 0x000ea20000100800 */
[----:B-1----:R-:W-:-:S03]  /*b4d0*/  IMAD R4, R17, 0x600, R4 ;  /* 0x0000060011047824 */ /* 0x002fc600078e0204 */
[----:B------:R-:W3:Y:S02]  /*b4e0*/  LDL R94, [R1+0x40] ;  /* 0x00004000015e7983 */ /* 0x000ee40000100800 */
[C---:B------:R-:W-:Y:S01]  /*b4f0*/  R2UR UR6, R4.reuse ;  /* 0x00000000040672ca */ /* 0x040fe200000e0000 */
[----:B------:R-:W-:Y:S01]  /*b500*/  IMAD.MOV.U32 R153, RZ, RZ, -0x7fffffe0 ;  /* 0x80000020ff997424 */ /* 0x000fe200078e00ff */
[----:B------:R-:W4:Y:S11]  /*b510*/  LDL R90, [R1+0x34] ;  /* 0x00003400015a7983 */ /* 0x000f360000100800 */
[----:B------:R-:W-:Y:S01]  /*b520*/  HGMMA.64x128x16.F32 R24, gdesc[UR4], RZ, !UPT, gsb0 ;  /* 0x01e00000041879f0 */ /* 0x000fe2000c0008ff */
[----:B------:R-:W-:-:S02]  /*b530*/  VIADD R6, R4, 0x2 ;  /* 0x0000000204067836 */ /* 0x000fc40000000000 */
[----:B------:R-:W-:Y:S01]  /*b540*/  IMAD.MOV.U32 R7, RZ, RZ, -0x7fffffe0 ;  /* 0x80000020ff077424 */ /* 0x000fe200078e00ff */
[----:B------:R-:W-:Y:S02]  /*b550*/  R2UR UR4, R152 ;  /* 0x00000000980472ca */ /* 0x000fe400000e0000 */
[----:B------:R-:W-:Y:S02]  /*b560*/  R2UR UR5, R153 ;  /* 0x00000000990572ca */ /* 0x000fe400000e0000 */
[----:B------:R-:W-:Y:S02]  /*b570*/  R2UR UR6, R6 ;  /* 0x00000000060672ca */ /* 0x000fe400000e0000 */
[----:B------:R-:W-:Y:S01]  /*b580*/  R2UR UR7, R7 ;  /* 0x00000000070772ca */ /* 0x000fe200000e0000 */
[----:B------:R-:W-:Y:S02]  /*b590*/  VIADD R150, R12, 0x300 ;  /* 0x000003000c967836 */ /* 0x000fe40000000000 */
[----:B------:R-:W-:-:S02]  /*b5a0*/  VIADD R6, R4, 0x200 ;  /* 0x0000020004067836 */ /* 0x000fc40000000000 */
[----:B------:R-:W-:Y:S02]  /*b5b0*/  IMAD.MOV.U32 R151, RZ, RZ, -0x7fffffe0 ;  /* 0x80000020ff977424 */ /* 0x000fe400078e00ff */
[----:B------:R-:W-:Y:S01]  /*b5c0*/  IMAD.MOV.U32 R7, RZ, RZ, -0x7fffffe0 ;  /* 0x80000020ff077424 */ /* 0x000fe200078e00ff */
[----:B------:R-:W-:Y:S02]  /*b5d0*/  WARPGROUP.DEPBAR.LE gsb0, 0x0 ;  /* 0x00008000000079c5 */ /* 0x000fe40000010000 */
[----:B------:R-:W-:-:S06]  /*b5e0*/  WARPGROUP.ARRIVE ;  /* 0x00000000000079c5 */ /* 0x000fcc0000000000 */
[----:B------:R-:W-:Y:S01]  /*b5f0*/  HGMMA.64x128x16.F32 R24, gdesc[UR4], R24, gsb0 ;  /* 0x01e00000041879f0 */ /* 0x000fe20008000818 */
        /* <DEDUP_REMOVED lines=37> */
[----:B------:R-:W-:-:S04]  /*b850*/  IMAD.MOV.U32 R15, RZ, RZ, -0x80 ;  /* 0xffffff80ff0f7424 */ /* 0x000fc800078e00ff */
[----:B------:R-:W-:Y:S02]  /*b860*/  IMAD R15, R88, R15, 0x80 ;  /* 0x00000080580f7424 */ /* 0x000fe400078e020f */
[----:B------:R-:W-:Y:S02]  /*b870*/  @!P1 VIADD R0, R3, 0x2d840 ;  /* 0x0002d84003009836 */ /* 0x000fe40000000000 */
[----:B--2---:R-:W-:Y:S01]  /*b880*/  IMAD.IADD R3, R92, 0x1, R15 ;  /* 0x000000015c037824 */ /* 0x004fe200078e020f */
[----:B0-----:R-:W-:-:S04]  /*b890*/  ISETP.GE.AND P2, PT, R9, 0x1, PT ;  /* 0x000000010900780c */ /* 0x001fc80003f46270 */
[----:B---3--:R-:W-:Y:S01]  /*b8a0*/  IADD3 R5, -R94, 0x1, R3 ;  /* 0x000000015e057810 */ /* 0x008fe20007ffe103 */
[----:B------:R-:W-:Y:S02]  /*b8b0*/  WARPGROUP.DEPBAR.LE gsb0, 0x0 ;  /* 0x00008000000079c5 */ /* 0x000fe40000010000 */
[----:B------:R-:W-:-:S06]  /*b8c0*/  WARPGROUP.ARRIVE ;  /* 0x00000000000079c5 */ /* 0x000fcc0000000000 */
[----:B------:R-:W-:Y:S01]  /*b8d0*/  HGMMA.64x128x16.F32 R24, gdesc[UR4], R24, gsb0 ;  /* 0x01e00000041879f0 */ /* 0x000fe20008000818 */
[----:B------:R-:W-:Y:S02]  /*b8e0*/  ULDC UR4, c[0x0][0x9dc] ;  /* 0x0002770000047ab9 */ /* 0x000fe40000000800 */
[----:B------:R-:W-:Y:S02]  /*b8f0*/  IMAD.U32 R20, RZ, RZ, UR4 ;  /* 0x00000004ff147e24 */ /* 0x000fe4000f8e00ff */
[----:B------:R-:W-:Y:S01]  /*b900*/  IMAD R5, R136, -0x2, R5 ;  /* 0xfffffffe88057824 */ /* 0x000fe200078e0205 */
[----:B------:R-:W-:Y:S02]  /*b910*/  @!P1 PRMT R0, RZ, 0x654, R0 ;  /* 0x00000654ff009816 */ /* 0x000fe40000000000 */
[----:B------:R-:W-:Y:S01]  /*b920*/  LOP3.LUT R10, RZ, R20, RZ, 0x33, !PT ;  /* 0x00000014ff0a7212 */ /* 0x000fe200078e33ff */
[----:B----4-:R-:W-:Y:S02]  /*b930*/  IMAD R155, R90, 0xc0, R155 ;  /* 0x000000c05a9b7824 */ /* 0x010fe400078e029b */
[----:B------:R-:W-:-:S02]  /*b940*/  IMAD R3, R136, -0x2, R3 ;  /* 0xfffffffe88037824 */ /* 0x000fc400078e0203 */
[C---:B------:R-:W-:Y:S02]  /*b950*/  IMAD.IADD R6, R5.reuse, 0x1, R8 ;  /* 0x0000000105067824 */ /* 0x040fe400078e0208 */
[----:B------:R-:W-:-:S03]  /*b960*/  IMAD.IADD R10, R5, 0x1, R10 ;  /* 0x00000001050a7824 */ /* 0x000fc600078e020a */
[----:B------:R-:W-:Y:S01]  /*b970*/  VIADDMNMX R14, R155, R6, R3, PT ;  /* 0x000000069b0e7246 */ /* 0x000fe20003800103 */
[----:B------:R-:W-:Y:S01]  /*b980*/  IMAD.IADD R11, R10, 0x1, R155 ;  /* 0x000000010a0b7824 */ /* 0x000fe200078e029b */
[----:B------:R-:W-:Y:S02]  /*b990*/  WARPGROUP.DEPBAR.LE gsb0, 0x0 ;  /* 0x00008000000079c5 */ /* 0x000fe40000010000 */
[----:B------:R0:W-:Y:S02]  /*b9a0*/  @!P1 SYNCS.ARRIVE.TRANS64.RED.A1T0 RZ, [R0+URZ], RZ ;  /* 0x000000ff00ff99a7 */ /* 0x0001e4000810043f */
[----:B0-----:R-:W-:Y:S01]  /*b9b0*/  LEA R0, R88, 0xffffff80, 0x7 ;  /* 0xffffff8058007811 */ /* 0x001fe200078e38ff */
[----:B------:R-:W-:Y:S06]  /*b9c0*/  @!P2 BRA `(.L_x_1219) ;  /* 0x000000000050a947 */ /* 0x000fec0003800000 */
[----:B------:R-:W-:Y:S01]  /*b9d0*/  IADD3 R7, -R94, R92, R155 ;  /* 0x0000005c5e077210 */ /* 0x000fe20007ffe19b */
[----:B------:R-:W-:Y:S03]  /*b9e0*/  BSSY B0, `(.L_x_1220) ;  /* 0x000000e000007945 */ /* 0x000fe60003800000 */
        /* <DEDUP_REMOVED lines=9> */
.L_x_1221:
[----:B------:R-:W-:-:S13]  /*ba80*/  ISETP.NE.AND P3, PT, R9, 0x1, PT ;  /* 0x000000010900780c */ /* 0x000fda0003f65270 */
[----:B------:R-:W0:Y:S02]  /*ba90*/  @P3 LDC.64 R4, c[0x0][0x9e8] ;  /* 0x00027a00ff043b82 */ /* 0x000e240000000a00 */
[----:B0-----:R-:W-:-:S05]  /*baa0*/  @P3 IMAD.HI.U32 R4, R7, R4, RZ ;  /* 0x0000000407043227 */ /* 0x001fca00078e00ff */
[----:B------:R-:W-:-:S07]  /*bab0*/  @P3 SHF.R.U32.HI R7, RZ, R5, R4 ;  /* 0x00000005ff073219 */ /* 0x000fce0000011604 */
.L_x_1222:
[----:B------:R-:W-:Y:S05]  /*bac0*/  BSYNC B0 ;  /* 0x0000000000007941 */ /* 0x000fea0003800000 */
.L_x_1220:
[----:B------:R-:W-:-:S04]  /*bad0*/  IMAD R7, R7, R9, -R0 ;  /* 0x0000000907077224 */ /* 0x000fc800078e0a00 */
[----:B------:R-:W-:-:S05]  /*bae0*/  IMAD R4, R136, -0x2, R7 ;  /* 0xfffffffe88047824 */ /* 0x000fca00078e0207 */
[----:B------:R-:W-:Y:S02]  /*baf0*/  VIMNMX R11, R11, R4, !PT ;  /* 0x000000040b0b7248 */ /* 0x000fe40007fe0100 */
[----:B------:R-:W-:-:S07]  /*bb00*/  VIADDMNMX R14, R4, R9, R14, PT ;  /* 0x00000009040e7246 */ /* 0x000fce000380010e */
.L_x_1219:
[----:B------:R-:W2:Y:S01]  /*bb10*/  LDL.LU R96, [R1] ;  /* 0x0000000001607983 */ /* 0x000ea20000300800 */
[----:B------:R-:W-:Y:S01]  /*bb20*/  ISETP.GE.AND P3, PT, R15, 0x2, PT ;  /* 0x000000020f00780c */ /* 0x000fe20003f66270 */
[----:B------:R-:W-:Y:S01]  /*bb30*/  VIADD R4, R155, 0x8 ;  /* 0x000000089b047836 */ /* 0x000fe20000000000 */
[----:B------:R-:W-:Y:S02]  /*bb40*/  ISETP.GE.AND P5, PT, R15, 0x9, PT ;  /* 0x000000090f00780c */ /* 0x000fe40003fa6270 */
[----:B------:R-:W-:Y:S01]  /*bb50*/  ISETP.GT.AND P4, PT, R11, 0x1, !P3 ;  /* 0x000000010b00780c */ /* 0x000fe20005f84270 */
[----:B------:R-:W-:Y:S01]  /*bb60*/  IMAD.IADD R10, R10, 0x1, R4 ;  /* 0x000000010a0a7824 */ /* 0x000fe200078e0204 */
[----:B------:R-:W-:Y:S02]  /*bb70*/  VIADDMNMX R6, R4, R6, R3, PT ;  /* 0x0000000604067246 */ /* 0x000fe40003800103 */
[----:B------:R-:W-:-:S04]  /*bb80*/  ISETP.LT.OR P4, PT, R14, 0x2, P4 ;  /* 0x000000020e00780c */ /* 0x000fc80002781670 */
[----:B------:R-:W-:Y:S02]  /*bb90*/  FSEL R25, R25, -INF , !P4 ;  /* 0xff80000019197808 */ /* 0x000fe40006000000 */
[----:B------:R-:W-:-:S04]  /*bba0*/  ISETP.GT.AND P4, PT, R11, 0x8, !P5 ;  /* 0x000000080b00780c */ /* 0x000fc80006f84270 */
[----:B------:R-:W-:-:S04]  /*bbb0*/  ISETP.LT.OR P4, PT, R14, 0x9, P4 ;  /* 0x000000090e00780c */ /* 0x000fc80002781670 */
[----:B------:R-:W-:Y:S02]  /*bbc0*/  FSEL R7, R28, -INF , !P4 ;  /* 0xff8000001c077808 */ /* 0x000fe40006000000 */
[----:B--2---:R-:W-:-:S04]  /*bbd0*/  LOP3.LUT R96, R96, 0xfffffffd, RZ, 0xc0, !PT ;  /* 0xfffffffd60607812 */ /* 0x004fc800078ec0ff */
[----:B------:R-:W-:Y:S02]  /*bbe0*/  @P5 LOP3.LUT R96, R96, 0x2, RZ, 0xfc, !PT ;  /* 0x0000000260605812 */ /* 0x000fe400078efcff */
[----:B------:R-:W-:Y:S02]  /*bbf0*/  ISETP.GE.AND P5, PT, R15, 0xa, PT ;  /* 0x0000000a0f00780c */ /* 0x000fe40003fa6270 */
[----:B------:R-:W-:Y:S02]  /*bc00*/  LOP3.LUT R96, R96, 0xfffffffb, RZ, 0xc0, !PT ;  /* 0xfffffffb60607812 */ /* 0x000fe400078ec0ff */
[----:B------:R-:W-:-:S04]  /*bc10*/  ISETP.GT.AND P4, PT, R11, 0x9, !P5 ;  /* 0x000000090b00780c */ /* 0x000fc80006f84270 */
[----:B------:R-:W-:-:S04]  /*bc20*/  ISETP.LT.OR P4, PT, R14, 0xa, P4 ;  /* 0x0000000a0e00780c */ /* 0x000fc80002781670 */
[----:B------:R-:W-:Y:S02]  /*bc30*/  FSEL R29, R29, -INF , !P4 ;  /* 0xff8000001d1d7808 */ /* 0x000fe40006000000 */
        /* <DEDUP_REMOVED lines=168> */
[----:B------:R-:W-:-:S03]  /*c6c0*/  ISETP.GT.AND P6, PT, R11, 0x79, !P6 ;  /* 0x000000790b00780c */ /* 0x000fc600077c4270 */
[----:B------:R0:W-:Y:S01]  /*c6d0*/  STL [R1], R96 ;  /* 0x0000006001007387 */ /* 0x0001e20000100800 */
[----:B------:R-:W-:-:S03]  /*c6e0*/  ISETP.LT.OR P6, PT, R14, 0x7a, P6 ;  /* 0x0000007a0e00780c */ /* 0x000fc600037c1670 */
[----:B------:R0:W-:Y:S01]  /*c6f0*/  STL [R1+0x4], R4 ;  /* 0x0000040401007387 */ /* 0x0001e20000100800 */
[----:B------:R-:W-:Y:S01]  /*c700*/  FSEL R85, R85, -INF , !P6 ;  /* 0xff80000055557808 */ /* 0x000fe20007000000 */
[----:B------:R-:W-:Y:S08]  /*c710*/  @!P2 BRA `(.L_x_1223) ;  /* 0x000000000054a947 */ /* 0x000ff00003800000 */
[----:B------:R-:W-:Y:S01]  /*c720*/  IADD3 R3, R92, 0x8, R155 ;  /* 0x000000085c037810 */ /* 0x000fe20007ffe09b */
[----:B------:R-:W-:Y:S04]  /*c730*/  BSSY B0, `(.L_x_1224) ;  /* 0x000000f000007945 */ /* 0x000fe80003800000 */
[----:B------:R-:W-:-:S05]  /*c740*/  IMAD.IADD R3, R3, 0x1, -R94 ;  /* 0x0000000103037824 */ /* 0x000fca00078e0a5e */
[----:B------:R-:W-:-:S13]  /*c750*/  ISETP.GT.AND P6, PT, R3, -0x1, PT ;  /* 0xffffffff0300780c */ /* 0x000fda0003fc4270 */
[----:B------:R-:W-:Y:S05]  /*c760*/  @P6 BRA `(.L_x_1225) ;  /* 0x00000000001c6947 */ /* 0x000fea0003800000 */
[----:B------:R-:W-:Y:S02]  /*c770*/  ISETP.NE.AND P6, PT, R9, 0x1, PT ;  /* 0x000000010900780c */ /* 0x000fe40003fc5270 */
[----:B------:R-:W-:-:S11]  /*c780*/  LOP3.LUT R3, RZ, R3, RZ, 0x33, !PT ;  /* 0x00000003ff037212 */ /* 0x000fd600078e33ff */
[----:B0-----:R-:W0:Y:S02]  /*c790*/  @P6 LDC.64 R4, c[0x0][0x9e8] ;  /* 0x00027a00ff046b82 */ /* 0x001e240000000a00 */
[----:B0-----:R-:W-:-:S05]  /*c7a0*/  @P6 IMAD.HI.U32 R4, R3, R4, RZ ;  /* 0x0000000403046227 */ /* 0x001fca00078e00ff */
[----:B------:R-:W-:-:S04]  /*c7b0*/  @P6 SHF.R.U32.HI R3, RZ, R5, R4 ;  /* 0x00000005ff036219 */ /* 0x000fc80000011604 */
[----:B------:R-:W-:Y:S01]  /*c7c0*/  LOP3.LUT R3, RZ, R3, RZ, 0x33, !PT ;  /* 0x00000003ff037212 */ /* 0x000fe200078e33ff */
[----:B------:R-:W-:Y:S06]  /*c7d0*/  BRA `(.L_x_1226) ;  /* 0x0000000000107947 */ /* 0x000fec0003800000 */
.L_x_1225:
[----:B------:R-:W-:-:S13]  /*c7e0*/  ISETP.NE.AND P6, PT, R9, 0x1, PT ;  /* 0x000000010900780c */ /* 0x000fda0003fc5270 */
[----:B0-----:R-:W0:Y:S02]  /*c7f0*/  @P6 LDC.64 R4, c[0x0][0x9e8] ;  /* 0x00027a00ff046b82 */ /* 0x001e240000000a00 */
[----:B0-----:R-:W-:-:S05]  /*c800*/  @P6 IMAD.HI.U32 R4, R3, R4, RZ ;  /* 0x0000000403046227 */ /* 0x001fca00078e00ff */
[----:B------:R-:W-:-:S07]  /*c810*/  @P6 SHF.R.U32.HI R3, RZ, R5, R4 ;  /* 0x00000005ff036219 */ /* 0x000fce0000011604 */
.L_x_1226:
[----:B------:R-:W-:Y:S05]  /*c820*/  BSYNC B0 ;  /* 0x0000000000007941 */ /* 0x000fea0003800000 */
.L_x_1224:
[----:B------:R-:W-:-:S04]  /*c830*/  IMAD R3, R3, R9, -R0 ;  /* 0x0000000903037224 */ /* 0x000fc800078e0a00 */
[----:B------:R-:W-:-:S05]  /*c840*/  IMAD R3, R136, -0x2, R3 ;  /* 0xfffffffe88037824 */ /* 0x000fca00078e0203 */
[----:B------:R-:W-:Y:S02]  /*c850*/  VIMNMX R10, R10, R3, !PT ;  /* 0x000000030a0a7248 */ /* 0x000fe40007fe0100 */
[----:B------:R-:W-:-:S07]  /*c860*/  VIADDMNMX R6, R3, R9, R6, PT ;  /* 0x0000000903067246 */ /* 0x000fce0003800106 */
.L_x_1223:
[----:B------:R-:W-:Y:S01]  /*c870*/  ISETP.GT.AND P3, PT, R10, 0x1, !P3 ;  /* 0x000000010a00780c */ /* 0x000fe20005f64270 */
[----:B------:R-:W-:Y:S01]  /*c880*/  ULDC UR4, c[0x0][0x988] ;  /* 0x0002620000047ab9 */ /* 0x000fe20000000800 */
[----:B------:R-:W-:Y:S01]  /*c890*/  LOP3.LUT P6, RZ, R96, 0x2000000, RZ, 0xc0, !PT ;  /* 0x0200000060ff7812 */ /* 0x000fe200078cc0ff */
[----:B------:R-:W2:Y:S01]  /*c8a0*/  LDL R80, [R1+0x28] ;  /* 0x0000280001507983 */ /* 0x000ea20000100800 */
        /* <DEDUP_REMOVED lines=31> */
[----:B------:R-:W-:Y:S02]  /*caa0*/  ISETP.GT.AND P3, PT, R10, 0x18, !P6 ;  /* 0x000000180a00780c */ /* 0x000fe40007764270 */
[----:B------:R-:W-:Y:S02]  /*cab0*/  LOP3.LUT P6, RZ, R96, 0x4000, RZ, 0xc0, !PT ;  /* 0x0000400060ff7812 */ /* 0x000fe400078cc0ff */
        /* <DEDUP_REMOVED lines=41> */
[----:B------:R-:W-:Y:S01]  /*cd50*/  FMNMX.FTZ R14, R85, R0, !PT ;  /* 0x00000000550e7209 */ /* 0x000fe20007810000 */
[----:B------:R-:W-:Y:S01]  /*cd60*/  IMAD.U32 R0, RZ, RZ, UR4 ;  /* 0x00000004ff007e24 */ /* 0x000fe2000f8e00ff */
[----:B------:R-:W-:-:S03]  /*cd70*/  ISETP.LT.OR P3, PT, R6, 0x31, P3 ;  /* 0x000000310600780c */ /* 0x000fc60001f61670 */
[----:B------:R-:W1:Y:S01]  /*cd80*/  SHFL.BFLY PT, R3, R14, 0x2, 0x1f ;  /* 0x0c401f000e037f89 */ /* 0x000e6200000e0000 */
[----:B------:R-:W-:Y:S02]  /*cd90*/  FSEL R119, R50, -INF , !P3 ;  /* 0xff80000032777808 */ /* 0x000fe40005800000 */
[----:B------:R-:W-:-:S04]  /*cda0*/  LOP3.LUT P3, RZ, R96, 0x40000, RZ, 0xc0, !PT ;  /* 0x0004000060ff7812 */ /* 0x000fc8000786c0ff */
[----:B------:R-:W-:-:S04]  /*cdb0*/  ISETP.GT.AND P3, PT, R10, 0x31, !P3 ;  /* 0x000000310a00780c */ /* 0x000fc80005f64270 */
[----:B------:R-:W-:-:S04]  /*cdc0*/  ISETP.LT.OR P3, PT, R6, 0x32, P3 ;  /* 0x000000320600780c */ /* 0x000fc80001f61670 */
[----:B------:R-:W-:Y:S02]  /*cdd0*/  FSEL R51, R51, -INF , !P3 ;  /* 0xff80000033337808 */ /* 0x000fe40005800000 */
[----:B------:R-:W-:-:S04]  /*cde0*/  LOP3.LUT P3, RZ, R96, 0x20000, RZ, 0xc0, !PT ;  /* 0x0002000060ff7812 */ /* 0x000fc8000786c0ff */
[----:B------:R-:W-:Y:S02]  /*cdf0*/  ISETP.GT.AND P3, PT, R10, 0x38, !P3 ;  /* 0x000000380a00780c */ /* 0x000fe40005f64270 */
[----:B-1----:R-:W-:Y:S02]  /*ce00*/  FMNMX.FTZ R28, R14, R3, !PT ;  /* 0x000000030e1c7209 */ /* 0x002fe40007810000 */
        /* <DEDUP_REMOVED lines=11> */
[----:B0-----:R-:W-:Y:S01]  /*cec0*/  FMUL.FTZ R4, R3, R0 ;  /* 0x0000000003047220 */ /* 0x001fe20000410000 */
[----:B------:R-:W-:Y:S02]  /*ced0*/  FSEL R123, R58, -INF , !P3 ;  /* 0xff8000003a7b7808 */ /* 0x000fe40005800000 */
[----:B------:R-:W-:Y:S02]  /*cee0*/  ISETP.GT.AND P3, PT, R10, 0x41, !P6 ;  /* 0x000000410a00780c */ /* 0x000fe40007764270 */
[----:B------:R-:W-:Y:S02]  /*cef0*/  LOP3.LUT P6, RZ, R96, 0x8, RZ, 0xc0, !PT ;  /* 0x0000000860ff7812 */ /* 0x000fe400078cc0ff */
        /* <DEDUP_REMOVED lines=48> */
[C---:B------:R-:W-:Y:S02]  /*d200*/  ISETP.GT.AND P3, PT, R10.reuse, RZ, !P6 ;  /* 0x000000ff0a00720c */ /* 0x040fe40007764270 */
[----:B------:R-:W-:Y:S02]  /*d210*/  ISETP.GT.AND P4, PT, R10, 0x71, !P4 ;  /* 0x000000710a00780c */ /* 0x000fe40006784270 */
[----:B------:R-:W-:Y:S01]  /*d220*/  ISETP.LT.OR P3, PT, R6, 0x1, P3 ;  /* 0x000000010600780c */ /* 0x000fe20001f61670 */
[----:B------:R-:W-:Y:S01]  /*d230*/  FFMA.FTZ R141, R25, R0, -R4 ;  /* 0x00000000198d7223 */ /* 0x000fe20000010804 */
[----:B------:R-:W-:Y:S02]  /*d240*/  LOP3.LUT P6, RZ, R96, 0x10000000, RZ, 0xc0, !PT ;  /* 0x1000000060ff7812 */ /* 0x000fe400078cc0ff */
[----:B------:R-:W-:-:S04]  /*d250*/  FSEL R26, R26, -INF , !P3 ;  /* 0xff8000001a1a7808 */ /* 0x000fc80005800000 */
        /* <DEDUP_REMOVED lines=25> */
[----:B------:R-:W-:Y:S02]  /*d3f0*/  FMNMX.FTZ R36, R63, R36, !PT ;  /* 0x000000243f247209 */ /* 0x000fe40007810000 */
[----:B------:R-:W-:Y:S02]  /*d400*/  ISETP.GT.AND P5, PT, R10, 0x78, !P5 ;  /* 0x000000780a00780c */ /* 0x000fe40006fa4270 */
[----:B------:R-:W-:Y:S02]  /*d410*/  ISETP.LT.OR P4, PT, R6, 0x72, P4 ;  /* 0x000000720600780c */ /* 0x000fe40002781670 */
[----:B------:R-:W-:Y:S01]  /*d420*/  FMNMX.FTZ R36, R79, R36, !PT ;  /* 0x000000244f247209 */ /* 0x000fe20007810000 */
[-CC-:B------:R-:W-:Y:S01]  /*d430*/  FFMA.FTZ R25, R7, R0.reuse, -R4.reuse ;  /* 0x0000000007197223 */ /* 0x180fe20000010804 */
[-CC-:B------:R-:W-:Y:S01]  /*d440*/  FFMA.FTZ R7, R91, R0.reuse, -R4.reuse ;  /* 0x000000005b077223 */ /* 0x180fe20000010804 */
[----:B------:R-:W-:Y:S01]  /*d450*/  ISETP.GT.AND P3, PT, R10, 0x79, !P6 ;  /* 0x000000790a00780c */ /* 0x000fe20007764270 */
[----:B------:R-:W-:Y:S01]  /*d460*/  FFMA.FTZ R28, R29, R0, -R4 ;  /* 0x000000001d1c7223 */ /* 0x000fe20000010804 */
[----:B------:R-:W-:-:S02]  /*d470*/  ISETP.LT.OR P5, PT, R6, 0x79, P5 ;  /* 0x000000790600780c */ /* 0x000fc40002fa1670 */
[----:B------:R-:W-:Y:S02]  /*d480*/  FSEL R91, R83, -INF , !P4 ;  /* 0xff800000535b7808 */ /* 0x000fe40006000000 */
[----:B------:R-:W-:Y:S01]  /*d490*/  FMNMX.FTZ R36, R133, R36, !PT ;  /* 0x0000002485247209 */ /* 0x000fe20007810000 */
[-CC-:B------:R-:W-:Y:S01]  /*d4a0*/  FFMA.FTZ R29, R21, R0.reuse, -R4.reuse ;  /* 0x00000000151d7223 */ /* 0x180fe20000010804 */
[--C-:B------:R-:W-:Y:S01]  /*d4b0*/  FFMA.FTZ R21, R93, R0, -R4.reuse ;  /* 0x000000005d157223 */ /* 0x100fe20000010804 */
[----:B------:R-:W-:Y:S02]  /*d4c0*/  ISETP.LT.OR P3, PT, R6, 0x7a, P3 ;  /* 0x0000007a0600780c */ /* 0x000fe40001f61670 */
[----:B------:R-:W-:Y:S02]  /*d4d0*/  FSEL R93, R86, -INF , !P5 ;  /* 0xff800000565d7808 */ /* 0x000fe40006800000 */
[----:B------:R-:W-:Y:S01]  /*d4e0*/  FMNMX.FTZ R36, R91, R36, !PT ;  /* 0x000000245b247209 */ /* 0x000fe20007810000 */
[-CC-:B------:R-:W-:Y:S01]  /*d4f0*/  FFMA.FTZ R30, R33, R0.reuse, -R4.reuse ;  /* 0x00000000211e7223 */ /* 0x180fe20000010804 */
[----:B------:R-:W-:Y:S01]  /*d500*/  FFMA.FTZ R33, R95, R0, -R4 ;  /* 0x000000005f217223 */ /* 0x000fe20000010804 */
[----:B------:R-:W-:-:S02]  /*d510*/  FSEL R95, R87, -INF , !P3 ;  /* 0xff800000575f7808 */ /* 0x000fc40005800000 */
[----:B------:R-:W-:Y:S01]  /*d520*/  FMNMX.FTZ R36, R93, R36, !PT ;  /* 0x000000245d247209 */ /* 0x000fe20007810000 */
[----:B------:R-:W-:-:S03]  /*d530*/  FFMA.FTZ R40, R89, R0, -R4 ;  /* 0x0000000059287223 */ /* 0x000fc60000010804 */
[----:B------:R-:W-:Y:S01]  /*d540*/  FMNMX.FTZ R36, R95, R36, !PT ;  /* 0x000000245f247209 */ /* 0x000fe20007810000 */
[----:B------:R-:W-:-:S04]  /*d550*/  FFMA.FTZ R89, R37, R0, -R4 ;  /* 0x0000000025597223 */ /* 0x000fc80000010804 */
[----:B------:R-:W0:Y:S01]  /*d560*/  SHFL.BFLY PT, R37, R36, 0x2, 0x1f ;  /* 0x0c401f0024257f89 */ /* 0x000e2200000e0000 */
[----:B------:R-:W-:-:S04]  /*d570*/  FFMA.FTZ R45, R45, R0, -R4 ;  /* 0x000000002d2d7223 */ /* 0x000fc80000010804 */
[----:B------:R0:W-:Y:S02]  /*d580*/  MUFU.EX2 R32, R45 ;  /* 0x0000002d00207308 */ /* 0x0001e40000000800 */
[----:B0-----:R-:W-:-:S05]  /*d590*/  FMNMX.FTZ R45, R36, R37, !PT ;  /* 0x00000025242d7209 */ /* 0x001fca0007810000 */
[----:B------:R-:W0:Y:S01]  /*d5a0*/  SHFL.BFLY PT, R6, R45, 0x1, 0x1f ;  /* 0x0c201f002d067f89 */ /* 0x000e2200000e0000 */
        /* <DEDUP_REMOVED lines=11> */
[-CC-:B------:R-:W-:Y:S01]  /*d660*/  FFMA.FTZ R48, R107, R0.reuse, -R4.reuse ;  /* 0x000000006b307223 */ /* 0x180fe20000010804 */
[----:B------:R3:W-:Y:S01]  /*d670*/  MUFU.EX2 R34, R49 ;  /* 0x0000003100227308 */ /* 0x0007e20000000800 */
[-CC-:B-1----:R-:W-:Y:S01]  /*d680*/  FFMA.FTZ R41, R53, R0.reuse, -R4.reuse ;  /* 0x0000000035297223 */ /* 0x182fe20000010804 */
[--C-:B------:R-:W-:Y:S01]  /*d690*/  FFMA.FTZ R53, R69, R0, -R4.reuse ;  /* 0x0000000045357223 */ /* 0x100fe20000010804 */
[----:B0-----:R-:W-:Y:S01]  /*d6a0*/  FMNMX.FTZ R6, R45, R6, !PT ;  /* 0x000000062d067209 */ /* 0x001fe20007810000 */
[----:B---3--:R-:W-:-:S03]  /*d6b0*/  FFMA.FTZ R49, R65, R0, -R4 ;  /* 0x0000000041317223 */ /* 0x008fc60000010804 */
[C---:B------:R-:W-:Y:S01]  /*d6c0*/  FSETP.NEU.FTZ.AND P3, PT, R6.reuse, -INF , PT ;  /* 0xff8000000600780b */ /* 0x040fe20003f7d000 */
[-C--:B------:R-:W-:Y:S01]  /*d6d0*/  FMUL.FTZ R54, R6, R0.reuse ;  /* 0x0000000006367220 */ /* 0x080fe20000410000 */
[-CC-:B------:R-:W-:Y:S01]  /*d6e0*/  FFMA.FTZ R57, R73, R0.reuse, -R4.reuse ;  /* 0x0000000049397223 */ /* 0x180fe20000010804 */
[-CC-:B------:R-:W-:Y:S01]  /*d6f0*/  FFMA.FTZ R50, R109, R0.reuse, -R4.reuse ;  /* 0x000000006d327223 */ /* 0x180fe20000010804 */
[-CC-:B------:R-:W-:Y:S01]  /*d700*/  FFMA.FTZ R61, R77, R0.reuse, -R4.reuse ;  /* 0x000000004d3d7223 */ /* 0x180fe20000010804 */
[-CC-:B------:R-:W-:Y:S01]  /*d710*/  FFMA.FTZ R10, R111, R0.reuse, -R4.reuse ;  /* 0x000000006f0a7223 */ /* 0x180fe20000010804 */
[-CC-:B------:R-:W-:Y:S01]  /*d720*/  FFMA.FTZ R37, R113, R0.reuse, -R4.reuse ;  /* 0x0000000071257223 */ /* 0x180fe20000010804 */
[-CC-:B------:R-:W-:Y:S01]  /*d730*/  FFMA.FTZ R36, R81, R0.reuse, -R4.reuse ;  /* 0x0000000051247223 */ /* 0x180fe20000010804 */
[-C--:B------:R-:W-:Y:S01]  /*d740*/  FFMA.FTZ R45, R85, R0.reuse, -R4 ;  /* 0x00000000552d7223 */ /* 0x080fe20000010804 */
[----:B------:R-:W-:Y:S01]  /*d750*/  FSEL R4, R54, RZ, P3 ;  /* 0x000000ff36047208 */ /* 0x000fe20001800000 */
[----:B------:R-:W-:Y:S04]  /*d760*/  MUFU.EX2 R24, R24 ;  /* 0x0000001800187308 */ /* 0x000fe80000000800 */
[-CC-:B------:R-:W-:Y:S01]  /*d770*/  FFMA.FTZ R54, R26, R0.reuse, -R4.reuse ;  /* 0x000000001a367223 */ /* 0x180fe20000010804 */
[----:B------:R-:W-:-:S03]  /*d780*/  FFMA.FTZ R27, R27, R0, -R4 ;  /* 0x000000001b1b7223 */ /* 0x000fc60000010804 */
[----:B------:R-:W0:Y:S01]  /*d790*/  MUFU.EX2 R141, R141 ;  /* 0x0000008d008d7308 */ /* 0x000e220000000800 */
[-CC-:B------:R-:W-:Y:S01]  /*d7a0*/  FFMA.FTZ R58, R5, R0.reuse, -R4.reuse ;  /* 0x00000000053a7223 */ /* 0x180fe20000010804 */
[----:B------:R-:W-:-:S06]  /*d7b0*/  FFMA.FTZ R31, R31, R0, -R4 ;  /* 0x000000001f1f7223 */ /* 0x000fcc0000010804 */
[----:B------:R-:W1:Y:S01]  /*d7c0*/  MUFU.EX2 R25, R25 ;  /* 0x0000001900197308 */ /* 0x000e620000000800 */
[----:B------:R-:W-:-:S07]  /*d7d0*/  FFMA.FTZ R60, R11, R0, -R4 ;  /* 0x000000000b3c7223 */ /* 0x000fce0000010804 */
[----:B------:R-:W-:Y:S08]  /*d7e0*/  MUFU.EX2 R54, R54 ;  /* 0x0000003600367308 */ /* 0x000ff00000000800 */
[----:B------:R-:W3:Y:S08]  /*d7f0*/  MUFU.EX2 R27, R27 ;  /* 0x0000001b001b7308 */ /* 0x000ef00000000800 */
[----:B------:R-:W4:Y:S01]  /*d800*/  MUFU.EX2 R28, R28 ;  /* 0x0000001c001c7308 */ /* 0x000f220000000800 */
[----:B------:R-:W-:-:S07]  /*d810*/  FFMA.FTZ R35, R35, R0, -R4 ;  /* 0x0000000023237223 */ /* 0x000fce0000010804 */
[----:B------:R-:W5:Y:S01]  /*d820*/  MUFU.EX2 R58, R58 ;  /* 0x0000003a003a7308 */ /* 0x000f620000000800 */
[----:B0-----:R-:W-:-:S07]  /*d830*/  FADD.FTZ R26, R24, R141 ;  /* 0x0000008d181a7221 */ /* 0x001fce0000010000 */
[----:B------:R-:W0:Y:S01]  /*d840*/  MUFU.EX2 R29, R29 ;  /* 0x0000001d001d7308 */ /* 0x000e220000000800 */
[-CC-:B------:R-:W-:Y:S01]  /*d850*/  FFMA.FTZ R64, R15, R0.reuse, -R4.reuse ;  /* 0x000000000f407223 */ /* 0x180fe20000010804 */
[----:B------:R-:W-:-:S06]  /*d860*/  FFMA.FTZ R68, R55, R0, -R4 ;  /* 0x0000000037447223 */ /* 0x000fcc0000010804 */
[----:B------:R-:W2:Y:S01]  /*d870*/  MUFU.EX2 R31, R31 ;  /* 0x0000001f001f7308 */ /* 0x000ea20000000800 */
[----:B-1----:R-:W-:-:S07]  /*d880*/  FADD.FTZ R55, R25, R26 ;  /* 0x0000001a19377221 */ /* 0x002fce0000010000 */
[----:B------:R-:W1:Y:S01]  /*d890*/  MUFU.EX2 R30, R30 ;  /* 0x0000001e001e7308 */ /* 0x000e620000000800 */
[----:B---3--:R-:W-:-:S07]  /*d8a0*/  FADD.FTZ R65, R54, R27 ;  /* 0x0000001b36417221 */ /* 0x008fce0000010000 */
[----:B------:R-:W3:Y:S01]  /*d8b0*/  MUFU.EX2 R60, R60 ;  /* 0x0000003c003c7308 */ /* 0x000ee20000000800 */
[----:B----4-:R-:W-:-:S07]  /*d8c0*/  FADD.FTZ R26, R28, R55 ;  /* 0x000000371c1a7221 */ /* 0x010fce0000010000 */
[----:B------:R-:W4:Y:S01]  /*d8d0*/  MUFU.EX2 R40, R40 ;  /* 0x0000002800287308 */ /* 0x000f220000000800 */
[----:B-----5:R-:W-:-:S07]  /*d8e0*/  FADD.FTZ R76, R58, R65 ;  /* 0x000000413a4c7221 */ /* 0x020fce0000010000 */
[----:B------:R-:W5:Y:S01]  /*d8f0*/  MUFU.EX2 R35, R35 ;  /* 0x0000002300237308 */ /* 0x000f620000000800 */
[----:B0-----:R-:W-:Y:S01]  /*d900*/  FADD.FTZ R69, R29, R26 ;  /* 0x0000001a1d457221 */ /* 0x001fe20000010000 */
[----:B------:R-:W-:-:S06]  /*d910*/  F2FP.F16.F32.PACK_AB R26, R28, R25 ;  /* 0x000000191c1a723e */ /* 0x000fcc00000000ff */
[----:B------:R-:W0:Y:S01]  /*d920*/  MUFU.EX2 R89, R89 ;  /* 0x0000005900597308 */ /* 0x000e220000000800 */
[----:B--2---:R-:W-:-:S07]  /*d930*/  FADD.FTZ R25, R31, R76 ;  /* 0x0000004c1f197221 */ /* 0x004fce0000010000 */
[----:B------:R-:W2:Y:S01]  /*d940*/  MUFU.EX2 R64, R64 ;  /* 0x0000004000407308 */ /* 0x000ea20000000800 */
[----:B-1----:R-:W-:-:S07]  /*d950*/  FADD.FTZ R69, R30, R69 ;  /* 0x000000451e457221 */ /* 0x002fce0000010000 */
[----:B------:R-:W1:Y:S01]  /*d960*/  MUFU.EX2 R7, R7 ;  /* 0x0000000700077308 */ /* 0x000e620000000800 */
[----:B---3--:R-:W-:Y:S01]  /*d970*/  FADD.FTZ R76, R60, R25 ;  /* 0x000000193c4c7221 */ /* 0x008fe20000010000 */
[----:B----4-:R-:W-:Y:S01]  /*d980*/  FADD.FTZ R78, R40, R69 ;  /* 0x00000045284e7221 */ /* 0x010fe20000010000 */
[----:B------:R-:W-:Y:S02]  /*d990*/  F2FP.F16.F32.PACK_AB R28, R30, R29 ;  /* 0x0000001d1e1c723e */ /* 0x000fe400000000ff */
[----:B-----5:R-:W-:-:S03]  /*d9a0*/  FADD.FTZ R29, R35, R76 ;  /* 0x0000004c231d7221 */ /* 0x020fc60000010000 */
[----:B------:R-:W3:Y:S01]  /*d9b0*/  MUFU.EX2 R21, R21 ;  /* 0x0000001500157308 */ /* 0x000ee20000000800 */
[----:B0-----:R-:W-:Y:S01]  /*d9c0*/  FADD.FTZ R78, R89, R78 ;  /* 0x0000004e594e7221 */ /* 0x001fe20000010000 */
[----:B------:R-:W-:Y:S01]  /*d9d0*/  F2FP.F16.F32.PACK_AB R25, R27, R54 ;  /* 0x000000361b19723e */ /* 0x000fe200000000ff */
[----:B--2---:R-:W-:Y:S01]  /*d9e0*/  FADD.FTZ R54, R64, R29 ;  /* 0x0000001d40367221 */ /* 0x004fe20000010000 */
[----:B------:R-:W-:-:S04]  /*d9f0*/  F2FP.F16.F32.PACK_AB R29, R35, R60 ;  /* 0x0000003c231d723e */ /* 0x000fc800000000ff */
[----:B------:R-:W0:Y:S01]  /*da00*/  MUFU.EX2 R33, R33 ;  /* 0x0000002100217308 */ /* 0x000e220000000800 */
[----:B-1----:R-:W-:-:S04]  /*da10*/  FADD.FTZ R35, R7, R78 ;  /* 0x0000004e07237221 */ /* 0x002fc80000010000 */
[----:B------:R-:W-:-:S03]  /*da20*/  FADD.FTZ R60, R14, R35 ;  /* 0x000000230e3c7221 */ /* 0x000fc60000010000 */
[----:B------:R-:W1:Y:S01]  /*da30*/  MUFU.EX2 R38, R38 ;  /* 0x0000002600267308 */ /* 0x000e620000000800 */
[----:B---3--:R-:W-:-:S04]  /*da40*/  FADD.FTZ R65, R21, R60 ;  /* 0x0000003c15417221 */ /* 0x008fc80000010000 */
[----:B------:R-:W-:-:S03]  /*da50*/  FADD.FTZ R60, R32, R65 ;  /* 0x00000041203c7221 */ /* 0x000fc60000010000 */
[----:B------:R-:W2:Y:S01]  /*da60*/  MUFU.EX2 R41, R41 ;  /* 0x0000002900297308 */ /* 0x000ea20000000800 */
[----:B0-----:R-:W-:-:S04]  /*da70*/  FADD.FTZ R65, R33, R60 ;  /* 0x0000003c21417221 */ /* 0x001fc80000010000 */
[----:B------:R-:W-:-:S04]  /*da80*/  FADD.FTZ R65, R34, R65 ;  /* 0x0000004122417221 */ /* 0x000fc80000010000 */
[----:B-1----:R-:W-:-:S04]  /*da90*/  FADD.FTZ R60, R38, R65 ;  /* 0x00000041263c7221 */ /* 0x002fc80000010000 */
[----:B--2---:R-:W-:Y:S02]  /*daa0*/  FADD.FTZ R65, R41, R60 ;  /* 0x0000003c29417221 */ /* 0x004fe40000010000 */
[----:B------:R-:W2:Y:S01]  /*dab0*/  LDL R60, [R1+0x2c] ;  /* 0x00002c00013c7983 */ /* 0x000ea20000100800 */
[-CC-:B------:R-:W-:Y:S01]  /*dac0*/  FFMA.FTZ R39, R39, R0.reuse, -R4.reuse ;  /* 0x0000000027277223 */ /* 0x180fe20000010804 */
[-CC-:B------:R-:W-:Y:S01]  /*dad0*/  FFMA.FTZ R5, R115, R0.reuse, -R4.reuse ;  /* 0x0000000073057223 */ /* 0x180fe20000010804 */
[----:B------:R-:W-:-:S04]  /*dae0*/  FFMA.FTZ R56, R43, R0, -R4 ;  /* 0x000000002b387223 */ /* 0x000fc80000010804 */
[----:B------:R-:W0:Y:S01]  /*daf0*/  MUFU.EX2 R39, R39 ;  /* 0x0000002700277308 */ /* 0x000e220000000800 */
[-CC-:B------:R-:W-:Y:S01]  /*db00*/  FFMA.FTZ R11, R117, R0.reuse, -R4.reuse ;  /* 0x00000000750b7223 */ /* 0x180fe20000010804 */
[----:B------:R-:W-:-:S06]  /*db10*/  FFMA.FTZ R62, R47, R0, -R4 ;  /* 0x000000002f3e7223 */ /* 0x000fcc0000010804 */
[----:B------:R-:W1:Y:S01]  /*db20*/  MUFU.EX2 R5, R5 ;  /* 0x0000000500057308 */ /* 0x000e620000000800 */
[----:B------:R-:W-:-:S07]  /*db30*/  FFMA.FTZ R15, R119, R0, -R4 ;  /* 0x00000000770f7223 */ /* 0x000fce0000010804 */
[----:B------:R-:W3:Y:S01]  /*db40*/  MUFU.EX2 R56, R56 ;  /* 0x0000003800387308 */ /* 0x000ee20000000800 */
[----:B------:R-:W-:Y:S01]  /*db50*/  F2FP.F16.F32.PACK_AB R27, R31, R58 ;  /* 0x0000003a1f1b723e */ /* 0x000fe200000000ff */
[----:B0-----:R-:W-:-:S06]  /*db60*/  FADD.FTZ R58, R39, R54 ;  /* 0x00000036273a7221 */ /* 0x001fcc0000010000 */
[----:B------:R-:W0:Y:S01]  /*db70*/  MUFU.EX2 R11, R11 ;  /* 0x0000000b000b7308 */ /* 0x000e220000000800 */
[----:B------:R-:W-:Y:S01]  /*db80*/  FFMA.FTZ R66, R51, R0, -R4 ;  /* 0x0000000033427223 */ /* 0x000fe20000010804 */
[----:B-1----:R-:W-:-:S06]  /*db90*/  FADD.FTZ R35, R5, R58 ;  /* 0x0000003a05237221 */ /* 0x002fcc0000010000 */
[----:B------:R-:W1:Y:S01]  /*dba0*/  MUFU.EX2 R62, R62 ;  /* 0x0000003e003e7308 */ /* 0x000e620000000800 */
[----:B------:R-:W-:Y:S01]  /*dbb0*/  FFMA.FTZ R43, R121, R0, -R4 ;  /* 0x00000000792b7223 */ /* 0x000fe20000010804 */
[----:B---3--:R-:W-:-:S06]  /*dbc0*/  FADD.FTZ R58, R56, R35 ;  /* 0x00000023383a7221 */ /* 0x008fcc0000010000 */
[----:B------:R-:W3:Y:S01]  /*dbd0*/  MUFU.EX2 R15, R15 ;  /* 0x0000000f000f7308 */ /* 0x000ee20000000800 */
[----:B0-----:R-:W-:Y:S01]  /*dbe0*/  FADD.FTZ R35, R11, R58 ;  /* 0x0000003a0b237221 */ /* 0x001fe20000010000 */
[----:B------:R-:W-:-:S06]  /*dbf0*/  FFMA.FTZ R47, R123, R0, -R4 ;  /* 0x000000007b2f7223 */ /* 0x000fcc0000010804 */
[----:B------:R-:W0:Y:S01]  /*dc00*/  MUFU.EX2 R66, R66 ;  /* 0x0000004200427308 */ /* 0x000e220000000800 */
[----:B-1----:R-:W-:Y:S01]  /*dc10*/  FADD.FTZ R58, R62, R35 ;  /* 0x000000233e3a7221 */ /* 0x002fe20000010000 */
[----:B------:R-:W-:-:S06]  /*dc20*/  FFMA.FTZ R70, R125, R0, -R4 ;  /* 0x000000007d467223 */ /* 0x000fcc0000010804 */
[----:B------:R-:W1:Y:S01]  /*dc30*/  MUFU.EX2 R43, R43 ;  /* 0x0000002b002b7308 */ /* 0x000e620000000800 */
[----:B---3--:R-:W-:-:S07]  /*dc40*/  FADD.FTZ R35, R15, R58 ;  /* 0x0000003a0f237221 */ /* 0x008fce0000010000 */
[----:B------:R-:W3:Y:S01]  /*dc50*/  MUFU.EX2 R44, R44 ;  /* 0x0000002c002c7308 */ /* 0x000ee20000000800 */
[----:B------:R-:W-:-:S07]  /*dc60*/  FFMA.FTZ R51, R127, R0, -R4 ;  /* 0x000000007f337223 */ /* 0x000fce0000010804 */
[----:B------:R-:W4:Y:S01]  /*dc70*/  MUFU.EX2 R68, R68 ;  /* 0x0000004400447308 */ /* 0x000f220000000800 */
[----:B0-----:R-:W-:-:S07]  /*dc80*/  FADD.FTZ R58, R66, R35 ;  /* 0x00000023423a7221 */ /* 0x001fce0000010000 */
[----:B------:R-:W0:Y:S01]  /*dc90*/  MUFU.EX2 R83, R83 ;  /* 0x0000005300537308 */ /* 0x000e220000000800 */
[----:B------:R-:W-:Y:S01]  /*dca0*/  FFMA.FTZ R72, R129, R0, -R4 ;  /* 0x0000000081487223 */ /* 0x000fe20000010804 */
[----:B------:R-:W-:-:S06]  /*dcb0*/  F2FP.F16.F32.PACK_AB R24, R141, R24 ;  /* 0x000000188d18723e */ /* 0x000fcc00000000ff */
[----:B------:R-:W5:Y:S01]  /*dcc0*/  MUFU.EX2 R47, R47 ;  /* 0x0000002f002f7308 */ /* 0x000f620000000800 */
[----:B-1----:R-:W-:-:S07]  /*dcd0*/  FADD.FTZ R35, R43, R58 ;  /* 0x0000003a2b237221 */ /* 0x002fce0000010000 */
[----:B------:R-:W-:Y:S01]  /*dce0*/  MUFU.EX2 R52, R52 ;  /* 0x0000003400347308 */ /* 0x000fe20000000800 */
[----:B------:R-:W-:-:S07]  /*dcf0*/  FFMA.FTZ R55, R135, R0, -R4 ;  /* 0x0000000087377223 */ /* 0x000fce0000010804 */
[----:B------:R-:W1:Y:S01]  /*dd00*/  MUFU.EX2 R70, R70 ;  /* 0x0000004600467308 */ /* 0x000e620000000800 */
[----:B------:R4:W-:Y:S01]  /*dd10*/  STSM.16.M88.4 [R137+0x21800], R24 ;  /* 0x0218001889007844 */ /* 0x0009e20000000200 */
[----:B---3--:R-:W-:-:S06]  /*dd20*/  FADD.FTZ R58, R44, R65 ;  /* 0x000000412c3a7221 */ /* 0x008fcc0000010000 */
[----:B------:R-:W3:Y:S01]  /*dd30*/  MUFU.EX2 R87, R87 ;  /* 0x0000005700577308 */ /* 0x000ee20000000800 */
[----:B------:R-:W-:Y:S01]  /*dd40*/  F2FP.F16.F32.PACK_AB R30, R89, R40 ;  /* 0x00000028591e723e */ /* 0x000fe200000000ff */
[----:B------:R-:W-:Y:S01]  /*dd50*/  FFMA.FTZ R74, R131, R0, -R4 ;  /* 0x00000000834a7223 */ /* 0x000fe20000010804 */
[----:B------:R-:W-:-:S05]  /*dd60*/  F2FP.F16.F32.PACK_AB R31, R39, R64 ;  /* 0x00000040271f723e */ /* 0x000fca00000000ff */
[----:B------:R-:W3:Y:S01]  /*dd70*/  MUFU.EX2 R51, R51 ;  /* 0x0000003300337308 */ /* 0x000ee20000000800 */
[----:B----4-:R-:W-:Y:S01]  /*dd80*/  F2FP.F16.F32.PACK_AB R24, R14, R7 ;  /* 0x000000070e18723e */ /* 0x010fe200000000ff */
[----:B------:R-:W-:Y:S01]  /*dd90*/  FADD.FTZ R14, R68, R35 ;  /* 0x00000023440e7221 */ /* 0x000fe20000010000 */
[----:B------:R-:W-:-:S05]  /*dda0*/  F2FP.F16.F32.PACK_AB R26, R32, R21 ;  /* 0x00000015201a723e */ /* 0x000fca00000000ff */
[----:B------:R-:W4:Y:S01]  /*ddb0*/  MUFU.EX2 R42, R42 ;  /* 0x0000002a002a7308 */ /* 0x000f220000000800 */
[----:B0-----:R-:W-:Y:S01]  /*ddc0*/  FADD.FTZ R21, R83, R58 ;  /* 0x0000003a53157221 */ /* 0x001fe20000010000 */
[----:B-----5:R-:W-:-:S06]  /*ddd0*/  FADD.FTZ R7, R47, R14 ;  /* 0x0000000e2f077221 */ /* 0x020fcc0000010000 */
[----:B------:R-:W0:Y:S01]  /*dde0*/  MUFU.EX2 R72, R72 ;  /* 0x0000004800487308 */ /* 0x000e220000000800 */
[----:B------:R-:W-:Y:S01]  /*ddf0*/  FFMA.FTZ R40, R67, R0, -R4 ;  /* 0x0000000043287223 */ /* 0x000fe20000010804 */
[----:B------:R5:W-:Y:S06]  /*de00*/  STSM.16.M88.4 [R80], R28 ;  /* 0x0000001c50007844 */ /* 0x000bec0000000200 */
[----:B------:R-:W0:Y:S01]  /*de10*/  MUFU.EX2 R49, R49 ;  /* 0x0000003100317308 */ /* 0x000e220000000800 */
[----:B-1----:R-:W-:-:S07]  /*de20*/  FADD.FTZ R14, R70, R7 ;  /* 0x00000007460e7221 */ /* 0x002fce0000010000 */
[----:B------:R-:W1:Y:S01]  /*de30*/  MUFU.EX2 R55, R55 ;  /* 0x0000003700377308 */ /* 0x000e620000000800 */
[----:B-----5:R-:W-:Y:S01]  /*de40*/  F2FP.F16.F32.PACK_AB R28, R34, R33 ;  /* 0x00000021221c723e */ /* 0x020fe200000000ff */
[----:B------:R-:W-:-:S06]  /*de50*/  FADD.FTZ R34, R52, R21 ;  /* 0x0000001534227221 */ /* 0x000fcc0000010000 */
[----:B------:R-:W5:Y:S01]  /*de60*/  MUFU.EX2 R46, R46 ;  /* 0x0000002e002e7308 */ /* 0x000f620000000800 */
[----:B---3--:R-:W-:Y:S01]  /*de70*/  FADD.FTZ R21, R87, R34 ;  /* 0x0000002257157221 */ /* 0x008fe20000010000 */
[----:B------:R-:W-:Y:S01]  /*de80*/  FFMA.FTZ R71, R71, R0, -R4 ;  /* 0x0000000047477223 */ /* 0x000fe20000010804 */
[----:B------:R-:W-:-:S05]  /*de90*/  FADD.FTZ R7, R51, R14 ;  /* 0x0000000e33077221 */ /* 0x000fca0000010000 */
[----:B------:R-:W3:Y:S01]  /*dea0*/  MUFU.EX2 R74, R74 ;  /* 0x0000004a004a7308 */ /* 0x000ee20000000800 */
[----:B------:R-:W-:Y:S01]  /*deb0*/  FFMA.FTZ R54, R59, R0, -R4 ;  /* 0x000000003b367223 */ /* 0x000fe20000010804 */
[----:B------:R-:W-:Y:S01]  /*dec0*/  F2FP.F16.F32.PACK_AB R30, R41, R38 ;  /* 0x00000026291e723e */ /* 0x000fe200000000ff */
[----:B----4-:R-:W-:-:S05]  /*ded0*/  FADD.FTZ R14, R42, R21 ;  /* 0x000000152a0e7221 */ /* 0x010fca0000010000 */
[----:B------:R-:W4:Y:S01]  /*dee0*/  MUFU.EX2 R53, R53 ;  /* 0x0000003500357308 */ /* 0x000f220000000800 */
[----:B0-----:R-:W-:-:S07]  /*def0*/  FADD.FTZ R38, R72, R7 ;  /* 0x0000000748267221 */ /* 0x001fce0000010000 */
[----:B------:R-:W0:Y:S01]  /*df00*/  MUFU.EX2 R40, R40 ;  /* 0x0000002800287308 */ /* 0x000e220000000800 */
[----:B------:R-:W-:Y:S01]  /*df10*/  FFMA.FTZ R59, R75, R0, -R4 ;  /* 0x000000004b3b7223 */ /* 0x000fe20000010804 */
[----:B------:R-:W-:Y:S01]  /*df20*/  F2FP.F16.F32.PACK_AB R25, R56, R5 ;  /* 0x000000053819723e */ /* 0x000fe200000000ff */
[----:B------:R-:W-:Y:S01]  /*df30*/  FADD.FTZ R7, R49, R14 ;  /* 0x0000000e31077221 */ /* 0x000fe20000010000 */
[----:B-1----:R-:W-:-:S04]  /*df40*/  FADD.FTZ R5, R55, R38 ;  /* 0x0000002637057221 */ /* 0x002fc80000010000 */
[----:B------:R-:W1:Y:S01]  /*df50*/  MUFU.EX2 R48, R48 ;  /* 0x0000003000307308 */ /* 0x000e620000000800 */
[----:B-----5:R-:W-:-:S07]  /*df60*/  FADD.FTZ R38, R46, R7 ;  /* 0x000000072e267221 */ /* 0x020fce0000010000 */
[----:B------:R-:W5:Y:S01]  /*df70*/  MUFU.EX2 R39, R71 ;  /* 0x0000004700277308 */ /* 0x000f620000000800 */
[----:B---3--:R-:W-:Y:S01]  /*df80*/  FADD.FTZ R5, R74, R5 ;  /* 0x000000054a057221 */ /* 0x008fe20000010000 */
[----:B------:R-:W-:-:S06]  /*df90*/  FFMA.FTZ R63, R63, R0, -R4 ;  /* 0x000000003f3f7223 */ /* 0x000fcc0000010804 */
[----:B------:R-:W3:Y:S01]  /*dfa0*/  MUFU.EX2 R57, R57 ;  /* 0x0000003900397308 */ /* 0x000ee20000000800 */
[----:B------:R-:W-:Y:S01]  /*dfb0*/  FFMA.FTZ R79, R79, R0, -R4 ;  /* 0x000000004f4f7223 */ /* 0x000fe20000010804 */
[----:B----4-:R-:W-:-:S06]  /*dfc0*/  FADD.FTZ R7, R53, R38 ;  /* 0x0000002635077221 */ /* 0x010fcc0000010000 */
[----:B------:R-:W4:Y:S01]  /*dfd0*/  MUFU.EX2 R54, R54 ;  /* 0x0000003600367308 */ /* 0x000f220000000800 */
[-CC-:B------:R-:W-:Y:S01]  /*dfe0*/  FFMA.FTZ R133, R133, R0.reuse, -R4.reuse ;  /* 0x0000000085857223 */ /* 0x180fe20000010804 */
[-CC-:B------:R-:W-:Y:S01]  /*dff0*/  FFMA.FTZ R91, R91, R0.reuse, -R4.reuse ;  /* 0x000000005b5b7223 */ /* 0x180fe20000010804 */
[-CC-:B------:R-:W-:Y:S01]  /*e000*/  FFMA.FTZ R93, R93, R0.reuse, -R4.reuse ;  /* 0x000000005d5d7223 */ /* 0x180fe20000010804 */
[----:B------:R-:W-:Y:S01]  /*e010*/  FFMA.FTZ R95, R95, R0, -R4 ;  /* 0x000000005f5f7223 */ /* 0x000fe20000010804 */
[----:B0-----:R-:W-:-:S03]  /*e020*/  FADD.FTZ R38, R40, R5 ;  /* 0x0000000528267221 */ /* 0x001fc60000010000 */
[----:B------:R-:W0:Y:S01]  /*e030*/  MUFU.EX2 R59, R59 ;  /* 0x0000003b003b7308 */ /* 0x000e220000000800 */
[----:B------:R-:W-:Y:S01]  /*e040*/  F2FP.F16.F32.PACK_AB R32, R83, R44 ;  /* 0x0000002c5320723e */ /* 0x000fe200000000ff */
[----:B-1----:R-:W-:Y:S01]  /*e050*/  FADD.FTZ R44, R48, R7 ;  /* 0x00000007302c7221 */ /* 0x002fe20000010000 */
[----:B-----5:R-:W-:-:S05]  /*e060*/  FADD.FTZ R5, R39, R38 ;  /* 0x0000002627057221 */ /* 0x020fca0000010000 */
[----:B------:R-:W1:Y:S01]  /*e070*/  MUFU.EX2 R4, R63 ;  /* 0x0000003f00047308 */ /* 0x000e620000000800 */
[----:B---3--:R-:W-:Y:S01]  /*e080*/  FADD.FTZ R7, R57, R44 ;  /* 0x0000002c39077221 */ /* 0x008fe20000010000 */
[----:B------:R-:W-:Y:S01]  /*e090*/  F2FP.F16.F32.PACK_AB R27, R62, R11 ;  /* 0x0000000b3e1b723e */ /* 0x000fe200000000ff */
[----:B----4-:R-:W-:-:S05]  /*e0a0*/  FADD.FTZ R44, R54, R5 ;  /* 0x00000005362c7221 */ /* 0x010fca0000010000 */
[----:B------:R-:W-:Y:S01]  /*e0b0*/  MUFU.EX2 R50, R50 ;  /* 0x0000003200327308 */ /* 0x000fe20000000800 */
[----:B------:R-:W-:-:S07]  /*e0c0*/  F2FP.F16.F32.PACK_AB R29, R66, R15 ;  /* 0x0000000f421d723e */ /* 0x000fce00000000ff */
[----:B------:R-:W-:Y:S01]  /*e0d0*/  MUFU.EX2 R61, R61 ;  /* 0x0000003d003d7308 */ /* 0x000fe20000000800 */
[----:B------:R-:W-:-:S07]  /*e0e0*/  F2FP.F16.F32.PACK_AB R31, R68, R43 ;  /* 0x0000002b441f723e */ /* 0x000fce00000000ff */
[----:B------:R-:W3:Y:S01]  /*e0f0*/  MUFU.EX2 R79, R79 ;  /* 0x0000004f004f7308 */ /* 0x000ee20000000800 */
[----:B------:R-:W-:-:S07]  /*e100*/  F2FP.F16.F32.PACK_AB R34, R87, R52 ;  /* 0x000000345722723e */ /* 0x000fce00000000ff */
[----:B------:R-:W-:Y:S01]  /*e110*/  MUFU.EX2 R10, R10 ;  /* 0x0000000a000a7308 */ /* 0x000fe20000000800 */
[----:B------:R-:W-:-:S07]  /*e120*/  F2FP.F16.F32.PACK_AB R33, R70, R47 ;  /* 0x0000002f4621723e */ /* 0x000fce00000000ff */
[----:B------:R-:W4:Y:S01]  /*e130*/  MUFU.EX2 R37, R37 ;  /* 0x0000002500257308 */ /* 0x000f220000000800 */
[----:B------:R-:W-:-:S07]  /*e140*/  F2FP.F16.F32.PACK_AB R35, R72, R51 ;  /* 0x000000334823723e */ /* 0x000fce00000000ff */
[----:B------:R-:W-:Y:S08]  /*e150*/  MUFU.EX2 R36, R36 ;  /* 0x0000002400247308 */ /* 0x000ff00000000800 */
[----:B------:R-:W5:Y:S08]  /*e160*/  MUFU.EX2 R45, R45 ;  /* 0x0000002d002d7308 */ /* 0x000f700000000800 */
[----:B------:R-:W-:Y:S08]  /*e170*/  MUFU.EX2 R133, R133 ;  /* 0x0000008500857308 */ /* 0x000ff00000000800 */
[----:B------:R-:W2:Y:S08]  /*e180*/  MUFU.EX2 R14, R91 ;  /* 0x0000005b000e7308 */ /* 0x000eb00000000800 */
[----:B------:R-:W-:Y:S08]  /*e190*/  MUFU.EX2 R93, R93 ;  /* 0x0000005d005d7308 */ /* 0x000ff00000000800 */
[----:B------:R-:W2:Y:S01]  /*e1a0*/  MUFU.EX2 R38, R95 ;  /* 0x0000005f00267308 */ /* 0x000ea20000000800 */
[----:B0-----:R-:W-:Y:S01]  /*e1b0*/  FADD.FTZ R5, R59, R44 ;  /* 0x0000002c3b057221 */ /* 0x001fe20000010000 */
[----:B------:R0:W-:Y:S04]  /*e1c0*/  STSM.16.M88.4 [R139], R24 ;  /* 0x000000188b007844 */ /* 0x0001e80000000200 */
[----:B------:R-:W-:Y:S04]  /*e1d0*/  STSM.16.M88.4 [R138], R28 ;  /* 0x0000001c8a007844 */ /* 0x000fe80000000200 */
[----:B------:R1:W-:Y:S01]  /*e1e0*/  STSM.16.M88.4 [R137+0x27800], R32 ;  /* 0x0278002089007844 */ /* 0x0003e20000000200 */
[----:B0-----:R-:W-:-:S02]  /*e1f0*/  F2FP.F16.F32.PACK_AB R24, R49, R42 ;  /* 0x0000002a3118723e */ /* 0x001fc400000000ff */
[----:B------:R-:W-:Y:S02]  /*e200*/  F2FP.F16.F32.PACK_AB R26, R53, R46 ;  /* 0x0000002e351a723e */ /* 0x000fe400000000ff */
[----:B------:R-:W-:Y:S01]  /*e210*/  F2FP.F16.F32.PACK_AB R25, R74, R55 ;  /* 0x000000374a19723e */ /* 0x000fe200000000ff */
[----:B-1----:R-:W-:Y:S01]  /*e220*/  FADD.FTZ R32, R4, R5 ;  /* 0x0000000504207221 */ /* 0x002fe20000010000 */
[----:B------:R-:W-:Y:S02]  /*e230*/  F2FP.F16.F32.PACK_AB R27, R39, R40 ;  /* 0x00000028271b723e */ /* 0x000fe400000000ff */
[----:B------:R-:W-:Y:S01]  /*e240*/  F2FP.F16.F32.PACK_AB R28, R57, R48 ;  /* 0x00000030391c723e */ /* 0x000fe200000000ff */
[----:B---3--:R-:W-:Y:S01]  /*e250*/  FADD.FTZ R40, R79, R32 ;  /* 0x000000204f287221 */ /* 0x008fe20000010000 */
[----:B------:R-:W-:Y:S02]  /*e260*/  F2FP.F16.F32.PACK_AB R30, R61, R50 ;  /* 0x000000323d1e723e */ /* 0x000fe400000000ff */
[----:B------:R-:W-:-:S02]  /*e270*/  F2FP.F16.F32.PACK_AB R29, R59, R54 ;  /* 0x000000363b1d723e */ /* 0x000fc400000000ff */
[----:B------:R-:W-:Y:S02]  /*e280*/  F2FP.F16.F32.PACK_AB R31, R79, R4 ;  /* 0x000000044f1f723e */ /* 0x000fe400000000ff */
[----:B----4-:R-:W-:Y:S02]  /*e290*/  F2FP.F16.F32.PACK_AB R32, R37, R10 ;  /* 0x0000000a2520723e */ /* 0x010fe400000000ff */
[----:B-----5:R-:W-:Y:S02]  /*e2a0*/  F2FP.F16.F32.PACK_AB R34, R45, R36 ;  /* 0x000000242d22723e */ /* 0x020fe400000000ff */
[----:B--2---:R-:W-:Y:S02]  /*e2b0*/  F2FP.F16.F32.PACK_AB R33, R14, R133 ;  /* 0x000000850e21723e */ /* 0x004fe400000000ff */
[----:B------:R-:W-:Y:S01]  /*e2c0*/  F2FP.F16.F32.PACK_AB R35, R38, R93 ;  /* 0x0000005d2623723e */ /* 0x000fe200000000ff */
[----:B------:R0:W-:Y:S04]  /*e2d0*/  STSM.16.M88.4 [R60], R24 ;  /* 0x000000183c007844 */ /* 0x0001e80000000200 */
[----:B------:R0:W-:Y:S04]  /*e2e0*/  STSM.16.M88.4 [R139+0x6000], R28 ;  /* 0x0060001c8b007844 */ /* 0x0001e80000000200 */
[----:B------:R0:W-:Y:S01]  /*e2f0*/  STSM.16.M88.4 [R138+0x6000], R32 ;  /* 0x006000208a007844 */ /* 0x0001e20000000200 */
[----:B------:R1:W-:Y:S06]  /*e300*/  MEMBAR.ALL.CTA ;  /* 0x0000000000007992 */ /* 0x0003ec0000008000 */
[----:B-1----:R-:W1:Y:S01]  /*e310*/  FENCE.VIEW.ASYNC.S ;  /* 0x00000000000073c6 */ /* 0x002e620000000000 */
[----:B------:R-:W-:-:S04]  /*e320*/  FADD.FTZ R42, R50, R7 ;  /* 0x00000007322a7221 */ /* 0x000fc80000010000 */
[----:B------:R-:W-:Y:S01]  /*e330*/  FADD.FTZ R7, R61, R42 ;  /* 0x0000002a3d077221 */ /* 0x000fe20000010000 */
[----:B------:R-:W-:-:S03]  /*e340*/  FADD.FTZ R133, R133, R40 ;  /* 0x0000002885857221 */ /* 0x000fc60000010000 */
[----:B------:R-:W-:Y:S01]  /*e350*/  FADD.FTZ R10, R10, R7 ;  /* 0x000000070a0a7221 */ /* 0x000fe20000010000 */
[----:B------:R-:W-:Y:S01]  /*e360*/  FADD.FTZ R14, R14, R133 ;  /* 0x000000850e0e7221 */ /* 0x000fe20000010000 */
[----:B------:R-:W-:Y:S02]  /*e370*/  IMAD.IADD R40, R92, 0x1, -R94 ;  /* 0x000000015c287824 */ /* 0x000fe400078e0a5e */
[----:B------:R-:W-:Y:S01]  /*e380*/  FADD.FTZ R37, R37, R10 ;  /* 0x0000000a25257221 */ /* 0x000fe20000010000 */
[----:B------:R-:W-:Y:S01]  /*e390*/  FADD.FTZ R7, R93, R14 ;  /* 0x0000000e5d077221 */ /* 0x000fe20000010000 */
[----:B------:R-:W-:Y:S02]  /*e3a0*/  IMAD R11, R90, 0xc0, R40 ;  /* 0x000000c05a0b7824 */ /* 0x000fe400078e0228 */
[----:B------:R-:W-:Y:S01]  /*e3b0*/  FADD.FTZ R36, R36, R37 ;  /* 0x0000002524247221 */ /* 0x000fe20000010000 */
[----:B------:R-:W-:Y:S01]  /*e3c0*/  FADD.FTZ R7, R38, R7 ;  /* 0x0000000726077221 */ /* 0x000fe20000010000 */
[----:B------:R-:W-:-:S02]  /*e3d0*/  VIADD R4, R88, 0xfffffffe ;  /* 0xfffffffe58047836 */ /* 0x000fc40000000000 */
[----:B------:R-:W-:Y:S01]  /*e3e0*/  FADD.FTZ R5, R45, R36 ;  /* 0x000000242d057221 */ /* 0x000fe20000010000 */
[----:B------:R-:W-:Y:S01]  /*e3f0*/  IMAD.IADD R8, R11, 0x1, R8 ;  /* 0x000000010b087824 */ /* 0x000fe200078e0208 */
[----:B-1----:R-:W-:Y:S01]  /*e400*/  NOP ;  /* 0x0000000000007918 */ /* 0x002fe20000000000 */
[----:B0-----:R-:W-:Y:S05]  /*e410*/  @!P2 BRA `(.L_x_1227) ;  /* 0x000000000048a947 */ /* 0x001fea0003800000 */
        /* <DEDUP_REMOVED lines=11> */
.L_x_1229:
[----:B------:R-:W-:-:S13]  /*e4d0*/  ISETP.NE.AND P3, PT, R9, 0x1, PT ;  /* 0x000000010900780c */ /* 0x000fda0003f65270 */
[----:B------:R-:W0:Y:S02]  /*e4e0*/  @P3 LDC.64 R14, c[0x0][0x9e8] ;  /* 0x00027a00ff0e3b82 */ /* 0x000e240000000a00 */
[----:B0-----:R-:W-:-:S05]  /*e4f0*/  @P3 IMAD.HI.U32 R14, R10, R14, RZ ;  /* 0x0000000e0a0e3227 */ /* 0x001fca00078e00ff */
[----:B------:R-:W-:-:S07]  /*e500*/  @P3 SHF.R.U32.HI R10, RZ, R15, R14 ;  /* 0x0000000fff0a3219 */ /* 0x000fce000001160e */
.L_x_1230:
[----:B------:R-:W-:Y:S05]  /*e510*/  BSYNC B0 ;  /* 0x0000000000007941 */ /* 0x000fea0003800000 */
.L_x_1228:
[----:B------:R-:W-:-:S05]  /*e520*/  IMAD R9, R10, R9, R9 ;  /* 0x000000090a097224 */ /* 0x000fca00078e0209 */
[----:B------:R-:W-:-:S07]  /*e530*/  VIMNMX R8, R8, R9, PT ;  /* 0x0000000908087248 */ /* 0x000fce0003fe0100 */
.L_x_1227:
[----:B------:R-:W2:Y:S01]  /*e540*/  LDL R10, [R1+0x38] ;  /* 0x00003800010a7983 */ /* 0x000ea20000100800 */
[----:B------:R-:W-:Y:S01]  /*e550*/  SHF.R.S32.HI R9, RZ, 0x1f, R8 ;  /* 0x0000001fff097819 */ /* 0x000fe20000011408 */
[----:B------:R-:W-:Y:S01]  /*e560*/  ULDC UR4, c[0x0][0x9e4] ;  /* 0x0002790000047ab9 */ /* 0x000fe20000000800 */
[----:B------:R-:W-:Y:S01]  /*e570*/  ULDC UR5, c[0x0][0x9e4] ;  /* 0x0002790000057ab9 */ /* 0x000fe20000000800 */
[----:B------:R-:W-:Y:S01]  /*e580*/  ULDC UR6, c[0x0][0x9dc] ;  /* 0x0002770000067ab9 */ /* 0x000fe20000000800 */
[----:B------:R-:W-:Y:S01]  /*e590*/  LEA.HI R9, R9, R8, RZ, 0x7 ;  /* 0x0000000809097211 */ /* 0x000fe200078f38ff */
[----:B------:R-:W-:Y:S01]  /*e5a0*/  ULDC UR7, c[0x0][0x9dc] ;  /* 0x0002770000077ab9 */ /* 0x000fe20000000800 */
[----:B------:R-:W-:Y:S01]  /*e5b0*/  ULDC UR9, c[0x0][0x9e0] ;  /* 0x0002780000097ab9 */ /* 0x000fe20000000800 */
[----:B------:R-:W-:Y:S01]  /*e5c0*/  ULDC UR8, c[0x0][0x9e0] ;  /* 0x0002780000087ab9 */ /* 0x000fe20000000800 */
[----:B------:R-:W-:Y:S02]  /*e5d0*/  SHF.R.S32.HI R9, RZ, 0x7, R9 ;  /* 0x00000007ff097819 */ /* 0x000fe40000011409 */
        /* <DEDUP_REMOVED lines=24> */
[----:B--2---:R-:W-:-:S04]  /*e760*/  VIMNMX R10, R10, R9, !PT ;  /* 0x000000090a0a7248 */ /* 0x004fc80007fe0100 */
[----:B------:R-:W-:Y:S01]  /*e770*/  ISETP.GE.AND P3, PT, R4, R10, PT ;  /* 0x0000000a0400720c */ /* 0x000fe20003f66270 */
[----:B------:R0:W-:-:S12]  /*e780*/  STL [R1+0x24], R10 ;  /* 0x0000240a01007387 */ /* 0x0001d80000100800 */
[----:B0-----:R-:W-:Y:S05]  /*e790*/  @!P3 BRA `(.L_x_1231) ;  /* 0x00000034000cb947 */ /* 0x001fea0003800000 */
[----:B------:R-:W-:Y:S02]  /*e7a0*/  IMAD.IADD R8, R155, 0x1, R40 ;  /* 0x000000019b087824 */ /* 0x000fe400078e0228 */
[----:B------:R-:W-:Y:S02]  /*e7b0*/  IMAD.MOV.U32 R135, RZ, RZ, RZ ;  /* 0x000000ffff877224 */ /* 0x000fe400078e00ff */
[----:B------:R-:W-:Y:S01]  /*e7c0*/  VIADD R9, R8, 0x8 ;  /* 0x0000000808097836 */ /* 0x000fe20000000000 */
[----:B------:R-:W-:-:S04]  /*e7d0*/  LOP3.LUT R143, RZ, R8, RZ, 0x33, !PT ;  /* 0x00000008ff8f7212 */ /* 0x000fc800078e33ff */
[----:B------:R-:W-:-:S07]  /*e7e0*/  LOP3.LUT R140, RZ, R9, RZ, 0x33, !PT ;  /* 0x00000009ff8c7212 */ /* 0x000fce00078e33ff */
.L_x_1249:
[----:B------:R-:W2:Y:S01]  /*e7f0*/  LDL R0, [R1+0xc] ;  /* 0x00000c0001007983 */ /* 0x000ea20000100800 */
[----:B------:R-:W-:Y:S01]  /*e800*/  VIADD R10, R17, 0x1 ;  /* 0x00000001110a7836 */ /* 0x000fe20000000000 */
[----:B------:R-:W-:Y:S05]  /*e810*/  YIELD ;  /* 0x0000000000007946 */ /* 0x000fea0003800000 */
[----:B------:R-:W-:-:S04]  /*e820*/  ISETP.NE.AND P4, PT, R10, 0x2, PT ;  /* 0x000000020a00780c */ /* 0x000fc80003f85270 */
[----:B------:R-:W-:Y:S02]  /*e830*/  SEL R11, RZ, 0x1, P4 ;  /* 0x00000001ff0b7807 */ /* 0x000fe40002000000 */
[----:B------:R-:W-:Y:S02]  /*e840*/  SEL R10, R10, RZ, P4 ;  /* 0x000000ff0a0a7207 */ /* 0x000fe40002000000 */
[----:B------:R-:W-:Y:S02]  /*e850*/  LOP3.LUT R11, R22, R11, RZ, 0x3c, !PT ;  /* 0x0000000b160b7212 */ /* 0x000fe400078e3cff */
[----:B--2---:R-:W-:-:S13]  /*e860*/  ISETP.NE.AND P3, PT, R0, RZ, PT ;  /* 0x000000ff0000720c */ /* 0x004fda0003f65270 */
[----:B------:R-:W-:Y:S05]  /*e870*/  @P3 BRA `(.L_x_1232) ;  /* 0x0000000000303947 */ /* 0x000fea0003800000 */
[----:B------:R-:W-:Y:S05]  /*e880*/  @!P0 BRA `(.L_x_1233) ;  /* 0x0000000000048947 */ /* 0x000fea0003800000 */
[----:B------:R-:W-:Y:S01]  /*e890*/  BPT.TRAP 0x1 ;  /* 0x000000040000795c */ /* 0x000fe20000300000 */
.L_x_1233:
[----:B------:R-:W-:Y:S01]  /*e8a0*/  IMAD R15, R10, 0x8, R2 ;  /* 0x000000080a0f7824 */ /* 0x000fe200078e0202 */
[----:B------:R-:W-:-:S04]  /*e8b0*/  SHF.L.U32 R0, R11, 0x1f, RZ ;  /* 0x0000001f0b007819 */ /* 0x000fc800000006ff */
[----:B------:R0:W1:Y:S01]  /*e8c0*/  SYNCS.PHASECHK.TRANS64.TRYWAIT P4, [R15+URZ+0x2d830], R0 ;  /* 0x02d830000f0075a7 */ /* 0x000062000808017f */
[----:B------:R-:W-:Y:S05]  /*e8d0*/  @!P0 BRA `(.L_x_1234) ;  /* 0x0000000000048947 */ /* 0x000fea0003800000 */
[----:B------:R-:W-:Y:S01]  /*e8e0*/  BPT.TRAP 0x1 ;  /* 0x000000040000795c */ /* 0x000fe20000300000 */
.L_x_1234:
[----:B------:R-:W-:Y:S04]  /*e8f0*/  BSSY B0, `(.L_x_1232) ;  /* 0x0000004000007945 */ /* 0x000fe80003800000 */
[----:B-1----:R-:W-:Y:S05]  /*e900*/  @P4 BRA `(.L_x_1235) ;  /* 0x0000000000084947 */ /* 0x002fea0003800000 */
[----:B------:R-:W1:Y:S02]  /*e910*/  SYNCS.PHASECHK.TRANS64.TRYWAIT P4, [R15+URZ+0x2d830], R0 ;  /* 0x02d830000f0075a7 */ /* 0x000e64000808017f */
[----:B-1----:R-:W-:Y:S05]  /*e920*/  @!P4 BRA `(.L_x_1236) ;  /* 0x00000118006cc947 */ /* 0x002fea0003800000 */
.L_x_1235:
[----:B------:R-:W-:Y:S05]  /*e930*/  BSYNC B0 ;  /* 0x0000000000007941 */ /* 0x000fea0003800000 */
.L_x_1232:
[----:B------:R-:W2:Y:S01]  /*e940*/  LDL R14, [R1+0x10] ;  /* 0x00001000010e7983 */ /* 0x000ea20000100800 */
[----:B01----:R-:W0:Y:S01]  /*e950*/  S2R R0, SR_TID.X ;  /* 0x0000000000007919 */ /* 0x003e220000002100 */
[----:B------:R-:W-:Y:S05]  /*e960*/  WARPSYNC.ALL ;  /* 0x0000000000007948 */ /* 0x000fea0003800000 */
[----:B------:R-:W-:Y:S01]  /*e970*/  IMAD.MOV.U32 R15, RZ, RZ, -0x7fffffe0 ;  /* 0x80000020ff0f7424 */ /* 0x000fe200078e00ff */
[----:B0-----:R-:W-:-:S05]  /*e980*/  SHF.R.U32.HI R0, RZ, 0x7, R0 ;  /* 0x00000007ff007819 */ /* 0x001fca0000011600 */
[----:B------:R-:W-:Y:S01]  /*e990*/  VIADD R0, R0, 0x8 ;  /* 0x0000000800007836 */ /* 0x000fe20000000000 */
[----:B------:R-:W-:Y:S01]  /*e9a0*/  R2UR UR15, R15 ;  /* 0x000000000f0f72ca */ /* 0x000fe200000e0000 */
[----:B------:R-:W-:Y:S01]  /*e9b0*/  IMAD.MOV.U32 R25, RZ, RZ, -0x7fffffe0 ;  /* 0x80000020ff197424 */ /* 0x000fe200078e00ff */
[----:B------:R-:W-:Y:S01]  /*e9c0*/  R2UR UR12, R12 ;  /* 0x000000000c0c72ca */ /* 0x000fe200000e0000 */
[----:B------:R-:W-:Y:S01]  /*e9d0*/  IMAD.MOV.U32 R27, RZ, RZ, -0x7fffffe0 ;  /* 0x80000020ff1b7424 */ /* 0x000fe200078e00ff */
[----:B------:R-:W-:Y:S02]  /*e9e0*/  R2UR UR13, R13 ;  /* 0x000000000d0d72ca */ /* 0x000fe400000e0000 */
[C---:B------:R-:W-:Y:S02]  /*e9f0*/  R2UR UR19, R25.reuse ;  /* 0x00000000191372ca */ /* 0x040fe400000e0000 */
[----:B------:R-:W-:Y:S02]  /*ea00*/  R2UR UR27, R25 ;  /* 0x00000000191b72ca */ /* 0x000fe400000e0000 */
[----:B------:R-:W-:-:S02]  /*ea10*/  R2UR UR31, R27 ;  /* 0x000000001b1f72ca */ /* 0x000fc400000e0000 */
[----:B------:R-:W-:Y:S02]  /*ea20*/  R2UR UR16, R152 ;  /* 0x00000000981072ca */ /* 0x000fe400000e0000 */
[----:B------:R-:W-:Y:S01]  /*ea30*/  R2UR UR17, R153 ;  /* 0x00000000991172ca */ /* 0x000fe200000e0000 */
[----:B------:R0:W-:Y:S01]  /*ea40*/  BAR.SYNC.DEFER_BLOCKING R0, 0x100 ;  /* 0x000400000000751d */ /* 0x0001e20000010000 */
[----:B------:R-:W-:Y:S01]  /*ea50*/  IMAD.MOV.U32 R21, RZ, RZ, -0x7fffffe0 ;  /* 0x80000020ff157424 */ /* 0x000fe200078e00ff */
[----:B------:R-:W-:Y:S02]  /*ea60*/  R2UR UR20, R150 ;  /* 0x00000000961472ca */ /* 0x000fe400000e0000 */
[----:B------:R-:W-:Y:S01]  /*ea70*/  R2UR UR21, R151 ;  /* 0x00000000971572ca */ /* 0x000fe200000e0000 */
[----:B--2---:R-:W-:-:S04]  /*ea80*/  IMAD R14, R10, 0x600, R14 ;  /* 0x000006000a0e7824 */ /* 0x004fc800078e020e */
[C---:B------:R-:W-:Y:S01]  /*ea90*/  VIADD R24, R14.reuse, 0x2 ;  /* 0x000000020e187836 */ /* 0x040fe20000000000 */
[C---:B------:R-:W-:Y:S01]  /*eaa0*/  R2UR UR14, R14.reuse ;  /* 0x000000000e0e72ca */ /* 0x040fe200000e0000 */
[----:B------:R-:W-:-:S03]  /*eab0*/  VIADD R26, R14, 0x400 ;  /* 0x000004000e1a7836 */ /* 0x000fc60000000000 */
[----:B------:R-:W-:Y:S01]  /*eac0*/  R2UR UR18, R24 ;  /* 0x00000000181272ca */ /* 0x000fe200000e0000 */
[----:B------:R-:W-:Y:S01]  /*ead0*/  VIADD R24, R14, 0x202 ;  /* 0x000002020e187836 */ /* 0x000fe20000000000 */
[----:B------:R-:W-:-:S04]  /*eae0*/  R2UR UR30, R26 ;  /* 0x000000001a1e72ca */ /* 0x000fc800000e0000 */
[----:B------:R-:W-:Y:S02]  /*eaf0*/  R2UR UR26, R24 ;  /* 0x00000000181a72ca */ /* 0x000fe400000e0000 */
[----:B------:R-:W-:-:S06]  /*eb00*/  WARPGROUP.ARRIVE ;  /* 0x00000000000079c5 */ /* 0x000fcc0000000000 */
[----:B------:R-:W-:Y:S01]  /*eb10*/  HGMMA.64x128x16.F32 R24, gdesc[UR12], RZ, !UPT, gsb0 ;  /* 0x01e000000c1879f0 */ /* 0x000fe2000c0008ff */
[----:B------:R-:W-:Y:S01]  /*eb20*/  VIADD R20, R14, 0x200 ;  /* 0x000002000e147836 */ /* 0x000fe20000000000 */
[----:B------:R-:W-:-:S04]  /*eb30*/  R2UR UR23, R21 ;  /* 0x00000000151772ca */ /* 0x000fc800000e0000 */
[----:B------:R-:W-:Y:S01]  /*eb40*/  R2UR UR22, R20 ;  /* 0x00000000141672ca */ /* 0x000fe200000e0000 */
[----:B------:R-:W-:Y:S02]  /*eb50*/  WARPGROUP.DEPBAR.LE gsb0, 0x0 ;  /* 0x00008000000079c5 */ /* 0x000fe40000010000 */
[----:B------:R-:W-:-:S06]  /*eb60*/  WARPGROUP.ARRIVE ;  /* 0x00000000000079c5 */ /* 0x000fcc0000000000 */
[----:B------:R-:W-:Y:S01]  /*eb70*/  HGMMA.64x128x16.F32 R24, gdesc[UR16], R24, gsb0 ;  /* 0x01e00000101879f0 */ /* 0x000fe20008000818 */
[----:B------:R-:W-:Y:S02]  /*eb80*/  R2UR UR24, R148 ;  /* 0x00000000941872ca */ /* 0x000fe400000e0000 */
        /* <DEDUP_REMOVED lines=9> */
[----:B------:R-:W-:Y:S01]  /*ec20*/  VIADD R14, R14, 0x402 ;  /* 0x000004020e0e7836 */ /* 0x000fe20000000000 */
[----:B------:R-:W-:Y:S02]  /*ec30*/  R2UR UR35, R15 ;  /* 0x000000000f2372ca */ /* 0x000fe400000e0000 */
[----:B------:R-:W-:Y:S02]  /*ec40*/  R2UR UR32, R144 ;  /* 0x00000000902072ca */ /* 0x000fe400000e0000 */
[----:B------:R-:W-:Y:S02]  /*ec50*/  R2UR UR34, R14 ;  /* 0x000000000e2272ca */ /* 0x000fe400000e0000 */
[----:B------:R-:W-:Y:S01]  /*ec60*/  R2UR UR33, R145 ;  /* 0x00000000912172ca */ /* 0x000fe200000e0000 */
[----:B------:R-:W-:Y:S02]  /*ec70*/  WARPGROUP.DEPBAR.LE gsb0, 0x0 ;  /* 0x00008000000079c5 */ /* 0x000fe40000010000 */
[----:B------:R-:W-:-:S06]  /*ec80*/  WARPGROUP.ARRIVE ;  /* 0x00000000000079c5 */ /* 0x000fcc0000000000 */
        /* <DEDUP_REMOVED lines=8> */
.L_x_1238:
[----:B------:R-:W-:Y:S01]  /*ed10*/  SHF.L.U32 R0, R22, 0x1f, RZ ;  /* 0x0000001f16007819 */ /* 0x000fe200000006ff */
[----:B------:R-:W-:-:S04]  /*ed20*/  IMAD R14, R17, 0x8, R2 ;  /* 0x00000008110e7824 */ /* 0x000fc800078e0202 */
[----:B------:R0:W1:Y:S01]  /*ed30*/  SYNCS.PHASECHK.TRANS64.TRYWAIT P3, [R14+URZ+0x2d850], R0 ;  /* 0x02d850000e0075a7 */ /* 0x000062000806017f */
[----:B------:R-:W-:Y:S05]  /*ed40*/  @!P0 BRA `(.L_x_1239) ;  /* 0x0000000000048947 */ /* 0x000fea0003800000 */
[----:B------:R-:W-:Y:S01]  /*ed50*/  BPT.TRAP 0x1 ;  /* 0x000000040000795c */ /* 0x000fe20000300000 */
.L_x_1239:
[----:B-1----:R-:W-:Y:S05]  /*ed60*/  @P3 BRA `(.L_x_1237) ;  /* 0x0000000000083947 */ /* 0x002fea0003800000 */
[----:B------:R-:W1:Y:S02]  /*ed70*/  SYNCS.PHASECHK.TRANS64.TRYWAIT P3, [R14+URZ+0x2d850], R0 ;  /* 0x02d850000e0075a7 */ /* 0x000e64000806017f */
[----:B-1----:R-:W-:Y:S05]  /*ed80*/  @!P3 BRA `(.L_x_1240) ;  /* 0x000001140068b947 */ /* 0x002fea0003800000 */
.L_x_1237:
[----:B------:R-:W2:Y:S01]  /*ed90*/  LDL R20, [R1+0x14] ;  /* 0x0000140001147983 */ /* 0x000ea20000100800 */
[----:B------:R-:W-:Y:S05]  /*eda0*/  WARPSYNC.ALL ;  /* 0x0000000000007948 */ /* 0x000fea0003800000 */
[----:B01----:R-:W-:Y:S01]  /*edb0*/  VIADD R0, R2, 0x400 ;  /* 0x0000040002007836 */ /* 0x003fe20000000000 */
[----:B------:R-:W3:Y:S04]  /*edc0*/  LDL R22, [R1+0x30] ;  /* 0x0000300001167983 */ /* 0x000ee80000100800 */
[----:B------:R-:W-:Y:S01]  /*edd0*/  SHF.R.U32.HI R0, RZ, 0x4, R0 ;  /* 0x00000004ff007819 */ /* 0x000fe20000011600 */
[----:B------:R-:W-:Y:S01]  /*ede0*/  IMAD.MOV.U32 R15, RZ, RZ, 0x40000040 ;  /* 0x40000040ff0f7424 */ /* 0x000fe200078e00ff */
[----:B------:R-:W4:Y:S02]  /*edf0*/  LDL R141, [R1+0x40] ;  /* 0x00004000018d7983 */ /* 0x000f240000100800 */
[----:B------:R-:W-:-:S04]  /*ee00*/  LOP3.LUT R0, R0, 0x3fff, RZ, 0xc0, !PT ;  /* 0x00003fff00007812 */ /* 0x000fc800078ec0ff */
[----:B------:R-:W-:Y:S02]  /*ee10*/  LOP3.LUT R0, R0, 0x2000000, RZ, 0xfc, !PT ;  /* 0x0200000000007812 */ /* 0x000fe400078efcff */
[C---:B------:R-:W-:Y:S02]  /*ee20*/  R2UR UR13, R15.reuse ;  /* 0x000000000f0d72ca */ /* 0x040fe400000e0000 */
[----:B------:R-:W-:Y:S01]  /*ee30*/  R2UR UR45, R15 ;  /* 0x000000000f2d72ca */ /* 0x000fe200000e0000 */
[----:B------:R-:W-:-:S05]  /*ee40*/  IMAD.MOV.U32 R15, RZ, RZ, -0x7fffffe0 ;  /* 0x80000020ff0f7424 */ /* 0x000fca00078e00ff */
[----:B------:R-:W-:Y:S01]  /*ee50*/  R2UR UR15, R15 ;  /* 0x000000000f0f72ca */ /* 0x000fe200000e0000 */
[----:B------:R-:W-:Y:S01]  /*ee60*/  WARPGROUP.ARRIVE ;  /* 0x00000000000079c5 */ /* 0x000fe20000000000 */
[----:B------:R-:W-:-:S05]  /*ee70*/  IMAD.MOV.U32 R21, RZ, RZ, 0x40000040 ;  /* 0x40000040ff157424 */ /* 0x000fca00078e00ff */
[C---:B------:R-:W-:Y:S02]  /*ee80*/  R2UR UR17, R21.reuse ;  /* 0x00000000151172ca */ /* 0x040fe400000e0000 */
[C---:B------:R-:W-:Y:S02]  /*ee90*/  R2UR UR21, R21.reuse ;  /* 0x00000000151572ca */ /* 0x040fe400000e0000 */
[C---:B------:R-:W-:Y:S02]  /*eea0*/  R2UR UR25, R21.reuse ;  /* 0x00000000151972ca */ /* 0x040fe400000e0000 */
[C---:B------:R-:W-:Y:S02]  /*eeb0*/  R2UR UR29, R21.reuse ;  /* 0x00000000151d72ca */ /* 0x040fe400000e0000 */
[C---:B------:R-:W-:Y:S02]  /*eec0*/  R2UR UR33, R21.reuse ;  /* 0x00000000152172ca */ /* 0x040fe400000e0000 */
[----:B------:R-:W-:Y:S01]  /*eed0*/  R2UR UR41, R21 ;  /* 0x00000000152972ca */ /* 0x000fe200000e0000 */
[----:B------:R-:W-:-:S05]  /*eee0*/  IMAD.MOV.U32 R21, RZ, RZ, -0x7fffffe0 ;  /* 0x80000020ff157424 */ /* 0x000fca00078e00ff */
[----:B------:R-:W-:Y:S01]  /*eef0*/  R2UR UR19, R21 ;  /* 0x00000000151372ca */ /* 0x000fe200000e0000 */
[----:B------:R-:W-:Y:S01]  /*ef00*/  IMAD.MOV.U32 R21, RZ, RZ, -0x7fffffe0 ;  /* 0x80000020ff157424 */ /* 0x000fe200078e00ff */
[----:B--2---:R-:W-:-:S05]  /*ef10*/  LOP3.LUT R14, R20, 0x10000, RZ, 0xfc, !PT ;  /* 0x00010000140e7812 */ /* 0x004fca00078efcff */
[----:B------:R-:W-:-:S05]  /*ef20*/  VIADD R20, R14, 0x2 ;  /* 0x000000020e147836 */ /* 0x000fca0000000000 */
[----:B------:R-:W-:Y:S01]  /*ef30*/  R2UR UR16, R20 ;  /* 0x00000000141072ca */ /* 0x000fe200000e0000 */
[----:B------:R-:W-:-:S05]  /*ef40*/  VIADD R20, R14, 0x4 ;  /* 0x000000040e147836 */ /* 0x000fca0000000000 */
[----:B------:R-:W-:Y:S01]  /*ef50*/  R2UR UR20, R20 ;  /* 0x00000000141472ca */ /* 0x000fe200000e0000 */
[----:B------:R-:W-:-:S05]  /*ef60*/  VIADD R20, R14, 0x6 ;  /* 0x000000060e147836 */ /* 0x000fca0000000000 */
[----:B------:R-:W-:Y:S01]  /*ef70*/  R2UR UR24, R20 ;  /* 0x00000000141872ca */ /* 0x000fe200000e0000 */
[----:B------:R-:W-:-:S05]  /*ef80*/  VIADD R20, R14, 0x600 ;  /* 0x000006000e147836 */ /* 0x000fca0000000000 */
[----:B------:R-:W-:Y:S01]  /*ef90*/  R2UR UR28, R20 ;  /* 0x00000000141c72ca */ /* 0x000fe200000e0000 */
[C---:B------:R-:W-:Y:S01]  /*efa0*/  VIADD R20, R14.reuse, 0x602 ;  /* 0x000006020e147836 */ /* 0x040fe20000000000 */
[----:B------:R-:W-:-:S04]  /*efb0*/  R2UR UR12, R14 ;  /* 0x000000000e0c72ca */ /* 0x000fc800000e0000 */
[----:B------:R-:W-:Y:S01]  /*efc0*/  R2UR UR32, R20 ;  /* 0x00000000142072ca */ /* 0x000fe200000e0000 */
[C---:B------:R-:W-:Y:S02]  /*efd0*/  VIADD R20, R14.reuse, 0x604 ;  /* 0x000006040e147836 */ /* 0x040fe40000000000 */
[----:B------:R-:W-:-:S05]  /*efe0*/  VIADD R14, R14, 0x606 ;  /* 0x000006060e0e7836 */ /* 0x000fca0000000000 */
[----:B------:R-:W-:Y:S01]  /*eff0*/  R2UR UR44, R14 ;  /* 0x000000000e2c72ca */ /* 0x000fe200000e0000 */
[----:B------:R-:W-:-:S05]  /*f000*/  IMAD R14, R17, 0x600, R0 ;  /* 0x00000600110e7824 */ /* 0x000fca00078e0200 */
[----:B------:R-:W-:-:S13]  /*f010*/  R2UR UR14, R14 ;  /* 0x000000000e0e72ca */ /* 0x000fda00000e0000 */
[----:B------:R-:W-:Y:S01]  /*f020*/  HGMMA.64x96x16.F32 R88, gdesc[UR12].tnspB, R88, gsb0 ;  /* 0x416000000c5879f0 */ /* 0x000fe20008000858 */
[----:B------:R-:W-:Y:S01]  /*f030*/  R2UR UR40, R20 ;  /* 0x00000000142872ca */ /* 0x000fe200000e0000 */
[----:B------:R-:W-:-:S05]  /*f040*/  VIADD R20, R14, 0x40 ;  /* 0x000000400e147836 */ /* 0x000fca0000000000 */
[----:B------:R-:W-:Y:S01]  /*f050*/  R2UR UR18, R20 ;  /* 0x00000000141272ca */ /* 0x000fe200000e0000 */
[----:B------:R-:W-:Y:S01]  /*f060*/  VIADD R20, R14, 0x80 ;  /* 0x000000800e147836 */ /* 0x000fe20000000000 */
[----:B------:R-:W-:Y:S01]  /*f070*/  R2UR UR23, R21 ;  /* 0x00000000151772ca */ /* 0x000fe200000e0000 */
[----:B------:R-:W-:Y:S02]  /*f080*/  WARPGROUP.DEPBAR.LE gsb0, 0x0 ;  /* 0x00008000000079c5 */ /* 0x000fe40000010000 */
[----:B------:R-:W-:-:S08]  /*f090*/  WARPGROUP.ARRIVE ;  /* 0x00000000000079c5 */ /* 0x000fd00000000000 */
        /* <DEDUP_REMOVED lines=36> */
[----:B------:R-:W-:Y:S03]  /*f2e0*/  HGMMA.64x96x16.F32 R88, gdesc[UR40].tnspB, R88, gsb0 ;  /* 0x41600000285879f0 */ /* 0x000fe60008000858 */
[----:B------:R-:W0:Y:S01]  /*f2f0*/  S2R R154, SR_TID.X ;  /* 0x00000000009a7919 */ /* 0x000e220000002100 */
[----:B------:R-:W-:Y:S02]  /*f300*/  @!P1 IMAD R14, R10, 0x8, R2 ;  /* 0x000000080a0e9824 */ /* 0x000fe400078e0202 */
[----:B------:R-:W-:Y:S02]  /*f310*/  IMAD.U32 R20, RZ, RZ, UR6 ;  /* 0x00000006ff147e24 */ /* 0x000fe4000f8e00ff */
[----:B------:R-:W-:Y:S01]  /*f320*/  @!P1 VIADD R14, R14, 0x2d840 ;  /* 0x0002d8400e0e9836 */ /* 0x000fe20000000000 */
[----:B------:R-:W-:Y:S02]  /*f330*/  WARPGROUP.DEPBAR.LE gsb0, 0x0 ;  /* 0x00008000000079c5 */ /* 0x000fe40000010000 */
[----:B------:R-:W-:-:S06]  /*f340*/  WARPGROUP.ARRIVE ;  /* 0x00000000000079c5 */ /* 0x000fcc0000000000 */
[----:B------:R-:W-:Y:S01]  /*f350*/  HGMMA.64x96x16.F32 R88, gdesc[UR44].tnspB, R88, gsb0 ;  /* 0x416000002c5879f0 */ /* 0x000fe20008000858 */
[----:B0-----:R-:W-:-:S05]  /*f360*/  SHF.R.U32.HI R142, RZ, 0x7, R154 ;  /* 0x00000007ff8e7819 */ /* 0x001fca000001169a */
[----:B------:R-:W-:Y:S02]  /*f370*/  VIADD R0, R142, 0x9 ;  /* 0x000000098e007836 */ /* 0x000fe40000000000 */
[----:B------:R-:W-:-:S05]  /*f380*/  IMAD.SHL.U32 R142, R4, 0x80, RZ ;  /* 0x00000080048e7824 */ /* 0x000fca00078e00ff */
[----:B---3--:R-:W-:Y:S02]  /*f390*/  IADD3 R22, R22, 0x1, -R142 ;  /* 0x0000000116167810 */ /* 0x008fe40007ffe88e */
[----:B------:R-:W-:-:S03]  /*f3a0*/  ISETP.GE.U32.AND P3, PT, R154, 0x180, PT ;  /* 0x000001809a00780c */ /* 0x000fc60003f66070 */
[----:B----4-:R-:W-:Y:S01]  /*f3b0*/  IMAD.IADD R22, R22, 0x1, -R141 ;  /* 0x0000000116167824 */ /* 0x010fe200078e0a8d */
[----:B------:R-:W-:Y:S02]  /*f3c0*/  LOP3.LUT R141, RZ, R20, RZ, 0x33, !PT ;  /* 0x00000014ff8d7212 */ /* 0x000fe400078e33ff */
[----:B------:R-:W-:Y:S01]  /*f3d0*/  SEL R0, R0, 0x9, !P3 ;  /* 0x0000000900007807 */ /* 0x000fe20005800000 */
[----:B------:R-:W-:Y:S01]  /*f3e0*/  IMAD R22, R136, -0x2, R22 ;  /* 0xfffffffe88167824 */ /* 0x000fe200078e0216 */
[----:B------:R-:W-:-:S03]  /*f3f0*/  @!P1 PRMT R14, RZ, 0x654, R14 ;  /* 0x00000654ff0e9816 */ /* 0x000fc6000000000e */
[----:B------:R-:W-:Y:S02]  /*f400*/  IMAD.IADD R141, R141, 0x1, R22 ;  /* 0x000000018d8d7824 */ /* 0x000fe400078e0216 */
[----:B------:R-:W-:-:S04]  /*f410*/  VIADD R22, R22, UR9 ;  /* 0x0000000916167c36 */ /* 0x000fc80008000000 */
[C---:B------:R-:W-:Y:S01]  /*f420*/  IMAD.IADD R21, R155.reuse, 0x1, R22 ;  /* 0x000000019b157824 */ /* 0x040fe200078e0216 */
[----:B------:R-:W-:Y:S02]  /*f430*/  WARPGROUP.DEPBAR.LE gsb0, 0x0 ;  /* 0x00008000000079c5 */ /* 0x000fe40000010000 */
[----:B------:R0:W-:Y:S06]  /*f440*/  BAR.ARV R0, 0x100 ;  /* 0x000400000000751d */ /* 0x0001ec0000002000 */
[----:B------:R1:W-:Y:S01]  /*f450*/  @!P1 SYNCS.ARRIVE.TRANS64.RED.A1T0 RZ, [R14+URZ], RZ ;  /* 0x000000ff0eff99a7 */ /* 0x0003e2000810043f */
[----:B0-----:R-:W-:Y:S01]  /*f460*/  IMAD.IADD R0, R155, 0x1, R141 ;  /* 0x000000019b007824 */ /* 0x001fe200078e028d */
[----:B-1----:R-:W-:Y:S06]  /*f470*/  @!P2 BRA `(.L_x_1241) ;  /* 0x000000000058a947 */ /* 0x002fec0003800000 */
        /* <DEDUP_REMOVED lines=11> */
.L_x_1243:
[----:B------:R-:W-:-:S05]  /*f530*/  IMAD.U32 R154, RZ, RZ, UR4 ;  /* 0x00000004ff9a7e24 */ /* 0x000fca000f8e00ff */
[----:B------:R-:W-:-:S13]  /*f540*/  ISETP.NE.AND P3, PT, R154, 0x1, PT ;  /* 0x000000019a00780c */ /* 0x000fda0003f65270 */
[----:B------:R-:W0:Y:S02]  /*f550*/  @P3 LDC.64 R14, c[0x0][0x9e8] ;  /* 0x00027a00ff0e3b82 */ /* 0x000e240000000a00 */
[----:B0-----:R-:W-:-:S04]  /*f560*/  @P3 IMAD.HI.U32 R156, R8, R14, RZ ;  /* 0x0000000e089c3227 */ /* 0x001fc800078e00ff */
[----:B------:R-:W-:Y:S01]  /*f570*/  IMAD.MOV.U32 R14, RZ, RZ, R8 ;  /* 0x000000ffff0e7224 */ /* 0x000fe200078e0008 */
[----:B------:R-:W-:-:S07]  /*f580*/  @P3 SHF.R.U32.HI R14, RZ, R15, R156 ;  /* 0x0000000fff0e3219 */ /* 0x000fce000001169c */
.L_x_1244:
[----:B------:R-:W-:Y:S05]  /*f590*/  BSYNC B0 ;  /* 0x0000000000007941 */ /* 0x000fea0003800000 */
.L_x_1242:
[----:B------:R-:W-:-:S04]  /*f5a0*/  IMAD R14, R14, R154, -R142 ;  /* 0x0000009a0e0e7224 */ /* 0x000fc800078e0a8e */
[----:B------:R-:W-:-:S05]  /*f5b0*/  IMAD R14, R136, -0x2, R14 ;  /* 0xfffffffe880e7824 */ /* 0x000fca00078e020e */
[----:B------:R-:W-:Y:S02]  /*f5c0*/  VIMNMX R0, R0, R14, !PT ;  /* 0x0000000e00007248 */ /* 0x000fe40007fe0100 */
[----:B------:R-:W-:-:S07]  /*f5d0*/  VIADDMNMX R21, R14, R154, R21, PT ;  /* 0x0000009a0e157246 */ /* 0x000fce0003800115 */
.L_x_1241:
[----:B------:R-:W2:Y:S01]  /*f5e0*/  LDL R14, [R1+0x4] ;  /* 0x00000400010e7983 */ /* 0x000ea20000100800 */
[----:B------:R-:W-:-:S04]  /*f5f0*/  ISETP.GT.AND P3, PT, R4, -0x1, PT ;  /* 0xffffffff0400780c */ /* 0x000fc80003f64270 */
[C---:B------:R-:W-:Y:S02]  /*f600*/  ISETP.GT.AND P5, PT, R0.reuse, RZ, P3 ;  /* 0x000000ff0000720c */ /* 0x040fe40001fa4270 */
[----:B------:R-:W-:Y:S02]  /*f610*/  ISETP.GT.AND P4, PT, R0, 0x1, P3 ;  /* 0x000000010000780c */ /* 0x000fe40001f84270 */
[C---:B------:R-:W-:Y:S02]  /*f620*/  ISETP.LT.OR P5, PT, R21.reuse, 0x1, P5 ;  /* 0x000000011500780c */ /* 0x040fe40002fa1670 */
[----:B------:R-:W-:Y:S02]  /*f630*/  ISETP.LT.OR P4, PT, R21, 0x2, P4 ;  /* 0x000000021500780c */ /* 0x000fe40002781670 */
[----:B------:R-:W-:Y:S02]  /*f640*/  FSEL R24, R24, -INF , !P5 ;  /* 0xff80000018187808 */ /* 0x000fe40006800000 */
[----:B------:R-:W-:-:S02]  /*f650*/  FSEL R25, R25, -INF , !P4 ;  /* 0xff80000019197808 */ /* 0x000fc40006000000 */
[C---:B------:R-:W-:Y:S02]  /*f660*/  ISETP.GT.AND P5, PT, R0.reuse, 0x8, P3 ;  /* 0x000000080000780c */ /* 0x040fe40001fa4270 */
        /* <DEDUP_REMOVED lines=88> */
[----:B------:R-:W-:Y:S01]  /*fbf0*/  FSEL R85, R85, -INF , !P4 ;  /* 0xff80000055557808 */ /* 0x000fe20006000000 */
[----:B--2---:R-:W-:-:S02]  /*fc00*/  IMAD.IADD R22, R14, 0x1, R22 ;  /* 0x000000010e167824 */ /* 0x004fc400078e0216 */
[----:B------:R-:W-:Y:S01]  /*fc10*/  IMAD.IADD R141, R14, 0x1, R141 ;  /* 0x000000010e8d7824 */ /* 0x000fe200078e028d */
        /* <DEDUP_REMOVED lines=12> */
.L_x_1247:
[----:B------:R-:W-:-:S05]  /*fce0*/  IMAD.U32 R0, RZ, RZ, UR4 ;  /* 0x00000004ff007e24 */ /* 0x000fca000f8e00ff */
[----:B------:R-:W-:-:S13]  /*fcf0*/  ISETP.NE.AND P4, PT, R0, 0x1, PT ;  /* 0x000000010000780c */ /* 0x000fda0003f85270 */
[----:B------:R-:W0:Y:S02]  /*fd00*/  @P4 LDC.64 R14, c[0x0][0x9e8] ;  /* 0x00027a00ff0e4b82 */ /* 0x000e240000000a00 */
[----:B0-----:R-:W-:-:S04]  /*fd10*/  @P4 IMAD.HI.U32 R21, R9, R14, RZ ;  /* 0x0000000e09154227 */ /* 0x001fc800078e00ff */
[----:B------:R-:W-:Y:S01]  /*fd20*/  IMAD.MOV.U32 R14, RZ, RZ, R9 ;  /* 0x000000ffff0e7224 */ /* 0x000fe200078e0009 */
[----:B------:R-:W-:-:S07]  /*fd30*/  @P4 SHF.R.U32.HI R14, RZ, R15, R21 ;  /* 0x0000000fff0e4219 */ /* 0x000fce0000011615 */
.L_x_1248:
[----:B------:R-:W-:Y:S05]  /*fd40*/  BSYNC B0 ;  /* 0x0000000000007941 */ /* 0x000fea0003800000 */
.L_x_1246:
[----:B------:R-:W-:-:S04]  /*fd50*/  IMAD R142, R14, R0, -R142 ;  /* 0x000000000e8e7224 */ /* 0x000fc800078e0a8e */
[----:B------:R-:W-:-:S05]  /*fd60*/  IMAD R142, R136, -0x2, R142 ;  /* 0xfffffffe888e7824 */ /* 0x000fca00078e028e */
[----:B------:R-:W-:Y:S02]  /*fd70*/  VIMNMX R141, R141, R142, !PT ;  /* 0x0000008e8d8d7248 */ /* 0x000fe40007fe0100 */
[----:B------:R-:W-:-:S07]  /*fd80*/  VIADDMNMX R22, R142, R0, R22, PT ;  /* 0x000000008e167246 */ /* 0x000fce0003800116 */
.L_x_1245:
[----:B------:R-:W-:Y:S01]  /*fd90*/  @!P1 IMAD R0, R17, 0x8, R2 ;  /* 0x0000000811009824 */ /* 0x000fe200078e0202 */
[----:B------:R-:W2:Y:S03]  /*fda0*/  LDL R142, [R1+0x28] ;  /* 0x00002800018e7983 */ /* 0x000ea60000100800 */
[----:B------:R-:W-:-:S05]  /*fdb0*/  @!P1 VIADD R0, R0, 0x2d860 ;  /* 0x0002d86000009836 */ /* 0x000fca0000000000 */
[----:B------:R-:W-:-:S04]  /*fdc0*/  @!P1 PRMT R0, RZ, 0x654, R0 ;  /* 0x00000654ff009816 */ /* 0x000fc80000000000 */
[----:B------:R0:W-:Y:S02]  /*fdd0*/  @!P1 SYNCS.ARRIVE.TRANS64.RED.A1T0 RZ, [R0+URZ], RZ ;  /* 0x000000ff00ff99a7 */ /* 0x0001e4000810043f */
[----:B0-----:R-:W-:-:S04]  /*fde0*/  FMNMX.FTZ R0, R24, R3, !PT ;  /* 0x0000000318007209 */ /* 0x001fc80007810000 */
        /* <DEDUP_REMOVED lines=34> */
[----:B0-----:R-:W-:Y:S02]  /*10010*/  FMNMX.FTZ R14, R14, R0, !PT ;  /* 0x000000000e0e7209 */ /* 0x001fe40007810000 */
[----:B------:R-:W0:Y:S02]  /*10020*/  LDC R0, c[0x0][0x988] ;  /* 0x00026200ff007b82 */ /* 0x000e240000000800 */
[----:B------:R-:W-:-:S04]  /*10030*/  FSETP.NEU.FTZ.AND P4, PT, R14, -INF , PT ;  /* 0xff8000000e00780b */ /* 0x000fc80003f9d000 */
[----:B------:R-:W-:-:S05]  /*10040*/  FSEL R15, R14, RZ, P4 ;  /* 0x000000ff0e0f7208 */ /* 0x000fca0002000000 */
[----:B------:R-:W-:Y:S01]  /*10050*/  FADD.FTZ R15, -R15, R3 ;  /* 0x000000030f0f7221 */ /* 0x000fe20000010100 */
[----:B0-----:R-:W-:-:S03]  /*10060*/  FMUL.FTZ R3, R14, R0 ;  /* 0x000000000e037220 */ /* 0x001fc60000410000 */
[-C--:B------:R-:W-:Y:S02]  /*10070*/  FMUL.FTZ R15, R15, R0.reuse ;  /* 0x000000000f0f7220 */ /* 0x080fe40000410000 */
[----:B------:R-:W-:Y:S02]  /*10080*/  FSEL R3, R3, RZ, P4 ;  /* 0x000000ff03037208 */ /* 0x000fe40002000000 */
[----:B------:R-:W-:Y:S02]  /*10090*/  ISETP.GT.AND P4, PT, R141, 0x1, P3 ;  /* 0x000000018d00780c */ /* 0x000fe40001f84270 */
[----:B------:R-:W-:Y:S01]  /*100a0*/  MUFU.EX2 R15, R15 ;  /* 0x0000000f000f7308 */ /* 0x000fe20000000800 */
[-CC-:B------:R-:W-:Y:S01]  /*100b0*/  FFMA.FTZ R24, R24, R0.reuse, -R3.reuse ;  /* 0x0000000018187223 */ /* 0x180fe20000010803 */
[----:B------:R-:W-:Y:S01]  /*100c0*/  ISETP.LT.OR P5, PT, R22, 0x2, P4 ;  /* 0x000000021600780c */ /* 0x000fe200027a1670 */
[-CC-:B------:R-:W-:Y:S01]  /*100d0*/  FFMA.FTZ R25, R25, R0.reuse, -R3.reuse ;  /* 0x0000000019197223 */ /* 0x180fe20000010803 */
[----:B------:R-:W-:Y:S01]  /*100e0*/  ISETP.GT.AND P4, PT, R141, 0x8, P3 ;  /* 0x000000088d00780c */ /* 0x000fe20001f84270 */
[----:B------:R-:W-:Y:S01]  /*100f0*/  FFMA.FTZ R28, R28, R0, -R3 ;  /* 0x000000001c1c7223 */ /* 0x000fe20000010803 */
[----:B------:R-:W-:-:S02]  /*10100*/  FSEL R27, R27, -INF , !P5 ;  /* 0xff8000001b1b7808 */ /* 0x000fc40006800000 */
[----:B------:R-:W0:Y:S01]  /*10110*/  MUFU.EX2 R24, R24 ;  /* 0x0000001800187308 */ /* 0x000e220000000800 */
[----:B------:R-:W-:Y:S01]  /*10120*/  ISETP.GT.AND P5, PT, R141, 0x9, P3 ;  /* 0x000000098d00780c */ /* 0x000fe20001fa4270 */
[-CC-:B------:R-:W-:Y:S01]  /*10130*/  FFMA.FTZ R29, R29, R0.reuse, -R3.reuse ;  /* 0x000000001d1d7223 */ /* 0x180fe20000010803 */
[----:B------:R-:W-:Y:S01]  /*10140*/  ISETP.LT.OR P4, PT, R22, 0x9, P4 ;  /* 0x000000091600780c */ /* 0x000fe20002781670 */
[-CC-:B------:R-:W-:Y:S01]  /*10150*/  FFMA.FTZ R32, R32, R0.reuse, -R3.reuse ;  /* 0x0000000020207223 */ /* 0x180fe20000010803 */
[----:B------:R-:W-:Y:S01]  /*10160*/  ISETP.LT.OR P5, PT, R22, 0xa, P5 ;  /* 0x0000000a1600780c */ /* 0x000fe20002fa1670 */
[-CC-:B------:R-:W-:Y:S01]  /*10170*/  FFMA.FTZ R33, R33, R0.reuse, -R3.reuse ;  /* 0x0000000021217223 */ /* 0x180fe20000010803 */
[----:B------:R-:W-:Y:S01]  /*10180*/  FSEL R30, R30, -INF , !P4 ;  /* 0xff8000001e1e7808 */ /* 0x000fe20006000000 */
[----:B------:R-:W1:Y:S01]  /*10190*/  MUFU.EX2 R17, R25 ;  /* 0x0000001900117308 */ /* 0x000e620000000800 */
[----:B------:R-:W-:Y:S01]  /*101a0*/  FSEL R31, R31, -INF , !P5 ;  /* 0xff8000001f1f7808 */ /* 0x000fe20006800000 */
[-CC-:B------:R-:W-:Y:S01]  /*101b0*/  FFMA.FTZ R36, R36, R0.reuse, -R3.reuse ;  /* 0x0000000024247223 */ /* 0x180fe20000010803 */
[----:B------:R-:W-:Y:S01]  /*101c0*/  ISETP.GT.AND P5, PT, R141, 0x11, P3 ;  /* 0x000000118d00780c */ /* 0x000fe20001fa4270 */
[-CC-:B------:R-:W-:Y:S01]  /*101d0*/  FFMA.FTZ R37, R37, R0.reuse, -R3.reuse ;  /* 0x0000000025257223 */ /* 0x180fe20000010803 */
[----:B------:R-:W-:Y:S01]  /*101e0*/  ISETP.GT.AND P4, PT, R141, 0x10, P3 ;  /* 0x000000108d00780c */ /* 0x000fe20001f84270 */
[-CC-:B------:R-:W-:Y:S01]  /*101f0*/  FFMA.FTZ R40, R40, R0.reuse, -R3.reuse ;  /* 0x0000000028287223 */ /* 0x180fe20000010803 */
[C---:B------:R-:W-:Y:S01]  /*10200*/  ISETP.LT.OR P5, PT, R22.reuse, 0x12, P5 ;  /* 0x000000121600780c */ /* 0x040fe20002fa1670 */
[----:B------:R-:W-:Y:S01]  /*10210*/  MUFU.EX2 R29, R29 ;  /* 0x0000001d001d7308 */ /* 0x000fe20000000800 */
[----:B------:R-:W-:Y:S01]  /*10220*/  ISETP.LT.OR P4, PT, R22, 0x11, P4 ;  /* 0x000000111600780c */ /* 0x000fe20002781670 */
[----:B0-----:R-:W-:Y:S01]  /*10230*/  FFMA.FTZ R5, R15, R5, R24 ;  /* 0x000000050f057223 */ /* 0x001fe20000010018 */
[----:B------:R-:W-:Y:S01]  /*10240*/  FSEL R35, R35, -INF , !P5 ;  /* 0xff80000023237808 */ /* 0x000fe20006800000 */
[-CC-:B------:R-:W-:Y:S01]  /*10250*/  FFMA.FTZ R41, R41, R0.reuse, -R3.reuse ;  /* 0x0000000029297223 */ /* 0x180fe20000010803 */
[----:B------:R-:W-:Y:S01]  /*10260*/  ISETP.GT.AND P5, PT, R141, 0x19, P3 ;  /* 0x000000198d00780c */ /* 0x000fe20001fa4270 */
[-C--:B------:R-:W-:Y:S01]  /*10270*/  FFMA.FTZ R44, R44, R0.reuse, -R3 ;  /* 0x000000002c2c7223 */ /* 0x080fe20000010803 */
[----:B------:R-:W-:Y:S01]  /*10280*/  FSEL R34, R34, -INF , !P4 ;  /* 0xff80000022227808 */ /* 0x000fe20006000000 */
[----:B------:R-:W-:Y:S01]  /*10290*/  MUFU.EX2 R33, R33 ;  /* 0x0000002100217308 */ /* 0x000fe20000000800 */
[----:B------:R-:W-:Y:S01]  /*102a0*/  ISETP.LT.OR P5, PT, R22, 0x1a, P5 ;  /* 0x0000001a1600780c */ /* 0x000fe20002fa1670 */
[----:B-1----:R-:W-:Y:S01]  /*102b0*/  FADD.FTZ R5, R17, R5 ;  /* 0x0000000511057221 */ /* 0x002fe20000010000 */
[----:B------:R-:W-:Y:S01]  /*102c0*/  ISETP.GT.AND P4, PT, R141, 0x18, P3 ;  /* 0x000000188d00780c */ /* 0x000fe20001f84270 */
[-CC-:B------:R-:W-:Y:S01]  /*102d0*/  FFMA.FTZ R45, R45, R0.reuse, -R3.reuse ;  /* 0x000000002d2d7223 */ /* 0x180fe20000010803 */
[----:B------:R-:W-:Y:S01]  /*102e0*/  FSEL R39, R39, -INF , !P5 ;  /* 0xff80000027277808 */ /* 0x000fe20006800000 */
[--C-:B------:R-:W-:Y:S01]  /*102f0*/  FFMA.FTZ R48, R48, R0, -R3.reuse ;  /* 0x0000000030307223 */ /* 0x100fe20000010803 */
[----:B------:R-:W-:Y:S01]  /*10300*/  ISETP.GT.AND P5, PT, R141, 0x21, P3 ;  /* 0x000000218d00780c */ /* 0x000fe20001fa4270 */
[----:B------:R-:W-:Y:S01]  /*10310*/  MUFU.EX2 R37, R37 ;  /* 0x0000002500257308 */ /* 0x000fe20000000800 */
[----:B------:R-:W-:Y:S01]  /*10320*/  F2FP.F16.F32.PACK_AB R24, R17, R24 ;  /* 0x000000181118723e */ /* 0x000fe200000000ff */
[-CC-:B------:R-:W-:Y:S01]  /*10330*/  FFMA.FTZ R49, R49, R0.reuse, -R3.reuse ;  /* 0x0000000031317223 */ /* 0x180fe20000010803 */
[----:B------:R-:W-:Y:S01]  /*10340*/  ISETP.LT.OR P5, PT, R22, 0x22, P5 ;  /* 0x000000221600780c */ /* 0x000fe20002fa1670 */
[-CC-:B------:R-:W-:Y:S01]  /*10350*/  FFMA.FTZ R52, R52, R0.reuse, -R3.reuse ;  /* 0x0000000034347223 */ /* 0x180fe20000010803 */
[----:B------:R-:W-:Y:S01]  /*10360*/  ISETP.LT.OR P4, PT, R22, 0x19, P4 ;  /* 0x000000191600780c */ /* 0x000fe20002781670 */
[-CC-:B------:R-:W-:Y:S01]  /*10370*/  FFMA.FTZ R53, R53, R0.reuse, -R3.reuse ;  /* 0x0000000035357223 */ /* 0x180fe20000010803 */
[----:B------:R-:W-:Y:S01]  /*10380*/  FSEL R43, R43, -INF , !P5 ;  /* 0xff8000002b2b7808 */ /* 0x000fe20006800000 */
[----:B------:R-:W-:Y:S01]  /*10390*/  MUFU.EX2 R40, R40 ;  /* 0x0000002800287308 */ /* 0x000fe20000000800 */
[----:B------:R-:W-:Y:S01]  /*103a0*/  ISETP.GT.AND P5, PT, R141, 0x29, P3 ;  /* 0x000000298d00780c */ /* 0x000fe20001fa4270 */
[-CC-:B------:R-:W-:Y:S01]  /*103b0*/  FFMA.FTZ R56, R56, R0.reuse, -R3.reuse ;  /* 0x0000000038387223 */ /* 0x180fe20000010803 */
[----:B------:R-:W-:Y:S01]  /*103c0*/  FSEL R38, R38, -INF , !P4 ;  /* 0xff80000026267808 */ /* 0x000fe20006000000 */
[-CC-:B------:R-:W-:Y:S01]  /*103d0*/  FFMA.FTZ R57, R57, R0.reuse, -R3.reuse ;  /* 0x0000000039397223 */ /* 0x180fe20000010803 */
[----:B------:R-:W-:Y:S01]  /*103e0*/  ISETP.LT.OR P5, PT, R22, 0x2a, P5 ;  /* 0x0000002a1600780c */ /* 0x000fe20002fa1670 */
[-CC-:B------:R-:W-:Y:S01]  /*103f0*/  FFMA.FTZ R60, R60, R0.reuse, -R3.reuse ;  /* 0x000000003c3c7223 */ /* 0x180fe20000010803 */
[----:B------:R-:W-:Y:S01]  /*10400*/  ISETP.GT.AND P4, PT, R141, 0x20, P3 ;  /* 0x000000208d00780c */ /* 0x000fe20001f84270 */
[----:B------:R-:W-:Y:S01]  /*10410*/  MUFU.EX2 R41, R41 ;  /* 0x0000002900297308 */ /* 0x000fe20000000800 */
[----:B------:R-:W-:Y:S01]  /*10420*/  FSEL R47, R47, -INF , !P5 ;  /* 0xff8000002f2f7808 */ /* 0x000fe20006800000 */
[-CC-:B------:R-:W-:Y:S01]  /*10430*/  FFMA.FTZ R61, R61, R0.reuse, -R3.reuse ;  /* 0x000000003d3d7223 */ /* 0x180fe20000010803 */
[----:B------:R-:W-:Y:S01]  /*10440*/  ISETP.GT.AND P5, PT, R141, 0x31, P3 ;  /* 0x000000318d00780c */ /* 0x000fe20001fa4270 */
[-CC-:B------:R-:W-:Y:S01]  /*10450*/  FFMA.FTZ R64, R64, R0.reuse, -R3.reuse ;  /* 0x0000000040407223 */ /* 0x180fe20000010803 */
[C---:B------:R-:W-:Y:S01]  /*10460*/  ISETP.LT.OR P4, PT, R22.reuse, 0x21, P4 ;  /* 0x000000211600780c */ /* 0x040fe20002781670 */
[-CC-:B------:R-:W-:Y:S01]  /*10470*/  FFMA.FTZ R65, R65, R0.reuse, -R3.reuse ;  /* 0x0000000041417223 */ /* 0x180fe20000010803 */
[----:B------:R-:W-:Y:S01]  /*10480*/  ISETP.LT.OR P5, PT, R22, 0x32, P5 ;  /* 0x000000321600780c */ /* 0x000fe20002fa1670 */
[----:B------:R-:W-:Y:S01]  /*10490*/  MUFU.EX2 R44, R44 ;  /* 0x0000002c002c7308 */ /* 0x000fe20000000800 */
[----:B------:R-:W-:Y:S01]  /*104a0*/  FSEL R42, R42, -INF , !P4 ;  /* 0xff8000002a2a7808 */ /* 0x000fe20006000000 */
[-CC-:B------:R-:W-:Y:S01]  /*104b0*/  FFMA.FTZ R68, R68, R0.reuse, -R3.reuse ;  /* 0x0000000044447223 */ /* 0x180fe20000010803 */
[----:B------:R-:W-:Y:S01]  /*104c0*/  FSEL R51, R51, -INF , !P5 ;  /* 0xff80000033337808 */ /* 0x000fe20006800000 */
[-CC-:B------:R-:W-:Y:S01]  /*104d0*/  FFMA.FTZ R69, R69, R0.reuse, -R3.reuse ;  /* 0x0000000045457223 */ /* 0x180fe20000010803 */
[C---:B------:R-:W-:Y:S01]  /*104e0*/  ISETP.GT.AND P5, PT, R141.reuse, 0x39, P3 ;  /* 0x000000398d00780c */ /* 0x040fe20001fa4270 */
[-CC-:B------:R-:W-:Y:S01]  /*104f0*/  FFMA.FTZ R72, R72, R0.reuse, -R3.reuse ;  /* 0x0000000048487223 */ /* 0x180fe20000010803 */
[----:B------:R-:W-:Y:S01]  /*10500*/  ISETP.GT.AND P4, PT, R141, 0x28, P3 ;  /* 0x000000288d00780c */ /* 0x000fe20001f84270 */
[----:B------:R-:W-:Y:S01]  /*10510*/  MUFU.EX2 R45, R45 ;  /* 0x0000002d002d7308 */ /* 0x000fe20000000800 */
[C---:B------:R-:W-:Y:S01]  /*10520*/  ISETP.LT.OR P5, PT, R22.reuse, 0x3a, P5 ;  /* 0x0000003a1600780c */ /* 0x040fe20002fa1670 */
[-CC-:B------:R-:W-:Y:S01]  /*10530*/  FFMA.FTZ R73, R73, R0.reuse, -R3.reuse ;  /* 0x0000000049497223 */ /* 0x180fe20000010803 */
[----:B------:R-:W-:Y:S01]  /*10540*/  ISETP.LT.OR P4, PT, R22, 0x29, P4 ;  /* 0x000000291600780c */ /* 0x000fe20002781670 */
[-CC-:B------:R-:W-:Y:S01]  /*10550*/  FFMA.FTZ R76, R76, R0.reuse, -R3.reuse ;  /* 0x000000004c4c7223 */ /* 0x180fe20000010803 */
[----:B------:R-:W-:Y:S01]  /*10560*/  FSEL R55, R55, -INF , !P5 ;  /* 0xff80000037377808 */ /* 0x000fe20006800000 */
[-CC-:B------:R-:W-:Y:S01]  /*10570*/  FFMA.FTZ R77, R77, R0.reuse, -R3.reuse ;  /* 0x000000004d4d7223 */ /* 0x180fe20000010803 */
[----:B------:R-:W-:Y:S01]  /*10580*/  ISETP.GT.AND P5, PT, R141, 0x41, P3 ;  /* 0x000000418d00780c */ /* 0x000fe20001fa4270 */
[----:B------:R-:W-:Y:S01]  /*10590*/  MUFU.EX2 R49, R49 ;  /* 0x0000003100317308 */ /* 0x000fe20000000800 */
[----:B------:R-:W-:Y:S01]  /*105a0*/  FSEL R46, R46, -INF , !P4 ;  /* 0xff8000002e2e7808 */ /* 0x000fe20006000000 */
[-CC-:B------:R-:W-:Y:S01]  /*105b0*/  FFMA.FTZ R80, R80, R0.reuse, -R3.reuse ;  /* 0x0000000050507223 */ /* 0x180fe20000010803 */
[----:B------:R-:W-:Y:S01]  /*105c0*/  ISETP.LT.OR P5, PT, R22, 0x42, P5 ;  /* 0x000000421600780c */ /* 0x000fe20002fa1670 */
[-CC-:B------:R-:W-:Y:S01]  /*105d0*/  FFMA.FTZ R81, R81, R0.reuse, -R3.reuse ;  /* 0x0000000051517223 */ /* 0x180fe20000010803 */
[----:B------:R-:W-:Y:S01]  /*105e0*/  ISETP.GT.AND P4, PT, R141, 0x30, P3 ;  /* 0x000000308d00780c */ /* 0x000fe20001f84270 */
[-CC-:B------:R-:W-:Y:S01]  /*105f0*/  FFMA.FTZ R84, R84, R0.reuse, -R3.reuse ;  /* 0x0000000054547223 */ /* 0x180fe20000010803 */
[----:B------:R-:W-:Y:S01]  /*10600*/  FSEL R59, R59, -INF , !P5 ;  /* 0xff8000003b3b7808 */ /* 0x000fe20006800000 */
[----:B------:R-:W-:Y:S01]  /*10610*/  MUFU.EX2 R52, R52 ;  /* 0x0000003400347308 */ /* 0x000fe20000000800 */
[----:B------:R-:W-:Y:S01]  /*10620*/  ISETP.GT.AND P5, PT, R141, 0x49, P3 ;  /* 0x000000498d00780c */ /* 0x000fe20001fa4270 */
[----:B------:R-:W-:Y:S01]  /*10630*/  FFMA.FTZ R3, R85, R0, -R3 ;  /* 0x0000000055037223 */ /* 0x000fe20000010803 */
[----:B------:R-:W-:-:S02]  /*10640*/  ISETP.LT.OR P4, PT, R22, 0x31, P4 ;  /* 0x000000311600780c */ /* 0x000fc40002781670 */
[----:B------:R-:W-:Y:S02]  /*10650*/  ISETP.LT.OR P5, PT, R22, 0x4a, P5 ;  /* 0x0000004a1600780c */ /* 0x000fe40002fa1670 */
[----:B------:R-:W-:Y:S01]  /*10660*/  FSEL R50, R50, -INF , !P4 ;  /* 0xff80000032327808 */ /* 0x000fe20006000000 */
[----:B------:R-:W-:Y:S01]  /*10670*/  MUFU.EX2 R53, R53 ;  /* 0x0000003500357308 */ /* 0x000fe20000000800 */
[----:B------:R-:W-:Y:S02]  /*10680*/  FSEL R63, R63, -INF , !P5 ;  /* 0xff8000003f3f7808 */ /* 0x000fe40006800000 */
[C---:B------:R-:W-:Y:S02]  /*10690*/  ISETP.GT.AND P5, PT, R141.reuse, 0x51, P3 ;  /* 0x000000518d00780c */ /* 0x040fe40001fa4270 */
[----:B------:R-:W-:Y:S02]  /*106a0*/  ISETP.GT.AND P4, PT, R141, 0x38, P3 ;  /* 0x000000388d00780c */ /* 0x000fe40001f84270 */
[C---:B------:R-:W-:Y:S01]  /*106b0*/  ISETP.LT.OR P5, PT, R22.reuse, 0x52, P5 ;  /* 0x000000521600780c */ /* 0x040fe20002fa1670 */
[----:B------:R-:W-:Y:S01]  /*106c0*/  MUFU.EX2 R56, R56 ;  /* 0x0000003800387308 */ /* 0x000fe20000000800 */
[----:B------:R-:W-:-:S02]  /*106d0*/  ISETP.LT.OR P4, PT, R22, 0x39, P4 ;  /* 0x000000391600780c */ /* 0x000fc40002781670 */
[----:B------:R-:W-:Y:S02]  /*106e0*/  FSEL R67, R67, -INF , !P5 ;  /* 0xff80000043437808 */ /* 0x000fe40006800000 */
[C---:B------:R-:W-:Y:S02]  /*106f0*/  ISETP.GT.AND P5, PT, R141.reuse, 0x59, P3 ;  /* 0x000000598d00780c */ /* 0x040fe40001fa4270 */
[----:B------:R-:W-:Y:S01]  /*10700*/  FSEL R54, R54, -INF , !P4 ;  /* 0xff80000036367808 */ /* 0x000fe20006000000 */
[----:B------:R-:W-:Y:S01]  /*10710*/  MUFU.EX2 R57, R57 ;  /* 0x0000003900397308 */ /* 0x000fe20000000800 */
[----:B------:R-:W-:Y:S02]  /*10720*/  ISETP.LT.OR P5, PT, R22, 0x5a, P5 ;  /* 0x0000005a1600780c */ /* 0x000fe40002fa1670 */
[----:B------:R-:W-:Y:S02]  /*10730*/  ISETP.GT.AND P4, PT, R141, 0x40, P3 ;  /* 0x000000408d00780c */ /* 0x000fe40001f84270 */
[----:B------:R-:W-:-:S02]  /*10740*/  FSEL R71, R71, -INF , !P5 ;  /* 0xff80000047477808 */ /* 0x000fc40006800000 */
[----:B------:R-:W-:Y:S01]  /*10750*/  ISETP.GT.AND P5, PT, R141, 0x61, P3 ;  /* 0x000000618d00780c */ /* 0x000fe20001fa4270 */
[----:B------:R-:W-:Y:S01]  /*10760*/  MUFU.EX2 R60, R60 ;  /* 0x0000003c003c7308 */ /* 0x000fe20000000800 */
[C---:B------:R-:W-:Y:S02]  /*10770*/  ISETP.LT.OR P4, PT, R22.reuse, 0x41, P4 ;  /* 0x000000411600780c */ /* 0x040fe40002781670 */
[----:B------:R-:W-:Y:S02]  /*10780*/  ISETP.LT.OR P5, PT, R22, 0x62, P5 ;  /* 0x000000621600780c */ /* 0x000fe40002fa1670 */
[----:B------:R-:W-:Y:S02]  /*10790*/  FSEL R58, R58, -INF , !P4 ;  /* 0xff8000003a3a7808 */ /* 0x000fe40006000000 */
[----:B------:R-:W-:Y:S01]  /*107a0*/  FSEL R75, R75, -INF , !P5 ;  /* 0xff8000004b4b7808 */ /* 0x000fe20006800000 */
[----:B------:R-:W-:Y:S01]  /*107b0*/  MUFU.EX2 R61, R61 ;  /* 0x0000003d003d7308 */ /* 0x000fe20000000800 */
[----:B------:R-:W-:-:S02]  /*107c0*/  ISETP.GT.AND P5, PT, R141, 0x69, P3 ;  /* 0x000000698d00780c */ /* 0x000fc40001fa4270 */
[----:B------:R-:W-:Y:S02]  /*107d0*/  ISETP.GT.AND P4, PT, R141, 0x48, P3 ;  /* 0x000000488d00780c */ /* 0x000fe40001f84270 */
[C---:B------:R-:W-:Y:S02]  /*107e0*/  ISETP.LT.OR P5, PT, R22.reuse, 0x6a, P5 ;  /* 0x0000006a1600780c */ /* 0x040fe40002fa1670 */
[----:B------:R-:W-:Y:S01]  /*107f0*/  ISETP.LT.OR P4, PT, R22, 0x49, P4 ;  /* 0x000000491600780c */ /* 0x000fe20002781670 */
[----:B------:R-:W-:Y:S01]  /*10800*/  MUFU.EX2 R64, R64 ;  /* 0x0000004000407308 */ /* 0x000fe20000000800 */
[----:B------:R-:W-:Y:S02]  /*10810*/  FSEL R79, R79, -INF , !P5 ;  /* 0xff8000004f4f7808 */ /* 0x000fe40006800000 */
[----:B------:R-:W-:Y:S02]  /*10820*/  ISETP.GT.AND P5, PT, R141, RZ, P3 ;  /* 0x000000ff8d00720c */ /* 0x000fe40001fa4270 */
[----:B------:R-:W-:-:S02]  /*10830*/  FSEL R62, R62, -INF , !P4 ;  /* 0xff8000003e3e7808 */ /* 0x000fc40006000000 */
[----:B------:R-:W-:Y:S01]  /*10840*/  ISETP.LT.OR P5, PT, R22, 0x1, P5 ;  /* 0x000000011600780c */ /* 0x000fe20002fa1670 */
[----:B------:R-:W-:Y:S01]  /*10850*/  MUFU.EX2 R65, R65 ;  /* 0x0000004100417308 */ /* 0x000fe20000000800 */
[----:B------:R-:W-:Y:S02]  /*10860*/  ISETP.GT.AND P4, PT, R141, 0x50, P3 ;  /* 0x000000508d00780c */ /* 0x000fe40001f84270 */
[----:B------:R-:W-:Y:S02]  /*10870*/  FSEL R25, R26, -INF , !P5 ;  /* 0xff8000001a197808 */ /* 0x000fe40006800000 */
[----:B------:R-:W-:Y:S02]  /*10880*/  ISETP.LT.OR P4, PT, R22, 0x51, P4 ;  /* 0x000000511600780c */ /* 0x000fe40002781670 */
[----:B------:R-:W-:Y:S01]  /*10890*/  FMNMX.FTZ R17, R25, R6, !PT ;  /* 0x0000000619117209 */ /* 0x000fe20007810000 */
[----:B------:R-:W0:Y:S01]  /*108a0*/  MUFU.EX2 R26, R28 ;  /* 0x0000001c001a7308 */ /* 0x000e220000000800 */
[----:B------:R-:W-:-:S02]  /*108b0*/  FSEL R66, R66, -INF , !P4 ;  /* 0xff80000042427808 */ /* 0x000fc40006000000 */
[----:B------:R-:W-:Y:S02]  /*108c0*/  FMNMX.FTZ R17, R27, R17, !PT ;  /* 0x000000111b117209 */ /* 0x000fe40007810000 */
[----:B------:R-:W-:Y:S02]  /*108d0*/  ISETP.GT.AND P4, PT, R141, 0x58, P3 ;  /* 0x000000588d00780c */ /* 0x000fe40001f84270 */
[----:B------:R-:W-:Y:S01]  /*108e0*/  FMNMX.FTZ R17, R30, R17, !PT ;  /* 0x000000111e117209 */ /* 0x000fe20007810000 */
[----:B------:R-:W-:Y:S01]  /*108f0*/  MUFU.EX2 R68, R68 ;  /* 0x0000004400447308 */ /* 0x000fe20000000800 */
[----:B------:R-:W-:Y:S02]  /*10900*/  ISETP.LT.OR P4, PT, R22, 0x59, P4 ;  /* 0x000000591600780c */ /* 0x000fe40002781670 */
[----:B------:R-:W-:Y:S02]  /*10910*/  FMNMX.FTZ R17, R31, R17, !PT ;  /* 0x000000111f117209 */ /* 0x000fe40007810000 */
[----:B------:R-:W-:-:S02]  /*10920*/  FSEL R70, R70, -INF , !P4 ;  /* 0xff80000046467808 */ /* 0x000fc40006000000 */
[----:B------:R-:W-:Y:S01]  /*10930*/  FMNMX.FTZ R17, R34, R17, !PT ;  /* 0x0000001122117209 */ /* 0x000fe20007810000 */
[----:B------:R-:W-:Y:S01]  /*10940*/  MUFU.EX2 R69, R69 ;  /* 0x0000004500457308 */ /* 0x000fe20000000800 */
[----:B------:R-:W-:Y:S01]  /*10950*/  ISETP.GT.AND P4, PT, R141, 0x60, P3 ;  /* 0x000000608d00780c */ /* 0x000fe20001f84270 */
[----:B0-----:R-:W-:Y:S01]  /*10960*/  FADD.FTZ R5, R26, R5 ;  /* 0x000000051a057221 */ /* 0x001fe20000010000 */
[----:B------:R-:W-:Y:S02]  /*10970*/  FMNMX.FTZ R17, R35, R17, !PT ;  /* 0x0000001123117209 */ /* 0x000fe40007810000 */
[----:B------:R-:W-:Y:S02]  /*10980*/  ISETP.LT.OR P4, PT, R22, 0x61, P4 ;  /* 0x000000611600780c */ /* 0x000fe40002781670 */
[----:B------:R-:W-:Y:S01]  /*10990*/  FMNMX.FTZ R17, R38, R17, !PT ;  /* 0x0000001126117209 */ /* 0x000fe20007810000 */
[----:B------:R-:W-:Y:S01]  /*109a0*/  MUFU.EX2 R72, R72 ;  /* 0x0000004800487308 */ /* 0x000fe20000000800 */
        /* <DEDUP_REMOVED lines=10> */
[----:B------:R-:W-:Y:S02]  /*10a50*/  ISETP.GT.AND P4, PT, R141, 0x70, P3 ;  /* 0x000000708d00780c */ /* 0x000fe40001f84270 */
[----:B------:R-:W-:Y:S02]  /*10a60*/  FMNMX.FTZ R17, R47, R17, !PT ;  /* 0x000000112f117209 */ /* 0x000fe40007810000 */
[----:B------:R-:W-:Y:S02]  /*10a70*/  ISETP.LT.OR P4, PT, R22, 0x71, P4 ;  /* 0x000000711600780c */ /* 0x000fe40002781670 */
[----:B------:R-:W-:Y:S01]  /*10a80*/  FMNMX.FTZ R17, R50, R17, !PT ;  /* 0x0000001132117209 */ /* 0x000fe20007810000 */
[----:B------:R-:W-:Y:S01]  /*10a90*/  MUFU.EX2 R77, R77 ;  /* 0x0000004d004d7308 */ /* 0x000fe20000000800 */
[----:B------:R-:W-:-:S02]  /*10aa0*/  FSEL R82, R82, -INF , !P4 ;  /* 0xff80000052527808 */ /* 0x000fc40006000000 */
[----:B------:R-:W-:Y:S02]  /*10ab0*/  FMNMX.FTZ R17, R51, R17, !PT ;  /* 0x0000001133117209 */ /* 0x000fe40007810000 */
[C---:B------:R-:W-:Y:S02]  /*10ac0*/  ISETP.GT.AND P4, PT, R141.reuse, 0x71, P3 ;  /* 0x000000718d00780c */ /* 0x040fe40001f84270 */
[----:B------:R-:W-:Y:S01]  /*10ad0*/  FMNMX.FTZ R17, R54, R17, !PT ;  /* 0x0000001136117209 */ /* 0x000fe20007810000 */
[----:B------:R-:W-:Y:S01]  /*10ae0*/  MUFU.EX2 R80, R80 ;  /* 0x0000005000507308 */ /* 0x000fe20000000800 */
[----:B------:R-:W-:Y:S02]  /*10af0*/  ISETP.GT.AND P5, PT, R141, 0x78, P3 ;  /* 0x000000788d00780c */ /* 0x000fe40001fa4270 */
[----:B------:R-:W-:Y:S02]  /*10b00*/  FMNMX.FTZ R17, R55, R17, !PT ;  /* 0x0000001137117209 */ /* 0x000fe40007810000 */
[----:B------:R-:W-:-:S02]  /*10b10*/  ISETP.LT.OR P4, PT, R22, 0x72, P4 ;  /* 0x000000721600780c */ /* 0x000fc40002781670 */
        /* <DEDUP_REMOVED lines=9> */
[----:B------:R-:W-:Y:S02]  /*10bb0*/  ISETP.LT.OR P3, PT, R22, 0x7a, P3 ;  /* 0x0000007a1600780c */ /* 0x000fe40001f61670 */
[----:B------:R-:W-:Y:S01]  /*10bc0*/  FMNMX.FTZ R17, R66, R17, !PT ;  /* 0x0000001142117209 */ /* 0x000fe20007810000 */
[----:B------:R-:W-:Y:S01]  /*10bd0*/  MUFU.EX2 R3, R3 ;  /* 0x0000000300037308 */ /* 0x000fe20000000800 */
[----:B------:R-:W-:Y:S02]  /*10be0*/  FSEL R86, R86, -INF , !P5 ;  /* 0xff80000056567808 */ /* 0x000fe40006800000 */
[----:B------:R-:W-:Y:S02]  /*10bf0*/  FMNMX.FTZ R17, R67, R17, !PT ;  /* 0x0000001143117209 */ /* 0x000fe40007810000 */
[----:B------:R-:W-:-:S02]  /*10c00*/  FSEL R87, R87, -INF , !P3 ;  /* 0xff80000057577808 */ /* 0x000fc40005800000 */
[----:B------:R-:W-:Y:S02]  /*10c10*/  FMNMX.FTZ R17, R70, R17, !PT ;  /* 0x0000001146117209 */ /* 0x000fe40007810000 */
[----:B------:R-:W-:Y:S02]  /*10c20*/  F2FP.F16.F32.PACK_AB R26, R29, R26 ;  /* 0x0000001a1d1a723e */ /* 0x000fe400000000ff */
        /* <DEDUP_REMOVED lines=13> */
[----:B------:R-:W-:-:S03]  /*10d00*/  FADD.FTZ R17, R29, R5 ;  /* 0x000000051d117221 */ /* 0x000fc60000010000 */
[C---:B------:R-:W-:Y:S01]  /*10d10*/  FSETP.NEU.FTZ.AND P3, PT, R21.reuse, -INF , PT ;  /* 0xff8000001500780b */ /* 0x040fe20003f7d000 */
[----:B------:R-:W-:-:S05]  /*10d20*/  FMUL.FTZ R5, R21, R0 ;  /* 0x0000000015057220 */ /* 0x000fca0000410000 */
[----:B------:R-:W-:-:S05]  /*10d30*/  FSEL R5, R5, RZ, P3 ;  /* 0x000000ff05057208 */ /* 0x000fca0001800000 */
        /* <DEDUP_REMOVED lines=19> */
[----:B------:R-:W-:-:S03]  /*10e70*/  FFMA.FTZ R86, R86, R0, -R5 ;  /* 0x0000000056567223 */ /* 0x000fc60000010805 */
[----:B------:R-:W0:Y:S08]  /*10e80*/  MUFU.EX2 R28, R28 ;  /* 0x0000001c001c7308 */ /* 0x000e300000000800 */
[----:B------:R-:W1:Y:S08]  /*10e90*/  MUFU.EX2 R30, R30 ;  /* 0x0000001e001e7308 */ /* 0x000e700000000800 */
[----:B------:R-:W-:Y:S01]  /*10ea0*/  MUFU.EX2 R31, R31 ;  /* 0x0000001f001f7308 */ /* 0x000fe20000000800 */
[----:B0-----:R-:W-:-:S07]  /*10eb0*/  F2FP.F16.F32.PACK_AB R25, R28, R22 ;  /* 0x000000161c19723e */ /* 0x001fce00000000ff */
[----:B------:R-:W-:Y:S01]  /*10ec0*/  MUFU.EX2 R38, R38 ;  /* 0x0000002600267308 */ /* 0x000fe20000000800 */
[----:B-1----:R-:W-:-:S05]  /*10ed0*/  F2FP.F16.F32.PACK_AB R27, R30, R29 ;  /* 0x0000001d1e1b723e */ /* 0x002fca00000000ff */
[----:B------:R0:W-:Y:S02]  /*10ee0*/  STSM.16.M88.4 [R137+0x21800], R24 ;  /* 0x0218001889007844 */ /* 0x0001e40000000200 */
[----:B------:R-:W-:Y:S08]  /*10ef0*/  MUFU.EX2 R70, R70 ;  /* 0x0000004600467308 */ /* 0x000ff00000000800 */
[----:B------:R-:W-:Y:S01]  /*10f00*/  MUFU.EX2 R71, R71 ;  /* 0x0000004700477308 */ /* 0x000fe20000000800 */
[----:B0-----:R-:W-:Y:S01]  /*10f10*/  FFMA.FTZ R27, R35, R0, -R5 ;  /* 0x00000000231b7223 */ /* 0x001fe20000010805 */
[----:B------:R-:W-:-:S06]  /*10f20*/  FSEL R35, R21, RZ, P3 ;  /* 0x000000ff15237208 */ /* 0x000fcc0001800000 */
[----:B------:R-:W0:Y:S01]  /*10f30*/  MUFU.EX2 R24, R32 ;  /* 0x0000002000187308 */ /* 0x000e220000000800 */
[-CC-:B------:R-:W-:Y:S01]  /*10f40*/  FFMA.FTZ R25, R34, R0.reuse, -R5.reuse ;  /* 0x0000000022197223 */ /* 0x180fe20000010805 */
[-CC-:B------:R-:W-:Y:S01]  /*10f50*/  FFMA.FTZ R34, R39, R0.reuse, -R5.reuse ;  /* 0x0000000027227223 */ /* 0x180fe20000010805 */
[----:B------:R-:W-:Y:S01]  /*10f60*/  FFMA.FTZ R39, R54, R0, -R5 ;  /* 0x0000000036277223 */ /* 0x000fe20000010805 */
[----:B------:R-:W-:-:S04]  /*10f70*/  FADD.FTZ R35, -R35, R6 ;  /* 0x0000000623237221 */ /* 0x000fc80000010100 */
[-C--:B------:R-:W-:Y:S01]  /*10f80*/  FMUL.FTZ R6, R35, R0.reuse ;  /* 0x0000000023067220 */ /* 0x080fe20000410000 */
[----:B------:R-:W-:Y:S01]  /*10f90*/  MUFU.EX2 R25, R25 ;  /* 0x0000001900197308 */ /* 0x000fe20000000800 */
[-CC-:B------:R-:W-:Y:S01]  /*10fa0*/  FFMA.FTZ R35, R50, R0.reuse, -R5.reuse ;  /* 0x0000000032237223 */ /* 0x180fe20000010805 */
[----:B------:R-:W-:-:S06]  /*10fb0*/  FFMA.FTZ R50, R63, R0, -R5 ;  /* 0x000000003f327223 */ /* 0x000fcc0000010805 */
[----:B------:R-:W1:Y:S01]  /*10fc0*/  MUFU.EX2 R6, R6 ;  /* 0x0000000600067308 */ /* 0x000e620000000800 */
[----:B0-----:R-:W-:Y:S01]  /*10fd0*/  FADD.FTZ R17, R24, R17 ;  /* 0x0000001118117221 */ /* 0x001fe20000010000 */
[----:B------:R-:W-:-:S03]  /*10fe0*/  F2FP.F16.F32.PACK_AB R24, R33, R24 ;  /* 0x000000182118723e */ /* 0x000fc600000000ff */
[----:B------:R-:W-:-:S03]  /*10ff0*/  FADD.FTZ R17, R33, R17 ;  /* 0x0000001121117221 */ /* 0x000fc60000010000 */
[----:B------:R0:W3:Y:S08]  /*11000*/  MUFU.EX2 R26, R36 ;  /* 0x00000024001a7308 */ /* 0x0000f00000000800 */
[----:B------:R-:W4:Y:S01]  /*11010*/  MUFU.EX2 R27, R27 ;  /* 0x0000001b001b7308 */ /* 0x000f220000000800 */
[----:B-1----:R-:W-:Y:S01]  /*11020*/  FFMA.FTZ R22, R6, R7, R22 ;  /* 0x0000000706167223 */ /* 0x002fe20000010016 */
[-CC-:B0-----:R-:W-:Y:S01]  /*11030*/  FFMA.FTZ R36, R42, R0.reuse, -R5.reuse ;  /* 0x000000002a247223 */ /* 0x181fe20000010805 */
[-CC-:B------:R-:W-:Y:S01]  /*11040*/  FFMA.FTZ R42, R43, R0.reuse, -R5.reuse ;  /* 0x000000002b2a7223 */ /* 0x180fe20000010805 */
[-CC-:B------:R-:W-:Y:S01]  /*11050*/  FFMA.FTZ R43, R46, R0.reuse, -R5.reuse ;  /* 0x000000002e2b7223 */ /* 0x180fe20000010805 */
[----:B------:R-:W-:Y:S01]  /*11060*/  FADD.FTZ R22, R28, R22 ;  /* 0x000000161c167221 */ /* 0x000fe20000010000 */
[-CC-:B------:R-:W-:Y:S01]  /*11070*/  FFMA.FTZ R46, R47, R0.reuse, -R5.reuse ;  /* 0x000000002f2e7223 */ /* 0x180fe20000010805 */
[-C--:B------:R-:W-:Y:S01]  /*11080*/  FFMA.FTZ R7, R55, R0.reuse, -R5 ;  /* 0x0000000037077223 */ /* 0x080fe20000010805 */
[----:B------:R-:W0:Y:S01]  /*11090*/  MUFU.EX2 R34, R34 ;  /* 0x0000002200227308 */ /* 0x000e220000000800 */
[----:B------:R-:W-:Y:S01]  /*110a0*/  FADD.FTZ R29, R29, R22 ;  /* 0x000000161d1d7221 */ /* 0x000fe20000010000 */
[----:B---3--:R-:W-:Y:S01]  /*110b0*/  FADD.FTZ R28, R26, R17 ;  /* 0x000000111a1c7221 */ /* 0x008fe20000010000 */
[----:B------:R-:W-:Y:S01]  /*110c0*/  FFMA.FTZ R47, R59, R0, -R5 ;  /* 0x000000003b2f7223 */ /* 0x000fe20000010805 */
[C---:B------:R-:W-:Y:S01]  /*110d0*/  F2FP.F16.F32.PACK_AB R26, R37.reuse, R26 ;  /* 0x0000001a251a723e */ /* 0x040fe200000000ff */
[----:B------:R-:W-:Y:S01]  /*110e0*/  FADD.FTZ R29, R30, R29 ;  /* 0x0000001d1e1d7221 */ /* 0x000fe20000010000 */
[----:B------:R-:W-:-:S02]  /*110f0*/  FADD.FTZ R28, R37, R28 ;  /* 0x0000001c251c7221 */ /* 0x000fc40000010000 */
[----:B------:R-:W1:Y:S01]  /*11100*/  MUFU.EX2 R36, R36 ;  /* 0x0000002400247308 */ /* 0x000e620000000800 */
[----:B------:R-:W-:Y:S01]  /*11110*/  FADD.FTZ R29, R25, R29 ;  /* 0x0000001d191d7221 */ /* 0x000fe20000010000 */
[----:B------:R-:W-:Y:S01]  /*11120*/  FADD.FTZ R28, R40, R28 ;  /* 0x0000001c281c7221 */ /* 0x000fe20000010000 */
[C---:B----4-:R-:W-:Y:S02]  /*11130*/  F2FP.F16.F32.PACK_AB R25, R27.reuse, R25 ;  /* 0x000000191b19723e */ /* 0x050fe400000000ff */
[----:B------:R-:W-:Y:S01]  /*11140*/  FADD.FTZ R29, R27, R29 ;  /* 0x0000001d1b1d7221 */ /* 0x000fe20000010000 */
[C---:B------:R-:W-:Y:S01]  /*11150*/  FADD.FTZ R30, R41.reuse, R28 ;  /* 0x0000001c291e7221 */ /* 0x040fe20000010000 */
[----:B------:R-:W-:Y:S01]  /*11160*/  F2FP.F16.F32.PACK_AB R28, R41, R40 ;  /* 0x00000028291c723e */ /* 0x000fe200000000ff */
[----:B------:R-:W3:Y:S01]  /*11170*/  MUFU.EX2 R42, R42 ;  /* 0x0000002a002a7308 */ /* 0x000ee20000000800 */
[----:B------:R-:W-:Y:S01]  /*11180*/  FADD.FTZ R29, R31, R29 ;  /* 0x0000001d1f1d7221 */ /* 0x000fe20000010000 */
[----:B------:R-:W-:Y:S01]  /*11190*/  FADD.FTZ R30, R44, R30 ;  /* 0x0000001e2c1e7221 */ /* 0x000fe20000010000 */
[C---:B0-----:R-:W-:Y:S01]  /*111a0*/  F2FP.F16.F32.PACK_AB R27, R34.reuse, R31 ;  /* 0x0000001f221b723e */ /* 0x041fe200000000ff */
[----:B------:R-:W4:Y:S01]  /*111b0*/  LDL R41, [R1+0x2c] ;  /* 0x00002c0001297983 */ /* 0x000f220000100800 */
[----:B------:R-:W-:Y:S01]  /*111c0*/  FADD.FTZ R29, R34, R29 ;  /* 0x0000001d221d7221 */ /* 0x000fe20000010000 */
[C---:B------:R-:W-:Y:S01]  /*111d0*/  FADD.FTZ R33, R45.reuse, R30 ;  /* 0x0000001e2d217221 */ /* 0x040fe20000010000 */
[----:B------:R-:W-:Y:S01]  /*111e0*/  F2FP.F16.F32.PACK_AB R30, R45, R44 ;  /* 0x0000002c2d1e723e */ /* 0x000fe200000000ff */
[----:B------:R-:W0:Y:S01]  /*111f0*/  MUFU.EX2 R43, R43 ;  /* 0x0000002b002b7308 */ /* 0x000e220000000800 */
[----:B-1----:R-:W-:Y:S01]  /*11200*/  FADD.FTZ R29, R36, R29 ;  /* 0x0000001d241d7221 */ /* 0x002fe20000010000 */
[----:B--2---:R1:W-:Y:S06]  /*11210*/  STSM.16.M88.4 [R142], R24 ;  /* 0x000000188e007844 */ /* 0x0043ec0000000200 */
[----:B------:R2:W5:Y:S01]  /*11220*/  MUFU.EX2 R32, R48 ;  /* 0x0000003000207308 */ /* 0x0005620000000800 */
[----:B---3--:R-:W-:-:S07]  /*11230*/  FADD.FTZ R29, R42, R29 ;  /* 0x0000001d2a1d7221 */ /* 0x008fce0000010000 */
[----:B------:R-:W3:Y:S01]  /*11240*/  MUFU.EX2 R46, R46 ;  /* 0x0000002e002e7308 */ /* 0x000ee20000000800 */
[----:B0-----:R-:W-:Y:S01]  /*11250*/  FADD.FTZ R29, R43, R29 ;  /* 0x0000001d2b1d7221 */ /* 0x001fe20000010000 */
[----:B--2---:R-:W-:-:S06]  /*11260*/  FFMA.FTZ R48, R62, R0, -R5 ;  /* 0x000000003e307223 */ /* 0x004fcc0000010805 */
[----:B------:R-:W0:Y:S01]  /*11270*/  MUFU.EX2 R35, R35 ;  /* 0x0000002300237308 */ /* 0x000e220000000800 */
[----:B-----5:R-:W-:-:S07]  /*11280*/  FADD.FTZ R40, R32, R33 ;  /* 0x0000002120287221 */ /* 0x020fce0000010000 */
[----:B------:R-:W2:Y:S01]  /*11290*/  MUFU.EX2 R39, R39 ;  /* 0x0000002700277308 */ /* 0x000ea20000000800 */
[----:B---3--:R-:W-:Y:S01]  /*112a0*/  FADD.FTZ R33, R46, R29 ;  /* 0x0000001d2e217221 */ /* 0x008fe20000010000 */
[----:B------:R-:W-:-:S06]  /*112b0*/  FADD.FTZ R29, R49, R40 ;  /* 0x00000028311d7221 */ /* 0x000fcc0000010000 */
[----:B------:R-:W3:Y:S01]  /*112c0*/  MUFU.EX2 R7, R7 ;  /* 0x0000000700077308 */ /* 0x000ee20000000800 */
[----:B0-----:R-:W-:Y:S01]  /*112d0*/  FADD.FTZ R33, R35, R33 ;  /* 0x0000002123217221 */ /* 0x001fe20000010000 */
[----:B------:R-:W-:-:S06]  /*112e0*/  FADD.FTZ R29, R52, R29 ;  /* 0x0000001d341d7221 */ /* 0x000fcc0000010000 */
[----:B------:R-:W0:Y:S01]  /*112f0*/  MUFU.EX2 R22, R58 ;  /* 0x0000003a00167308 */ /* 0x000e220000000800 */
[----:B------:R-:W-:Y:S01]  /*11300*/  FADD.FTZ R33, R38, R33 ;  /* 0x0000002126217221 */ /* 0x000fe20000010000 */
[----:B------:R-:W-:-:S06]  /*11310*/  FADD.FTZ R29, R53, R29 ;  /* 0x0000001d351d7221 */ /* 0x000fcc0000010000 */
[----:B------:R-:W5:Y:S01]  /*11320*/  MUFU.EX2 R47, R47 ;  /* 0x0000002f002f7308 */ /* 0x000f620000000800 */
[----:B--2---:R-:W-:Y:S01]  /*11330*/  FADD.FTZ R33, R39, R33 ;  /* 0x0000002127217221 */ /* 0x004fe20000010000 */
[----:B------:R-:W-:-:S06]  /*11340*/  FADD.FTZ R29, R56, R29 ;  /* 0x0000001d381d7221 */ /* 0x000fcc0000010000 */
[----:B------:R-:W-:Y:S01]  /*11350*/  MUFU.EX2 R50, R50 ;  /* 0x0000003200327308 */ /* 0x000fe20000000800 */
[----:B---3--:R-:W-:Y:S01]  /*11360*/  FADD.FTZ R33, R7, R33 ;  /* 0x0000002107217221 */ /* 0x008fe20000010000 */
[----:B------:R-:W-:Y:S01]  /*11370*/  FADD.FTZ R31, R57, R29 ;  /* 0x0000001d391f7221 */ /* 0x000fe20000010000 */
[----:B------:R-:W-:Y:S01]  /*11380*/  F2FP.F16.F32.PACK_AB R29, R42, R36 ;  /* 0x000000242a1d723e */ /* 0x000fe200000000ff */
[----:B------:R-:W-:Y:S01]  /*11390*/  FFMA.FTZ R5, R87, R0, -R5 ;  /* 0x0000000057057223 */ /* 0x000fe20000010805 */
[----:B0-----:R-:W-:Y:S01]  /*113a0*/  FADD.FTZ R33, R22, R33 ;  /* 0x0000002116217221 */ /* 0x001fe20000010000 */
[----:B------:R-:W-:Y:S01]  /*113b0*/  FADD.FTZ R34, R60, R31 ;  /* 0x0000001f3c227221 */ /* 0x000fe20000010000 */
[----:B------:R-:W-:Y:S01]  /*113c0*/  F2FP.F16.F32.PACK_AB R31, R46, R43 ;  /* 0x0000002b2e1f723e */ /* 0x000fe200000000ff */
[----:B------:R-:W0:Y:S01]  /*113d0*/  MUFU.EX2 R48, R48 ;  /* 0x0000003000307308 */ /* 0x000e220000000800 */
[----:B-----5:R-:W-:Y:S01]  /*113e0*/  FADD.FTZ R33, R47, R33 ;  /* 0x000000212f217221 */ /* 0x020fe20000010000 */
[----:B------:R-:W-:-:S06]  /*113f0*/  FADD.FTZ R34, R61, R34 ;  /* 0x000000223d227221 */ /* 0x000fcc0000010000 */
[----:B------:R-:W2:Y:S01]  /*11400*/  MUFU.EX2 R17, R66 ;  /* 0x0000004200117308 */ /* 0x000ea20000000800 */
[----:B------:R-:W-:-:S07]  /*11410*/  FADD.FTZ R40, R64, R34 ;  /* 0x0000002240287221 */ /* 0x000fce0000010000 */
[----:B------:R-:W3:Y:S01]  /*11420*/  MUFU.EX2 R37, R67 ;  /* 0x0000004300257308 */ /* 0x000ee20000000800 */
[----:B0-----:R-:W-:-:S04]  /*11430*/  FADD.FTZ R33, R48, R33 ;  /* 0x0000002130217221 */ /* 0x001fc80000010000 */
[----:B------:R-:W-:Y:S01]  /*11440*/  FADD.FTZ R36, R50, R33 ;  /* 0x0000002132247221 */ /* 0x000fe20000010000 */
[----:B------:R-:W-:Y:S02]  /*11450*/  FADD.FTZ R33, R65, R40 ;  /* 0x0000002841217221 */ /* 0x000fe40000010000 */
[----:B------:R-:W-:Y:S01]  /*11460*/  MUFU.EX2 R74, R74 ;  /* 0x0000004a004a7308 */ /* 0x000fe20000000800 */
[----:B--2---:R-:W-:Y:S01]  /*11470*/  FADD.FTZ R36, R17, R36 ;  /* 0x0000002411247221 */ /* 0x004fe20000010000 */
[----:B------:R-:W-:Y:S01]  /*11480*/  FADD.FTZ R40, R68, R33 ;  /* 0x0000002144287221 */ /* 0x000fe20000010000 */
[----:B------:R0:W-:Y:S03]  /*11490*/  STSM.16.M88.4 [R139], R28 ;  /* 0x0000001c8b007844 */ /* 0x0001e60000000200 */
[----:B-1----:R-:W-:Y:S02]  /*114a0*/  FADD.FTZ R27, R69, R40 ;  /* 0x00000028451b7221 */ /* 0x002fe40000010000 */
[----:B------:R-:W1:Y:S01]  /*114b0*/  MUFU.EX2 R75, R75 ;  /* 0x0000004b004b7308 */ /* 0x000e620000000800 */
[----:B---3--:R-:W-:Y:S01]  /*114c0*/  FADD.FTZ R25, R37, R36 ;  /* 0x0000002425197221 */ /* 0x008fe20000010000 */
[----:B------:R-:W-:-:S02]  /*114d0*/  F2FP.F16.F32.PACK_AB R33, R38, R35 ;  /* 0x000000232621723e */ /* 0x000fc400000000ff */
[----:B------:R-:W-:Y:S02]  /*114e0*/  F2FP.F16.F32.PACK_AB R32, R49, R32 ;  /* 0x000000203120723e */ /* 0x000fe400000000ff */
[----:B------:R-:W-:Y:S02]  /*114f0*/  F2FP.F16.F32.PACK_AB R34, R53, R52 ;  /* 0x000000343522723e */ /* 0x000fe400000000ff */
[----:B------:R-:W-:Y:S01]  /*11500*/  F2FP.F16.F32.PACK_AB R35, R7, R39 ;  /* 0x000000270723723e */ /* 0x000fe200000000ff */
[----:B------:R-:W-:Y:S01]  /*11510*/  MUFU.EX2 R78, R78 ;  /* 0x0000004e004e7308 */ /* 0x000fe20000000800 */
[----:B------:R-:W-:Y:S01]  /*11520*/  F2FP.F16.F32.PACK_AB R24, R57, R56 ;  /* 0x000000383918723e */ /* 0x000fe200000000ff */
[----:B0-----:R-:W-:Y:S01]  /*11530*/  FADD.FTZ R28, R70, R25 ;  /* 0x00000019461c7221 */ /* 0x001fe20000010000 */
[----:B------:R-:W-:Y:S01]  /*11540*/  FADD.FTZ R30, R72, R27 ;  /* 0x0000001b481e7221 */ /* 0x000fe20000010000 */
[----:B------:R-:W-:Y:S02]  /*11550*/  F2FP.F16.F32.PACK_AB R26, R61, R60 ;  /* 0x0000003c3d1a723e */ /* 0x000fe400000000ff */
[----:B------:R-:W-:-:S02]  /*11560*/  F2FP.F16.F32.PACK_AB R25, R47, R22 ;  /* 0x000000162f19723e */ /* 0x000fc400000000ff */
[----:B------:R-:W-:Y:S01]  /*11570*/  F2FP.F16.F32.PACK_AB R27, R50, R48 ;  /* 0x00000030321b723e */ /* 0x000fe200000000ff */
[----:B------:R-:W-:Y:S04]  /*11580*/  STSM.16.M88.4 [R138], R32 ;  /* 0x000000208a007844 */ /* 0x000fe80000000200 */
[----:B------:R0:W-:Y:S02]  /*11590*/  STSM.16.M88.4 [R137+0x27800], R24 ;  /* 0x0278001889007844 */ /* 0x0001e40000000200 */
[----:B0-----:R-:W-:Y:S02]  /*115a0*/  F2FP.F16.F32.PACK_AB R25, R37, R17 ;  /* 0x000000112519723e */ /* 0x001fe400000000ff */
[----:B------:R-:W2:Y:S01]  /*115b0*/  LDL R17, [R1+0x24] ;  /* 0x0000240001117983 */ /* 0x000ea20000100800 */
[----:B------:R-:W0:Y:S01]  /*115c0*/  MUFU.EX2 R79, R79 ;  /* 0x0000004f004f7308 */ /* 0x000e220000000800 */
[----:B------:R-:W-:Y:S01]  /*115d0*/  FADD.FTZ R29, R73, R30 ;  /* 0x0000001e491d7221 */ /* 0x000fe20000010000 */
[----:B------:R-:W-:-:S06]  /*115e0*/  FADD.FTZ R7, R71, R28 ;  /* 0x0000001c47077221 */ /* 0x000fcc0000010000 */
[----:B------:R-:W-:Y:S01]  /*115f0*/  MUFU.EX2 R82, R82 ;  /* 0x0000005200527308 */ /* 0x000fe20000000800 */
[----:B------:R-:W-:-:S07]  /*11600*/  FADD.FTZ R28, R76, R29 ;  /* 0x0000001d4c1c7221 */ /* 0x000fce0000010000 */
[----:B------:R-:W3:Y:S08]  /*11610*/  MUFU.EX2 R83, R83 ;  /* 0x0000005300537308 */ /* 0x000ef00000000800 */
[----:B------:R-:W-:Y:S08]  /*11620*/  MUFU.EX2 R86, R86 ;  /* 0x0000005600567308 */ /* 0x000ff00000000800 */
[----:B------:R-:W5:Y:S01]  /*11630*/  MUFU.EX2 R38, R5 ;  /* 0x0000000500267308 */ /* 0x000f620000000800 */
[----:B------:R-:W-:Y:S01]  /*11640*/  FADD.FTZ R29, R77, R28 ;  /* 0x0000001c4d1d7221 */ /* 0x000fe20000010000 */
[----:B------:R-:W-:-:S02]  /*11650*/  F2FP.F16.F32.PACK_AB R24, R65, R64 ;  /* 0x000000404118723e */ /* 0x000fc400000000ff */
[----:B------:R-:W-:Y:S01]  /*11660*/  F2FP.F16.F32.PACK_AB R26, R69, R68 ;  /* 0x00000044451a723e */ /* 0x000fe200000000ff */
[----:B------:R-:W-:Y:S01]  /*11670*/  FADD.FTZ R36, R80, R29 ;  /* 0x0000001d50247221 */ /* 0x000fe20000010000 */
[----:B------:R-:W-:Y:S02]  /*11680*/  F2FP.F16.F32.PACK_AB R27, R71, R70 ;  /* 0x00000046471b723e */ /* 0x000fe400000000ff */
[----:B------:R-:W-:Y:S02]  /*11690*/  F2FP.F16.F32.PACK_AB R28, R73, R72 ;  /* 0x00000048491c723e */ /* 0x000fe400000000ff */
[----:B------:R-:W-:Y:S02]  /*116a0*/  F2FP.F16.F32.PACK_AB R30, R77, R76 ;  /* 0x0000004c4d1e723e */ /* 0x000fe400000000ff */
[----:B-1----:R-:W-:Y:S02]  /*116b0*/  F2FP.F16.F32.PACK_AB R29, R75, R74 ;  /* 0x0000004a4b1d723e */ /* 0x002fe400000000ff */
[----:B0-----:R-:W-:-:S02]  /*116c0*/  F2FP.F16.F32.PACK_AB R31, R79, R78 ;  /* 0x0000004e4f1f723e */ /* 0x001fc400000000ff */
[----:B------:R-:W-:Y:S02]  /*116d0*/  F2FP.F16.F32.PACK_AB R32, R81, R80 ;  /* 0x000000505120723e */ /* 0x000fe400000000ff */
[----:B---3--:R-:W-:Y:S02]  /*116e0*/  F2FP.F16.F32.PACK_AB R33, R83, R82 ;  /* 0x000000525321723e */ /* 0x008fe400000000ff */
[----:B------:R-:W-:Y:S02]  /*116f0*/  F2FP.F16.F32.PACK_AB R34, R3, R84 ;  /* 0x000000540322723e */ /* 0x000fe400000000ff */
[----:B-----5:R-:W-:Y:S01]  /*11700*/  F2FP.F16.F32.PACK_AB R35, R38, R86 ;  /* 0x000000562623723e */ /* 0x020fe200000000ff */
[----:B------:R-:W-:-:S04]  /*11710*/  FADD.FTZ R22, R74, R7 ;  /* 0x000000074a167221 */ /* 0x000fc80000010000 */
[----:B------:R-:W-:-:S04]  /*11720*/  FADD.FTZ R7, R75, R22 ;  /* 0x000000164b077221 */ /* 0x000fc80000010000 */
[----:B------:R-:W-:-:S04]  /*11730*/  FADD.FTZ R22, R78, R7 ;  /* 0x000000074e167221 */ /* 0x000fc80000010000 */
[----:B------:R-:W-:Y:S01]  /*11740*/  FADD.FTZ R7, R79, R22 ;  /* 0x000000164f077221 */ /* 0x000fe20000010000 */
[----:B------:R-:W-:-:S03]  /*11750*/  FADD.FTZ R39, R81, R36 ;  /* 0x0000002451277221 */ /* 0x000fc60000010000 */
[----:B------:R-:W-:Y:S01]  /*11760*/  FADD.FTZ R22, R82, R7 ;  /* 0x0000000752167221 */ /* 0x000fe20000010000 */
[----:B------:R-:W-:-:S03]  /*11770*/  FADD.FTZ R84, R84, R39 ;  /* 0x0000002754547221 */ /* 0x000fc60000010000 */
[----:B------:R-:W-:Y:S01]  /*11780*/  FADD.FTZ R5, R83, R22 ;  /* 0x0000001653057221 */ /* 0x000fe20000010000 */
[----:B------:R-:W-:-:S03]  /*11790*/  FMUL.FTZ R90, R90, R6 ;  /* 0x000000065a5a7220 */ /* 0x000fc60000410000 */
[----:B------:R-:W-:Y:S01]  /*117a0*/  FADD.FTZ R7, R86, R5 ;  /* 0x0000000556077221 */ /* 0x000fe20000010000 */
[----:B------:R-:W-:Y:S01]  /*117b0*/  FADD.FTZ R5, R3, R84 ;  /* 0x0000005403057221 */ /* 0x000fe20000010000 */
        /* <DEDUP_REMOVED lines=41> */
[----:B----4-:R0:W-:Y:S04]  /*11a50*/  STSM.16.M88.4 [R41], R24 ;  /* 0x0000001829007844 */ /* 0x0101e80000000200 */
[----:B------:R0:W-:Y:S04]  /*11a60*/  STSM.16.M88.4 [R139+0x6000], R28 ;  /* 0x0060001c8b007844 */ /* 0x0001e80000000200 */
[----:B------:R0:W-:Y:S01]  /*11a70*/  STSM.16.M88.4 [R138+0x6000], R32 ;  /* 0x006000208a007844 */ /* 0x0001e20000000200 */
[----:B------:R1:W-:Y:S06]  /*11a80*/  MEMBAR.ALL.CTA ;  /* 0x0000000000007992 */ /* 0x0003ec0000008000 */
[----:B-1----:R-:W1:Y:S01]  /*11a90*/  FENCE.VIEW.ASYNC.S ;  /* 0x00000000000073c6 */ /* 0x002e620000000000 */
        /* <DEDUP_REMOVED lines=8> */
[----:B------:R-:W-:Y:S02]  /*11b20*/  IMAD.MOV.U32 R3, RZ, RZ, R14 ;  /* 0x000000ffff037224 */ /* 0x000fe400078e000e */
[----:B------:R-:W-:Y:S01]  /*11b30*/  IMAD.MOV.U32 R6, RZ, RZ, R21 ;  /* 0x000000ffff067224 */ /* 0x000fe200078e0015 */
[C---:B--2---:R-:W-:Y:S01]  /*11b40*/  ISETP.GT.AND P3, PT, R4.reuse, R17, PT ;  /* 0x000000110400720c */ /* 0x044fe20003f64270 */
[----:B------:R-:W-:Y:S02]  /*11b50*/  VIADD R4, R4, 0xffffffff ;  /* 0xffffffff04047836 */ /* 0x000fe40000000000 */
[----:B------:R-:W-:Y:S01]  /*11b60*/  IMAD.MOV.U32 R17, RZ, RZ, R10 ;  /* 0x000000ffff117224 */ /* 0x000fe200078e000a */
[----:B-1----:R-:W-:-:S09]  /*11b70*/  NOP ;  /* 0x0000000000007918 */ /* 0x002fd20000000000 */
[----:B0-----:R-:W-:Y:S05]  /*11b80*/  @P3 BRA `(.L_x_1249) ;  /* 0xffffffcc00183947 */ /* 0x001fea000383ffff */
[----:B------:R-:W-:Y:S02]  /*11b90*/  IMAD.MOV.U32 R6, RZ, RZ, R21 ;  /* 0x000000ffff067224 */ /* 0x000fe400078e0015 */
[----:B------:R-:W-:Y:S02]  /*11ba0*/  IMAD.MOV.U32 R3, RZ, RZ, R14 ;  /* 0x000000ffff037224 */ /* 0x000fe400078e000e */
[----:B------:R-:W-:Y:S02]  /*11bb0*/  IMAD.MOV.U32 R17, RZ, RZ, R10 ;  /* 0x000000ffff117224 */ /* 0x000fe400078e000a */
[----:B------:R-:W-:-:S07]  /*11bc0*/  IMAD.MOV.U32 R22, RZ, RZ, R11 ;  /* 0x000000ffff167224 */ /* 0x000fce00078e000b */
.L_x_1231:
[----:B------:R-:W2:Y:S01]  /*11bd0*/  LDL R11, [R1+0x40] ;  /* 0x00004000010b7983 */ /* 0x000ea20000100800 */
[----:B------:R-:W0:Y:S03]  /*11be0*/  LDC R10, c[0x0][0x9e4] ;  /* 0x00027900ff0a7b82 */ /* 0x000e260000000800 */
[----:B------:R-:W2:Y:S04]  /*11bf0*/  LDL R8, [R1+0x30] ;  /* 0x0000300001087983 */ /* 0x000ea80000100800 */
[----:B------:R-:W3:Y:S01]  /*11c00*/  LDL.LU R9, [R1+0x34] ;  /* 0x0000340001097983 */ /* 0x000ee20000300800 */
[----:B0-----:R-:W-:Y:S02]  /*11c10*/  ISETP.GE.AND P5, PT, R10, 0x1, PT ;  /* 0x000000010a00780c */ /* 0x001fe40003fa6270 */
[----:B--2---:R-:W-:-:S05]  /*11c20*/  IADD3 R8, R8, 0xc0, -R11 ;  /* 0x000000c008087810 */ /* 0x004fca0007ffe80b */
[----:B---3--:R-:W-:-:S04]  /*11c30*/  IMAD R9, R9, 0xc0, R8 ;  /* 0x000000c009097824 */ /* 0x008fc800078e0208 */
[----:B------:R-:W-:Y:S02]  /*11c40*/  IMAD.IADD R20, R9, 0x1, -R20 ;  /* 0x0000000109147824 */ /* 0x000fe400078e0a14 */
[----:B------:R-:W-:Y:S05]  /*11c50*/  @!P5 BRA `(.L_x_1250) ;  /* 0x000000000048d947 */ /* 0x000fea0003800000 */
[----:B------:R-:W-:Y:S01]  /*11c60*/  IMAD.MOV.U32 R11, RZ, RZ, R9 ;  /* 0x000000ffff0b7224 */ /* 0x000fe200078e0009 */
[----:B------:R-:W-:Y:S04]  /*11c70*/  BSSY B0, `(.L_x_1251) ;  /* 0x000000e000007945 */ /* 0x000fe80003800000 */
        /* <DEDUP_REMOVED lines=9> */
.L_x_1252:
[----:B------:R-:W-:-:S13]  /*11d10*/  ISETP.NE.AND P2, PT, R10, 0x1, PT ;  /* 0x000000010a00780c */ /* 0x000fda0003f45270 */
[----:B------:R-:W0:Y:S02]  /*11d20*/  @P2 LDC.64 R8, c[0x0][0x9e8] ;  /* 0x00027a00ff082b82 */ /* 0x000e240000000a00 */
[----:B0-----:R-:W-:-:S05]  /*11d30*/  @P2 IMAD.HI.U32 R8, R11, R8, RZ ;  /* 0x000000080b082227 */ /* 0x001fca00078e00ff */
[----:B------:R-:W-:-:S07]  /*11d40*/  @P2 SHF.R.U32.HI R11, RZ, R9, R8 ;  /* 0x00000009ff0b2219 */ /* 0x000fce0000011608 */
.L_x_1253:
[----:B------:R-:W-:Y:S05]  /*11d50*/  BSYNC B0 ;  /* 0x0000000000007941 */ /* 0x000fea0003800000 */
.L_x_1251:
[----:B------:R-:W-:-:S05]  /*11d60*/  IMAD R11, R11, R10, RZ ;  /* 0x0000000a0b0b7224 */ /* 0x000fca00078e02ff */
[----:B------:R-:W-:-:S07]  /*11d70*/  VIMNMX R20, R20, R11, !PT ;  /* 0x0000000b14147248 */ /* 0x000fce0007fe0100 */
.L_x_1250:
[----:B------:R-:W2:Y:S01]  /*11d80*/  LDL R8, [R1+0x38] ;  /* 0x0000380001087983 */ /* 0x000ea20000100800 */
[----:B------:R-:W-:-:S05]  /*11d90*/  VIADD R20, R20, 0x7f ;  /* 0x0000007f14147836 */ /* 0x000fca0000000000 */
[----:B------:R-:W-:-:S04]  /*11da0*/  SHF.R.S32.HI R9, RZ, 0x1f, R20 ;  /* 0x0000001fff097819 */ /* 0x000fc80000011414 */
[----:B------:R-:W-:-:S04]  /*11db0*/  LEA.HI R9, R9, R20, RZ, 0x7 ;  /* 0x0000001409097211 */ /* 0x000fc800078f38ff */
[----:B------:R-:W-:-:S04]  /*11dc0*/  SHF.R.S32.HI R9, RZ, 0x7, R9 ;  /* 0x00000007ff097819 */ /* 0x000fc80000011409 */
[----:B--2---:R-:W-:-:S04]  /*11dd0*/  VIMNMX R142, R8, R9, !PT ;  /* 0x00000009088e7248 */ /* 0x004fc80007fe0100 */
[----:B------:R-:W-:-:S13]  /*11de0*/  ISETP.GE.AND P2, PT, R4, R142, PT ;  /* 0x0000008e0400720c */ /* 0x000fda0003f46270 */
[----:B------:R-:W-:Y:S05]  /*11df0*/  @!P2 BRA `(.L_x_1254) ;  /* 0x0000002000e0a947 */ /* 0x000fea0003800000 */
[----:B------:R-:W-:Y:S02]  /*11e00*/  IMAD.MOV.U32 R9, RZ, RZ, R6 ;  /* 0x000000ffff097224 */ /* 0x000fe400078e0006 */
[----:B------:R-:W-:Y:S02]  /*11e10*/  IMAD.MOV.U32 R8, RZ, RZ, R3 ;  /* 0x000000ffff087224 */ /* 0x000fe400078e0003 */
[----:B------:R-:W-:Y:S02]  /*11e20*/  IMAD.MOV.U32 R10, RZ, RZ, R22 ;  /* 0x000000ffff0a7224 */ /* 0x000fe400078e0016 */
[----:B------:R-:W-:-:S07]  /*11e30*/  IMAD.MOV.U32 R11, RZ, RZ, R17 ;  /* 0x000000ffff0b7224 */ /* 0x000fce00078e0011 */
.L_x_1264:
        /* <DEDUP_REMOVED lines=11> */
.L_x_1256:
[----:B------:R-:W-:Y:S01]  /*11ef0*/  IMAD R0, R17, 0x8, R2 ;  /* 0x0000000811007824 */ /* 0x000fe200078e0202 */
[----:B------:R-:W-:-:S04]  /*11f00*/  SHF.L.U32 R3, R22, 0x1f, RZ ;  /* 0x0000001f16037819 */ /* 0x000fc800000006ff */
[----:B------:R0:W1:Y:S01]  /*11f10*/  SYNCS.PHASECHK.TRANS64.TRYWAIT P3, [R0+URZ+0x2d830], R3 ;  /* 0x02d83003000075a7 */ /* 0x000062000806017f */
[----:B------:R-:W-:Y:S05]  /*11f20*/  @!P0 BRA `(.L_x_1257) ;  /* 0x0000000000048947 */ /* 0x000fea0003800000 */
[----:B------:R-:W-:Y:S01]  /*11f30*/  BPT.TRAP 0x1 ;  /* 0x000000040000795c */ /* 0x000fe20000300000 */
.L_x_1257:
[----:B------:R-:W-:Y:S04]  /*11f40*/  BSSY B0, `(.L_x_1255) ;  /* 0x0000004000007945 */ /* 0x000fe80003800000 */
[----:B-1----:R-:W-:Y:S05]  /*11f50*/  @P3 BRA `(.L_x_1258) ;  /* 0x0000000000083947 */ /* 0x002fea0003800000 */
[----:B------:R-:W1:Y:S02]  /*11f60*/  SYNCS.PHASECHK.TRANS64.TRYWAIT P3, [R0+URZ+0x2d830], R3 ;  /* 0x02d83003000075a7 */ /* 0x000e64000806017f */
[----:B-1----:R-:W-:Y:S05]  /*11f70*/  @!P3 BRA `(.L_x_1259) ;  /* 0x000000e40000b947 */ /* 0x002fea0003800000 */
.L_x_1258:
[----:B------:R-:W-:Y:S05]  /*11f80*/  BSYNC B0 ;  /* 0x0000000000007941 */ /* 0x000fea0003800000 */
.L_x_1255:
[----:B01----:R-:W2:Y:S01]  /*11f90*/  LDL R3, [R1+0x10] ;  /* 0x0000100001037983 */ /* 0x003ea20000100800 */
[----:B------:R-:W0:Y:S01]  /*11fa0*/  S2R R0, SR_TID.X ;  /* 0x0000000000007919 */ /* 0x000e220000002100 */
        /* <DEDUP_REMOVED lines=59> */
.L_x_1261:
[----:B------:R-:W-:Y:S01]  /*12360*/  SHF.L.U32 R0, R10, 0x1f, RZ ;  /* 0x0000001f0a007819 */ /* 0x000fe200000006ff */
[----:B------:R-:W-:-:S04]  /*12370*/  IMAD R3, R11, 0x8, R2 ;  /* 0x000000080b037824 */ /* 0x000fc800078e0202 */
[----:B------:R0:W1:Y:S01]  /*12380*/  SYNCS.PHASECHK.TRANS64.TRYWAIT P2, [R3+URZ+0x2d850], R0 ;  /* 0x02d85000030075a7 */ /* 0x000062000804017f */
[----:B------:R-:W-:Y:S05]  /*12390*/  @!P0 BRA `(.L_x_1262) ;  /* 0x0000000000048947 */ /* 0x000fea0003800000 */
[----:B------:R-:W-:Y:S01]  /*123a0*/  BPT.TRAP 0x1 ;  /* 0x000000040000795c */ /* 0x000fe20000300000 */
.L_x_1262:
[----:B-1----:R-:W-:Y:S05]  /*123b0*/  @P2 BRA `(.L_x_1260) ;  /* 0x0000000000082947 */ /* 0x002fea0003800000 */
[----:B------:R-:W1:Y:S02]  /*123c0*/  SYNCS.PHASECHK.TRANS64.TRYWAIT P2, [R3+URZ+0x2d850], R0 ;  /* 0x02d85000030075a7 */ /* 0x000e64000804017f */
[----:B-1----:R-:W-:Y:S05]  /*123d0*/  @!P2 BRA `(.L_x_1263) ;  /* 0x000000dc00fca947 */ /* 0x002fea0003800000 */
.L_x_1260:
[----:B------:R-:W2:Y:S01]  /*123e0*/  S2R R10, SR_TID.X ;  /* 0x00000000000a7919 */ /* 0x000ea20000002100 */
[----:B01----:R-:W-:Y:S01]  /*123f0*/  VIADD R0, R2, 0x400 ;  /* 0x0000040002007836 */ /* 0x003fe20000000000 */
[----:B------:R-:W-:Y:S05]  /*12400*/  WARPSYNC.ALL ;  /* 0x0000000000007948 */ /* 0x000fea0003800000 */
[----:B------:R-:W-:-:S04]  /*12410*/  SHF.R.U32.HI R0, RZ, 0x4, R0 ;  /* 0x00000004ff007819 */ /* 0x000fc80000011600 */
[----:B------:R-:W-:-:S04]  /*12420*/  LOP3.LUT R20, R0, 0x3fff, RZ, 0xc0, !PT ;  /* 0x00003fff00147812 */ /* 0x000fc800078ec0ff */
[----:B------:R-:W-:Y:S02]  /*12430*/  LOP3.LUT R20, R20, 0x2000000, RZ, 0xfc, !PT ;  /* 0x0200000014147812 */ /* 0x000fe400078efcff */
[----:B--2---:R-:W-:Y:S02]  /*12440*/  SHF.R.U32.HI R6, RZ, 0x7, R10 ;  /* 0x00000007ff067819 */ /* 0x004fe4000001160a */
[----:B------:R-:W-:-:S03]  /*12450*/  ISETP.GE.U32.AND P2, PT, R10, 0x180, PT ;  /* 0x000001800a00780c */ /* 0x000fc60003f46070 */
[----:B------:R-:W-:-:S05]  /*12460*/  VIADD R14, R6, 0x9 ;  /* 0x00000009060e7836 */ /* 0x000fca0000000000 */
[----:B------:R-:W-:Y:S02]  /*12470*/  SEL R14, R14, 0x9, !P2 ;  /* 0x000000090e0e7807 */ /* 0x000fe40005000000 */
[----:B------:R-:W-:Y:S01]  /*12480*/  FMNMX.FTZ R0, R24, R8, !PT ;  /* 0x0000000818007209 */ /* 0x000fe20007810000 */
[----:B------:R-:W2:Y:S01]  /*12490*/  LDL R143, [R1+0x14] ;  /* 0x00001400018f7983 */ /* 0x000ea20000100800 */
[----:B------:R-:W-:Y:S02]  /*124a0*/  IMAD R20, R11, 0x600, R20 ;  /* 0x000006000b147824 */ /* 0x000fe400078e0214 */
[----:B------:R-:W-:Y:S01]  /*124b0*/  FMNMX.FTZ R0, R25, R0, !PT ;  /* 0x0000000019007209 */ /* 0x000fe20007810000 */
[----:B------:R-:W-:Y:S02]  /*124c0*/  IMAD.MOV.U32 R21, RZ, RZ, -0x7fffffe0 ;  /* 0x80000020ff157424 */ /* 0x000fe400078e00ff */
[----:B------:R-:W-:Y:S01]  /*124d0*/  VIADD R140, R20, 0x40 ;  /* 0x00000040148c7836 */ /* 0x000fe20000000000 */
[----:B------:R-:W-:Y:S01]  /*124e0*/  FMNMX.FTZ R0, R28, R0, !PT ;  /* 0x000000001c007209 */ /* 0x000fe20007810000 */
[----:B------:R-:W-:Y:S01]  /*124f0*/  IMAD.MOV.U32 R141, RZ, RZ, -0x7fffffe0 ;  /* 0x80000020ff8d7424 */ /* 0x000fe200078e00ff */
[----:B------:R-:W-:-:S02]  /*12500*/  R2UR UR14, R20 ;  /* 0x00000000140e72ca */ /* 0x000fc400000e0000 */
[----:B------:R-:W-:Y:S02]  /*12510*/  FMNMX.FTZ R0, R29, R0, !PT ;  /* 0x000000001d007209 */ /* 0x000fe40007810000 */
[----:B------:R-:W-:Y:S01]  /*12520*/  R2UR UR18, R140 ;  /* 0x000000008c1272ca */ /* 0x000fe200000e0000 */
[----:B------:R-:W-:Y:S01]  /*12530*/  VIADD R140, R20, 0x80 ;  /* 0x00000080148c7836 */ /* 0x000fe20000000000 */
[----:B------:R-:W-:Y:S02]  /*12540*/  FMNMX.FTZ R0, R32, R0, !PT ;  /* 0x0000000020007209 */ /* 0x000fe40007810000 */
[----:B------:R-:W-:Y:S02]  /*12550*/  R2UR UR15, R21 ;  /* 0x00000000150f72ca */ /* 0x000fe400000e0000 */
[----:B------:R-:W-:Y:S02]  /*12560*/  FMNMX.FTZ R0, R33, R0, !PT ;  /* 0x0000000021007209 */ /* 0x000fe40007810000 */
[----:B------:R-:W-:Y:S01]  /*12570*/  R2UR UR22, R140 ;  /* 0x000000008c1672ca */ /* 0x000fe200000e0000 */
[----:B------:R-:W-:Y:S01]  /*12580*/  VIADD R140, R20, 0xc0 ;  /* 0x000000c0148c7836 */ /* 0x000fe20000000000 */
[----:B------:R-:W-:-:S02]  /*12590*/  FMNMX.FTZ R0, R36, R0, !PT ;  /* 0x0000000024007209 */ /* 0x000fc40007810000 */
[----:B------:R-:W-:Y:S02]  /*125a0*/  R2UR UR47, R21 ;  /* 0x00000000152f72ca */ /* 0x000fe400000e0000 */
[----:B------:R-:W-:Y:S02]  /*125b0*/  FMNMX.FTZ R0, R37, R0, !PT ;  /* 0x0000000025007209 */ /* 0x000fe40007810000 */
[----:B------:R-:W-:Y:S01]  /*125c0*/  R2UR UR26, R140 ;  /* 0x000000008c1a72ca */ /* 0x000fe200000e0000 */
[----:B------:R-:W-:Y:S01]  /*125d0*/  VIADD R140, R20, 0x100 ;  /* 0x00000100148c7836 */ /* 0x000fe20000000000 */
[----:B------:R-:W-:Y:S01]  /*125e0*/  FMNMX.FTZ R0, R40, R0, !PT ;  /* 0x0000000028007209 */ /* 0x000fe20007810000 */
[----:B------:R-:W-:Y:S01]  /*125f0*/  WARPGROUP.ARRIVE ;  /* 0x00000000000079c5 */ /* 0x000fe20000000000 */
[----:B------:R-:W-:Y:S02]  /*12600*/  R2UR UR19, R141 ;  /* 0x000000008d1372ca */ /* 0x000fe400000e0000 */
[----:B------:R-:W-:-:S02]  /*12610*/  FMNMX.FTZ R0, R41, R0, !PT ;  /* 0x0000000029007209 */ /* 0x000fc40007810000 */
[----:B------:R-:W-:Y:S01]  /*12620*/  R2UR UR30, R140 ;  /* 0x000000008c1e72ca */ /* 0x000fe200000e0000 */
[----:B------:R-:W-:Y:S01]  /*12630*/  VIADD R140, R20, 0x140 ;  /* 0x00000140148c7836 */ /* 0x000fe20000000000 */
[----:B------:R-:W-:Y:S02]  /*12640*/  FMNMX.FTZ R0, R44, R0, !PT ;  /* 0x000000002c007209 */ /* 0x000fe40007810000 */
[----:B------:R-:W-:Y:S02]  /*12650*/  R2UR UR23, R141 ;  /* 0x000000008d1772ca */ /* 0x000fe400000e0000 */
[----:B------:R-:W-:Y:S02]  /*12660*/  FMNMX.FTZ R0, R45, R0, !PT ;  /* 0x000000002d007209 */ /* 0x000fe40007810000 */
[----:B------:R-:W-:Y:S01]  /*12670*/  R2UR UR34, R140 ;  /* 0x000000008c2272ca */ /* 0x000fe200000e0000 */
[----:B------:R-:W-:Y:S01]  /*12680*/  VIADD R140, R20, 0x180 ;  /* 0x00000180148c7836 */ /* 0x000fe20000000000 */
[----:B------:R-:W-:Y:S01]  /*12690*/  FMNMX.FTZ R0, R48, R0, !PT ;  /* 0x0000000030007209 */ /* 0x000fe20007810000 */
[----:B------:R-:W-:Y:S01]  /*126a0*/  VIADD R20, R20, 0x1c0 ;  /* 0x000001c014147836 */ /* 0x000fe20000000000 */
[----:B------:R-:W-:-:S02]  /*126b0*/  R2UR UR27, R141 ;  /* 0x000000008d1b72ca */ /* 0x000fc400000e0000 */
[----:B------:R-:W-:Y:S02]  /*126c0*/  FMNMX.FTZ R0, R49, R0, !PT ;  /* 0x0000000031007209 */ /* 0x000fe40007810000 */
[----:B------:R-:W-:Y:S02]  /*126d0*/  R2UR UR46, R20 ;  /* 0x00000000142e72ca */ /* 0x000fe400000e0000 */
[----:B------:R-:W-:Y:S02]  /*126e0*/  FMNMX.FTZ R0, R52, R0, !PT ;  /* 0x0000000034007209 */ /* 0x000fe40007810000 */
[----:B------:R-:W-:Y:S02]  /*126f0*/  R2UR UR31, R141 ;  /* 0x000000008d1f72ca */ /* 0x000fe400000e0000 */
[----:B------:R-:W-:Y:S02]  /*12700*/  FMNMX.FTZ R0, R53, R0, !PT ;  /* 0x0000000035007209 */ /* 0x000fe40007810000 */
[----:B------:R-:W-:-:S02]  /*12710*/  R2UR UR35, R141 ;  /* 0x000000008d2372ca */ /* 0x000fc400000e0000 */
[----:B------:R-:W-:Y:S02]  /*12720*/  FMNMX.FTZ R0, R56, R0, !PT ;  /* 0x0000000038007209 */ /* 0x000fe40007810000 */
[----:B------:R-:W-:Y:S02]  /*12730*/  R2UR UR42, R140 ;  /* 0x000000008c2a72ca */ /* 0x000fe400000e0000 */
[----:B------:R-:W-:Y:S02]  /*12740*/  FMNMX.FTZ R0, R57, R0, !PT ;  /* 0x0000000039007209 */ /* 0x000fe40007810000 */
[----:B------:R-:W-:Y:S02]  /*12750*/  R2UR UR43, R141 ;  /* 0x000000008d2b72ca */ /* 0x000fe400000e0000 */
        /* <DEDUP_REMOVED lines=18> */
[----:B------:R-:W0:Y:S03]  /*12880*/  LDC R0, c[0x0][0x988] ;  /* 0x00026200ff007b82 */ /* 0x000e260000000800 */
[----:B------:R-:W-:-:S04]  /*12890*/  FADD.FTZ R6, -R3, R8 ;  /* 0x0000000803067221 */ /* 0x000fc80000010100 */
[-C--:B0-----:R-:W-:Y:S01]  /*128a0*/  FMUL.FTZ R6, R6, R0.reuse ;  /* 0x0000000006067220 */ /* 0x081fe20000410000 */
[----:B------:R-:W-:-:S03]  /*128b0*/  FMUL.FTZ R15, R3, R0 ;  /* 0x00000000030f7220 */ /* 0x000fc60000410000 */
        /* <DEDUP_REMOVED lines=9> */
[----:B0-----:R-:W-:Y:S01]  /*12950*/  FMNMX.FTZ R6, R26, R9, !PT ;  /* 0x000000091a067209 */ /* 0x001fe20007810000 */
[-CC-:B------:R-:W-:Y:S01]  /*12960*/  FFMA.FTZ R37, R37, R0.reuse, -R15.reuse ;  /* 0x0000000025257223 */ /* 0x180fe2000001080f */
[-CC-:B------:R-:W-:Y:S01]  /*12970*/  FFMA.FTZ R40, R40, R0.reuse, -R15.reuse ;  /* 0x0000000028287223 */ /* 0x180fe2000001080f */
[--C-:B------:R-:W-:Y:S01]  /*12980*/  FFMA.FTZ R41, R41, R0, -R15.reuse ;  /* 0x0000000029297223 */ /* 0x100fe2000001080f */
[----:B------:R-:W-:Y:S01]  /*12990*/  FMNMX.FTZ R6, R27, R6, !PT ;  /* 0x000000061b067209 */ /* 0x000fe20007810000 */
[-CC-:B------:R-:W-:Y:S01]  /*129a0*/  FFMA.FTZ R44, R44, R0.reuse, -R15.reuse ;  /* 0x000000002c2c7223 */ /* 0x180fe2000001080f */
[--C-:B------:R-:W-:Y:S01]  /*129b0*/  FFMA.FTZ R45, R45, R0, -R15.reuse ;  /* 0x000000002d2d7223 */ /* 0x100fe2000001080f */
[----:B------:R-:W0:Y:S01]  /*129c0*/  MUFU.EX2 R25, R25 ;  /* 0x0000001900197308 */ /* 0x000e220000000800 */
[----:B------:R-:W-:Y:S01]  /*129d0*/  FMNMX.FTZ R6, R30, R6, !PT ;  /* 0x000000061e067209 */ /* 0x000fe20007810000 */
[-CC-:B------:R-:W-:Y:S01]  /*129e0*/  FFMA.FTZ R48, R48, R0.reuse, -R15.reuse ;  /* 0x0000000030307223 */ /* 0x180fe2000001080f */
[-CC-:B------:R-:W-:Y:S01]  /*129f0*/  FFMA.FTZ R49, R49, R0.reuse, -R15.reuse ;  /* 0x0000000031317223 */ /* 0x180fe2000001080f */
[--C-:B------:R-:W-:Y:S01]  /*12a00*/  FFMA.FTZ R52, R52, R0, -R15.reuse ;  /* 0x0000000034347223 */ /* 0x100fe2000001080f */
[----:B------:R-:W-:Y:S01]  /*12a10*/  FMNMX.FTZ R6, R31, R6, !PT ;  /* 0x000000061f067209 */ /* 0x000fe20007810000 */
[-CC-:B------:R-:W-:Y:S01]  /*12a20*/  FFMA.FTZ R53, R53, R0.reuse, -R15.reuse ;  /* 0x0000000035357223 */ /* 0x180fe2000001080f */
[--C-:B------:R-:W-:Y:S01]  /*12a30*/  FFMA.FTZ R56, R56, R0, -R15.reuse ;  /* 0x0000000038387223 */ /* 0x100fe2000001080f */
[----:B------:R-:W3:Y:S01]  /*12a40*/  MUFU.EX2 R10, R28 ;  /* 0x0000001c000a7308 */ /* 0x000ee20000000800 */
[----:B------:R-:W-:Y:S01]  /*12a50*/  FMNMX.FTZ R6, R34, R6, !PT ;  /* 0x0000000622067209 */ /* 0x000fe20007810000 */
[----:B-1----:R-:W-:Y:S01]  /*12a60*/  FFMA.FTZ R5, R20, R5, R8 ;  /* 0x0000000514057223 */ /* 0x002fe20000010008 */
[-CC-:B------:R-:W-:Y:S01]  /*12a70*/  FFMA.FTZ R57, R57, R0.reuse, -R15.reuse ;  /* 0x0000000039397223 */ /* 0x180fe2000001080f */
[--C-:B------:R-:W-:Y:S01]  /*12a80*/  FFMA.FTZ R60, R60, R0, -R15.reuse ;  /* 0x000000003c3c7223 */ /* 0x100fe2000001080f */
[----:B------:R-:W-:Y:S01]  /*12a90*/  FMNMX.FTZ R6, R35, R6, !PT ;  /* 0x0000000623067209 */ /* 0x000fe20007810000 */
[-CC-:B------:R-:W-:Y:S01]  /*12aa0*/  FFMA.FTZ R61, R61, R0.reuse, -R15.reuse ;  /* 0x000000003d3d7223 */ /* 0x180fe2000001080f */
[----:B------:R-:W-:Y:S01]  /*12ab0*/  FFMA.FTZ R64, R64, R0, -R15 ;  /* 0x0000000040407223 */ /* 0x000fe2000001080f */
[----:B------:R-:W1:Y:S01]  /*12ac0*/  MUFU.EX2 R29, R29 ;  /* 0x0000001d001d7308 */ /* 0x000e620000000800 */
[----:B------:R-:W-:Y:S01]  /*12ad0*/  FMNMX.FTZ R6, R38, R6, !PT ;  /* 0x0000000626067209 */ /* 0x000fe20007810000 */
[C---:B0-----:R-:W-:Y:S01]  /*12ae0*/  FADD.FTZ R5, R25.reuse, R5 ;  /* 0x0000000519057221 */ /* 0x041fe20000010000 */
[----:B------:R-:W-:Y:S01]  /*12af0*/  F2FP.F16.F32.PACK_AB R8, R25, R8 ;  /* 0x000000081908723e */ /* 0x000fe200000000ff */
[--C-:B------:R-:W-:Y:S01]  /*12b00*/  FFMA.FTZ R65, R65, R0, -R15.reuse ;  /* 0x0000000041417223 */ /* 0x100fe2000001080f */
[----:B------:R-:W-:Y:S01]  /*12b10*/  FMNMX.FTZ R6, R39, R6, !PT ;  /* 0x0000000627067209 */ /* 0x000fe20007810000 */
[-CC-:B------:R-:W-:Y:S01]  /*12b20*/  FFMA.FTZ R68, R68, R0.reuse, -R15.reuse ;  /* 0x0000000044447223 */ /* 0x180fe2000001080f */
[-CC-:B------:R-:W-:Y:S01]  /*12b30*/  FFMA.FTZ R69, R69, R0.reuse, -R15.reuse ;  /* 0x0000000045457223 */ /* 0x180fe2000001080f */
[----:B------:R-:W-:Y:S01]  /*12b40*/  FFMA.FTZ R72, R72, R0, -R15 ;  /* 0x0000000048487223 */ /* 0x000fe2000001080f */
[----:B------:R-:W-:Y:S01]  /*12b50*/  FMNMX.FTZ R6, R42, R6, !PT ;  /* 0x000000062a067209 */ /* 0x000fe20007810000 */
[----:B---3--:R-:W-:Y:S01]  /*12b60*/  FADD.FTZ R5, R10, R5 ;  /* 0x000000050a057221 */ /* 0x008fe20000010000 */
[-CC-:B------:R-:W-:Y:S01]  /*12b70*/  FFMA.FTZ R73, R73, R0.reuse, -R15.reuse ;  /* 0x0000000049497223 */ /* 0x180fe2000001080f */
[--C-:B------:R-:W-:Y:S01]  /*12b80*/  FFMA.FTZ R76, R76, R0, -R15.reuse ;  /* 0x000000004c4c7223 */ /* 0x100fe2000001080f */
[----:B------:R-:W-:Y:S01]  /*12b90*/  FMNMX.FTZ R6, R43, R6, !PT ;  /* 0x000000062b067209 */ /* 0x000fe20007810000 */
[-CC-:B------:R-:W-:Y:S01]  /*12ba0*/  FFMA.FTZ R77, R77, R0.reuse, -R15.reuse ;  /* 0x000000004d4d7223 */ /* 0x180fe2000001080f */
[-CC-:B------:R-:W-:Y:S01]  /*12bb0*/  FFMA.FTZ R80, R80, R0.reuse, -R15.reuse ;  /* 0x0000000050507223 */ /* 0x180fe2000001080f */
[----:B------:R-:W-:Y:S01]  /*12bc0*/  FFMA.FTZ R81, R81, R0, -R15 ;  /* 0x0000000051517223 */ /* 0x000fe2000001080f */
[----:B------:R-:W-:Y:S01]  /*12bd0*/  FMNMX.FTZ R6, R46, R6, !PT ;  /* 0x000000062e067209 */ /* 0x000fe20007810000 */
[C---:B-1----:R-:W-:Y:S01]  /*12be0*/  FADD.FTZ R5, R29.reuse, R5 ;  /* 0x000000051d057221 */ /* 0x042fe20000010000 */
[----:B------:R-:W-:Y:S01]  /*12bf0*/  F2FP.F16.F32.PACK_AB R10, R29, R10 ;  /* 0x0000000a1d0a723e */ /* 0x000fe200000000ff */
[--C-:B------:R-:W-:Y:S01]  /*12c00*/  FFMA.FTZ R84, R84, R0, -R15.reuse ;  /* 0x0000000054547223 */ /* 0x100fe2000001080f */
[----:B------:R-:W-:Y:S01]  /*12c10*/  FMNMX.FTZ R6, R47, R6, !PT ;  /* 0x000000062f067209 */ /* 0x000fe20007810000 */
[----:B------:R-:W-:-:S02]  /*12c20*/  FFMA.FTZ R15, R85, R0, -R15 ;  /* 0x00000000550f7223 */ /* 0x000fc4000001080f */
[----:B------:R-:W3:Y:S01]  /*12c30*/  LDL R85, [R1+0x28] ;  /* 0x0000280001557983 */ /* 0x000ee20000100800 */
        /* <DEDUP_REMOVED lines=9> */
[----:B--2---:R-:W-:Y:S02]  /*12cd0*/  LOP3.LUT R24, R143, 0x10000, RZ, 0xfc, !PT ;  /* 0x000100008f187812 */ /* 0x004fe400078efcff */
        /* <DEDUP_REMOVED lines=14> */
[----:B------:R-:W-:Y:S02]  /*12dc0*/  R2UR UR12, R24 ;  /* 0x00000000180c72ca */ /* 0x000fe400000e0000 */
[----:B0-----:R-:W-:-:S05]  /*12dd0*/  FMNMX.FTZ R6, R6, R21, !PT ;  /* 0x0000001506067209 */ /* 0x001fca0007810000 */
[----:B------:R-:W-:-:S04]  /*12de0*/  FMUL.FTZ R25, R6, R0 ;  /* 0x0000000006197220 */ /* 0x000fc80000410000 */
        /* <DEDUP_REMOVED lines=32> */
[----:B------:R-:W-:-:S05]  /*12ff0*/  IMAD.MOV.U32 R25, RZ, RZ, 0x40000040 ;  /* 0x40000040ff197424 */ /* 0x000fca00078e00ff */
[----:B------:R-:W-:-:S13]  /*13000*/  R2UR UR13, R25 ;  /* 0x00000000190d72ca */ /* 0x000fda00000e0000 */
[----:B------:R-:W-:Y:S01]  /*13010*/  HGMMA.64x96x16.F32 R88, gdesc[UR12].tnspB, R88, gsb0 ;  /* 0x416000000c5879f0 */ /* 0x000fe20008000858 */
[----:B------:R-:W-:Y:S02]  /*13020*/  VIADD R26, R24, 0x2 ;  /* 0x00000002181a7836 */ /* 0x000fe40000000000 */
[----:B------:R-:W-:-:S03]  /*13030*/  IMAD.MOV.U32 R27, RZ, RZ, 0x40000040 ;  /* 0x40000040ff1b7424 */ /* 0x000fc600078e00ff */
[----:B------:R-:W-:Y:S02]  /*13040*/  R2UR UR16, R26 ;  /* 0x000000001a1072ca */ /* 0x000fe400000e0000 */
[----:B------:R-:W-:Y:S01]  /*13050*/  R2UR UR17, R27 ;  /* 0x000000001b1172ca */ /* 0x000fe200000e0000 */
[----:B------:R-:W-:Y:S01]  /*13060*/  VIADD R26, R24, 0x4 ;  /* 0x00000004181a7836 */ /* 0x000fe20000000000 */
[----:B------:R-:W-:Y:S02]  /*13070*/  WARPGROUP.DEPBAR.LE gsb0, 0x0 ;  /* 0x00008000000079c5 */ /* 0x000fe40000010000 */
[----:B------:R-:W-:-:S09]  /*13080*/  WARPGROUP.ARRIVE ;  /* 0x00000000000079c5 */ /* 0x000fd20000000000 */
[----:B------:R-:W-:Y:S01]  /*13090*/  HGMMA.64x96x16.F32 R88, gdesc[UR16].tnspB, R88, gsb0 ;  /* 0x41600000105879f0 */ /* 0x000fe20008000858 */
[----:B------:R-:W-:Y:S02]  /*130a0*/  R2UR UR20, R26 ;  /* 0x000000001a1472ca */ /* 0x000fe400000e0000 */
[C---:B------:R-:W-:Y:S01]  /*130b0*/  R2UR UR21, R27.reuse ;  /* 0x000000001b1572ca */ /* 0x040fe200000e0000 */
[----:B------:R-:W-:Y:S01]  /*130c0*/  VIADD R26, R24, 0x6 ;  /* 0x00000006181a7836 */ /* 0x000fe20000000000 */
[----:B------:R-:W-:-:S04]  /*130d0*/  R2UR UR25, R27 ;  /* 0x000000001b1972ca */ /* 0x000fc800000e0000 */
[----:B------:R-:W-:Y:S01]  /*130e0*/  R2UR UR24, R26 ;  /* 0x000000001a1872ca */ /* 0x000fe200000e0000 */
[----:B------:R-:W-:Y:S02]  /*130f0*/  WARPGROUP.DEPBAR.LE gsb0, 0x0 ;  /* 0x00008000000079c5 */ /* 0x000fe40000010000 */
[----:B------:R-:W-:-:S06]  /*13100*/  WARPGROUP.ARRIVE ;  /* 0x00000000000079c5 */ /* 0x000fcc0000000000 */
[----:B------:R-:W-:Y:S01]  /*13110*/  HGMMA.64x96x16.F32 R88, gdesc[UR20].tnspB, R88, gsb0 ;  /* 0x41600000145879f0 */ /* 0x000fe20008000858 */
        /* <DEDUP_REMOVED lines=18> */
[----:B------:R-:W-:Y:S02]  /*13240*/  VIADD R24, R24, 0x606 ;  /* 0x0000060618187836 */ /* 0x000fe40000000000 */
[----:B------:R-:W-:-:S03]  /*13250*/  IMAD.MOV.U32 R25, RZ, RZ, 0x40000040 ;  /* 0x40000040ff197424 */ /* 0x000fc600078e00ff */
[----:B------:R-:W-:Y:S02]  /*13260*/  R2UR UR44, R24 ;  /* 0x00000000182c72ca */ /* 0x000fe400000e0000 */
[----:B------:R-:W-:Y:S01]  /*13270*/  R2UR UR45, R25 ;  /* 0x00000000192d72ca */ /* 0x000fe200000e0000 */
[----:B------:R-:W-:Y:S02]  /*13280*/  WARPGROUP.DEPBAR.LE gsb0, 0x0 ;  /* 0x00008000000079c5 */ /* 0x000fe40000010000 */
[----:B------:R-:W-:-:S06]  /*13290*/  WARPGROUP.ARRIVE ;  /* 0x00000000000079c5 */ /* 0x000fcc0000000000 */
[----:B------:R-:W-:Y:S01]  /*132a0*/  HGMMA.64x96x16.F32 R88, gdesc[UR40].tnspB, R88, gsb0 ;  /* 0x41600000285879f0 */ /* 0x000fe20008000858 */
[----:B------:R-:W-:-:S04]  /*132b0*/  FADD.FTZ R9, -R6, R9 ;  /* 0x0000000906097221 */ /* 0x000fc80000010100 */
[----:B------:R-:W-:Y:S01]  /*132c0*/  FMUL.FTZ R9, R9, R0 ;  /* 0x0000000009097220 */ /* 0x000fe20000410000 */
[----:B------:R-:W-:Y:S01]  /*132d0*/  MUFU.EX2 R28, R28 ;  /* 0x0000001c001c7308 */ /* 0x000fe20000000800 */
[----:B------:R-:W-:Y:S02]  /*132e0*/  WARPGROUP.DEPBAR.LE gsb0, 0x0 ;  /* 0x00008000000079c5 */ /* 0x000fe40000010000 */
[----:B------:R-:W-:-:S06]  /*132f0*/  WARPGROUP.ARRIVE ;  /* 0x00000000000079c5 */ /* 0x000fcc0000000000 */
[----:B------:R-:W-:Y:S01]  /*13300*/  HGMMA.64x96x16.F32 R88, gdesc[UR44].tnspB, R88, gsb0 ;  /* 0x416000002c5879f0 */ /* 0x000fe20008000858 */
[----:B------:R-:W-:Y:S08]  /*13310*/  MUFU.EX2 R29, R9 ;  /* 0x00000009001d7308 */ /* 0x000ff00000000800 */
[----:B------:R0:W1:Y:S08]  /*13320*/  MUFU.EX2 R9, R21 ;  /* 0x0000001500097308 */ /* 0x0000700000000800 */
[----:B------:R-:W2:Y:S01]  /*13330*/  MUFU.EX2 R30, R30 ;  /* 0x0000001e001e7308 */ /* 0x000ea20000000800 */
[----:B0-----:R-:W-:-:S07]  /*13340*/  @!P1 IMAD R21, R17, 0x8, R2 ;  /* 0x0000000811159824 */ /* 0x001fce00078e0202 */
[----:B------:R-:W0:Y:S01]  /*13350*/  MUFU.EX2 R31, R31 ;  /* 0x0000001f001f7308 */ /* 0x000e220000000800 */
[----:B------:R-:W-:Y:S02]  /*13360*/  @!P1 VIADD R21, R21, 0x2d840 ;  /* 0x0002d84015159836 */ /* 0x000fe40000000000 */
[----:B-1----:R-:W-:Y:S01]  /*13370*/  FFMA.FTZ R7, R29, R7, R9 ;  /* 0x000000071d077223 */ /* 0x002fe20000010009 */
[C---:B------:R-:W-:Y:S02]  /*13380*/  F2FP.F16.F32.PACK_AB R9, R28.reuse, R9 ;  /* 0x000000091c09723e */ /* 0x040fe400000000ff */
[----:B------:R-:W-:Y:S02]  /*13390*/  @!P1 PRMT R21, RZ, 0x654, R21 ;  /* 0x00000654ff159816 */ /* 0x000fe40000000015 */
[----:B------:R-:W-:Y:S01]  /*133a0*/  MUFU.EX2 R33, R33 ;  /* 0x0000002100217308 */ /* 0x000fe20000000800 */
[----:B------:R-:W-:-:S04]  /*133b0*/  FADD.FTZ R7, R28, R7 ;  /* 0x000000071c077221 */ /* 0x000fc80000010000 */
[----:B--2---:R-:W-:-:S04]  /*133c0*/  FADD.FTZ R7, R30, R7 ;  /* 0x000000071e077221 */ /* 0x004fc80000010000 */
[----:B0-----:R-:W-:Y:S01]  /*133d0*/  FADD.FTZ R7, R31, R7 ;  /* 0x000000071f077221 */ /* 0x001fe20000010000 */
[----:B------:R-:W-:Y:S02]  /*133e0*/  WARPGROUP.DEPBAR.LE gsb0, 0x0 ;  /* 0x00008000000079c5 */ /* 0x000fe40000010000 */
[----:B------:R0:W-:Y:S06]  /*133f0*/  BAR.ARV R14, 0x100 ;  /* 0x0004000e0000751d */ /* 0x0001ec0000002000 */
[----:B------:R-:W-:Y:S01]  /*13400*/  @!P1 SYNCS.ARRIVE.TRANS64.RED.A1T0 RZ, [R21+URZ], RZ ;  /* 0x000000ff15ff99a7 */ /* 0x000fe2000810043f */
[----:B0-----:R-:W-:-:S04]  /*13410*/  @!P1 IMAD R14, R11, 0x8, R2 ;  /* 0x000000080b0e9824 */ /* 0x001fc800078e0202 */
[----:B------:R-:W-:Y:S01]  /*13420*/  @!P1 VIADD R14, R14, 0x2d860 ;  /* 0x0002d8600e0e9836 */ /* 0x000fe20000000000 */
[----:B------:R-:W-:-:S04]  /*13430*/  F2FP.F16.F32.PACK_AB R11, R31, R30 ;  /* 0x0000001e1f0b723e */ /* 0x000fc800000000ff */
[----:B------:R-:W-:-:S04]  /*13440*/  @!P1 PRMT R14, RZ, 0x654, R14 ;  /* 0x00000654ff0e9816 */ /* 0x000fc8000000000e */
[----:B------:R0:W-:Y:S01]  /*13450*/  @!P1 SYNCS.ARRIVE.TRANS64.RED.A1T0 RZ, [R14+URZ], RZ ;  /* 0x000000ff0eff99a7 */ /* 0x0001e2000810043f */
[----:B------:R1:W-:Y:S01]  /*13460*/  STSM.16.M88.4 [R137+0x21800], R8 ;  /* 0x0218000889007844 */ /* 0x0003e20000000200 */
[----:B0-----:R-:W-:Y:S08]  /*13470*/  MUFU.EX2 R14, R35 ;  /* 0x00000023000e7308 */ /* 0x001ff00000000800 */
[----:B-1----:R-:W0:Y:S08]  /*13480*/  MUFU.EX2 R8, R32 ;  /* 0x0000002000087308 */ /* 0x002e300000000800 */
[----:B------:R-:W1:Y:S08]  /*13490*/  MUFU.EX2 R9, R34 ;  /* 0x0000002200097308 */ /* 0x000e700000000800 */
[----:B------:R-:W2:Y:S01]  /*134a0*/  MUFU.EX2 R10, R36 ;  /* 0x00000024000a7308 */ /* 0x000ea20000000800 */
[----:B0-----:R-:W-:-:S04]  /*134b0*/  FADD.FTZ R5, R8, R5 ;  /* 0x0000000508057221 */ /* 0x001fc80000010000 */
[----:B------:R-:W-:Y:S01]  /*134c0*/  FADD.FTZ R5, R33, R5 ;  /* 0x0000000521057221 */ /* 0x000fe20000010000 */
[----:B-1----:R-:W-:-:S03]  /*134d0*/  FADD.FTZ R21, R9, R7 ;  /* 0x0000000709157221 */ /* 0x002fc60000010000 */
[----:B--2---:R-:W-:Y:S01]  /*134e0*/  FADD.FTZ R7, R10, R5 ;  /* 0x000000050a077221 */ /* 0x004fe20000010000 */
[----:B------:R-:W-:Y:S02]  /*134f0*/  FADD.FTZ R5, R14, R21 ;  /* 0x000000150e057221 */ /* 0x000fe40000010000 */
[----:B------:R-:W2:Y:S01]  /*13500*/  LDL R21, [R1+0x2c] ;  /* 0x00002c0001157983 */ /* 0x000ea20000100800 */
[----:B------:R-:W0:Y:S08]  /*13510*/  MUFU.EX2 R37, R37 ;  /* 0x0000002500257308 */ /* 0x000e300000000800 */
[----:B------:R-:W1:Y:S08]  /*13520*/  MUFU.EX2 R11, R38 ;  /* 0x00000026000b7308 */ /* 0x000e700000000800 */
[----:B------:R-:W4:Y:S08]  /*13530*/  MUFU.EX2 R24, R40 ;  /* 0x0000002800187308 */ /* 0x000f300000000800 */
[----:B------:R-:W5:Y:S08]  /*13540*/  MUFU.EX2 R39, R39 ;  /* 0x0000002700277308 */ /* 0x000f700000000800 */
[----:B------:R-:W3:Y:S08]  /*13550*/  MUFU.EX2 R41, R41 ;  /* 0x0000002900297308 */ /* 0x000ef00000000800 */
[----:B------:R-:W3:Y:S01]  /*13560*/  MUFU.EX2 R25, R42 ;  /* 0x0000002a00197308 */ /* 0x000ee20000000800 */
[----:B0-----:R-:W-:Y:S01]  /*13570*/  FADD.FTZ R7, R37, R7 ;  /* 0x0000000725077221 */ /* 0x001fe20000010000 */
[----:B-1----:R-:W-:-:S06]  /*13580*/  FADD.FTZ R5, R11, R5 ;  /* 0x000000050b057221 */ /* 0x002fcc0000010000 */
[----:B------:R-:W0:Y:S08]  /*13590*/  MUFU.EX2 R26, R44 ;  /* 0x0000002c001a7308 */ /* 0x000e300000000800 */
[----:B------:R-:W1:Y:S01]  /*135a0*/  MUFU.EX2 R43, R43 ;  /* 0x0000002b002b7308 */ /* 0x000e620000000800 */
[----:B----4-:R-:W-:Y:S01]  /*135b0*/  FADD.FTZ R7, R24, R7 ;  /* 0x0000000718077221 */ /* 0x010fe20000010000 */
[----:B-----5:R-:W-:-:S06]  /*135c0*/  FADD.FTZ R5, R39, R5 ;  /* 0x0000000527057221 */ /* 0x020fcc0000010000 */
[----:B------:R-:W4:Y:S08]  /*135d0*/  MUFU.EX2 R45, R45 ;  /* 0x0000002d002d7308 */ /* 0x000f300000000800 */
[----:B------:R-:W5:Y:S01]  /*135e0*/  MUFU.EX2 R27, R46 ;  /* 0x0000002e001b7308 */ /* 0x000f620000000800 */
[----:B---3--:R-:W-:Y:S01]  /*135f0*/  FADD.FTZ R7, R41, R7 ;  /* 0x0000000729077221 */ /* 0x008fe20000010000 */
[----:B------:R-:W-:-:S06]  /*13600*/  FADD.FTZ R5, R25, R5 ;  /* 0x0000000519057221 */ /* 0x000fcc0000010000 */
        /* <DEDUP_REMOVED lines=30> */
[----:B------:R-:W-:Y:S01]  /*137f0*/  F2FP.F16.F32.PACK_AB R9, R14, R9 ;  /* 0x000000090e09723e */ /* 0x000fe200000000ff */
[----:B----4-:R-:W-:-:S06]  /*13800*/  FADD.FTZ R7, R57, R7 ;  /* 0x0000000739077221 */ /* 0x010fcc0000010000 */
[----:B------:R-:W4:Y:S01]  /*13810*/  MUFU.EX2 R64, R64 ;  /* 0x0000004000407308 */ /* 0x000f220000000800 */
[----:B-----5:R-:W-:-:S07]  /*13820*/  FADD.FTZ R14, R58, R5 ;  /* 0x000000053a0e7221 */ /* 0x020fce0000010000 */
        /* <DEDUP_REMOVED lines=15> */
[----:B------:R-:W3:Y:S01]  /*13920*/  MUFU.EX2 R71, R71 ;  /* 0x0000004700477308 */ /* 0x000ee20000000800 */
[----:B0-----:R-:W-:Y:S01]  /*13930*/  FADD.FTZ R28, R68, R7 ;  /* 0x00000007441c7221 */ /* 0x001fe20000010000 */
[----:B------:R-:W-:Y:S01]  /*13940*/  F2FP.F16.F32.PACK_AB R8, R33, R8 ;  /* 0x000000082108723e */ /* 0x000fe200000000ff */
[----:B-1----:R-:W-:-:S05]  /*13950*/  FADD.FTZ R5, R67, R14 ;  /* 0x0000000e43057221 */ /* 0x002fca0000010000 */
[----:B------:R-:W0:Y:S01]  /*13960*/  MUFU.EX2 R72, R72 ;  /* 0x0000004800487308 */ /* 0x000e220000000800 */
[----:B------:R-:W-:Y:S02]  /*13970*/  F2FP.F16.F32.PACK_AB R10, R37, R10 ;  /* 0x0000000a250a723e */ /* 0x000fe400000000ff */
[----:B------:R-:W-:-:S05]  /*13980*/  F2FP.F16.F32.PACK_AB R11, R39, R11 ;  /* 0x0000000b270b723e */ /* 0x000fca00000000ff */
[----:B------:R-:W-:Y:S01]  /*13990*/  MUFU.EX2 R74, R74 ;  /* 0x0000004a004a7308 */ /* 0x000fe20000000800 */
[----:B----4-:R-:W-:Y:S01]  /*139a0*/  FADD.FTZ R7, R69, R28 ;  /* 0x0000001c45077221 */ /* 0x010fe20000010000 */
[----:B-----5:R-:W-:-:S06]  /*139b0*/  FADD.FTZ R28, R70, R5 ;  /* 0x00000005461c7221 */ /* 0x020fcc0000010000 */
[----:B------:R-:W1:Y:S01]  /*139c0*/  MUFU.EX2 R73, R73 ;  /* 0x0000004900497308 */ /* 0x000e620000000800 */
[----:B------:R4:W-:Y:S01]  /*139d0*/  STSM.16.M88.4 [R85], R8 ;  /* 0x0000000855007844 */ /* 0x0009e20000000200 */
[----:B------:R-:W-:-:S06]  /*139e0*/  F2FP.F16.F32.PACK_AB R24, R41, R24 ;  /* 0x000000182918723e */ /* 0x000fcc00000000ff */
[----:B------:R-:W5:Y:S01]  /*139f0*/  MUFU.EX2 R75, R75 ;  /* 0x0000004b004b7308 */ /* 0x000f620000000800 */
[----:B------:R-:W-:Y:S02]  /*13a00*/  F2FP.F16.F32.PACK_AB R25, R43, R25 ;  /* 0x000000192b19723e */ /* 0x000fe400000000ff */
[----:B------:R-:W-:Y:S02]  /*13a10*/  F2FP.F16.F32.PACK_AB R26, R45, R26 ;  /* 0x0000001a2d1a723e */ /* 0x000fe400000000ff */
[----:B------:R-:W-:-:S03]  /*13a20*/  F2FP.F16.F32.PACK_AB R27, R47, R27 ;  /* 0x0000001b2f1b723e */ /* 0x000fc600000000ff */
[----:B------:R-:W2:Y:S01]  /*13a30*/  MUFU.EX2 R76, R76 ;  /* 0x0000004c004c7308 */ /* 0x000ea20000000800 */
[----:B----4-:R-:W-:Y:S02]  /*13a40*/  F2FP.F16.F32.PACK_AB R8, R49, R48 ;  /* 0x000000303108723e */ /* 0x010fe400000000ff */
[----:B------:R-:W-:Y:S02]  /*13a50*/  F2FP.F16.F32.PACK_AB R9, R51, R50 ;  /* 0x000000323309723e */ /* 0x000fe400000000ff */
[----:B------:R-:W-:-:S03]  /*13a60*/  F2FP.F16.F32.PACK_AB R10, R53, R52 ;  /* 0x00000034350a723e */ /* 0x000fc600000000ff */
[----:B------:R-:W4:Y:S01]  /*13a70*/  MUFU.EX2 R78, R78 ;  /* 0x0000004e004e7308 */ /* 0x000f220000000800 */
[----:B------:R-:W-:Y:S01]  /*13a80*/  F2FP.F16.F32.PACK_AB R11, R55, R54 ;  /* 0x00000036370b723e */ /* 0x000fe200000000ff */
[----:B---3--:R-:W-:Y:S01]  /*13a90*/  FADD.FTZ R5, R71, R28 ;  /* 0x0000001c47057221 */ /* 0x008fe20000010000 */
[----:B------:R-:W-:Y:S05]  /*13aa0*/  STSM.16.M88.4 [R139], R24 ;  /* 0x000000188b007844 */ /* 0x000fea0000000200 */
[----:B------:R-:W3:Y:S01]  /*13ab0*/  MUFU.EX2 R77, R77 ;  /* 0x0000004d004d7308 */ /* 0x000ee20000000800 */
[----:B------:R5:W-:Y:S01]  /*13ac0*/  STSM.16.M88.4 [R138], R8 ;  /* 0x000000088a007844 */ /* 0x000be20000000200 */
[----:B0-----:R-:W-:-:S06]  /*13ad0*/  FADD.FTZ R30, R72, R7 ;  /* 0x00000007481e7221 */ /* 0x001fcc0000010000 */
[----:B------:R-:W0:Y:S01]  /*13ae0*/  MUFU.EX2 R79, R79 ;  /* 0x0000004f004f7308 */ /* 0x000e220000000800 */
[----:B-1----:R-:W-:-:S07]  /*13af0*/  FADD.FTZ R7, R73, R30 ;  /* 0x0000001e49077221 */ /* 0x002fce0000010000 */
[----:B------:R-:W1:Y:S01]  /*13b00*/  MUFU.EX2 R36, R80 ;  /* 0x0000005000247308 */ /* 0x000e620000000800 */
[----:B-----5:R-:W-:-:S07]  /*13b10*/  FADD.FTZ R10, R74, R5 ;  /* 0x000000054a0a7221 */ /* 0x020fce0000010000 */
[----:B------:R-:W5:Y:S01]  /*13b20*/  MUFU.EX2 R37, R82 ;  /* 0x0000005200257308 */ /* 0x000f620000000800 */
[----:B------:R-:W-:-:S07]  /*13b30*/  FADD.FTZ R5, R75, R10 ;  /* 0x0000000a4b057221 */ /* 0x000fce0000010000 */
[----:B------:R-:W5:Y:S08]  /*13b40*/  MUFU.EX2 R81, R81 ;  /* 0x0000005100517308 */ /* 0x000f700000000800 */
[----:B------:R-:W-:Y:S08]  /*13b50*/  MUFU.EX2 R84, R84 ;  /* 0x0000005400547308 */ /* 0x000ff00000000800 */
[----:B------:R-:W-:Y:S08]  /*13b60*/  MUFU.EX2 R15, R15 ;  /* 0x0000000f000f7308 */ /* 0x000ff00000000800 */
[----:B------:R-:W5:Y:S08]  /*13b70*/  MUFU.EX2 R14, R83 ;  /* 0x00000053000e7308 */ /* 0x000f700000000800 */
[----:B------:R-:W-:Y:S08]  /*13b80*/  MUFU.EX2 R86, R86 ;  /* 0x0000005600567308 */ /* 0x000ff00000000800 */
[----:B------:R-:W5:Y:S01]  /*13b90*/  MUFU.EX2 R87, R87 ;  /* 0x0000005700577308 */ /* 0x000f620000000800 */
[----:B--2---:R-:W-:Y:S01]  /*13ba0*/  FADD.FTZ R24, R76, R7 ;  /* 0x000000074c187221 */ /* 0x004fe20000010000 */
[----:B----4-:R-:W-:Y:S01]  /*13bb0*/  FADD.FTZ R26, R78, R5 ;  /* 0x000000054e1a7221 */ /* 0x010fe20000010000 */
[----:B------:R-:W-:-:S02]  /*13bc0*/  F2FP.F16.F32.PACK_AB R32, R57, R32 ;  /* 0x000000203920723e */ /* 0x000fc400000000ff */
[----:B---3--:R-:W-:Y:S01]  /*13bd0*/  FADD.FTZ R7, R77, R24 ;  /* 0x000000184d077221 */ /* 0x008fe20000010000 */
[----:B0-----:R-:W-:Y:S01]  /*13be0*/  FADD.FTZ R28, R79, R26 ;  /* 0x0000001a4f1c7221 */ /* 0x001fe20000010000 */
[----:B------:R-:W-:Y:S02]  /*13bf0*/  F2FP.F16.F32.PACK_AB R33, R59, R58 ;  /* 0x0000003a3b21723e */ /* 0x000fe400000000ff */
[----:B------:R-:W-:Y:S02]  /*13c00*/  F2FP.F16.F32.PACK_AB R34, R61, R60 ;  /* 0x0000003c3d22723e */ /* 0x000fe400000000ff */
[----:B------:R-:W-:Y:S01]  /*13c10*/  F2FP.F16.F32.PACK_AB R35, R63, R35 ;  /* 0x000000233f23723e */ /* 0x000fe200000000ff */
[----:B-1----:R-:W-:Y:S01]  /*13c20*/  FADD.FTZ R30, R36, R7 ;  /* 0x00000007241e7221 */ /* 0x002fe20000010000 */
[----:B------:R-:W-:Y:S01]  /*13c30*/  F2FP.F16.F32.PACK_AB R8, R65, R64 ;  /* 0x000000404108723e */ /* 0x000fe200000000ff */
[----:B-----5:R-:W-:Y:S01]  /*13c40*/  FADD.FTZ R5, R37, R28 ;  /* 0x0000001c25057221 */ /* 0x020fe20000010000 */
[----:B------:R-:W-:-:S02]  /*13c50*/  F2FP.F16.F32.PACK_AB R9, R67, R66 ;  /* 0x000000424309723e */ /* 0x000fc400000000ff */
[----:B------:R-:W-:Y:S02]  /*13c60*/  F2FP.F16.F32.PACK_AB R10, R69, R68 ;  /* 0x00000044450a723e */ /* 0x000fe400000000ff */
        /* <DEDUP_REMOVED lines=8> */
[----:B------:R-:W-:Y:S01]  /*13cf0*/  F2FP.F16.F32.PACK_AB R39, R87, R86 ;  /* 0x000000565727723e */ /* 0x000fe200000000ff */
[----:B------:R-:W-:Y:S04]  /*13d00*/  STSM.16.M88.4 [R137+0x27800], R32 ;  /* 0x0278002089007844 */ /* 0x000fe80000000200 */
[----:B------:R0:W-:Y:S04]  /*13d10*/  STSM.16.M88.4 [R21], R8 ;  /* 0x0000000815007844 */ /* 0x0001e80000000200 */
[----:B------:R1:W-:Y:S04]  /*13d20*/  STSM.16.M88.4 [R139+0x6000], R24 ;  /* 0x006000188b007844 */ /* 0x0003e80000000200 */
[----:B------:R1:W-:Y:S01]  /*13d30*/  STSM.16.M88.4 [R138+0x6000], R36 ;  /* 0x006000248a007844 */ /* 0x0003e20000000200 */
[----:B------:R-:W-:Y:S01]  /*13d40*/  @!PT LDS RZ, [RZ] ;  /* 0x00000000fffff984 */ /* 0x000fe20000000800 */
[----:B------:R-:W-:Y:S01]  /*13d50*/  @!PT LDS RZ, [RZ] ;  /* 0x00000000fffff984 */ /* 0x000fe20000000800 */
[----:B------:R-:W-:Y:S01]  /*13d60*/  @!PT LDS RZ, [RZ] ;  /* 0x00000000fffff984 */ /* 0x000fe20000000800 */
[----:B------:R-:W-:Y:S01]  /*13d70*/  @!PT LDS RZ, [RZ] ;  /* 0x00000000fffff984 */ /* 0x000fe20000000800 */
[----:B------:R2:W-:Y:S06]  /*13d80*/  MEMBAR.ALL.CTA ;  /* 0x0000000000007992 */ /* 0x0005ec0000008000 */
[----:B--2---:R-:W2:Y:S01]  /*13d90*/  FENCE.VIEW.ASYNC.S ;  /* 0x00000000000073c6 */ /* 0x004ea20000000000 */
[----:B------:R-:W-:Y:S01]  /*13da0*/  ISETP.GT.AND P2, PT, R4, R142, PT ;  /* 0x0000008e0400720c */ /* 0x000fe20003f44270 */
[----:B------:R-:W-:-:S04]  /*13db0*/  FADD.FTZ R7, R81, R30 ;  /* 0x0000001e51077221 */ /* 0x000fc80000010000 */
[----:B------:R-:W-:Y:S01]  /*13dc0*/  FADD.FTZ R28, R84, R7 ;  /* 0x00000007541c7221 */ /* 0x000fe20000010000 */
[----:B------:R-:W-:-:S04]  /*13dd0*/  FADD.FTZ R7, R14, R5 ;  /* 0x000000050e077221 */ /* 0x000fc80000010000 */
        /* <DEDUP_REMOVED lines=27> */
[----:B------:R-:W-:-:S02]  /*13f90*/  VIADD R4, R4, 0xffffffff ;  /* 0xffffffff04047836 */ /* 0x000fc40000000000 */
        /* <DEDUP_REMOVED lines=26> */
[----:B------:R-:W-:Y:S02]  /*14140*/  IMAD.MOV.U32 R9, RZ, RZ, R6 ;  /* 0x000000ffff097224 */ /* 0x000fe400078e0006 */
[----:B------:R-:W-:Y:S01]  /*14150*/  IMAD.MOV.U32 R8, RZ, RZ, R3 ;  /* 0x000000ffff087224 */ /* 0x000fe200078e0003 */
[----:B--2---:R-:W-:Y:S01]  /*14160*/  NOP ;  /* 0x0000000000007918 */ /* 0x004fe20000000000 */
[----:B-1----:R-:W-:Y:S05]  /*14170*/  @P2 BRA `(.L_x_1264) ;  /* 0xffffffdc00302947 */ /* 0x002fea000383ffff */
.L_x_1254:
[----:B------:R-:W2:Y:S02]  /*14180*/  LDL R8, [R1+0x38] ;  /* 0x0000380001087983 */ /* 0x000ea40000100800 */
[----:B--2---:R-:W-:-:S13]  /*14190*/  ISETP.GE.AND P2, PT, R4, R8, PT ;  /* 0x000000080400720c */ /* 0x004fda0003f46270 */
[----:B------:R-:W-:Y:S05]  /*141a0*/  @!P2 BRA `(.L_x_1265) ;  /* 0x000000340014a947 */ /* 0x000fea0003800000 */
[----:B------:R-:W2:Y:S04]  /*141b0*/  LDL R9, [R1+0x40] ;  /* 0x0000400001097983 */ /* 0x000ea80000100800 */
[----:B------:R-:W2:Y:S04]  /*141c0*/  LDL R8, [R1+0x30] ;  /* 0x0000300001087983 */ /* 0x000ea80000100800 */
[----:B------:R-:W3:Y:S01]  /*141d0*/  LDL R11, [R1+0x4] ;  /* 0x00000400010b7983 */ /* 0x000ee20000100800 */
[----:B------:R-:W-:Y:S02]  /*141e0*/  IMAD.MOV.U32 R20, RZ, RZ, R22 ;  /* 0x000000ffff147224 */ /* 0x000fe400078e0016 */
[----:B------:R-:W-:-:S02]  /*141f0*/  IMAD.MOV.U32 R14, RZ, RZ, R17 ;  /* 0x000000ffff0e7224 */ /* 0x000fc400078e0011 */
[----:B--2---:R-:W-:Y:S02]  /*14200*/  IMAD.IADD R0, R8, 0x1, -R9 ;  /* 0x0000000108007824 */ /* 0x004fe400078e0a09 */
[----:B------:R-:W-:Y:S02]  /*14210*/  IMAD.MOV.U32 R8, RZ, RZ, R6 ;  /* 0x000000ffff087224 */ /* 0x000fe400078e0006 */
[--C-:B------:R-:W-:Y:S02]  /*14220*/  IMAD.IADD R10, R155, 0x1, R0.reuse ;  /* 0x000000019b0a7824 */ /* 0x100fe400078e0200 */
[----:B---3--:R-:W-:Y:S02]  /*14230*/  IMAD.IADD R11, R11, 0x1, R0 ;  /* 0x000000010b0b7824 */ /* 0x008fe400078e0200 */
[----:B------:R-:W-:Y:S01]  /*14240*/  IMAD.MOV.U32 R9, RZ, RZ, R3 ;  /* 0x000000ffff097224 */ /* 0x000fe200078e0003 */
[----:B------:R-:W-:Y:S02]  /*14250*/  LOP3.LUT R142, RZ, R10, RZ, 0x33, !PT ;  /* 0x0000000aff8e7212 */ /* 0x000fe400078e33ff */
[----:B------:R-:W-:-:S07]  /*14260*/  LOP3.LUT R15, RZ, R11, RZ, 0x33, !PT ;  /* 0x0000000bff0f7212 */ /* 0x000fce00078e33ff */
.L_x_1283:
        /* <DEDUP_REMOVED lines=11> */
.L_x_1267:
[----:B------:R-:W-:Y:S01]  /*14320*/  IMAD R0, R17, 0x8, R2 ;  /* 0x0000000811007824 */ /* 0x000fe200078e0202 */
[----:B------:R-:W-:-:S04]  /*14330*/  SHF.L.U32 R3, R22, 0x1f, RZ ;  /* 0x0000001f16037819 */ /* 0x000fc800000006ff */
[----:B------:R0:W1:Y:S01]  /*14340*/  SYNCS.PHASECHK.TRANS64.TRYWAIT P3, [R0+URZ+0x2d830], R3 ;  /* 0x02d83003000075a7 */ /* 0x000062000806017f */
[----:B------:R-:W-:Y:S05]  /*14350*/  @!P0 BRA `(.L_x_1268) ;  /* 0x0000000000048947 */ /* 0x000fea0003800000 */
[----:B------:R-:W-:Y:S01]  /*14360*/  BPT.TRAP 0x1 ;  /* 0x000000040000795c */ /* 0x000fe20000300000 */
.L_x_1268:
[----:B------:R-:W-:Y:S04]  /*14370*/  BSSY B0, `(.L_x_1266) ;  /* 0x0000004000007945 */ /* 0x000fe80003800000 */
[----:B-1----:R-:W-:Y:S05]  /*14380*/  @P3 BRA `(.L_x_1269) ;  /* 0x0000000000083947 */ /* 0x002fea0003800000 */
[----:B------:R-:W1:Y:S02]  /*14390*/  SYNCS.PHASECHK.TRANS64.TRYWAIT P3, [R0+URZ+0x2d830], R3 ;  /* 0x02d83003000075a7 */ /* 0x000e64000806017f */
[----:B-1----:R-:W-:Y:S05]  /*143a0*/  @!P3 BRA `(.L_x_1270) ;  /* 0x000000c0001cb947 */ /* 0x002fea0003800000 */
.L_x_1269:
[----:B------:R-:W-:Y:S05]  /*143b0*/  BSYNC B0 ;  /* 0x0000000000007941 */ /* 0x000fea0003800000 */
.L_x_1266:
        /* <DEDUP_REMOVED lines=10> */
[----:B------:R-:W-:Y:S01]  /*14460*/  R2UR UR13, R13 ;  /* 0x000000000d0d72ca */ /* 0x000fe200000e0000 */
[----:B------:R-:W-:Y:S01]  /*14470*/  IMAD.MOV.U32 R31, RZ, RZ, -0x7fffffe0 ;  /* 0x80000020ff1f7424 */ /* 0x000fe200078e00ff */
[----:B------:R-:W-:Y:S02]  /*14480*/  R2UR UR19, R29 ;  /* 0x000000001d1372ca */ /* 0x000fe400000e0000 */
[----:B------:R-:W-:Y:S02]  /*14490*/  R2UR UR23, R27 ;  /* 0x000000001b1772ca */ /* 0x000fe400000e0000 */
[----:B------:R-:W-:-:S02]  /*144a0*/  R2UR UR27, R29 ;  /* 0x000000001d1b72ca */ /* 0x000fc400000e0000 */
[----:B------:R-:W-:Y:S02]  /*144b0*/  R2UR UR31, R31 ;  /* 0x000000001f1f72ca */ /* 0x000fe400000e0000 */
[----:B------:R-:W-:Y:S02]  /*144c0*/  R2UR UR35, R25 ;  /* 0x00000000192372ca */ /* 0x000fe400000e0000 */
[----:B------:R-:W-:Y:S02]  /*144d0*/  R2UR UR16, R152 ;  /* 0x00000000981072ca */ /* 0x000fe400000e0000 */
[----:B------:R-:W-:Y:S01]  /*144e0*/  R2UR UR17, R153 ;  /* 0x00000000991172ca */ /* 0x000fe200000e0000 */
[----:B------:R0:W-:Y:S01]  /*144f0*/  BAR.SYNC.DEFER_BLOCKING R0, 0x100 ;  /* 0x000400000000751d */ /* 0x0001e20000010000 */
[----:B--2---:R-:W-:-:S04]  /*14500*/  IMAD R24, R17, 0x600, R3 ;  /* 0x0000060011187824 */ /* 0x004fc800078e0203 */
[C---:B------:R-:W-:Y:S01]  /*14510*/  VIADD R28, R24.reuse, 0x2 ;  /* 0x00000002181c7836 */ /* 0x040fe20000000000 */
[C---:B------:R-:W-:Y:S01]  /*14520*/  R2UR UR14, R24.reuse ;  /* 0x00000000180e72ca */ /* 0x040fe200000e0000 */
[C---:B------:R-:W-:Y:S02]  /*14530*/  VIADD R26, R24.reuse, 0x200 ;  /* 0x00000200181a7836 */ /* 0x040fe40000000000 */
[----:B------:R-:W-:Y:S01]  /*14540*/  VIADD R30, R24, 0x400 ;  /* 0x00000400181e7836 */ /* 0x000fe20000000000 */
[----:B------:R-:W-:Y:S01]  /*14550*/  R2UR UR18, R28 ;  /* 0x000000001c1272ca */ /* 0x000fe200000e0000 */
[C---:B------:R-:W-:Y:S02]  /*14560*/  VIADD R28, R24.reuse, 0x202 ;  /* 0x00000202181c7836 */ /* 0x040fe40000000000 */
[----:B------:R-:W-:Y:S01]  /*14570*/  VIADD R24, R24, 0x402 ;  /* 0x0000040218187836 */ /* 0x000fe20000000000 */
[----:B------:R-:W-:Y:S02]  /*14580*/  R2UR UR22, R26 ;  /* 0x000000001a1672ca */ /* 0x000fe400000e0000 */
[----:B------:R-:W-:-:S02]  /*14590*/  R2UR UR26, R28 ;  /* 0x000000001c1a72ca */ /* 0x000fc400000e0000 */
[----:B------:R-:W-:Y:S02]  /*145a0*/  R2UR UR30, R30 ;  /* 0x000000001e1e72ca */ /* 0x000fe400000e0000 */
[----:B------:R-:W-:Y:S02]  /*145b0*/  R2UR UR34, R24 ;  /* 0x00000000182272ca */ /* 0x000fe400000e0000 */
[----:B------:R-:W-:-:S06]  /*145c0*/  WARPGROUP.ARRIVE ;  /* 0x00000000000079c5 */ /* 0x000fcc0000000000 */
[----:B------:R-:W-:Y:S01]  /*145d0*/  HGMMA.64x128x16.F32 R24, gdesc[UR12], RZ, !UPT, gsb0 ;  /* 0x01e000000c1879f0 */ /* 0x000fe2000c0008ff */
        /* <DEDUP_REMOVED lines=27> */
.L_x_1272:
[----:B------:R-:W-:Y:S01]  /*14790*/  SHF.L.U32 R0, R20, 0x1f, RZ ;  /* 0x0000001f14007819 */ /* 0x000fe200000006ff */
[----:B------:R-:W-:-:S04]  /*147a0*/  IMAD R3, R14, 0x8, R2 ;  /* 0x000000080e037824 */ /* 0x000fc800078e0202 */
[----:B------:R0:W1:Y:S01]  /*147b0*/  SYNCS.PHASECHK.TRANS64.TRYWAIT P2, [R3+URZ+0x2d850], R0 ;  /* 0x02d85000030075a7 */ /* 0x000062000804017f */
[----:B------:R-:W-:Y:S05]  /*147c0*/  @!P0 BRA `(.L_x_1273) ;  /* 0x0000000000048947 */ /* 0x000fea0003800000 */
[----:B------:R-:W-:Y:S01]  /*147d0*/  BPT.TRAP 0x1 ;  /* 0x000000040000795c */ /* 0x000fe20000300000 */
.L_x_1273:
[----:B-1----:R-:W-:Y:S05]  /*147e0*/  @P2 BRA `(.L_x_1271) ;  /* 0x0000000000082947 */ /* 0x002fea0003800000 */
[----:B------:R-:W1:Y:S02]  /*147f0*/  SYNCS.PHASECHK.TRANS64.TRYWAIT P2, [R3+URZ+0x2d850], R0 ;  /* 0x02d85000030075a7 */ /* 0x000e64000804017f */
[----:B-1----:R-:W-:Y:S05]  /*14800*/  @!P2 BRA `(.L_x_1274) ;  /* 0x000000bc0018a947 */ /* 0x002fea0003800000 */
.L_x_1271:
[----:B------:R-:W2:Y:S01]  /*14810*/  LDL R6, [R1+0x14] ;  /* 0x0000140001067983 */ /* 0x000ea20000100800 */
[----:B01----:R-:W-:Y:S01]  /*14820*/  VIADD R0, R2, 0x400 ;  /* 0x0000040002007836 */ /* 0x003fe20000000000 */
[----:B------:R-:W-:Y:S05]  /*14830*/  WARPSYNC.ALL ;  /* 0x0000000000007948 */ /* 0x000fea0003800000 */
[----:B------:R-:W-:Y:S01]  /*14840*/  SHF.R.U32.HI R0, RZ, 0x4, R0 ;  /* 0x00000004ff007819 */ /* 0x000fe20000011600 */
[----:B------:R-:W-:Y:S01]  /*14850*/  IMAD.MOV.U32 R21, RZ, RZ, -0x7fffffe0 ;  /* 0x80000020ff157424 */ /* 0x000fe200078e00ff */
[----:B------:R-:W3:Y:S01]  /*14860*/  LDL R143, [R1+0x30] ;  /* 0x00003000018f7983 */ /* 0x000ee20000100800 */
[----:B------:R-:W-:Y:S01]  /*14870*/  IMAD.MOV.U32 R141, RZ, RZ, -0x7fffffe0 ;  /* 0x80000020ff8d7424 */ /* 0x000fe200078e00ff */
[----:B------:R-:W-:-:S02]  /*14880*/  LOP3.LUT R0, R0, 0x3fff, RZ, 0xc0, !PT ;  /* 0x00003fff00007812 */ /* 0x000fc400078ec0ff */
[C---:B------:R-:W-:Y:S02]  /*14890*/  R2UR UR15, R21.reuse ;  /* 0x00000000150f72ca */ /* 0x040fe400000e0000 */
[----:B------:R-:W-:Y:S02]  /*148a0*/  LOP3.LUT R0, R0, 0x2000000, RZ, 0xfc, !PT ;  /* 0x0200000000007812 */ /* 0x000fe400078efcff */
[----:B------:R-:W-:Y:S01]  /*148b0*/  R2UR UR47, R21 ;  /* 0x00000000152f72ca */ /* 0x000fe200000e0000 */
[----:B------:R-:W-:Y:S01]  /*148c0*/  WARPGROUP.ARRIVE ;  /* 0x00000000000079c5 */ /* 0x000fe20000000000 */
[C---:B------:R-:W-:Y:S01]  /*148d0*/  R2UR UR19, R141.reuse ;  /* 0x000000008d1372ca */ /* 0x040fe200000e0000 */
[----:B------:R-:W-:Y:S01]  /*148e0*/  IMAD R20, R14, 0x600, R0 ;  /* 0x000006000e147824 */ /* 0x000fe200078e0200 */
[C---:B------:R-:W-:Y:S02]  /*148f0*/  R2UR UR23, R141.reuse ;  /* 0x000000008d1772ca */ /* 0x040fe400000e0000 */
[----:B------:R-:W-:Y:S01]  /*14900*/  R2UR UR27, R141 ;  /* 0x000000008d1b72ca */ /* 0x000fe200000e0000 */
[C---:B------:R-:W-:Y:S01]  /*14910*/  VIADD R140, R20.reuse, 0x40 ;  /* 0x00000040148c7836 */ /* 0x040fe20000000000 */
[----:B------:R-:W-:-:S02]  /*14920*/  R2UR UR14, R20 ;  /* 0x00000000140e72ca */ /* 0x000fc400000e0000 */
[C---:B------:R-:W-:Y:S02]  /*14930*/  R2UR UR31, R141.reuse ;  /* 0x000000008d1f72ca */ /* 0x040fe400000e0000 */
[----:B------:R-:W-:Y:S01]  /*14940*/  R2UR UR18, R140 ;  /* 0x000000008c1272ca */ /* 0x000fe200000e0000 */
[----:B------:R-:W-:Y:S01]  /*14950*/  VIADD R140, R20, 0x80 ;  /* 0x00000080148c7836 */ /* 0x000fe20000000000 */
[C---:B------:R-:W-:Y:S02]  /*14960*/  R2UR UR35, R141.reuse ;  /* 0x000000008d2372ca */ /* 0x040fe400000e0000 */
[----:B------:R-:W-:Y:S02]  /*14970*/  R2UR UR43, R141 ;  /* 0x000000008d2b72ca */ /* 0x000fe400000e0000 */
[----:B------:R-:W-:Y:S01]  /*14980*/  R2UR UR22, R140 ;  /* 0x000000008c1672ca */ /* 0x000fe200000e0000 */
[----:B------:R-:W-:-:S05]  /*14990*/  VIADD R140, R20, 0xc0 ;  /* 0x000000c0148c7836 */ /* 0x000fca0000000000 */
[----:B------:R-:W-:Y:S01]  /*149a0*/  R2UR UR26, R140 ;  /* 0x000000008c1a72ca */ /* 0x000fe200000e0000 */
[----:B------:R-:W-:-:S05]  /*149b0*/  VIADD R140, R20, 0x100 ;  /* 0x00000100148c7836 */ /* 0x000fca0000000000 */
[----:B------:R-:W-:Y:S01]  /*149c0*/  R2UR UR30, R140 ;  /* 0x000000008c1e72ca */ /* 0x000fe200000e0000 */
[----:B------:R-:W-:-:S05]  /*149d0*/  VIADD R140, R20, 0x140 ;  /* 0x00000140148c7836 */ /* 0x000fca0000000000 */
[----:B------:R-:W-:Y:S01]  /*149e0*/  R2UR UR34, R140 ;  /* 0x000000008c2272ca */ /* 0x000fe200000e0000 */
[C---:B------:R-:W-:Y:S02]  /*149f0*/  VIADD R140, R20.reuse, 0x180 ;  /* 0x00000180148c7836 */ /* 0x040fe40000000000 */
[----:B------:R-:W-:Y:S02]  /*14a00*/  VIADD R20, R20, 0x1c0 ;  /* 0x000001c014147836 */ /* 0x000fe40000000000 */
[----:B------:R-:W-:Y:S01]  /*14a10*/  IMAD.MOV.U32 R21, RZ, RZ, 0x40000040 ;  /* 0x40000040ff157424 */ /* 0x000fe200078e00ff */
[----:B------:R-:W-:Y:S02]  /*14a20*/  R2UR UR42, R140 ;  /* 0x000000008c2a72ca */ /* 0x000fe400000e0000 */
[----:B------:R-:W-:Y:S02]  /*14a30*/  R2UR UR46, R20 ;  /* 0x00000000142e72ca */ /* 0x000fe400000e0000 */
[----:B------:R-:W-:Y:S01]  /*14a40*/  R2UR UR13, R21 ;  /* 0x00000000150d72ca */ /* 0x000fe200000e0000 */
[----:B------:R-:W-:-:S05]  /*14a50*/  IMAD.MOV.U32 R141, RZ, RZ, 0x40000040 ;  /* 0x40000040ff8d7424 */ /* 0x000fca00078e00ff */
[----:B------:R-:W-:Y:S01]  /*14a60*/  R2UR UR17, R141 ;  /* 0x000000008d1172ca */ /* 0x000fe200000e0000 */
[----:B------:R-:W-:-:S05]  /*14a70*/  IMAD.MOV.U32 R141, RZ, RZ, 0x40000040 ;  /* 0x40000040ff8d7424 */ /* 0x000fca00078e00ff */
[----:B------:R-:W-:Y:S02]  /*14a80*/  R2UR UR21, R141 ;  /* 0x000000008d1572ca */ /* 0x000fe400000e0000 */
[----:B--2---:R-:W-:Y:S01]  /*14a90*/  LOP3.LUT R20, R6, 0x10000, RZ, 0xfc, !PT ;  /* 0x0001000006147812 */ /* 0x004fe200078efcff */
[----:B------:R-:W-:Y:S01]  /*14aa0*/  IMAD.MOV.U32 R141, RZ, RZ, 0x40000040 ;  /* 0x40000040ff8d7424 */ /* 0x000fe200078e00ff */
[----:B------:R-:W2:Y:S02]  /*14ab0*/  LDL R6, [R1+0x40] ;  /* 0x0000400001067983 */ /* 0x000ea40000100800 */
[----:B------:R-:W-:-:S13]  /*14ac0*/  R2UR UR12, R20 ;  /* 0x00000000140c72ca */ /* 0x000fda00000e0000 */
[----:B------:R-:W-:Y:S01]  /*14ad0*/  HGMMA.64x96x16.F32 R88, gdesc[UR12].tnspB, R88, gsb0 ;  /* 0x416000000c5879f0 */ /* 0x000fe20008000858 */
[----:B------:R-:W-:-:S05]  /*14ae0*/  VIADD R140, R20, 0x2 ;  /* 0x00000002148c7836 */ /* 0x000fca0000000000 */
[----:B------:R-:W-:Y:S01]  /*14af0*/  R2UR UR16, R140 ;  /* 0x000000008c1072ca */ /* 0x000fe200000e0000 */
[----:B------:R-:W-:Y:S01]  /*14b00*/  VIADD R140, R20, 0x4 ;  /* 0x00000004148c7836 */ /* 0x000fe20000000000 */
[----:B------:R-:W-:Y:S02]  /*14b10*/  WARPGROUP.DEPBAR.LE gsb0, 0x0 ;  /* 0x00008000000079c5 */ /* 0x000fe40000010000 */
[----:B------:R-:W-:-:S09]  /*14b20*/  WARPGROUP.ARRIVE ;  /* 0x00000000000079c5 */ /* 0x000fd20000000000 */
[----:B------:R-:W-:Y:S01]  /*14b30*/  HGMMA.64x96x16.F32 R88, gdesc[UR16].tnspB, R88, gsb0 ;  /* 0x41600000105879f0 */ /* 0x000fe20008000858 */
[----:B------:R-:W-:Y:S01]  /*14b40*/  R2UR UR20, R140 ;  /* 0x000000008c1472ca */ /* 0x000fe200000e0000 */
        /* <DEDUP_REMOVED lines=33> */
[----:B------:R-:W-:Y:S03]  /*14d60*/  HGMMA.64x96x16.F32 R88, gdesc[UR40].tnspB, R88, gsb0 ;  /* 0x41600000285879f0 */ /* 0x000fe60008000858 */
[----:B------:R-:W0:Y:S01]  /*14d70*/  S2R R154, SR_TID.X ;  /* 0x00000000009a7919 */ /* 0x000e220000002100 */
[----:B------:R-:W-:Y:S01]  /*14d80*/  IMAD.SHL.U32 R141, R4, 0x80, RZ ;  /* 0x00000080048d7824 */ /* 0x000fe200078e00ff */
[----:B------:R-:W-:Y:S02]  /*14d90*/  WARPGROUP.DEPBAR.LE gsb0, 0x0 ;  /* 0x00008000000079c5 */ /* 0x000fe40000010000 */
[----:B------:R-:W-:-:S06]  /*14da0*/  WARPGROUP.ARRIVE ;  /* 0x00000000000079c5 */ /* 0x000fcc0000000000 */
[----:B------:R-:W-:Y:S01]  /*14db0*/  HGMMA.64x96x16.F32 R88, gdesc[UR44].tnspB, R88, gsb0 ;  /* 0x416000002c5879f0 */ /* 0x000fe20008000858 */
[----:B0-----:R-:W-:Y:S02]  /*14dc0*/  SHF.R.U32.HI R0, RZ, 0x7, R154 ;  /* 0x00000007ff007819 */ /* 0x001fe4000001169a */
[----:B------:R-:W-:-:S03]  /*14dd0*/  ISETP.GE.U32.AND P2, PT, R154, 0x180, PT ;  /* 0x000001809a00780c */ /* 0x000fc60003f46070 */
[----:B------:R-:W-:-:S05]  /*14de0*/  VIADD R0, R0, 0x9 ;  /* 0x0000000900007836 */ /* 0x000fca0000000000 */
[----:B------:R-:W-:Y:S01]  /*14df0*/  SEL R0, R0, 0x9, !P2 ;  /* 0x0000000900007807 */ /* 0x000fe20005000000 */
[----:B------:R-:W-:Y:S01]  /*14e00*/  @!P1 IMAD R3, R17, 0x8, R2 ;  /* 0x0000000811039824 */ /* 0x000fe200078e0202 */
[----:B------:R-:W-:-:S03]  /*14e10*/  ULOP3.LUT UR10, URZ, UR7, URZ, 0x33, !UPT ;  /* 0x000000073f0a7292 */ /* 0x000fc6000f8e333f */
[----:B------:R-:W-:-:S05]  /*14e20*/  @!P1 VIADD R3, R3, 0x2d840 ;  /* 0x0002d84003039836 */ /* 0x000fca0000000000 */
[----:B------:R-:W-:Y:S01]  /*14e30*/  @!P1 PRMT R3, RZ, 0x654, R3 ;  /* 0x00000654ff039816 */ /* 0x000fe20000000003 */
[----:B------:R-:W-:Y:S02]  /*14e40*/  WARPGROUP.DEPBAR.LE gsb0, 0x0 ;  /* 0x00008000000079c5 */ /* 0x000fe40000010000 */
[----:B------:R3:W-:Y:S06]  /*14e50*/  BAR.ARV R0, 0x100 ;  /* 0x000400000000751d */ /* 0x0007ec0000002000 */
[----:B------:R0:W-:Y:S01]  /*14e60*/  @!P1 SYNCS.ARRIVE.TRANS64.RED.A1T0 RZ, [R3+URZ], RZ ;  /* 0x000000ff03ff99a7 */ /* 0x0001e2000810043f */
[----:B---3--:R-:W-:-:S05]  /*14e70*/  IADD3 R0, R143, 0x1, -R141 ;  /* 0x000000018f007810 */ /* 0x008fca0007ffe88d */
[----:B--2---:R-:W-:-:S04]  /*14e80*/  IMAD.IADD R0, R0, 0x1, -R6 ;  /* 0x0000000100007824 */ /* 0x004fc800078e0a06 */
[----:B------:R-:W-:-:S04]  /*14e90*/  IMAD R6, R136, -0x2, R0 ;  /* 0xfffffffe88067824 */ /* 0x000fc800078e0200 */
[C---:B------:R-:W-:Y:S02]  /*14ea0*/  VIADD R140, R6.reuse, UR8 ;  /* 0x00000008068c7c36 */ /* 0x040fe40008000000 */
[----:B------:R-:W-:Y:S02]  /*14eb0*/  VIADD R6, R6, UR10 ;  /* 0x0000000a06067c36 */ /* 0x000fe40008000000 */
[C---:B0-----:R-:W-:Y:S02]  /*14ec0*/  IMAD.IADD R3, R155.reuse, 0x1, R140 ;  /* 0x000000019b037824 */ /* 0x041fe400078e028c */
        /* <DEDUP_REMOVED lines=13> */
.L_x_1277:
[----:B------:R-:W-:-:S05]  /*14fa0*/  IMAD.U32 R143, RZ, RZ, UR5 ;  /* 0x00000005ff8f7e24 */ /* 0x000fca000f8e00ff */
[----:B------:R-:W-:-:S13]  /*14fb0*/  ISETP.NE.AND P2, PT, R143, 0x1, PT ;  /* 0x000000018f00780c */ /* 0x000fda0003f45270 */
[----:B------:R-:W0:Y:S02]  /*14fc0*/  @P2 LDC.64 R20, c[0x0][0x9e8] ;  /* 0x00027a00ff142b82 */ /* 0x000e240000000a00 */
[----:B0-----:R-:W-:-:S04]  /*14fd0*/  @P2 IMAD.HI.U32 R154, R10, R20, RZ ;  /* 0x000000140a9a2227 */ /* 0x001fc800078e00ff */
[----:B------:R-:W-:Y:S01]  /*14fe0*/  IMAD.MOV.U32 R20, RZ, RZ, R10 ;  /* 0x000000ffff147224 */ /* 0x000fe200078e000a */
[----:B------:R-:W-:-:S07]  /*14ff0*/  @P2 SHF.R.U32.HI R20, RZ, R21, R154 ;  /* 0x00000015ff142219 */ /* 0x000fce000001169a */
.L_x_1278:
[----:B------:R-:W-:Y:S05]  /*15000*/  BSYNC B0 ;  /* 0x0000000000007941 */ /* 0x000fea0003800000 */
.L_x_1276:
[----:B------:R-:W-:-:S04]  /*15010*/  IMAD R20, R20, R143, -R141 ;  /* 0x0000008f14147224 */ /* 0x000fc800078e0a8d */
[----:B------:R-:W-:-:S05]  /*15020*/  IMAD R20, R136, -0x2, R20 ;  /* 0xfffffffe88147824 */ /* 0x000fca00078e0214 */
[----:B------:R-:W-:Y:S02]  /*15030*/  VIMNMX R0, R0, R20, !PT ;  /* 0x0000001400007248 */ /* 0x000fe40007fe0100 */
[----:B------:R-:W-:-:S07]  /*15040*/  VIADDMNMX R3, R20, R143, R3, PT ;  /* 0x0000008f14037246 */ /* 0x000fce0003800103 */
.L_x_1275:
        /* <DEDUP_REMOVED lines=112> */
.L_x_1281:
[----:B------:R-:W-:Y:S02]  /*15750*/  IMAD.U32 R0, RZ, RZ, UR5 ;  /* 0x00000005ff007e24 */ /* 0x000fe4000f8e00ff */
[----:B------:R-:W-:-:S03]  /*15760*/  IMAD.MOV.U32 R3, RZ, RZ, R11 ;  /* 0x000000ffff037224 */ /* 0x000fc600078e000b */
[----:B------:R-:W-:-:S13]  /*15770*/  ISETP.NE.AND P3, PT, R0, 0x1, PT ;  /* 0x000000010000780c */ /* 0x000fda0003f65270 */
[----:B------:R-:W0:Y:S02]  /*15780*/  @P3 LDC.64 R20, c[0x0][0x9e8] ;  /* 0x00027a00ff143b82 */ /* 0x000e240000000a00 */
[----:B0-----:R-:W-:-:S05]  /*15790*/  @P3 IMAD.HI.U32 R20, R11, R20, RZ ;  /* 0x000000140b143227 */ /* 0x001fca00078e00ff */
[----:B------:R-:W-:-:S07]  /*157a0*/  @P3 SHF.R.U32.HI R3, RZ, R21, R20 ;  /* 0x00000015ff033219 */ /* 0x000fce0000011614 */
.L_x_1282:
[----:B------:R-:W-:Y:S05]  /*157b0*/  BSYNC B0 ;  /* 0x0000000000007941 */ /* 0x000fea0003800000 */
.L_x_1280:
[----:B------:R-:W-:-:S04]  /*157c0*/  IMAD R141, R3, R0, -R141 ;  /* 0x00000000038d7224 */ /* 0x000fc800078e0a8d */
[----:B------:R-:W-:-:S05]  /*157d0*/  IMAD R141, R136, -0x2, R141 ;  /* 0xfffffffe888d7824 */ /* 0x000fca00078e028d */
[----:B------:R-:W-:Y:S02]  /*157e0*/  VIMNMX R6, R6, R141, !PT ;  /* 0x0000008d06067248 */ /* 0x000fe40007fe0100 */
[----:B------:R-:W-:-:S07]  /*157f0*/  VIADDMNMX R140, R141, R0, R140, PT ;  /* 0x000000008d8c7246 */ /* 0x000fce000380018c */
.L_x_1279:
        /* <DEDUP_REMOVED lines=67> */
[C---:B------:R-:W-:Y:S01]  /*15c30*/  ISETP.GT.AND P4, PT, R6.reuse, 0x11, P2 ;  /* 0x000000110600780c */ /* 0x040fe20001784270 */
        /* <DEDUP_REMOVED lines=9> */
[----:B------:R-:W-:Y:S01]  /*15cd0*/  FSEL R34, R34, -INF , !P3 ;  /* 0xff80000022227808 */ /* 0x000fe20005800000 */
[-C--:B------:R-:W-:Y:S01]  /*15ce0*/  FFMA.FTZ R44, R44, R0.reuse, -R9 ;  /* 0x000000002c2c7223 */ /* 0x080fe20000010809 */
[C---:B------:R-:W-:Y:S01]  /*15cf0*/  ISETP.GT.AND P4, PT, R6.reuse, 0x19, P2 ;  /* 0x000000190600780c */ /* 0x040fe20001784270 */
[----:B------:R-:W-:Y:S01]  /*15d00*/  MUFU.EX2 R33, R33 ;  /* 0x0000002100217308 */ /* 0x000fe20000000800 */
[----:B------:R-:W-:Y:S01]  /*15d10*/  ISETP.GT.AND P3, PT, R6, 0x18, P2 ;  /* 0x000000180600780c */ /* 0x000fe20001764270 */
[----:B-1----:R-:W-:Y:S01]  /*15d20*/  FADD.FTZ R5, R25, R5 ;  /* 0x0000000519057221 */ /* 0x002fe20000010000 */
[C---:B------:R-:W-:Y:S01]  /*15d30*/  ISETP.LT.OR P4, PT, R140.reuse, 0x1a, P4 ;  /* 0x0000001a8c00780c */ /* 0x040fe20002781670 */
[-CC-:B------:R-:W-:Y:S01]  /*15d40*/  FFMA.FTZ R45, R45, R0.reuse, -R9.reuse ;  /* 0x000000002d2d7223 */ /* 0x180fe20000010809 */
[----:B------:R-:W-:Y:S01]  /*15d50*/  ISETP.LT.OR P3, PT, R140, 0x19, P3 ;  /* 0x000000198c00780c */ /* 0x000fe20001f61670 */
[-CC-:B------:R-:W-:Y:S01]  /*15d60*/  FFMA.FTZ R48, R48, R0.reuse, -R9.reuse ;  /* 0x0000000030307223 */ /* 0x180fe20000010809 */
[----:B------:R-:W-:Y:S01]  /*15d70*/  FSEL R39, R39, -INF , !P4 ;  /* 0xff80000027277808 */ /* 0x000fe20006000000 */
[----:B------:R-:W-:Y:S01]  /*15d80*/  MUFU.EX2 R37, R37 ;  /* 0x0000002500257308 */ /* 0x000fe20000000800 */
        /* <DEDUP_REMOVED lines=9> */
[-CC-:B------:R-:W-:Y:S01]  /*15e20*/  FFMA.FTZ R56, R56, R0.reuse, -R9.reuse ;  /* 0x0000000038387223 */ /* 0x180fe20000010809 */
[----:B------:R-:W-:Y:S01]  /*15e30*/  FSEL R43, R43, -INF , !P4 ;  /* 0xff8000002b2b7808 */ /* 0x000fe20006000000 */
[-CC-:B------:R-:W-:Y:S01]  /*15e40*/  FFMA.FTZ R57, R57, R0.reuse, -R9.reuse ;  /* 0x0000000039397223 */ /* 0x180fe20000010809 */
[----:B------:R-:W-:Y:S01]  /*15e50*/  FSEL R42, R42, -INF , !P3 ;  /* 0xff8000002a2a7808 */ /* 0x000fe20005800000 */
[-CC-:B------:R-:W-:Y:S01]  /*15e60*/  FFMA.FTZ R60, R60, R0.reuse, -R9.reuse ;  /* 0x000000003c3c7223 */ /* 0x180fe20000010809 */
[C---:B------:R-:W-:Y:S01]  /*15e70*/  ISETP.GT.AND P4, PT, R6.reuse, 0x29, P2 ;  /* 0x000000290600780c */ /* 0x040fe20001784270 */
[----:B------:R-:W-:Y:S01]  /*15e80*/  MUFU.EX2 R41, R41 ;  /* 0x0000002900297308 */ /* 0x000fe20000000800 */
[----:B------:R-:W-:Y:S01]  /*15e90*/  ISETP.GT.AND P3, PT, R6, 0x28, P2 ;  /* 0x000000280600780c */ /* 0x000fe20001764270 */
[-CC-:B------:R-:W-:Y:S01]  /*15ea0*/  FFMA.FTZ R61, R61, R0.reuse, -R9.reuse ;  /* 0x000000003d3d7223 */ /* 0x180fe20000010809 */
[----:B------:R-:W-:Y:S01]  /*15eb0*/  ISETP.LT.OR P4, PT, R140, 0x2a, P4 ;  /* 0x0000002a8c00780c */ /* 0x000fe20002781670 */
[-CC-:B------:R-:W-:Y:S01]  /*15ec0*/  FFMA.FTZ R64, R64, R0.reuse, -R9.reuse ;  /* 0x0000000040407223 */ /* 0x180fe20000010809 */
[----:B------:R-:W-:Y:S01]  /*15ed0*/  ISETP.LT.OR P3, PT, R140, 0x29, P3 ;  /* 0x000000298c00780c */ /* 0x000fe20001f61670 */
[-CC-:B------:R-:W-:Y:S01]  /*15ee0*/  FFMA.FTZ R65, R65, R0.reuse, -R9.reuse ;  /* 0x0000000041417223 */ /* 0x180fe20000010809 */
[----:B------:R-:W-:Y:S01]  /*15ef0*/  FSEL R47, R47, -INF , !P4 ;  /* 0xff8000002f2f7808 */ /* 0x000fe20006000000 */
[----:B------:R-:W-:Y:S01]  /*15f00*/  MUFU.EX2 R44, R44 ;  /* 0x0000002c002c7308 */ /* 0x000fe20000000800 */
        /* <DEDUP_REMOVED lines=18> */
[C---:B------:R-:W-:Y:S01]  /*16030*/  ISETP.LT.OR P4, PT, R140.reuse, 0x3a, P4 ;  /* 0x0000003a8c00780c */ /* 0x040fe20002781670 */
[-CC-:B------:R-:W-:Y:S01]  /*16040*/  FFMA.FTZ R81, R81, R0.reuse, -R9.reuse ;  /* 0x0000000051517223 */ /* 0x180fe20000010809 */
[----:B------:R-:W-:Y:S01]  /*16050*/  ISETP.LT.OR P3, PT, R140, 0x39, P3 ;  /* 0x000000398c00780c */ /* 0x000fe20001f61670 */
[-CC-:B------:R-:W-:Y:S01]  /*16060*/  FFMA.FTZ R84, R84, R0.reuse, -R9.reuse ;  /* 0x0000000054547223 */ /* 0x180fe20000010809 */
[----:B------:R-:W-:Y:S01]  /*16070*/  FSEL R55, R55, -INF , !P4 ;  /* 0xff80000037377808 */ /* 0x000fe20006000000 */
[----:B------:R-:W-:Y:S01]  /*16080*/  MUFU.EX2 R52, R52 ;  /* 0x0000003400347308 */ /* 0x000fe20000000800 */
[----:B------:R-:W-:Y:S01]  /*16090*/  FSEL R54, R54, -INF , !P3 ;  /* 0xff80000036367808 */ /* 0x000fe20005800000 */
[----:B------:R-:W-:Y:S01]  /*160a0*/  FFMA.FTZ R9, R85, R0, -R9 ;  /* 0x0000000055097223 */ /* 0x000fe20000010809 */
[----:B------:R-:W-:-:S02]  /*160b0*/  ISETP.GT.AND P4, PT, R6, 0x41, P2 ;  /* 0x000000410600780c */ /* 0x000fc40001784270 */
[----:B------:R-:W-:Y:S02]  /*160c0*/  ISETP.GT.AND P3, PT, R6, 0x40, P2 ;  /* 0x000000400600780c */ /* 0x000fe40001764270 */
[C---:B------:R-:W-:Y:S01]  /*160d0*/  ISETP.LT.OR P4, PT, R140.reuse, 0x42, P4 ;  /* 0x000000428c00780c */ /* 0x040fe20002781670 */
[----:B------:R-:W-:Y:S01]  /*160e0*/  MUFU.EX2 R53, R53 ;  /* 0x0000003500357308 */ /* 0x000fe20000000800 */
[----:B------:R-:W-:Y:S02]  /*160f0*/  ISETP.LT.OR P3, PT, R140, 0x41, P3 ;  /* 0x000000418c00780c */ /* 0x000fe40001f61670 */
[----:B------:R-:W-:Y:S02]  /*16100*/  FSEL R59, R59, -INF , !P4 ;  /* 0xff8000003b3b7808 */ /* 0x000fe40006000000 */
[----:B------:R-:W-:Y:S02]  /*16110*/  FSEL R58, R58, -INF , !P3 ;  /* 0xff8000003a3a7808 */ /* 0x000fe40005800000 */
[C---:B------:R-:W-:Y:S01]  /*16120*/  ISETP.GT.AND P4, PT, R6.reuse, 0x49, P2 ;  /* 0x000000490600780c */ /* 0x040fe20001784270 */
[----:B------:R-:W-:Y:S01]  /*16130*/  MUFU.EX2 R56, R56 ;  /* 0x0000003800387308 */ /* 0x000fe20000000800 */
[----:B------:R-:W-:-:S02]  /*16140*/  ISETP.GT.AND P3, PT, R6, 0x48, P2 ;  /* 0x000000480600780c */ /* 0x000fc40001764270 */
[C---:B------:R-:W-:Y:S02]  /*16150*/  ISETP.LT.OR P4, PT, R140.reuse, 0x4a, P4 ;  /* 0x0000004a8c00780c */ /* 0x040fe40002781670 */
[----:B------:R-:W-:Y:S02]  /*16160*/  ISETP.LT.OR P3, PT, R140, 0x49, P3 ;  /* 0x000000498c00780c */ /* 0x000fe40001f61670 */
[----:B------:R-:W-:Y:S01]  /*16170*/  FSEL R63, R63, -INF , !P4 ;  /* 0xff8000003f3f7808 */ /* 0x000fe20006000000 */
[----:B------:R-:W-:Y:S01]  /*16180*/  MUFU.EX2 R57, R57 ;  /* 0x0000003900397308 */ /* 0x000fe20000000800 */
[----:B------:R-:W-:Y:S02]  /*16190*/  FSEL R62, R62, -INF , !P3 ;  /* 0xff8000003e3e7808 */ /* 0x000fe40005800000 */
[C---:B------:R-:W-:Y:S02]  /*161a0*/  ISETP.GT.AND P4, PT, R6.reuse, 0x51, P2 ;  /* 0x000000510600780c */ /* 0x040fe40001784270 */
[----:B------:R-:W-:-:S02]  /*161b0*/  ISETP.GT.AND P3, PT, R6, 0x50, P2 ;  /* 0x000000500600780c */ /* 0x000fc40001764270 */
        /* <DEDUP_REMOVED lines=28> */
[C---:B------:R-:W-:Y:S02]  /*16380*/  ISETP.GT.AND P4, PT, R6.reuse, RZ, P2 ;  /* 0x000000ff0600720c */ /* 0x040fe40001784270 */
[----:B------:R-:W-:-:S02]  /*16390*/  ISETP.GT.AND P3, PT, R6, 0x70, P2 ;  /* 0x000000700600780c */ /* 0x000fc40001764270 */
[C---:B------:R-:W-:Y:S01]  /*163a0*/  ISETP.LT.OR P4, PT, R140.reuse, 0x1, P4 ;  /* 0x000000018c00780c */ /* 0x040fe20002781670 */
[----:B------:R-:W-:Y:S01]  /*163b0*/  MUFU.EX2 R72, R72 ;  /* 0x0000004800487308 */ /* 0x000fe20000000800 */
[----:B------:R-:W-:Y:S02]  /*163c0*/  ISETP.LT.OR P3, PT, R140, 0x71, P3 ;  /* 0x000000718c00780c */ /* 0x000fe40001f61670 */
[----:B------:R-:W-:Y:S02]  /*163d0*/  FSEL R21, R26, -INF , !P4 ;  /* 0xff8000001a157808 */ /* 0x000fe40006000000 */
[----:B------:R-:W-:Y:S02]  /*163e0*/  FSEL R82, R82, -INF , !P3 ;  /* 0xff80000052527808 */ /* 0x000fe40005800000 */
[C---:B------:R-:W-:Y:S01]  /*163f0*/  ISETP.GT.AND P3, PT, R6.reuse, 0x71, P2 ;  /* 0x000000710600780c */ /* 0x040fe20001764270 */
[----:B------:R-:W0:Y:S01]  /*16400*/  MUFU.EX2 R26, R28 ;  /* 0x0000001c001a7308 */ /* 0x000e220000000800 */
[----:B------:R-:W-:-:S02]  /*16410*/  ISETP.GT.AND P4, PT, R6, 0x78, P2 ;  /* 0x000000780600780c */ /* 0x000fc40001784270 */
[----:B------:R-:W-:Y:S02]  /*16420*/  ISETP.GT.AND P2, PT, R6, 0x79, P2 ;  /* 0x000000790600780c */ /* 0x000fe40001744270 */
[----:B------:R-:W-:Y:S02]  /*16430*/  FMNMX.FTZ R6, R21, R8, !PT ;  /* 0x0000000815067209 */ /* 0x000fe40007810000 */
[C---:B------:R-:W-:Y:S01]  /*16440*/  ISETP.LT.OR P3, PT, R140.reuse, 0x72, P3 ;  /* 0x000000728c00780c */ /* 0x040fe20001f61670 */
[----:B------:R-:W-:Y:S01]  /*16450*/  MUFU.EX2 R73, R73 ;  /* 0x0000004900497308 */ /* 0x000fe20000000800 */
[----:B------:R-:W-:Y:S02]  /*16460*/  FMNMX.FTZ R6, R27, R6, !PT ;  /* 0x000000061b067209 */ /* 0x000fe40007810000 */
[----:B------:R-:W-:Y:S02]  /*16470*/  ISETP.LT.OR P4, PT, R140, 0x79, P4 ;  /* 0x000000798c00780c */ /* 0x000fe40002781670 */
[----:B------:R-:W-:-:S02]  /*16480*/  FMNMX.FTZ R6, R30, R6, !PT ;  /* 0x000000061e067209 */ /* 0x000fc40007810000 */
[----:B------:R-:W-:Y:S01]  /*16490*/  FSEL R83, R83, -INF , !P3 ;  /* 0xff80000053537808 */ /* 0x000fe20005800000 */
[----:B------:R-:W-:Y:S01]  /*164a0*/  MUFU.EX2 R76, R76 ;  /* 0x0000004c004c7308 */ /* 0x000fe20000000800 */
[----:B------:R-:W-:Y:S01]  /*164b0*/  FMNMX.FTZ R6, R31, R6, !PT ;  /* 0x000000061f067209 */ /* 0x000fe20007810000 */
[----:B0-----:R-:W-:Y:S01]  /*164c0*/  FADD.FTZ R5, R26, R5 ;  /* 0x000000051a057221 */ /* 0x001fe20000010000 */
[----:B------:R-:W-:Y:S02]  /*164d0*/  ISETP.LT.OR P2, PT, R140, 0x7a, P2 ;  /* 0x0000007a8c00780c */ /* 0x000fe40001741670 */
[----:B------:R-:W-:Y:S02]  /*164e0*/  FMNMX.FTZ R6, R34, R6, !PT ;  /* 0x0000000622067209 */ /* 0x000fe40007810000 */
[----:B------:R-:W-:Y:S01]  /*164f0*/  FSEL R86, R86, -INF , !P4 ;  /* 0xff80000056567808 */ /* 0x000fe20006000000 */
[----:B------:R-:W-:Y:S01]  /*16500*/  MUFU.EX2 R77, R77 ;  /* 0x0000004d004d7308 */ /* 0x000fe20000000800 */
[----:B------:R-:W-:-:S02]  /*16510*/  FMNMX.FTZ R6, R35, R6, !PT ;  /* 0x0000000623067209 */ /* 0x000fc40007810000 */
[----:B------:R-:W-:Y:S02]  /*16520*/  FSEL R87, R87, -INF , !P2 ;  /* 0xff80000057577808 */ /* 0x000fe40005000000 */
[----:B------:R-:W-:Y:S02]  /*16530*/  FMNMX.FTZ R6, R38, R6, !PT ;  /* 0x0000000626067209 */ /* 0x000fe40007810000 */
[----:B------:R-:W-:Y:S01]  /*16540*/  F2FP.F16.F32.PACK_AB R26, R29, R26 ;  /* 0x0000001a1d1a723e */ /* 0x000fe200000000ff */
[----:B------:R-:W-:Y:S01]  /*16550*/  MUFU.EX2 R80, R80 ;  /* 0x0000005000507308 */ /* 0x000fe20000000800 */
[----:B------:R-:W-:Y:S02]  /*16560*/  FMNMX.FTZ R6, R39, R6, !PT ;  /* 0x0000000627067209 */ /* 0x000fe40007810000 */
[----:B------:R-:W-:Y:S02]  /*16570*/  F2FP.F16.F32.PACK_AB R24, R25, R24 ;  /* 0x000000181918723e */ /* 0x000fe400000000ff */
        /* <DEDUP_REMOVED lines=64> */
[-CC-:B0-----:R-:W-:Y:S01]  /*16980*/  FFMA.FTZ R27, R35, R0.reuse, -R5.reuse ;  /* 0x00000000231b7223 */ /* 0x181fe20000010805 */
[----:B------:R-:W-:Y:S01]  /*16990*/  FSEL R35, R6, RZ, P2 ;  /* 0x000000ff06237208 */ /* 0x000fe20001000000 */
[----:B------:R-:W-:-:S05]  /*169a0*/  FFMA.FTZ R25, R34, R0, -R5 ;  /* 0x0000000022197223 */ /* 0x000fca0000010805 */
[----:B------:R-:W0:Y:S01]  /*169b0*/  MUFU.EX2 R24, R32 ;  /* 0x0000002000187308 */ /* 0x000e220000000800 */
        /* <DEDUP_REMOVED lines=16> */
[-C--:B------:R-:W-:Y:S01]  /*16ac0*/  FFMA.FTZ R43, R46, R0.reuse, -R5 ;  /* 0x000000002e2b7223 */ /* 0x080fe20000010805 */
        /* <DEDUP_REMOVED lines=20> */
[----:B0-----:R-:W-:-:S02]  /*16c10*/  F2FP.F16.F32.PACK_AB R27, R34, R31 ;  /* 0x0000001f221b723e */ /* 0x001fc400000000ff */
[----:B------:R-:W-:Y:S01]  /*16c20*/  FADD.FTZ R29, R34, R29 ;  /* 0x0000001d221d7221 */ /* 0x000fe20000010000 */
[C---:B------:R-:W-:Y:S01]  /*16c30*/  FADD.FTZ R33, R45.reuse, R30 ;  /* 0x0000001e2d217221 */ /* 0x040fe20000010000 */
[----:B------:R-:W-:Y:S01]  /*16c40*/  F2FP.F16.F32.PACK_AB R30, R45, R44 ;  /* 0x0000002c2d1e723e */ /* 0x000fe200000000ff */
[----:B------:R-:W0:Y:S01]  /*16c50*/  MUFU.EX2 R43, R43 ;  /* 0x0000002b002b7308 */ /* 0x000e220000000800 */
[----:B-1----:R-:W-:Y:S01]  /*16c60*/  FADD.FTZ R29, R36, R29 ;  /* 0x0000001d241d7221 */ /* 0x002fe20000010000 */
[----:B--2---:R1:W-:Y:S06]  /*16c70*/  STSM.16.M88.4 [R141], R24 ;  /* 0x000000188d007844 */ /* 0x0043ec0000000200 */
[----:B------:R2:W4:Y:S01]  /*16c80*/  MUFU.EX2 R32, R48 ;  /* 0x0000003000207308 */ /* 0x0005220000000800 */
[----:B---3--:R-:W-:-:S07]  /*16c90*/  FADD.FTZ R29, R42, R29 ;  /* 0x0000001d2a1d7221 */ /* 0x008fce0000010000 */
[----:B------:R-:W3:Y:S01]  /*16ca0*/  MUFU.EX2 R46, R46 ;  /* 0x0000002e002e7308 */ /* 0x000ee20000000800 */
[----:B0-----:R-:W-:Y:S01]  /*16cb0*/  FADD.FTZ R29, R43, R29 ;  /* 0x0000001d2b1d7221 */ /* 0x001fe20000010000 */
[----:B--2---:R-:W-:-:S06]  /*16cc0*/  FFMA.FTZ R48, R62, R0, -R5 ;  /* 0x000000003e307223 */ /* 0x004fcc0000010805 */
[----:B------:R-:W0:Y:S01]  /*16cd0*/  MUFU.EX2 R35, R35 ;  /* 0x0000002300237308 */ /* 0x000e220000000800 */
[----:B----4-:R-:W-:-:S07]  /*16ce0*/  FADD.FTZ R40, R32, R33 ;  /* 0x0000002120287221 */ /* 0x010fce0000010000 */
        /* <DEDUP_REMOVED lines=9> */
[----:B------:R-:W4:Y:S01]  /*16d80*/  MUFU.EX2 R47, R47 ;  /* 0x0000002f002f7308 */ /* 0x000f220000000800 */
        /* <DEDUP_REMOVED lines=11> */
[----:B----4-:R-:W-:-:S07]  /*16e40*/  FADD.FTZ R33, R47, R33 ;  /* 0x000000212f217221 */ /* 0x010fce0000010000 */
[----:B------:R-:W2:Y:S01]  /*16e50*/  MUFU.EX2 R20, R66 ;  /* 0x0000004200147308 */ /* 0x000ea20000000800 */
[----:B------:R-:W-:Y:S01]  /*16e60*/  FADD.FTZ R41, R61, R34 ;  /* 0x000000223d297221 */ /* 0x000fe20000010000 */
[----:B------:R-:W3:Y:S06]  /*16e70*/  LDL R42, [R1+0x2c] ;  /* 0x00002c00012a7983 */ /* 0x000eec0000100800 */
[----:B------:R-:W1:Y:S01]  /*16e80*/  MUFU.EX2 R37, R67 ;  /* 0x0000004300257308 */ /* 0x000e620000000800 */
[----:B0-----:R-:W-:Y:S01]  /*16e90*/  FADD.FTZ R33, R48, R33 ;  /* 0x0000002130217221 */ /* 0x001fe20000010000 */
[----:B------:R-:W-:-:S03]  /*16ea0*/  FADD.FTZ R36, R64, R41 ;  /* 0x0000002940247221 */ /* 0x000fc60000010000 */
[----:B------:R-:W-:Y:S01]  /*16eb0*/  FADD.FTZ R33, R50, R33 ;  /* 0x0000002132217221 */ /* 0x000fe20000010000 */
[----:B------:R-:W-:Y:S02]  /*16ec0*/  FADD.FTZ R41, R65, R36 ;  /* 0x0000002441297221 */ /* 0x000fe40000010000 */
[----:B------:R-:W0:Y:S01]  /*16ed0*/  MUFU.EX2 R74, R74 ;  /* 0x0000004a004a7308 */ /* 0x000e220000000800 */
[----:B--2---:R-:W-:Y:S01]  /*16ee0*/  FADD.FTZ R36, R20, R33 ;  /* 0x0000002114247221 */ /* 0x004fe20000010000 */
[----:B------:R2:W-:Y:S06]  /*16ef0*/  STSM.16.M88.4 [R139], R28 ;  /* 0x0000001c8b007844 */ /* 0x0005ec0000000200 */
[----:B------:R-:W4:Y:S01]  /*16f00*/  MUFU.EX2 R75, R75 ;  /* 0x0000004b004b7308 */ /* 0x000f220000000800 */
[----:B-1----:R-:W-:Y:S01]  /*16f10*/  FADD.FTZ R25, R37, R36 ;  /* 0x0000002425197221 */ /* 0x002fe20000010000 */
[----:B------:R-:W-:-:S02]  /*16f20*/  F2FP.F16.F32.PACK_AB R33, R38, R35 ;  /* 0x000000232621723e */ /* 0x000fc400000000ff */
[----:B------:R-:W-:-:S04]  /*16f30*/  F2FP.F16.F32.PACK_AB R35, R7, R39 ;  /* 0x000000270723723e */ /* 0x000fc800000000ff */
[----:B------:R-:W1:Y:S01]  /*16f40*/  MUFU.EX2 R78, R78 ;  /* 0x0000004e004e7308 */ /* 0x000e620000000800 */
[----:B--2---:R-:W-:-:S04]  /*16f50*/  FADD.FTZ R28, R70, R25 ;  /* 0x00000019461c7221 */ /* 0x004fc80000010000 */
[----:B------:R-:W-:-:S03]  /*16f60*/  FADD.FTZ R7, R71, R28 ;  /* 0x0000001c47077221 */ /* 0x000fc60000010000 */
[----:B------:R-:W2:Y:S01]  /*16f70*/  MUFU.EX2 R79, R79 ;  /* 0x0000004f004f7308 */ /* 0x000ea20000000800 */
[----:B------:R-:W-:Y:S01]  /*16f80*/  FADD.FTZ R40, R68, R41 ;  /* 0x0000002944287221 */ /* 0x000fe20000010000 */
[----:B0-----:R-:W-:-:S06]  /*16f90*/  FADD.FTZ R28, R74, R7 ;  /* 0x000000074a1c7221 */ /* 0x001fcc0000010000 */
[----:B------:R-:W0:Y:S01]  /*16fa0*/  MUFU.EX2 R82, R82 ;  /* 0x0000005200527308 */ /* 0x000e220000000800 */
[----:B------:R-:W-:Y:S01]  /*16fb0*/  FADD.FTZ R27, R69, R40 ;  /* 0x00000028451b7221 */ /* 0x000fe20000010000 */
[----:B----4-:R-:W-:Y:S01]  /*16fc0*/  FADD.FTZ R7, R75, R28 ;  /* 0x0000001c4b077221 */ /* 0x010fe20000010000 */
[----:B------:R-:W-:-:S05]  /*16fd0*/  F2FP.F16.F32.PACK_AB R32, R49, R32 ;  /* 0x000000203120723e */ /* 0x000fca00000000ff */
[----:B------:R-:W4:Y:S01]  /*16fe0*/  MUFU.EX2 R83, R83 ;  /* 0x0000005300537308 */ /* 0x000f220000000800 */
[----:B------:R-:W-:Y:S01]  /*16ff0*/  F2FP.F16.F32.PACK_AB R34, R53, R52 ;  /* 0x000000343522723e */ /* 0x000fe200000000ff */
[----:B------:R-:W-:Y:S01]  /*17000*/  FADD.FTZ R30, R72, R27 ;  /* 0x0000001b481e7221 */ /* 0x000fe20000010000 */
[----:B-1----:R-:W-:Y:S01]  /*17010*/  FADD.FTZ R36, R78, R7 ;  /* 0x000000074e247221 */ /* 0x002fe20000010000 */
[----:B------:R-:W-:Y:S02]  /*17020*/  F2FP.F16.F32.PACK_AB R24, R57, R56 ;  /* 0x000000383918723e */ /* 0x000fe400000000ff */
[----:B------:R-:W-:Y:S02]  /*17030*/  F2FP.F16.F32.PACK_AB R26, R61, R60 ;  /* 0x0000003c3d1a723e */ /* 0x000fe400000000ff */
[----:B------:R-:W-:Y:S02]  /*17040*/  F2FP.F16.F32.PACK_AB R25, R47, R21 ;  /* 0x000000152f19723e */ /* 0x000fe400000000ff */
[----:B------:R-:W-:Y:S01]  /*17050*/  F2FP.F16.F32.PACK_AB R27, R50, R48 ;  /* 0x00000030321b723e */ /* 0x000fe200000000ff */
[----:B--2---:R-:W-:Y:S01]  /*17060*/  FADD.FTZ R7, R79, R36 ;  /* 0x000000244f077221 */ /* 0x004fe20000010000 */
[----:B------:R-:W-:Y:S04]  /*17070*/  STSM.16.M88.4 [R138], R32 ;  /* 0x000000208a007844 */ /* 0x000fe80000000200 */
[----:B------:R1:W-:Y:S01]  /*17080*/  STSM.16.M88.4 [R137+0x27800], R24 ;  /* 0x0278001889007844 */ /* 0x0003e20000000200 */
[----:B------:R4:W-:Y:S01]  /*17090*/  MUFU.EX2 R39, R5 ;  /* 0x0000000500277308 */ /* 0x0009e20000000800 */
[----:B-1----:R-:W-:Y:S01]  /*170a0*/  F2FP.F16.F32.PACK_AB R25, R37, R20 ;  /* 0x000000142519723e */ /* 0x002fe200000000ff */
[----:B0-----:R-:W-:-:S04]  /*170b0*/  FADD.FTZ R20, R82, R7 ;  /* 0x0000000752147221 */ /* 0x001fc80000010000 */
[----:B----4-:R-:W-:Y:S02]  /*170c0*/  FADD.FTZ R5, R83, R20 ;  /* 0x0000001453057221 */ /* 0x010fe40000010000 */
[----:B------:R-:W2:Y:S01]  /*170d0*/  LDL R20, [R1+0x38] ;  /* 0x0000380001147983 */ /* 0x000ea20000100800 */
[----:B------:R-:W0:Y:S01]  /*170e0*/  MUFU.EX2 R86, R86 ;  /* 0x0000005600567308 */ /* 0x000e220000000800 */
[----:B------:R-:W-:-:S04]  /*170f0*/  FADD.FTZ R21, R73, R30 ;  /* 0x0000001e49157221 */ /* 0x000fc80000010000 */
[----:B------:R-:W-:Y:S01]  /*17100*/  FADD.FTZ R30, R76, R21 ;  /* 0x000000154c1e7221 */ /* 0x000fe20000010000 */
[----:B------:R-:W-:Y:S02]  /*17110*/  F2FP.F16.F32.PACK_AB R24, R65, R64 ;  /* 0x000000404118723e */ /* 0x000fe400000000ff */
[----:B------:R-:W-:Y:S01]  /*17120*/  F2FP.F16.F32.PACK_AB R26, R69, R68 ;  /* 0x00000044451a723e */ /* 0x000fe200000000ff */
[----:B------:R-:W-:Y:S01]  /*17130*/  FADD.FTZ R21, R77, R30 ;  /* 0x0000001e4d157221 */ /* 0x000fe20000010000 */
[----:B------:R-:W-:Y:S02]  /*17140*/  F2FP.F16.F32.PACK_AB R27, R71, R70 ;  /* 0x00000046471b723e */ /* 0x000fe400000000ff */
[----:B------:R-:W-:Y:S02]  /*17150*/  F2FP.F16.F32.PACK_AB R28, R73, R72 ;  /* 0x00000048491c723e */ /* 0x000fe400000000ff */
[----:B------:R-:W-:Y:S02]  /*17160*/  F2FP.F16.F32.PACK_AB R30, R77, R76 ;  /* 0x0000004c4d1e723e */ /* 0x000fe400000000ff */
[----:B------:R-:W-:-:S02]  /*17170*/  F2FP.F16.F32.PACK_AB R29, R75, R74 ;  /* 0x0000004a4b1d723e */ /* 0x000fc400000000ff */
[----:B------:R-:W-:Y:S02]  /*17180*/  F2FP.F16.F32.PACK_AB R31, R79, R78 ;  /* 0x0000004e4f1f723e */ /* 0x000fe400000000ff */
[----:B------:R-:W-:Y:S02]  /*17190*/  F2FP.F16.F32.PACK_AB R32, R81, R80 ;  /* 0x000000505120723e */ /* 0x000fe400000000ff */
[----:B------:R-:W-:Y:S02]  /*171a0*/  F2FP.F16.F32.PACK_AB R33, R83, R82 ;  /* 0x000000525321723e */ /* 0x000fe400000000ff */
[----:B------:R-:W-:Y:S02]  /*171b0*/  F2FP.F16.F32.PACK_AB R34, R9, R84 ;  /* 0x000000540922723e */ /* 0x000fe400000000ff */
[----:B0-----:R-:W-:Y:S01]  /*171c0*/  F2FP.F16.F32.PACK_AB R35, R39, R86 ;  /* 0x000000562723723e */ /* 0x001fe200000000ff */
[----:B------:R-:W-:-:S04]  /*171d0*/  FADD.FTZ R38, R80, R21 ;  /* 0x0000001550267221 */ /* 0x000fc80000010000 */
[----:B------:R-:W-:Y:S01]  /*171e0*/  FADD.FTZ R21, R81, R38 ;  /* 0x0000002651157221 */ /* 0x000fe20000010000 */
[----:B------:R-:W-:-:S03]  /*171f0*/  FADD.FTZ R7, R86, R5 ;  /* 0x0000000556077221 */ /* 0x000fc60000010000 */
[----:B------:R-:W-:Y:S01]  /*17200*/  FADD.FTZ R84, R84, R21 ;  /* 0x0000001554547221 */ /* 0x000fe20000010000 */
[-C--:B------:R-:W-:Y:S01]  /*17210*/  FMUL.FTZ R88, R88, R14.reuse ;  /* 0x0000000e58587220 */ /* 0x080fe20000410000 */
        /* <DEDUP_REMOVED lines=49> */
[----:B------:R-:W-:-:S02]  /*17530*/  IMAD.MOV.U32 R14, RZ, RZ, R17 ;  /* 0x000000ffff0e7224 */ /* 0x000fc400078e0011 */
[----:B------:R-:W-:Y:S02]  /*17540*/  IMAD.MOV.U32 R9, RZ, RZ, R3 ;  /* 0x000000ffff097224 */ /* 0x000fe400078e0003 */
[----:B------:R-:W-:Y:S01]  /*17550*/  IMAD.MOV.U32 R8, RZ, RZ, R6 ;  /* 0x000000ffff087224 */ /* 0x000fe200078e0006 */
[----:B---3--:R0:W-:Y:S04]  /*17560*/  STSM.16.M88.4 [R42], R24 ;  /* 0x000000182a007844 */ /* 0x0081e80000000200 */
[----:B------:R0:W-:Y:S04]  /*17570*/  STSM.16.M88.4 [R139+0x6000], R28 ;  /* 0x0060001c8b007844 */ /* 0x0001e80000000200 */
[----:B------:R0:W-:Y:S01]  /*17580*/  STSM.16.M88.4 [R138+0x6000], R32 ;  /* 0x006000208a007844 */ /* 0x0001e20000000200 */
[----:B------:R1:W-:Y:S06]  /*17590*/  MEMBAR.ALL.CTA ;  /* 0x0000000000007992 */ /* 0x0003ec0000008000 */
[----:B-1----:R-:W1:Y:S01]  /*175a0*/  FENCE.VIEW.ASYNC.S ;  /* 0x00000000000073c6 */ /* 0x002e620000000000 */
[C---:B--2---:R-:W-:Y:S01]  /*175b0*/  ISETP.GT.AND P2, PT, R4.reuse, R20, PT ;  /* 0x000000140400720c */ /* 0x044fe20003f44270 */
[----:B------:R-:W-:-:S02]  /*175c0*/  VIADD R4, R4, 0xffffffff ;  /* 0xffffffff04047836 */ /* 0x000fc40000000000 */
[----:B------:R-:W-:Y:S01]  /*175d0*/  IMAD.MOV.U32 R20, RZ, RZ, R22 ;  /* 0x000000ffff147224 */ /* 0x000fe200078e0016 */
[----:B-1----:R-:W-:-:S09]  /*175e0*/  NOP ;  /* 0x0000000000007918 */ /* 0x002fd20000000000 */
[----:B0-----:R-:W-:Y:S05]  /*175f0*/  @P2 BRA `(.L_x_1283) ;  /* 0xffffffcc001c2947 */ /* 0x001fea000383ffff */
.L_x_1265:
[----:B------:R-:W-:Y:S05]  /*17600*/  WARPSYNC.ALL ;  /* 0x0000000000007948 */ /* 0x000fea0003800000 */
[----:B------:R-:W-:Y:S06]  /*17610*/  BAR.ARV 0x8, 0x1a0 ;  /* 0x0206800000007b1d */ /* 0x000fec0000002000 */
[----:B------:R-:W-:Y:S05]  /*17620*/  @!P0 BRA `(.L_x_1284) ;  /* 0x0000000000048947 */ /* 0x000fea0003800000 */
[----:B------:R-:W-:Y:S01]  /*17630*/  BPT.TRAP 0x1 ;  /* 0x000000040000795c */ /* 0x000fe20000300000 */
.L_x_1284:
[----:B------:R-:W-:Y:S01]  /*17640*/  IMAD R13, R17, 0x8, R2 ;  /* 0x00000008110d7824 */ /* 0x000fe200078e0202 */
[----:B------:R-:W-:-:S04]  /*17650*/  SHF.L.U32 R4, R22, 0x1f, RZ ;  /* 0x0000001f16047819 */ /* 0x000fc800000006ff */
[----:B------:R0:W1:Y:S01]  /*17660*/  SYNCS.PHASECHK.TRANS64.TRYWAIT P2, [R13+URZ+0x2d850], R4 ;  /* 0x02d850040d0075a7 */ /* 0x000062000804017f */
[----:B------:R-:W-:Y:S05]  /*17670*/  @!P0 BRA `(.L_x_1285) ;  /* 0x0000000000048947 */ /* 0x000fea0003800000 */
[----:B------:R-:W-:Y:S01]  /*17680*/  BPT.TRAP 0x1 ;  /* 0x000000040000795c */ /* 0x000fe20000300000 */
.L_x_1285:
[----:B------:R-:W2:Y:S01]  /*17690*/  LDL.LU R8, [R1+0x14] ;  /* 0x0000140001087983 */ /* 0x000ea20000300800 */
[----:B------:R-:W-:Y:S02]  /*176a0*/  VIADD R2, R2, 0x400 ;  /* 0x0000040002027836 */ /* 0x000fe40000000000 */
[----:B------:R-:W-:-:S03]  /*176b0*/  IMAD.MOV.U32 R11, RZ, RZ, 0x40000040 ;  /* 0x40000040ff0b7424 */ /* 0x000fc600078e00ff */
[----:B------:R-:W-:-:S04]  /*176c0*/  SHF.R.U32.HI R2, RZ, 0x4, R2 ;  /* 0x00000004ff027819 */ /* 0x000fc80000011602 */
[----:B------:R-:W-:-:S04]  /*176d0*/  LOP3.LUT R2, R2, 0x3fff, RZ, 0xc0, !PT ;  /* 0x00003fff02027812 */ /* 0x000fc800078ec0ff */
[----:B------:R-:W-:Y:S02]  /*176e0*/  LOP3.LUT R2, R2, 0x2000000, RZ, 0xfc, !PT ;  /* 0x0200000002027812 */ /* 0x000fe400078efcff */
[----:B--2---:R-:W-:Y:S01]  /*176f0*/  LOP3.LUT R10, R8, 0x10000, RZ, 0xfc, !PT ;  /* 0x00010000080a7812 */ /* 0x004fe200078efcff */
[----:B-1----:R-:W-:Y:S06]  /*17700*/  @P2 BRA `(.L_x_1286) ;  /* 0x0000000000082947 */ /* 0x002fec0003800000 */
[----:B------:R-:W1:Y:S02]  /*17710*/  SYNCS.PHASECHK.TRANS64.TRYWAIT P0, [R13+URZ+0x2d850], R4 ;  /* 0x02d850040d0075a7 */ /* 0x000e64000800017f */
[----:B-1----:R-:W-:Y:S05]  /*17720*/  @!P0 BRA `(.L_x_1287) ;  /* 0x0000008c00648947 */ /* 0x002fea0003800000 */
.L_x_1286:
[----:B------:R-:W-:Y:S01]  /*17730*/  IMAD R8, R17, 0x600, R2 ;  /* 0x0000060011087824 */ /* 0x000fe200078e0202 */
[----:B------:R-:W2:Y:S01]  /*17740*/  LDL.LU R24, [R1+0x50] ;  /* 0x0000500001187983 */ /* 0x000ea20000300800 */
[----:B------:R-:W-:Y:S01]  /*17750*/  IMAD.MOV.U32 R9, RZ, RZ, -0x7fffffe0 ;  /* 0x80000020ff097424 */ /* 0x000fe200078e00ff */
[----:B------:R-:W-:Y:S05]  /*17760*/  WARPSYNC.ALL ;  /* 0x0000000000007948 */ /* 0x000fea0003800000 */
[C---:B------:R-:W-:Y:S01]  /*17770*/  R2UR UR4, R10.reuse ;  /* 0x000000000a0472ca */ /* 0x040fe200000e0000 */
[----:B------:R-:W-:Y:S01]  /*17780*/  WARPGROUP.ARRIVE ;  /* 0x00000000000079c5 */ /* 0x000fe20000000000 */
[----:B------:R-:W-:Y:S01]  /*17790*/  R2UR UR5, R11 ;  /* 0x000000000b0572ca */ /* 0x000fe200000e0000 */
[----:B------:R-:W-:Y:S01]  /*177a0*/  VIADD R20, R10, 0x2 ;  /* 0x000000020a147836 */ /* 0x000fe20000000000 */
[C---:B------:R-:W-:Y:S01]  /*177b0*/  R2UR UR6, R8.reuse ;  /* 0x00000000080672ca */ /* 0x040fe200000e0000 */
[----:B------:R-:W-:Y:S01]  /*177c0*/  VIADD R14, R8, 0x40 ;  /* 0x00000040080e7836 */ /* 0x000fe20000000000 */
[----:B------:R-:W-:Y:S01]  /*177d0*/  R2UR UR7, R9 ;  /* 0x00000000090772ca */ /* 0x000fe200000e0000 */
[----:B------:R-:W-:Y:S01]  /*177e0*/  IMAD.MOV.U32 R21, RZ, RZ, 0x40000040 ;  /* 0x40000040ff157424 */ /* 0x000fe200078e00ff */
[----:B------:R-:W3:Y:S01]  /*177f0*/  SHFL.BFLY PT, R2, R5, 0x2, 0x1f ;  /* 0x0c401f0005027f89 */ /* 0x000ee200000e0000 */
[----:B------:R-:W-:-:S02]  /*17800*/  IMAD.MOV.U32 R15, RZ, RZ, -0x7fffffe0 ;  /* 0x80000020ff0f7424 */ /* 0x000fc400078e00ff */
[----:B------:R-:W-:Y:S01]  /*17810*/  IMAD.MOV.U32 R11, RZ, RZ, 0x40000040 ;  /* 0x40000040ff0b7424 */ /* 0x000fe200078e00ff */
[----:B01----:R-:W0:Y:S01]  /*17820*/  SHFL.BFLY PT, R4, R7, 0x2, 0x1f ;  /* 0x0c401f0007047f89 */ /* 0x003e2200000e0000 */
[----:B------:R-:W-:Y:S02]  /*17830*/  IMAD.MOV.U32 R9, RZ, RZ, -0x7fffffe0 ;  /* 0x80000020ff097424 */ /* 0x000fe400078e00ff */
[----:B------:R-:W-:Y:S02]  /*17840*/  VIADD R17, R17, 0x1 ;  /* 0x0000000111117836 */ /* 0x000fe40000000000 */
[----:B------:R-:W-:Y:S02]  /*17850*/  IMAD.MOV.U32 R36, RZ, RZ, -0x800000 ;  /* 0xff800000ff247424 */ /* 0x000fe400078e00ff */
[----:B------:R-:W-:Y:S01]  /*17860*/  HGMMA.64x96x16.F32 R88, gdesc[UR4].tnspB, R88, gsb0 ;  /* 0x41600000045879f0 */ /* 0x000fe20008000858 */
[----:B------:R-:W-:Y:S01]  /*17870*/  R2UR UR4, R20 ;  /* 0x00000000140472ca */ /* 0x000fe200000e0000 */
[----:B------:R-:W-:Y:S01]  /*17880*/  VIADD R20, R10, 0x4 ;  /* 0x000000040a147836 */ /* 0x000fe20000000000 */
[----:B------:R-:W-:Y:S01]  /*17890*/  R2UR UR5, R21 ;  /* 0x00000000150572ca */ /* 0x000fe200000e0000 */
[----:B------:R-:W-:Y:S01]  /*178a0*/  IMAD.MOV.U32 R21, RZ, RZ, 0x40000040 ;  /* 0x40000040ff157424 */ /* 0x000fe200078e00ff */
[----:B------:R-:W-:Y:S01]  /*178b0*/  R2UR UR6, R14 ;  /* 0x000000000e0672ca */ /* 0x000fe200000e0000 */
[----:B------:R-:W-:Y:S01]  /*178c0*/  VIADD R14, R8, 0x80 ;  /* 0x00000080080e7836 */ /* 0x000fe20000000000 */
[----:B------:R-:W-:Y:S01]  /*178d0*/  R2UR UR7, R15 ;  /* 0x000000000f0772ca */ /* 0x000fe200000e0000 */
[----:B------:R-:W-:Y:S01]  /*178e0*/  IMAD.MOV.U32 R15, RZ, RZ, -0x7fffffe0 ;  /* 0x80000020ff0f7424 */ /* 0x000fe200078e00ff */
[----:B------:R-:W-:Y:S01]  /*178f0*/  ISETP.NE.AND P2, PT, R17, 0x2, PT ;  /* 0x000000021100780c */ /* 0x000fe20003f45270 */
[----:B---3--:R-:W-:-:S03]  /*17900*/  FADD.FTZ R2, R2, R5 ;  /* 0x0000000502027221 */ /* 0x008fc60000010000 */
[----:B------:R-:W-:Y:S01]  /*17910*/  SEL R17, R17, RZ, P2 ;  /* 0x000000ff11117207 */ /* 0x000fe20001000000 */
[----:B0-----:R-:W-:Y:S01]  /*17920*/  FADD.FTZ R4, R4, R7 ;  /* 0x0000000704047221 */ /* 0x001fe20000010000 */
[----:B------:R-:W-:-:S04]  /*17930*/  SEL R7, RZ, 0x1, P2 ;  /* 0x00000001ff077807 */ /* 0x000fc80001000000 */
[----:B------:R-:W-:Y:S01]  /*17940*/  LOP3.LUT R22, R22, R7, RZ, 0x3c, !PT ;  /* 0x0000000716167212 */ /* 0x000fe200078e3cff */
[----:B------:R-:W-:Y:S02]  /*17950*/  WARPGROUP.DEPBAR.LE gsb0, 0x0 ;  /* 0x00008000000079c5 */ /* 0x000fe40000010000 */
[----:B------:R-:W-:-:S06]  /*17960*/  WARPGROUP.ARRIVE ;  /* 0x00000000000079c5 */ /* 0x000fcc0000000000 */
        /* <DEDUP_REMOVED lines=19> */
[----:B------:R-:W-:Y:S02]  /*17aa0*/  IMAD.MOV.U32 R15, RZ, RZ, -0x7fffffe0 ;  /* 0x80000020ff0f7424 */ /* 0x000fe400078e00ff */
[----:B--2---:R-:W-:-:S05]  /*17ab0*/  VIADD R24, R24, 0x1 ;  /* 0x0000000118187836 */ /* 0x004fca0000000000 */
[----:B------:R-:W-:Y:S01]  /*17ac0*/  STL [R1+0x50], R24 ;  /* 0x0000501801007387 */ /* 0x000fe20000100800 */
        /* <DEDUP_REMOVED lines=28> */
[----:B------:R-:W-:Y:S01]  /*17c90*/  R2UR UR5, R21 ;  /* 0x00000000150572ca */ /* 0x000fe200000e0000 */
[----:B------:R-:W-:Y:S01]  /*17ca0*/  IMAD.MOV.U32 R21, RZ, RZ, -0x800000 ;  /* 0xff800000ff157424 */ /* 0x000fe200078e00ff */
[----:B------:R-:W-:Y:S02]  /*17cb0*/  R2UR UR6, R14 ;  /* 0x000000000e0672ca */ /* 0x000fe400000e0000 */
[----:B------:R-:W-:Y:S01]  /*17cc0*/  R2UR UR7, R15 ;  /* 0x000000000f0772ca */ /* 0x000fe200000e0000 */
[----:B------:R-:W-:Y:S02]  /*17cd0*/  WARPGROUP.DEPBAR.LE gsb0, 0x0 ;  /* 0x00008000000079c5 */ /* 0x000fe40000010000 */
[----:B------:R-:W-:-:S10]  /*17ce0*/  WARPGROUP.ARRIVE ;  /* 0x00000000000079c5 */ /* 0x000fd40000000000 */
[----:B------:R-:W-:Y:S01]  /*17cf0*/  HGMMA.64x96x16.F32 R88, gdesc[UR4].tnspB, R88, gsb0 ;  /* 0x41600000045879f0 */ /* 0x000fe20008000858 */
[----:B------:R-:W-:Y:S01]  /*17d00*/  R2UR UR4, R10 ;  /* 0x000000000a0472ca */ /* 0x000fe200000e0000 */
[----:B------:R-:W-:Y:S01]  /*17d10*/  @!P1 VIADD R10, R13, 0x2d860 ;  /* 0x0002d8600d0a9836 */ /* 0x000fe20000000000 */
[----:B------:R-:W-:Y:S02]  /*17d20*/  R2UR UR5, R11 ;  /* 0x000000000b0572ca */ /* 0x000fe400000e0000 */
[----:B------:R-:W-:Y:S01]  /*17d30*/  R2UR UR6, R8 ;  /* 0x00000000080672ca */ /* 0x000fe200000e0000 */
[----:B------:R-:W0:Y:S01]  /*17d40*/  SHFL.BFLY PT, R11, R4, 0x1, 0x1f ;  /* 0x0c201f00040b7f89 */ /* 0x000e2200000e0000 */
[----:B------:R-:W-:Y:S02]  /*17d50*/  R2UR UR7, R9 ;  /* 0x00000000090772ca */ /* 0x000fe400000e0000 */
[----:B------:R-:W-:Y:S01]  /*17d60*/  @!P1 PRMT R10, RZ, 0x654, R10 ;  /* 0x00000654ff0a9816 */ /* 0x000fe2000000000a */
[----:B------:R-:W1:Y:S01]  /*17d70*/  SHFL.BFLY PT, R9, R2, 0x1, 0x1f ;  /* 0x0c201f0002097f89 */ /* 0x000e6200000e0000 */
[----:B0-----:R-:W-:Y:S01]  /*17d80*/  FADD.FTZ R11, R4, R11 ;  /* 0x0000000b040b7221 */ /* 0x001fe20000010000 */
[----:B------:R-:W-:Y:S01]  /*17d90*/  CS2R R4, SRZ ;  /* 0x0000000000047805 */ /* 0x000fe2000001ff00 */
[----:B-1----:R-:W-:-:S03]  /*17da0*/  FADD.FTZ R12, R2, R9 ;  /* 0x00000009020c7221 */ /* 0x002fc60000010000 */
[----:B------:R-:W-:Y:S02]  /*17db0*/  FSETP.NE.FTZ.AND P3, PT, R11, RZ, PT ;  /* 0x000000ff0b00720b */ /* 0x000fe40003f75000 */
[----:B------:R-:W-:-:S11]  /*17dc0*/  FSETP.NE.FTZ.AND P0, PT, R12, RZ, PT ;  /* 0x000000ff0c00720b */ /* 0x000fd60003f15000 */
[----:B------:R-:W0:Y:S02]  /*17dd0*/  @P3 MUFU.LG2 R9, R11 ;  /* 0x0000000b00093308 */ /* 0x000e240000000c00 */
[C---:B------:R-:W-:Y:S01]  /*17de0*/  @P0 FMUL.FTZ R2, R0.reuse, 0.69314718246459960938 ;  /* 0x3f31721800020820 */ /* 0x040fe20000410000 */
[----:B------:R-:W-:-:S05]  /*17df0*/  @P3 FMUL.FTZ R0, R0, 0.69314718246459960938 ;  /* 0x3f31721800003820 */ /* 0x000fca0000410000 */
[----:B------:R-:W1:Y:S08]  /*17e00*/  @P0 MUFU.LG2 R8, R12 ;  /* 0x0000000c00080308 */ /* 0x000e700000000c00 */
[----:B------:R-:W2:Y:S01]  /*17e10*/  @P0 MUFU.RCP R5, R12 ;  /* 0x0000000c00050308 */ /* 0x000ea20000001000 */
[----:B0-----:R-:W-:-:S04]  /*17e20*/  @P3 FMUL.FTZ R9, R9, 0.69314718246459960938 ;  /* 0x3f31721809093820 */ /* 0x001fc80000410000 */
[----:B------:R-:W-:-:S03]  /*17e30*/  @P3 FFMA.FTZ R36, R0, R6, R9 ;  /* 0x0000000600243223 */ /* 0x000fc60000010009 */
[----:B------:R-:W0:Y:S01]  /*17e40*/  @P3 MUFU.RCP R4, R11 ;  /* 0x0000000b00043308 */ /* 0x000e220000001000 */
[----:B-1----:R-:W-:-:S04]  /*17e50*/  @P0 FMUL.FTZ R7, R8, 0.69314718246459960938 ;  /* 0x3f31721808070820 */ /* 0x002fc80000410000 */
[----:B------:R-:W-:Y:S01]  /*17e60*/  @P0 FFMA.FTZ R21, R2, R3, R7 ;  /* 0x0000000302150223 */ /* 0x000fe20000010007 */
[----:B------:R-:W-:Y:S01]  /*17e70*/  PLOP3.LUT P0, PT, PT, PT, PT, 0x8, 0x0 ;  /* 0x000000000000781c */ /* 0x000fe20003f0e170 */
[----:B------:R-:W-:Y:S02]  /*17e80*/  WARPGROUP.DEPBAR.LE gsb0, 0x0 ;  /* 0x00008000000079c5 */ /* 0x000fe40000010000 */
[----:B------:R-:W-:-:S06]  /*17e90*/  WARPGROUP.ARRIVE ;  /* 0x00000000000079c5 */ /* 0x000fcc0000000000 */
[----:B------:R-:W-:Y:S03]  /*17ea0*/  HGMMA.64x96x16.F32 R88, gdesc[UR4].tnspB, R88, gsb0 ;  /* 0x41600000045879f0 */ /* 0x000fe60008000858 */
        /* <DEDUP_REMOVED lines=50> */
.L_x_1172:
[----:B------:R-:W-:Y:S05]  /*181d0*/  WARPSYNC.ALL ;  /* 0x0000000000007948 */ /* 0x000fea0003800000 */
[----:B------:R-:W1:Y:S08]  /*181e0*/  S2UR UR5, SR_CgaCtaId ;  /* 0x00000000000579c3 */ /* 0x000e700000008800 */
[----:B------:R-:W-:Y:S06]  /*181f0*/  BAR.SYNC.DEFER_BLOCKING 0x5, 0x1a0 ;  /* 0x0146800000007b1d */ /* 0x000fec0000010000 */
[----:B------:R-:W-:Y:S01]  /*18200*/  UMOV UR4, 0x400 ;  /* 0x0000040000047882 */ /* 0x000fe20000000000 */
[----:B------:R-:W-:Y:S01]  /*18210*/  BSSY B0, `(.L_x_1288) ;  /* 0x0000193000007945 */ /* 0x000fe20003800000 */
[----:B------:R-:W2:Y:S01]  /*18220*/  S2R R47, SR_TID.X ;  /* 0x00000000002f7919 */ /* 0x000ea20000002100 */
[----:B-1----:R-:W-:-:S06]  /*18230*/  ULEA UR4, UR5, UR4, 0x18 ;  /* 0x0000000405047291 */ /* 0x002fcc000f8ec03f */
[----:B------:R-:W-:-:S05]  /*18240*/  IMAD.U32 R2, RZ, RZ, UR4 ;  /* 0x00000004ff027e24 */ /* 0x000fca000f8e00ff */
[----:B------:R-:W1:Y:S01]  /*18250*/  LDS.128 R8, [R2+0x2d8d0] ;  /* 0x02d8d00002087984 */ /* 0x000e620000000c00 */
[----:B--2---:R-:W-:-:S05]  /*18260*/  VIADD R32, R47, 0xffffff80 ;  /* 0xffffff802f207836 */ /* 0x004fca0000000000 */
[----:B------:R-:W-:-:S04]  /*18270*/  SHF.R.S32.HI R33, RZ, 0x1f, R32 ;  /* 0x0000001fff217819 */ /* 0x000fc80000011420 */
[----:B------:R-:W-:-:S04]  /*18280*/  LEA.HI R20, R33, R32, RZ, 0x2 ;  /* 0x0000002021147211 */ /* 0x000fc800078f10ff */
[----:B------:R-:W-:Y:S02]  /*18290*/  LOP3.LUT R5, R20, 0x1ffffffc, RZ, 0xc0, !PT ;  /* 0x1ffffffc14057812 */ /* 0x000fe400078ec0ff */
[----:B------:R-:W-:-:S03]  /*182a0*/  SHF.R.S32.HI R20, RZ, 0x2, R20 ;  /* 0x00000002ff147819 */ /* 0x000fc60000011414 */
[----:B------:R-:W-:-:S04]  /*182b0*/  IMAD.IADD R0, R32, 0x1, -R5 ;  /* 0x0000000120007824 */ /* 0x000fc800078e0a05 */
[----:B------:R-:W-:Y:S01]  /*182c0*/  IMAD.SHL.U32 R0, R0, 0x8, RZ ;  /* 0x0000000800007824 */ /* 0x000fe200078e00ff */
[----:B-1----:R1:W-:Y:S04]  /*182d0*/  STL.64 [R1+0x30], R8 ;  /* 0x0000300801007387 */ /* 0x0023e80000100a00 */
[----:B------:R1:W-:Y:S01]  /*182e0*/  STL.64 [R1+0x38], R10 ;  /* 0x0000380a01007387 */ /* 0x0003e20000100a00 */
[----:B------:R-:W-:Y:S06]  /*182f0*/  BAR.ARV 0x4, 0x1a0 ;  /* 0x0106800000007b1d */ /* 0x000fec0000002000 */
[----:B------:R-:W-:Y:S05]  /*18300*/  @P0 BRA `(.L_x_1289) ;  /* 0x0000001000280947 */ /* 0x000fea0003800000 */
[----:B------:R-:W2:Y:S01]  /*18310*/  LDL R41, [R1+0x4c] ;  /* 0x00004c0001297983 */ /* 0x000ea20000100800 */
[CC--:B------:R-:W-:Y:S01]  /*18320*/  LEA.HI R4, R33.reuse, R32.reuse, RZ, 0x4 ;  /* 0x0000002021047211 */ /* 0x0c0fe200078f20ff */
[----:B------:R-:W-:Y:S05]  /*18330*/  WARPSYNC.ALL ;  /* 0x0000000000007948 */ /* 0x000fea0003800000 */
[----:B------:R-:W3:Y:S01]  /*18340*/  S2R R5, SR_SWINHI ;  /* 0x0000000000057919 */ /* 0x000ee20000002f00 */
[----:B-1----:R-:W-:Y:S01]  /*18350*/  SHF.R.S32.HI R11, RZ, 0x4, R4 ;  /* 0x00000004ff0b7819 */ /* 0x002fe20000011404 */
[----:B------:R-:W-:Y:S01]  /*18360*/  ULDC.64 UR4, c[0x0][0xbd8] ;  /* 0x0002f60000047ab9 */ /* 0x000fe20000000a00 */
[----:B------:R-:W-:-:S02]  /*18370*/  LEA.HI R10, R33, R32, RZ, 0x5 ;  /* 0x00000020210a7211 */ /* 0x000fc400078f28ff */
[C---:B------:R-:W-:Y:S02]  /*18380*/  LEA.HI R8, R4.reuse, R11, RZ, 0x1 ;  /* 0x0000000b04087211 */ /* 0x040fe400078f08ff */
[----:B------:R-:W-:Y:S02]  /*18390*/  LOP3.LUT R9, R4, 0xfffffff0, RZ, 0xc0, !PT ;  /* 0xfffffff004097812 */ /* 0x000fe400078ec0ff */
[----:B------:R-:W-:Y:S02]  /*183a0*/  LOP3.LUT R8, R8, 0x1ffffffe, RZ, 0xc0, !PT ;  /* 0x1ffffffe08087812 */ /* 0x000fe400078ec0ff */
[----:B------:R-:W-:Y:S01]  /*183b0*/  SHF.R.S32.HI R10, RZ, 0x5, R10 ;  /* 0x00000005ff0a7819 */ /* 0x000fe2000001140a */
[----:B------:R-:W-:Y:S01]  /*183c0*/  IMAD.IADD R9, R32, 0x1, -R9 ;  /* 0x0000000120097824 */ /* 0x000fe200078e0a09 */
[----:B------:R-:W-:Y:S01]  /*183d0*/  F2FP.F16.F32.PACK_AB R7, R34, R7 ;  /* 0x000000072207723e */ /* 0x000fe200000000ff */
[----:B------:R-:W-:Y:S01]  /*183e0*/  IMAD.IADD R8, R11, 0x1, -R8 ;  /* 0x000000010b087824 */ /* 0x000fe200078e0a08 */
[----:B------:R-:W-:Y:S01]  /*183f0*/  F2FP.F16.F32.PACK_AB R6, R93, R6 ;  /* 0x000000065d06723e */ /* 0x000fe200000000ff */
[----:B------:R-:W-:Y:S01]  /*18400*/  IMAD R9, R10, 0x10, R9 ;  /* 0x000000100a097824 */ /* 0x000fe200078e0209 */
[----:B------:R-:W-:Y:S01]  /*18410*/  F2FP.F16.F32.PACK_AB R26, R109, R26 ;  /* 0x0000001a6d1a723e */ /* 0x000fe200000000ff */
[----:B------:R-:W-:Y:S01]  /*18420*/  IMAD.SHL.U32 R8, R8, 0x8, RZ ;  /* 0x0000000808087824 */ /* 0x000fe200078e00ff */
[----:B------:R-:W-:-:S02]  /*18430*/  MOV R28, R2 ;  /* 0x00000002001c7202 */ /* 0x000fc40000000f00 */
[----:B---3--:R-:W-:Y:S01]  /*18440*/  MOV R29, R5 ;  /* 0x00000005001d7202 */ /* 0x008fe20000000f00 */
[----:B------:R-:W-:-:S04]  /*18450*/  IMAD.U32 R5, R9, 0x20, R8 ;  /* 0x0000002009057824 */ /* 0x000fc800078e0008 */
[----:B------:R-:W-:Y:S01]  /*18460*/  IMAD.WIDE R4, R5, 0x2, R28 ;  /* 0x0000000205047825 */ /* 0x000fe200078e021c */
[----:B------:R-:W-:Y:S02]  /*18470*/  BAR.SYNC.DEFER_BLOCKING 0x1, 0x180 ;  /* 0x0046000000007b1d */ /* 0x000fe40000010000 */
[C---:B------:R-:W-:Y:S02]  /*18480*/  IADD3 R31, P4, R4.reuse, 0x20, RZ ;  /* 0x00000020041f7810 */ /* 0x040fe40007f9e0ff */
[C---:B------:R-:W-:Y:S02]  /*18490*/  IADD3 R39, P1, R4.reuse, 0x6000, RZ ;  /* 0x0000600004277810 */ /* 0x040fe40007f3e0ff */
[----:B------:R-:W-:Y:S01]  /*184a0*/  LOP3.LUT R8, R31, 0x180, RZ, 0xc0, !PT ;  /* 0x000001801f087812 */ /* 0x000fe200078ec0ff */
[--C-:B------:R-:W-:Y:S01]  /*184b0*/  IMAD.X R11, RZ, RZ, R5.reuse, P4 ;  /* 0x000000ffff0b7224 */ /* 0x100fe200020e0605 */
[----:B------:R-:W-:Y:S01]  /*184c0*/  IADD3 R35, P3, R4, 0x3000, RZ ;  /* 0x0000300004237810 */ /* 0x000fe20007f7e0ff */
[----:B------:R-:W-:Y:S01]  /*184d0*/  IMAD.X R25, RZ, RZ, R5, P1 ;  /* 0x000000ffff197224 */ /* 0x000fe200008e0605 */
[----:B------:R-:W-:-:S02]  /*184e0*/  SHF.R.U64 R8, R8, 0x3, RZ ;  /* 0x0000000308087819 */ /* 0x000fc400000012ff */
[C---:B------:R-:W-:Y:S01]  /*184f0*/  IADD3 R37, P2, R4.reuse, 0x3020, RZ ;  /* 0x0000302004257810 */ /* 0x040fe20007f5e0ff */
[--C-:B------:R-:W-:Y:S01]  /*18500*/  IMAD.X R13, RZ, RZ, R5.reuse, P3 ;  /* 0x000000ffff0d7224 */ /* 0x100fe200018e0605 */
[----:B------:R-:W-:Y:S02]  /*18510*/  LOP3.LUT R9, R4, 0x180, RZ, 0xc0, !PT ;  /* 0x0000018004097812 */ /* 0x000fe400078ec0ff */
[----:B------:R-:W-:Y:S01]  /*18520*/  LOP3.LUT R10, R8, R31, RZ, 0x3c, !PT ;  /* 0x0000001f080a7212 */ /* 0x000fe200078e3cff */
[----:B------:R-:W-:Y:S01]  /*18530*/  IMAD.X R15, RZ, RZ, R5, P2 ;  /* 0x000000ffff0f7224 */ /* 0x000fe200010e0605 */
[----:B------:R-:W-:Y:S02]  /*18540*/  IADD3 R38, P0, R4, 0x6020, RZ ;  /* 0x0000602004267810 */ /* 0x000fe40007f1e0ff */
[----:B------:R-:W-:Y:S02]  /*18550*/  LOP3.LUT R8, R35, 0x180, RZ, 0xc0, !PT ;  /* 0x0000018023087812 */ /* 0x000fe400078ec0ff */
[----:B0-----:R-:W-:-:S02]  /*18560*/  LOP3.LUT R14, R37, 0x180, RZ, 0xc0, !PT ;  /* 0x00000180250e7812 */ /* 0x001fc400078ec0ff */
[----:B------:R-:W-:Y:S02]  /*18570*/  LOP3.LUT R24, R39, 0x180, RZ, 0xc0, !PT ;  /* 0x0000018027187812 */ /* 0x000fe400078ec0ff */
[----:B------:R-:W-:Y:S02]  /*18580*/  ISETP.NE.U32.AND P1, PT, RZ, UR4, PT ;  /* 0x00000004ff007c0c */ /* 0x000fe4000bf25070 */
[----:B------:R-:W-:Y:S02]  /*18590*/  SHF.R.U64 R9, R9, 0x3, RZ ;  /* 0x0000000309097819 */ /* 0x000fe400000012ff */
[----:B------:R-:W-:Y:S02]  /*185a0*/  LOP3.LUT R31, R38, 0x180, RZ, 0xc0, !PT ;  /* 0x00000180261f7812 */ /* 0x000fe400078ec0ff */
[----:B------:R-:W-:Y:S02]  /*185b0*/  SHF.R.U64 R8, R8, 0x3, RZ ;  /* 0x0000000308087819 */ /* 0x000fe400000012ff */
[----:B------:R-:W-:-:S02]  /*185c0*/  SHF.R.U64 R14, R14, 0x3, RZ ;  /* 0x000000030e0e7819 */ /* 0x000fc400000012ff */
[----:B------:R-:W-:Y:S02]  /*185d0*/  SHF.R.U64 R24, R24, 0x3, RZ ;  /* 0x0000000318187819 */ /* 0x000fe400000012ff */
[----:B------:R-:W-:Y:S01]  /*185e0*/  ISETP.NE.AND.EX P1, PT, RZ, UR5, PT, P1 ;  /* 0x00000005ff007c0c */ /* 0x000fe2000bf25310 */
[----:B------:R-:W-:Y:S01]  /*185f0*/  ULDC.64 UR4, c[0x0][0xbe0] ;  /* 0x0002f80000047ab9 */ /* 0x000fe20000000a00 */
[----:B------:R-:W-:Y:S01]  /*18600*/  LOP3.LUT R4, R9, R4, RZ, 0x3c, !PT ;  /* 0x0000000409047212 */ /* 0x000fe200078e3cff */
[----:B------:R-:W-:Y:S01]  /*18610*/  IMAD.X R9, RZ, RZ, R5, P0 ;  /* 0x000000ffff097224 */ /* 0x000fe200000e0605 */
[----:B------:R-:W-:Y:S02]  /*18620*/  SHF.R.U64 R31, R31, 0x3, RZ ;  /* 0x000000031f1f7819 */ /* 0x000fe400000012ff */
[----:B------:R-:W-:Y:S02]  /*18630*/  LOP3.LUT R12, R8, R35, RZ, 0x3c, !PT ;  /* 0x00000023080c7212 */ /* 0x000fe400078e3cff */
[----:B------:R-:W-:-:S02]  /*18640*/  LOP3.LUT R14, R14, R37, RZ, 0x3c, !PT ;  /* 0x000000250e0e7212 */ /* 0x000fc400078e3cff */
[----:B------:R-:W-:Y:S02]  /*18650*/  LOP3.LUT R24, R24, R39, RZ, 0x3c, !PT ;  /* 0x0000002718187212 */ /* 0x000fe400078e3cff */
[----:B------:R-:W-:Y:S02]  /*18660*/  ISETP.NE.U32.AND P0, PT, RZ, UR4, PT ;  /* 0x00000004ff007c0c */ /* 0x000fe4000bf05070 */
[----:B------:R-:W-:Y:S02]  /*18670*/  MOV R39, R4 ;  /* 0x0000000400277202 */ /* 0x000fe40000000f00 */
[----:B------:R-:W-:Y:S02]  /*18680*/  LOP3.LUT R8, R31, R38, RZ, 0x3c, !PT ;  /* 0x000000261f087212 */ /* 0x000fe400078e3cff */
[----:B------:R-:W-:Y:S02]  /*18690*/  F2FP.F16.F32.PACK_AB R4, R30, R3 ;  /* 0x000000031e04723e */ /* 0x000fe400000000ff */
[----:B------:R-:W-:Y:S01]  /*186a0*/  F2FP.F16.F32.PACK_AB R5, R91, R90 ;  /* 0x0000005a5b05723e */ /* 0x000fe200000000ff */
[----:B------:R-:W2:Y:S01]  /*186b0*/  LDC.64 R30, c[0x0][0xbd8] ;  /* 0x0002f600ff1e7b82 */ /* 0x000ea20000000a00 */
[----:B------:R-:W-:-:S02]  /*186c0*/  MOV R37, R12 ;  /* 0x0000000c00257202 */ /* 0x000fc40000000f00 */
[----:B------:R-:W-:Y:S01]  /*186d0*/  MOV R35, R14 ;  /* 0x0000000e00237202 */ /* 0x000fe20000000f00 */
[----:B------:R0:W-:Y:S01]  /*186e0*/  STSM.16.M88.4 [R39], R4 ;  /* 0x0000000427007844 */ /* 0x0001e20000000200 */
[----:B------:R-:W-:Y:S02]  /*186f0*/  MOV R34, R24 ;  /* 0x0000001800227202 */ /* 0x000fe40000000f00 */
[----:B------:R-:W-:Y:S02]  /*18700*/  ISETP.NE.AND.EX P0, PT, RZ, UR5, PT, P0 ;  /* 0x00000005ff007c0c */ /* 0x000fe4000bf05300 */
[----:B------:R-:W-:Y:S02]  /*18710*/  MOV R38, R10 ;  /* 0x0000000a00267202 */ /* 0x000fe40000000f00 */
[----:B------:R-:W-:Y:S02]  /*18720*/  F2FP.F16.F32.PACK_AB R12, R97, R96 ;  /* 0x00000060610c723e */ /* 0x000fe400000000ff */
[----:B------:R-:W-:-:S02]  /*18730*/  F2FP.F16.F32.PACK_AB R13, R99, R98 ;  /* 0x00000062630d723e */ /* 0x000fc400000000ff */
[----:B------:R-:W-:Y:S02]  /*18740*/  F2FP.F16.F32.PACK_AB R14, R101, R100 ;  /* 0x00000064650e723e */ /* 0x000fe400000000ff */
[----:B------:R-:W-:Y:S02]  /*18750*/  F2FP.F16.F32.PACK_AB R15, R103, R102 ;  /* 0x00000066670f723e */ /* 0x000fe400000000ff */
[----:B------:R-:W-:Y:S02]  /*18760*/  F2FP.F16.F32.PACK_AB R24, R27, R104 ;  /* 0x000000681b18723e */ /* 0x000fe400000000ff */
[----:B------:R-:W-:Y:S01]  /*18770*/  F2FP.F16.F32.PACK_AB R25, R107, R106 ;  /* 0x0000006a6b19723e */ /* 0x000fe200000000ff */
[----:B------:R1:W-:Y:S01]  /*18780*/  STSM.16.M88.4 [R38], R12 ;  /* 0x0000000c26007844 */ /* 0x0003e20000000200 */
[----:B------:R-:W-:Y:S02]  /*18790*/  F2FP.F16.F32.PACK_AB R27, R111, R110 ;  /* 0x0000006e6f1b723e */ /* 0x000fe400000000ff */
[----:B------:R-:W-:-:S02]  /*187a0*/  LEA.HI R33, R33, R32, RZ, 0x7 ;  /* 0x0000002021217211 */ /* 0x000fc400078f38ff */
[----:B------:R-:W-:Y:S01]  /*187b0*/  MOV R3, R8 ;  /* 0x0000000800037202 */ /* 0x000fe20000000f00 */
[----:B------:R3:W-:Y:S01]  /*187c0*/  STSM.16.M88.4 [R37], R24 ;  /* 0x0000001825007844 */ /* 0x0007e20000000200 */
[----:B0-----:R-:W-:Y:S02]  /*187d0*/  F2FP.F16.F32.PACK_AB R4, R113, R112 ;  /* 0x000000707104723e */ /* 0x001fe400000000ff */
[----:B------:R-:W-:Y:S02]  /*187e0*/  F2FP.F16.F32.PACK_AB R5, R115, R114 ;  /* 0x000000727305723e */ /* 0x000fe400000000ff */
[----:B------:R-:W-:Y:S02]  /*187f0*/  F2FP.F16.F32.PACK_AB R6, R117, R116 ;  /* 0x000000747506723e */ /* 0x000fe400000000ff */
[----:B------:R-:W-:Y:S02]  /*18800*/  F2FP.F16.F32.PACK_AB R7, R119, R118 ;  /* 0x000000767707723e */ /* 0x000fe400000000ff */
[----:B------:R-:W-:Y:S01]  /*18810*/  F2FP.F16.F32.PACK_AB R8, R121, R120 ;  /* 0x000000787908723e */ /* 0x000fe200000000ff */
[----:B------:R-:W-:Y:S01]  /*18820*/  ULDC UR4, c[0x0][0xa88] ;  /* 0x0002a20000047ab9 */ /* 0x000fe20000000800 */
[----:B------:R-:W-:Y:S01]  /*18830*/  F2FP.F16.F32.PACK_AB R9, R123, R122 ;  /* 0x0000007a7b09723e */ /* 0x000fe200000000ff */
[----:B------:R-:W-:Y:S01]  /*18840*/  STSM.16.M88.4 [R35], R4 ;  /* 0x0000000423007844 */ /* 0x000fe20000000200 */
[----:B------:R-:W-:Y:S01]  /*18850*/  F2FP.F16.F32.PACK_AB R10, R125, R124 ;  /* 0x0000007c7d0a723e */ /* 0x000fe200000000ff */
[----:B-1----:R-:W-:Y:S01]  /*18860*/  IMAD.MOV.U32 R38, RZ, RZ, RZ ;  /* 0x000000ffff267224 */ /* 0x002fe200078e00ff */
[----:B------:R-:W-:Y:S01]  /*18870*/  F2FP.F16.F32.PACK_AB R11, R127, R126 ;  /* 0x0000007e7f0b723e */ /* 0x000fe200000000ff */
[----:B---3--:R-:W0:Y:S01]  /*18880*/  @P0 LDC.64 R24, c[0x0][0xbe0] ;  /* 0x0002f800ff180b82 */ /* 0x008e220000000a00 */
[----:B------:R-:W-:-:S02]  /*18890*/  LOP3.LUT R27, R33, 0xffffff80, RZ, 0xc0, !PT ;  /* 0xffffff80211b7812 */ /* 0x000fc400078ec0ff */
[----:B------:R-:W-:Y:S01]  /*188a0*/  F2FP.F16.F32.PACK_AB R12, R129, R128 ;  /* 0x00000080810c723e */ /* 0x000fe200000000ff */
[----:B------:R1:W-:Y:S01]  /*188b0*/  STSM.16.M88.4 [R34], R8 ;  /* 0x0000000822007844 */ /* 0x0003e20000000200 */
[----:B------:R-:W-:Y:S01]  /*188c0*/  F2FP.F16.F32.PACK_AB R13, R131, R130 ;  /* 0x00000082830d723e */ /* 0x000fe200000000ff */
[----:B------:R-:W-:Y:S01]  /*188d0*/  IMAD.IADD R27, R32, 0x1, -R27 ;  /* 0x00000001201b7824 */ /* 0x000fe200078e0a1b */
[----:B------:R-:W-:Y:S02]  /*188e0*/  F2FP.F16.F32.PACK_AB R14, R133, R132 ;  /* 0x00000084850e723e */ /* 0x000fe400000000ff */
[----:B------:R-:W-:-:S05]  /*188f0*/  F2FP.F16.F32.PACK_AB R15, R135, R134 ;  /* 0x00000086870f723e */ /* 0x000fca00000000ff */
[----:B------:R3:W-:Y:S01]  /*18900*/  STSM.16.M88.4 [R3], R12 ;  /* 0x0000000c03007844 */ /* 0x0007e20000000200 */
[----:B-1----:R-:W-:-:S04]  /*18910*/  SHF.R.S32.HI R8, RZ, 0x1f, R27 ;  /* 0x0000001fff087819 */ /* 0x002fc8000001141b */
[----:B---3--:R-:W-:-:S04]  /*18920*/  LEA.HI R3, R8, R27, RZ, 0x2 ;  /* 0x0000001b08037211 */ /* 0x008fc800078f10ff */
[--C-:B------:R-:W-:Y:S02]  /*18930*/  SHF.R.S32.HI R6, RZ, 0x2, R3.reuse ;  /* 0x00000002ff067819 */ /* 0x100fe40000011403 */
[----:B------:R-:W-:-:S04]  /*18940*/  SHF.R.S32.HI R3, RZ, 0x1f, R3 ;  /* 0x0000001fff037819 */ /* 0x000fc80000011403 */
[----:B------:R-:W-:-:S04]  /*18950*/  LEA.HI R3, R3, R6, RZ, 0x3 ;  /* 0x0000000603037211 */ /* 0x000fc800078f18ff */
[----:B------:R-:W-:Y:S01]  /*18960*/  LOP3.LUT R7, R3, 0xfffffff8, RZ, 0xc0, !PT ;  /* 0xfffffff803077812 */ /* 0x000fe200078ec0ff */
[----:B------:R-:W-:Y:S02]  /*18970*/  IMAD.U32 R3, RZ, RZ, UR4 ;  /* 0x00000004ff037e24 */ /* 0x000fe4000f8e00ff */
[C---:B--2---:R-:W-:Y:S01]  /*18980*/  IMAD.WIDE R30, R41.reuse, 0x4, R30 ;  /* 0x00000004291e7825 */ /* 0x044fe200078e021e */
[----:B------:R-:W-:Y:S03]  /*18990*/  BAR.SYNC.DEFER_BLOCKING 0x1, 0x180 ;  /* 0x0046000000007b1d */ /* 0x000fe60000010000 */
[----:B0-----:R-:W-:-:S03]  /*189a0*/  @P0 IMAD.WIDE R4, R41, 0x4, R24 ;  /* 0x0000000429040825 */ /* 0x001fc600078e0218 */
[----:B------:R0:W5:Y:S01]  /*189b0*/  @P1 LDG.E R38, desc[UR38][R30.64] ;  /* 0x000000261e261981 */ /* 0x000162000c1e1900 */
[----:B------:R-:W-:Y:S01]  /*189c0*/  SHF.R.S32.HI R33, RZ, 0x7, R33 ;  /* 0x00000007ff217819 */ /* 0x000fe20000011421 */
[----:B------:R-:W-:Y:S01]  /*189d0*/  IMAD.IADD R7, R6, 0x1, -R7 ;  /* 0x0000000106077824 */ /* 0x000fe200078e0a07 */
[----:B------:R-:W-:Y:S01]  /*189e0*/  LEA.HI R8, R8, R27, RZ, 0x5 ;  /* 0x0000001b08087211 */ /* 0x000fe200078f28ff */
[----:B------:R0:W5:Y:S02]  /*189f0*/  @P0 LDG.E R3, desc[UR38][R4.64] ;  /* 0x0000002604030981 */ /* 0x000164000c1e1900 */
[----:B------:R-:W-:Y:S01]  /*18a00*/  IMAD.HI R6, R33, 0x55555556, RZ ;  /* 0x5555555621067827 */ /* 0x000fe200078e02ff */
[----:B------:R-:W-:Y:S06]  /*18a10*/  @P0 BRA `(.L_x_1290) ;  /* 0x0000000000100947 */ /* 0x000fec0003800000 */
[----:B------:R-:W-:Y:S05]  /*18a20*/  @!P1 BRA `(.L_x_1290) ;  /* 0x00000000000c9947 */ /* 0x000fea0003800000 */
[----:B0-----:R-:W2:Y:S04]  /*18a30*/  LDG.E R4, desc[UR38][R30.64] ;  /* 0x000000261e047981 */ /* 0x001ea8000c1e1900 */
[----:B-----5:R-:W2:Y:S02]  /*18a40*/  LDG.E R3, desc[UR38][R30.64+0x4] ;  /* 0x000004261e037981 */ /* 0x020ea4000c1e1900 */
[----:B--2---:R-:W-:-:S07]  /*18a50*/  IMAD.IADD R3, R3, 0x1, -R4 ;  /* 0x0000000103037824 */ /* 0x004fce00078e0a04 */
.L_x_1290:
[----:B------:R-:W2:Y:S01]  /*18a60*/  LDL.LU R48, [R1+0x48] ;  /* 0x0000480001307983 */ /* 0x000ea20000300800 */
[----:B------:R-:W-:Y:S01]  /*18a70*/  LEA.HI R6, R6, R6, RZ, 0x1 ;  /* 0x0000000606067211 */ /* 0x000fe200078f08ff */
[----:B------:R-:W-:Y:S02]  /*18a80*/  ULDC.64 UR4, c[0x0][0xb70] ;  /* 0x0002dc0000047ab9 */ /* 0x000fe40000000a00 */
[----:B------:R-:W3:Y:S01]  /*18a90*/  LDL.LU R47, [R1+0x54] ;  /* 0x00005400012f7983 */ /* 0x000ee20000300800 */
[----:B------:R-:W-:Y:S01]  /*18aa0*/  SHF.R.S32.HI R8, RZ, 0x5, R8 ;  /* 0x00000005ff087819 */ /* 0x000fe20000011408 */
[----:B------:R-:W-:Y:S01]  /*18ab0*/  IMAD R33, R6, -0x3, R33 ;  /* 0xfffffffd06217824 */ /* 0x000fe200078e0221 */
[----:B-----5:R-:W-:Y:S02]  /*18ac0*/  SHF.R.S32.HI R39, RZ, 0x1f, R38 ;  /* 0x0000001fff277819 */ /* 0x020fe40000011426 */
[----:B------:R-:W-:Y:S01]  /*18ad0*/  SHF.R.S32.HI R6, RZ, 0x1f, R41 ;  /* 0x0000001fff067819 */ /* 0x000fe20000011429 */
[----:B------:R-:W-:Y:S01]  /*18ae0*/  IMAD R8, R8, 0x10, R7 ;  /* 0x0000001008087824 */ /* 0x000fe200078e0207 */
[----:B------:R-:W-:Y:S01]  /*18af0*/  SEL R45, R41, RZ, !P1 ;  /* 0x000000ff292d7207 */ /* 0x000fe20004800000 */
[----:B------:R-:W-:Y:S01]  /*18b00*/  IMAD R7, R20, 0x20, R0 ;  /* 0x0000002014077824 */ /* 0x000fe200078e0200 */
[----:B------:R-:W-:Y:S01]  /*18b10*/  SEL R46, R6, RZ, !P1 ;  /* 0x000000ff062e7207 */ /* 0x000fe20004800000 */
[----:B------:R-:W-:Y:S01]  /*18b20*/  IMAD R10, R33, 0x40, R8 ;  /* 0x00000040210a7824 */ /* 0x000fe200078e0208 */
[----:B------:R-:W-:Y:S01]  /*18b30*/  LOP3.LUT P0, RZ, R27, 0x3, RZ, 0xc0, !PT ;  /* 0x000000031bff7812 */ /* 0x000fe2000780c0ff */
[----:B------:R-:W-:-:S03]  /*18b40*/  IMAD.WIDE R28, R7, 0x2, R28 ;  /* 0x00000002071c7825 */ /* 0x000fc600078e021c */
[C---:B------:R-:W-:Y:S02]  /*18b50*/  IADD3 R13, P5, R28.reuse, 0x3000, RZ ;  /* 0x000030001c0d7810 */ /* 0x040fe40007fbe0ff */
[C---:B------:R-:W-:Y:S02]  /*18b60*/  IADD3 R25, P4, R28.reuse, 0x4800, RZ ;  /* 0x000048001c197810 */ /* 0x040fe40007f9e0ff */
[----:B0-----:R-:W-:Y:S02]  /*18b70*/  IADD3 R31, P3, R28, 0x6000, RZ ;  /* 0x000060001c1f7810 */ /* 0x001fe40007f7e0ff */
[----:B------:R-:W-:Y:S02]  /*18b80*/  LOP3.LUT R12, R13, 0x180, RZ, 0xc0, !PT ;  /* 0x000001800d0c7812 */ /* 0x000fe400078ec0ff */
[----:B------:R-:W-:Y:S02]  /*18b90*/  LOP3.LUT R24, R25, 0x180, RZ, 0xc0, !PT ;  /* 0x0000018019187812 */ /* 0x000fe400078ec0ff */
[----:B------:R-:W-:-:S02]  /*18ba0*/  LOP3.LUT R30, R31, 0x180, RZ, 0xc0, !PT ;  /* 0x000001801f1e7812 */ /* 0x000fc400078ec0ff */
[----:B------:R-:W-:Y:S02]  /*18bb0*/  SHF.R.U64 R12, R12, 0x3, RZ ;  /* 0x000000030c0c7819 */ /* 0x000fe400000012ff */
[----:B------:R-:W-:Y:S02]  /*18bc0*/  SHF.R.U64 R24, R24, 0x3, RZ ;  /* 0x0000000318187819 */ /* 0x000fe400000012ff */
[----:B------:R-:W-:Y:S02]  /*18bd0*/  SHF.R.U64 R30, R30, 0x3, RZ ;  /* 0x000000031e1e7819 */ /* 0x000fe400000012ff */
[----:B------:R-:W-:Y:S01]  /*18be0*/  LOP3.LUT R12, R12, R13, RZ, 0x3c, !PT ;  /* 0x0000000d0c0c7212 */ /* 0x000fe200078e3cff */
[--C-:B------:R-:W-:Y:S01]  /*18bf0*/  IMAD.X R13, RZ, RZ, R29.reuse, P5 ;  /* 0x000000ffff0d7224 */ /* 0x100fe200028e061d */
[----:B------:R-:W-:Y:S01]  /*18c00*/  LOP3.LUT R24, R24, R25, RZ, 0x3c, !PT ;  /* 0x0000001918187212 */ /* 0x000fe200078e3cff */
[--C-:B------:R-:W-:Y:S01]  /*18c10*/  IMAD.X R25, RZ, RZ, R29.reuse, P4 ;  /* 0x000000ffff197224 */ /* 0x100fe200020e061d */
[----:B------:R-:W-:Y:S01]  /*18c20*/  LOP3.LUT R30, R30, R31, RZ, 0x3c, !PT ;  /* 0x0000001f1e1e7212 */ /* 0x000fe200078e3cff */
[----:B------:R-:W-:Y:S01]  /*18c30*/  IMAD.X R31, RZ, RZ, R29, P3 ;  /* 0x000000ffff1f7224 */ /* 0x000fe200018e061d */
[--C-:B------:R-:W-:Y:S01]  /*18c40*/  SHF.R.S32.HI R41, RZ, 0x1f, R0.reuse ;  /* 0x0000001fff297819 */ /* 0x100fe20000011400 */
[----:B------:R-:W-:Y:S01]  /*18c50*/  IMAD.MOV.U32 R40, RZ, RZ, R0 ;  /* 0x000000ffff287224 */ /* 0x000fe200078e0000 */
[----:B------:R-:W-:Y:S01]  /*18c60*/  BSSY B1, `(.L_x_1291) ;  /* 0x000005c000017945 */ /* 0x000fe20003800000 */
[----:B--2---:R-:W-:Y:S01]  /*18c70*/  SHF.R.S32.HI R44, RZ, 0x1f, R48 ;  /* 0x0000001fff2c7819 */ /* 0x004fe20000011430 */
[----:B---3--:R-:W-:-:S04]  /*18c80*/  IMAD R10, R47, 0xc0, R10 ;  /* 0x000000c02f0a7824 */ /* 0x008fc800078e020a */
[----:B------:R-:W-:Y:S01]  /*18c90*/  IMAD R4, R44, UR4, RZ ;  /* 0x000000042c047c24 */ /* 0x000fe2000f8e02ff */
[----:B------:R-:W-:-:S03]  /*18ca0*/  SHF.R.S32.HI R7, RZ, 0x1f, R10 ;  /* 0x0000001fff077819 */ /* 0x000fc6000001140a */
[C---:B------:R-:W-:Y:S02]  /*18cb0*/  IMAD R9, R48.reuse, UR5, R4 ;  /* 0x0000000530097c24 */ /* 0x040fe4000f8e0204 */
[----:B------:R-:W-:Y:S01]  /*18cc0*/  IMAD.WIDE.U32 R4, R48, UR4, R38 ;  /* 0x0000000430047c25 */ /* 0x000fe2000f8e0026 */
[----:B------:R-:W-:-:S03]  /*18cd0*/  ULDC.64 UR4, c[0x0][0xb78] ;  /* 0x0002de0000047ab9 */ /* 0x000fc60000000a00 */
[----:B------:R-:W-:Y:S01]  /*18ce0*/  IMAD.IADD R5, R5, 0x1, R9 ;  /* 0x0000000105057824 */ /* 0x000fe200078e0209 */
[----:B------:R-:W-:Y:S01]  /*18cf0*/  IADD3 R9, P2, R28, 0x1800, RZ ;  /* 0x000018001c097810 */ /* 0x000fe20007f5e0ff */
[----:B------:R-:W-:Y:S02]  /*18d00*/  IMAD R6, R46, UR4, RZ ;  /* 0x000000042e067c24 */ /* 0x000fe4000f8e02ff */
[----:B------:R-:W-:Y:S01]  /*18d10*/  IMAD.WIDE.U32 R4, R45, UR4, R4 ;  /* 0x000000042d047c25 */ /* 0x000fe2000f8e0004 */
[----:B------:R-:W-:-:S03]  /*18d20*/  LOP3.LUT R8, R9, 0x180, RZ, 0xc0, !PT ;  /* 0x0000018009087812 */ /* 0x000fc600078ec0ff */
[----:B------:R-:W-:Y:S01]  /*18d30*/  IMAD R6, R45, UR5, R6 ;  /* 0x000000052d067c24 */ /* 0x000fe2000f8e0206 */
[----:B------:R-:W-:Y:S01]  /*18d40*/  IADD3 R4, P1, R10, R4, RZ ;  /* 0x000000040a047210 */ /* 0x000fe20007f3e0ff */
[----:B------:R-:W-:Y:S01]  /*18d50*/  ULDC.64 UR4, c[0x0][0xb40] ;  /* 0x0002d00000047ab9 */ /* 0x000fe20000000a00 */
[----:B------:R-:W-:Y:S02]  /*18d60*/  SHF.R.U64 R8, R8, 0x3, RZ ;  /* 0x0000000308087819 */ /* 0x000fe400000012ff */
[----:B------:R-:W-:Y:S02]  /*18d70*/  IADD3.X R7, R7, R5, R6, P1, !PT ;  /* 0x0000000507077210 */ /* 0x000fe40000ffe406 */
[----:B------:R-:W-:Y:S02]  /*18d80*/  LEA R42, P1, R4, UR4, 0x2 ;  /* 0x00000004042a7c11 */ /* 0x000fe4000f8210ff */
[----:B------:R-:W-:Y:S01]  /*18d90*/  LOP3.LUT R8, R8, R9, RZ, 0x3c, !PT ;  /* 0x0000000908087212 */ /* 0x000fe200078e3cff */
[----:B------:R-:W-:Y:S01]  /*18da0*/  IMAD.X R9, RZ, RZ, R29, P2 ;  /* 0x000000ffff097224 */ /* 0x000fe200010e061d */
[----:B------:R-:W-:Y:S01]  /*18db0*/  LEA.HI.X R43, R4, UR5, R7, 0x2, P1 ;  /* 0x00000005042b7c11 */ /* 0x000fe200088f1407 */
[----:B------:R-:W-:Y:S01]  /*18dc0*/  VIADD R4, R10, 0x8 ;  /* 0x000000080a047836 */ /* 0x000fe20000000000 */
[C---:B------:R-:W-:Y:S01]  /*18dd0*/  IADD3 R7, P2, R28.reuse, 0x7800, RZ ;  /* 0x000078001c077810 */ /* 0x040fe20007f5e0ff */
[----:B------:R-:W-:Y:S01]  /*18de0*/  ULDC.64 UR4, c[0x0][0xaa0] ;  /* 0x0002a80000047ab9 */ /* 0x000fe20000000a00 */
[----:B------:R-:W-:-:S02]  /*18df0*/  LOP3.LUT R5, R28, 0x180, RZ, 0xc0, !PT ;  /* 0x000001801c057812 */ /* 0x000fc400078ec0ff */
[-C--:B------:R-:W-:Y:S01]  /*18e00*/  ISETP.GE.OR P1, PT, R10, R3.reuse, P0 ;  /* 0x000000030a00720c */ /* 0x080fe20000726670 */
[--C-:B------:R-:W-:Y:S01]  /*18e10*/  IMAD.X R33, RZ, RZ, R29.reuse, P2 ;  /* 0x000000ffff217224 */ /* 0x100fe200010e061d */
[----:B------:R-:W-:Y:S02]  /*18e20*/  ISETP.GE.OR P0, PT, R4, R3, P0 ;  /* 0x000000030400720c */ /* 0x000fe40000706670 */
[----:B------:R-:W-:Y:S02]  /*18e30*/  LOP3.LUT R6, R7, 0x180, RZ, 0xc0, !PT ;  /* 0x0000018007067812 */ /* 0x000fe400078ec0ff */
[----:B------:R-:W-:Y:S02]  /*18e40*/  SHF.R.U64 R5, R5, 0x3, RZ ;  /* 0x0000000305057819 */ /* 0x000fe400000012ff */
[----:B------:R-:W-:Y:S02]  /*18e50*/  SHF.R.U64 R6, R6, 0x3, RZ ;  /* 0x0000000306067819 */ /* 0x000fe400000012ff */
[----:B------:R-:W-:Y:S01]  /*18e60*/  LOP3.LUT R4, R5, R28, RZ, 0x3c, !PT ;  /* 0x0000001c05047212 */ /* 0x000fe200078e3cff */
[----:B------:R-:W-:Y:S01]  /*18e70*/  IMAD.MOV.U32 R5, RZ, RZ, R29 ;  /* 0x000000ffff057224 */ /* 0x000fe200078e001d */
[----:B------:R-:W-:Y:S01]  /*18e80*/  LOP3.LUT R32, R6, R7, RZ, 0x3c, !PT ;  /* 0x0000000706207212 */ /* 0x000fe200078e3cff */
[----:B------:R-:W-:Y:S04]  /*18e90*/  @!P1 STG.E desc[UR38][R42.64], R21 ;  /* 0x000000152a009986 */ /* 0x000fe8000c101926 */
[----:B------:R0:W-:Y:S04]  /*18ea0*/  @!P0 STG.E desc[UR38][R42.64+0x20], R36 ;  /* 0x000020242a008986 */ /* 0x0001e8000c101926 */
[----:B------:R-:W5:Y:S04]  /*18eb0*/  LD.E.128 R4, desc[UR38][R4.64] ;  /* 0x0000002604047980 */ /* 0x000f68000c101d00 */
[----:B------:R-:W5:Y:S04]  /*18ec0*/  LD.E.128 R8, desc[UR38][R8.64] ;  /* 0x0000002608087980 */ /* 0x000f68000c101d00 */
[----:B------:R-:W5:Y:S04]  /*18ed0*/  LD.E.128 R12, desc[UR38][R12.64] ;  /* 0x000000260c0c7980 */ /* 0x000f68000c101d00 */
[----:B------:R-:W5:Y:S04]  /*18ee0*/  LD.E.128 R24, desc[UR38][R24.64] ;  /* 0x0000002618187980 */ /* 0x000f68000c101d00 */
[----:B------:R-:W5:Y:S04]  /*18ef0*/  LD.E.128 R28, desc[UR38][R30.64] ;  /* 0x000000261e1c7980 */ /* 0x000f68000c101d00 */
[----:B------:R-:W5:Y:S01]  /*18f00*/  LD.E.128 R32, desc[UR38][R32.64] ;  /* 0x0000002620207980 */ /* 0x000f62000c101d00 */
[----:B------:R-:W-:-:S02]  /*18f10*/  IMAD R39, R39, UR4, RZ ;  /* 0x0000000427277c24 */ /* 0x000fc4000f8e02ff */
[C---:B0-----:R-:W-:Y:S01]  /*18f20*/  IMAD.WIDE.U32 R36, R38.reuse, UR4, R40 ;  /* 0x0000000426247c25 */ /* 0x041fe2000f8e0028 */
[----:B------:R-:W-:Y:S01]  /*18f30*/  @!PT LDS RZ, [RZ] ;  /* 0x00000000fffff984 */ /* 0x000fe20000000800 */
[----:B------:R-:W-:Y:S01]  /*18f40*/  @!PT LDS RZ, [RZ] ;  /* 0x00000000fffff984 */ /* 0x000fe20000000800 */
[----:B------:R-:W-:Y:S01]  /*18f50*/  @!PT LDS RZ, [RZ] ;  /* 0x00000000fffff984 */ /* 0x000fe20000000800 */
[----:B------:R-:W-:Y:S01]  /*18f60*/  @!PT LDS RZ, [RZ] ;  /* 0x00000000fffff984 */ /* 0x000fe20000000800 */
[----:B------:R0:W-:Y:S06]  /*18f70*/  MEMBAR.ALL.CTA ;  /* 0x0000000000007992 */ /* 0x0001ec0000008000 */
[----:B0-----:R-:W0:Y:S01]  /*18f80*/  FENCE.VIEW.ASYNC.S ;  /* 0x00000000000073c6 */ /* 0x001e220000000000 */
[----:B------:R-:W-:Y:S01]  /*18f90*/  IMAD R39, R38, UR5, R39 ;  /* 0x0000000526277c24 */ /* 0x000fe2000f8e0227 */
[----:B------:R-:W-:Y:S01]  /*18fa0*/  ULDC.64 UR4, c[0x0][0xae0] ;  /* 0x0002b80000047ab9 */ /* 0x000fe20000000a00 */
[----:B------:R-:W-:-:S02]  /*18fb0*/  IMAD R40, R47, -0xc0, R3 ;  /* 0xffffff402f287824 */ /* 0x000fc400078e0203 */
[----:B------:R-:W-:Y:S02]  /*18fc0*/  IMAD.IADD R37, R37, 0x1, R39 ;  /* 0x0000000125257824 */ /* 0x000fe400078e0227 */
[----:B------:R-:W-:Y:S01]  /*18fd0*/  IMAD R38, R44, UR4, RZ ;  /* 0x000000042c267c24 */ /* 0x000fe2000f8e02ff */
[-C--:B------:R-:W-:Y:S01]  /*18fe0*/  ISETP.GE.AND P0, PT, R20, R40.reuse, PT ;  /* 0x000000281400720c */ /* 0x080fe20003f06270 */
[----:B------:R-:W-:Y:S02]  /*18ff0*/  VIADD R21, R2, 0x2d820 ;  /* 0x0002d82002157836 */ /* 0x000fe40000000000 */
[----:B------:R-:W-:Y:S02]  /*19000*/  VIADD R3, R20, 0x60 ;  /* 0x0000006014037836 */ /* 0x000fe40000000000 */
[C---:B------:R-:W-:Y:S01]  /*19010*/  IMAD R39, R48.reuse, UR5, R38 ;  /* 0x0000000530277c24 */ /* 0x040fe2000f8e0226 */
[----:B------:R-:W-:Y:S01]  /*19020*/  PRMT R21, RZ, 0x654, R21 ;  /* 0x00000654ff157816 */ /* 0x000fe20000000015 */
[----:B------:R-:W-:Y:S01]  /*19030*/  IMAD.WIDE.U32 R36, R48, UR4, R36 ;  /* 0x0000000430247c25 */ /* 0x000fe2000f8e0024 */
[----:B------:R-:W-:Y:S01]  /*19040*/  ULDC.64 UR4, c[0x0][0xae8] ;  /* 0x0002ba0000047ab9 */ /* 0x000fe20000000a00 */
[----:B------:R-:W-:-:S02]  /*19050*/  ISETP.GE.AND P3, PT, R3, R40, PT ;  /* 0x000000280300720c */ /* 0x000fc40003f66270 */
[----:B------:R-:W-:Y:S02]  /*19060*/  IMAD.IADD R37, R37, 0x1, R39 ;  /* 0x0000000125257824 */ /* 0x000fe400078e0227 */
[----:B------:R-:W-:Y:S01]  /*19070*/  IMAD R3, R46, UR4, RZ ;  /* 0x000000042e037c24 */ /* 0x000fe2000f8e02ff */
[----:B0-----:R0:W-:Y:S01]  /*19080*/  SYNCS.ARRIVE.TRANS64.RED.A1T0 RZ, [R21+URZ], RZ ;  /* 0x000000ff15ff79a7 */ /* 0x0011e2000810043f */
[----:B------:R-:W-:-:S04]  /*19090*/  IMAD.WIDE.U32 R38, R45, UR4, R36 ;  /* 0x000000042d267c25 */ /* 0x000fc8000f8e0024 */
[----:B------:R-:W-:Y:S01]  /*190a0*/  IMAD R3, R45, UR5, R3 ;  /* 0x000000052d037c24 */ /* 0x000fe2000f8e0203 */
[----:B0-----:R-:W-:-:S03]  /*190b0*/  SHF.R.S32.HI R21, RZ, 0x1f, R20 ;  /* 0x0000001fff157819 */ /* 0x001fc60000011414 */
[----:B------:R-:W-:Y:S02]  /*190c0*/  IMAD.IADD R43, R39, 0x1, R3 ;  /* 0x00000001272b7824 */ /* 0x000fe400078e0203 */
[----:B------:R-:W-:Y:S01]  /*190d0*/  IMAD.WIDE R36, R47, 0xc0, R20 ;  /* 0x000000c02f247825 */ /* 0x000fe200078e0214 */
[----:B------:R-:W-:Y:S06]  /*190e0*/  @P0 BRA `(.L_x_1292) ;  /* 0x00000000004c0947 */ /* 0x000fec0003800000 */
[C---:B------:R-:W-:Y:S01]  /*190f0*/  VIADD R20, R0.reuse, 0x20 ;  /* 0x0000002000147836 */ /* 0x040fe20000000000 */
[----:B------:R-:W-:Y:S01]  /*19100*/  ULDC UR4, c[0x0][0xa8c] ;  /* 0x0002a30000047ab9 */ /* 0x000fe20000000800 */
[----:B------:R-:W-:Y:S01]  /*19110*/  ULDC.64 UR6, c[0x0][0xad8] ;  /* 0x0002b60000067ab9 */ /* 0x000fe20000000a00 */
        /* <DEDUP_REMOVED lines=16> */
.L_x_1292:
[----:B------:R-:W-:Y:S05]  /*19220*/  BSYNC B1 ;  /* 0x0000000000017941 */ /* 0x000fea0003800000 */
.L_x_1291:
        /* <DEDUP_REMOVED lines=9> */
[C---:B------:R-:W-:Y:S01]  /*192c0*/  IMAD.WIDE.U32 R4, R3.reuse, UR4, R4 ;  /* 0x0000000403047c25 */ /* 0x040fe2000f8e0004 */
        /* <DEDUP_REMOVED lines=14> */
.L_x_1289:
[----:B-1----:R-:W2:Y:S01]  /*193b0*/  LDL R8, [R1+0x4c] ;  /* 0x00004c0001087983 */ /* 0x002ea20000100800 */
[----:B------:R-:W-:Y:S01]  /*193c0*/  ULDC.64 UR4, c[0x0][0xbd8] ;  /* 0x0002f60000047ab9 */ /* 0x000fe20000000a00 */
[----:B------:R-:W2:Y:S01]  /*193d0*/  LDC.64 R4, c[0x0][0xbd8] ;  /* 0x0002f600ff047b82 */ /* 0x000ea20000000a00 */
[----:B------:R-:W-:Y:S01]  /*193e0*/  ISETP.NE.U32.AND P0, PT, RZ, UR4, PT ;  /* 0x00000004ff007c0c */ /* 0x000fe2000bf05070 */
[----:B------:R-:W-:-:S03]  /*193f0*/  IMAD.MOV.U32 R9, RZ, RZ, RZ ;  /* 0x000000ffff097224 */ /* 0x000fc600078e00ff */
[----:B------:R-:W-:Y:S01]  /*19400*/  ISETP.NE.AND.EX P0, PT, RZ, UR5, PT, P0 ;  /* 0x00000005ff007c0c */ /* 0x000fe2000bf05300 */
[----:B------:R-:W-:Y:S02]  /*19410*/  ULDC.64 UR4, c[0x0][0xbe0] ;  /* 0x0002f80000047ab9 */ /* 0x000fe40000000a00 */
[----:B------:R-:W-:-:S04]  /*19420*/  ISETP.NE.U32.AND P1, PT, RZ, UR4, PT ;  /* 0x00000004ff007c0c */ /* 0x000fc8000bf25070 */
[----:B------:R-:W-:-:S13]  /*19430*/  ISETP.NE.AND.EX P1, PT, RZ, UR5, PT, P1 ;  /* 0x00000005ff007c0c */ /* 0x000fda000bf25310 */
[----:B------:R-:W1:Y:S01]  /*19440*/  @P1 LDC.64 R6, c[0x0][0xbe0] ;  /* 0x0002f800ff061b82 */ /* 0x000e620000000a00 */
[----:B------:R-:W-:Y:S02]  /*19450*/  ULDC UR4, c[0x0][0xa88] ;  /* 0x0002a20000047ab9 */ /* 0x000fe40000000800 */
[----:B------:R-:W-:Y:S02]  /*19460*/  IMAD.U32 R3, RZ, RZ, UR4 ;  /* 0x00000004ff037e24 */ /* 0x000fe4000f8e00ff */
[----:B--2---:R-:W-:-:S04]  /*19470*/  IMAD.WIDE R4, R8, 0x4, R4 ;  /* 0x0000000408047825 */ /* 0x004fc800078e0204 */
[----:B-1----:R-:W-:Y:S01]  /*19480*/  @P1 IMAD.WIDE R6, R8, 0x4, R6 ;  /* 0x0000000408061825 */ /* 0x002fe200078e0206 */
[----:B------:R1:W5:Y:S04]  /*19490*/  @P0 LDG.E R9, desc[UR38][R4.64] ;  /* 0x0000002604090981 */ /* 0x000368000c1e1900 */
[----:B------:R1:W5:Y:S01]  /*194a0*/  @P1 LDG.E R3, desc[UR38][R6.64] ;  /* 0x0000002606031981 */ /* 0x000362000c1e1900 */
[----:B------:R-:W-:Y:S01]  /*194b0*/  ISETP.GT.AND P2, PT, R32, 0xbf, PT ;  /* 0x000000bf2000780c */ /* 0x000fe20003f44270 */
[----:B------:R-:W-:-:S12]  /*194c0*/  @P1 BRA `(.L_x_1294) ;  /* 0x0000000000101947 */ /* 0x000fd80003800000 */
[----:B------:R-:W-:Y:S05]  /*194d0*/  @!P0 BRA `(.L_x_1294) ;  /* 0x00000000000c8947 */ /* 0x000fea0003800000 */
[----:B-1----:R-:W2:Y:S04]  /*194e0*/  LDG.E R6, desc[UR38][R4.64] ;  /* 0x0000002604067981 */ /* 0x002ea8000c1e1900 */
[----:B-----5:R-:W2:Y:S02]  /*194f0*/  LDG.E R3, desc[UR38][R4.64+0x4] ;  /* 0x0000042604037981 */ /* 0x020ea4000c1e1900 */
[----:B--2---:R-:W-:-:S07]  /*19500*/  IMAD.IADD R3, R3, 0x1, -R6 ;  /* 0x0000000103037824 */ /* 0x004fce00078e0a06 */
.L_x_1294:
[----:B------:R-:W2:Y:S04]  /*19510*/  LDL R15, [R1+0x48] ;  /* 0x00004800010f7983 */ /* 0x000ea80000100800 */
[----:B0-----:R0:W5:Y:S01]  /*19520*/  LDL R14, [R1+0x54] ;  /* 0x00005400010e7983 */ /* 0x0011620000100800 */
[----:B-1----:R-:W-:Y:S01]  /*19530*/  SHF.R.S32.HI R4, RZ, 0x1f, R8 ;  /* 0x0000001fff047819 */ /* 0x002fe20000011408 */
[----:B------:R-:W-:Y:S01]  /*19540*/  BSSY B1, `(.L_x_1295) ;  /* 0x000001c000017945 */ /* 0x000fe20003800000 */
[----:B------:R-:W-:Y:S02]  /*19550*/  SEL R11, R8, RZ, !P0 ;  /* 0x000000ff080b7207 */ /* 0x000fe40004000000 */
[----:B------:R-:W-:Y:S02]  /*19560*/  SHF.R.S32.HI R13, RZ, 0x1f, R0 ;  /* 0x0000001fff0d7819 */ /* 0x000fe40000011400 */
[----:B------:R-:W-:-:S02]  /*19570*/  SEL R12, R4, RZ, !P0 ;  /* 0x000000ff040c7207 */ /* 0x000fc40004000000 */
[----:B-----5:R-:W-:Y:S02]  /*19580*/  SHF.R.S32.HI R8, RZ, 0x1f, R9 ;  /* 0x0000001fff087819 */ /* 0x020fe40000011409 */
[----:B--2---:R-:W-:Y:S01]  /*19590*/  SHF.R.S32.HI R10, RZ, 0x1f, R15 ;  /* 0x0000001fff0a7819 */ /* 0x004fe2000001140f */
[----:B0-----:R-:W-:Y:S06]  /*195a0*/  @P2 BRA `(.L_x_1296) ;  /* 0x0000000000542947 */ /* 0x001fec0003800000 */
[----:B------:R-:W-:-:S04]  /*195b0*/  IMAD R4, R14, 0xc0, R47 ;  /* 0x000000c00e047824 */ /* 0x000fc800078e022f */
[----:B------:R-:W-:-:S05]  /*195c0*/  VIADD R6, R4, 0xffffff80 ;  /* 0xffffff8004067836 */ /* 0x000fca0000000000 */
[----:B------:R-:W-:-:S13]  /*195d0*/  ISETP.GE.AND P0, PT, R6, R3, PT ;  /* 0x000000030600720c */ /* 0x000fda0003f06270 */
[----:B------:R-:W-:Y:S05]  /*195e0*/  @P0 BRA `(.L_x_1296) ;  /* 0x0000000000440947 */ /* 0x000fea0003800000 */
[----:B------:R-:W-:Y:S01]  /*195f0*/  IADD3 R4, P0, R6, R9, RZ ;  /* 0x0000000906047210 */ /* 0x000fe20007f1e0ff */
[----:B------:R-:W-:-:S03]  /*19600*/  ULDC.64 UR4, c[0x0][0xb70] ;  /* 0x0002dc0000047ab9 */ /* 0x000fc60000000a00 */
[----:B------:R-:W-:Y:S01]  /*19610*/  LEA.HI.X.SX32 R5, R6, R8, 0x1, P0 ;  /* 0x0000000806057211 */ /* 0x000fe200000f0eff */
[----:B------:R-:W-:-:S04]  /*19620*/  IMAD R6, R10, UR4, RZ ;  /* 0x000000040a067c24 */ /* 0x000fc8000f8e02ff */
        /* <DEDUP_REMOVED lines=13> */
.L_x_1296:
[----:B------:R-:W-:Y:S05]  /*19700*/  BSYNC B1 ;  /* 0x0000000000017941 */ /* 0x000fea0003800000 */
.L_x_1295:
[----:B------:R-:W-:Y:S01]  /*19710*/  ULDC.64 UR4, c[0x0][0xaa0] ;  /* 0x0002a80000047ab9 */ /* 0x000fe20000000a00 */
[----:B------:R-:W-:Y:S01]  /*19720*/  IMAD.MOV.U32 R4, RZ, RZ, R0 ;  /* 0x000000ffff047224 */ /* 0x000fe200078e0000 */
[----:B------:R-:W-:Y:S01]  /*19730*/  SHF.R.S32.HI R21, RZ, 0x1f, R20 ;  /* 0x0000001fff157819 */ /* 0x000fe20000011414 */
[----:B0-----:R-:W-:Y:S01]  /*19740*/  IMAD.MOV.U32 R5, RZ, RZ, R13 ;  /* 0x000000ffff057224 */ /* 0x001fe200078e000d */
[----:B------:R-:W-:Y:S01]  /*19750*/  BSSY B1, `(.L_x_1297) ;  /* 0x0000028000017945 */ /* 0x000fe20003800000 */
[----:B------:R-:W-:Y:S02]  /*19760*/  IMAD R6, R8, UR4, RZ ;  /* 0x0000000408067c24 */ /* 0x000fe4000f8e02ff */
[----:B------:R-:W-:-:S04]  /*19770*/  IMAD.WIDE.U32 R4, R9, UR4, R4 ;  /* 0x0000000409047c25 */ /* 0x000fc8000f8e0004 */
[----:B------:R-:W-:Y:S01]  /*19780*/  IMAD R9, R9, UR5, R6 ;  /* 0x0000000509097c24 */ /* 0x000fe2000f8e0206 */
[----:B------:R-:W-:Y:S02]  /*19790*/  ULDC.64 UR4, c[0x0][0xae0] ;  /* 0x0002b80000047ab9 */ /* 0x000fe40000000a00 */
[----:B------:R-:W-:Y:S02]  /*197a0*/  IMAD R6, R10, UR4, RZ ;  /* 0x000000040a067c24 */ /* 0x000fe4000f8e02ff */
[----:B------:R-:W-:Y:S02]  /*197b0*/  IMAD.IADD R5, R5, 0x1, R9 ;  /* 0x0000000105057824 */ /* 0x000fe400078e0209 */
[----:B------:R-:W-:Y:S02]  /*197c0*/  IMAD R9, R14, -0xc0, R3 ;  /* 0xffffff400e097824 */ /* 0x000fe400078e0203 */
[C---:B------:R-:W-:Y:S02]  /*197d0*/  IMAD R7, R15.reuse, UR5, R6 ;  /* 0x000000050f077c24 */ /* 0x040fe4000f8e0206 */
[----:B------:R-:W-:Y:S01]  /*197e0*/  IMAD.WIDE.U32 R4, R15, UR4, R4 ;  /* 0x000000040f047c25 */ /* 0x000fe2000f8e0004 */
[----:B------:R-:W-:Y:S01]  /*197f0*/  ISETP.GE.AND P0, PT, R20, R9, PT ;  /* 0x000000091400720c */ /* 0x000fe20003f06270 */
[----:B------:R-:W-:-:S02]  /*19800*/  ULDC.64 UR4, c[0x0][0xae8] ;  /* 0x0002ba0000047ab9 */ /* 0x000fc40000000a00 */
[----:B------:R-:W-:Y:S02]  /*19810*/  VIADD R6, R20, 0x60 ;  /* 0x0000006014067836 */ /* 0x000fe40000000000 */
[----:B------:R-:W-:Y:S02]  /*19820*/  IMAD.IADD R5, R5, 0x1, R7 ;  /* 0x0000000105057824 */ /* 0x000fe400078e0207 */
[----:B------:R-:W-:Y:S01]  /*19830*/  IMAD R3, R12, UR4, RZ ;  /* 0x000000040c037c24 */ /* 0x000fe2000f8e02ff */
[----:B------:R-:W-:Y:S01]  /*19840*/  ISETP.GE.AND P1, PT, R6, R9, PT ;  /* 0x000000090600720c */ /* 0x000fe20003f26270 */
[----:B------:R-:W-:-:S04]  /*19850*/  IMAD.WIDE.U32 R6, R11, UR4, R4 ;  /* 0x000000040b067c25 */ /* 0x000fc8000f8e0004 */
[----:B------:R-:W-:Y:S02]  /*19860*/  IMAD R3, R11, UR5, R3 ;  /* 0x000000050b037c24 */ /* 0x000fe4000f8e0203 */
[----:B------:R-:W-:-:S04]  /*19870*/  IMAD.WIDE R20, R14, 0xc0, R20 ;  /* 0x000000c00e147825 */ /* 0x000fc800078e0214 */
[----:B------:R-:W-:Y:S01]  /*19880*/  IMAD.IADD R9, R7, 0x1, R3 ;  /* 0x0000000107097824 */ /* 0x000fe200078e0203 */
        /* <DEDUP_REMOVED lines=20> */
.L_x_1298:
[----:B------:R-:W-:Y:S05]  /*199d0*/  BSYNC B1 ;  /* 0x0000000000017941 */ /* 0x000fea0003800000 */
.L_x_1297:
[----:B------:R-:W-:Y:S05]  /*199e0*/  @P1 BRA `(.L_x_1293) ;  /* 0x0000000000541947 */ /* 0x000fea0003800000 */
[----:B------:R-:W-:Y:S01]  /*199f0*/  IADD3 R3, P0, R20, 0x60, RZ ;  /* 0x0000006014037810 */ /* 0x000fe20007f1e0ff */
[----:B------:R-:W-:Y:S01]  /*19a00*/  ULDC UR4, c[0x0][0xa8c] ;  /* 0x0002a30000047ab9 */ /* 0x000fe20000000800 */
[----:B------:R-:W-:Y:S01]  /*19a10*/  IMAD.MOV.U32 R4, RZ, RZ, R6 ;  /* 0x000000ffff047224 */ /* 0x000fe200078e0006 */
[----:B------:R-:W-:Y:S01]  /*19a20*/  ULDC.64 UR6, c[0x0][0xad8] ;  /* 0x0002b60000067ab9 */ /* 0x000fe20000000a00 */
[----:B------:R-:W-:Y:S01]  /*19a30*/  IMAD.MOV.U32 R5, RZ, RZ, R9 ;  /* 0x000000ffff057224 */ /* 0x000fe200078e0009 */
[C---:B------:R-:W-:Y:S01]  /*19a40*/  ISETP.GE.AND P1, PT, R0.reuse, UR4, PT ;  /* 0x0000000400007c0c */ /* 0x040fe2000bf26270 */
[----:B------:R-:W-:Y:S02]  /*19a50*/  IMAD.X R20, RZ, RZ, R21, P0 ;  /* 0x000000ffff147224 */ /* 0x000fe400000e0615 */
        /* <DEDUP_REMOVED lines=14> */
.L_x_1293:
[----:B------:R-:W-:Y:S05]  /*19b40*/  BSYNC B0 ;  /* 0x0000000000007941 */ /* 0x000fea0003800000 */
.L_x_1288:
[----:B------:R-:W4:Y:S01]  /*19b50*/  LDL R0, [R1+0x3c] ;  /* 0x00003c0001007983 */ /* 0x000f220000100800 */
[----:B------:R-:W-:Y:S02]  /*19b60*/  ULDC UR4, c[0x0][0xc14] ;  /* 0x0003050000047ab9 */ /* 0x000fe40000000800 */
[----:B----4-:R-:W-:-:S13]  /*19b70*/  ISETP.GE.AND P0, PT, R0, UR4, PT ;  /* 0x0000000400007c0c */ /* 0x010fda000bf06270 */
[----:B------:R-:W-:Y:S05]  /*19b80*/  @!P0 BRA `(.L_x_1299) ;  /* 0xfffffe7400548947 */ /* 0x000fea000383ffff */
[----:B------:R-:W-:Y:S05]  /*19b90*/  BRA `(.L_x_1090) ;  /* 0x0000005c00d87947 */ /* 0x000fea0003800000 */
.L_x_1088:
[----:B------:R-:W-:-:S08]  /*19ba0*/  NOP ;  /* 0x0000000000007918 */ /* 0x000fd00000000000 */
[----:B--2---:R-:W0:-:S00]  /*19bb0*/  USETMAXREG.DEALLOC.CTAPOOL 0x20 ;  /* 0x00000020000079c8 */ /* 0x004e0000080e0500 */
[----:B0-----:R-:W-:-:S06]  /*19bc0*/  LOP3.LUT R0, R0, 0x3, RZ, 0xc0, !PT ;  /* 0x0000000300007812 */ /* 0x001fcc00078ec0ff */
[----:B------:R-:W0:Y:S02]  /*19bd0*/  SHFL.IDX PT, R0, R0, RZ, 0x1f ;  /* 0x00001fff00007589 */ /* 0x000e2400000e0000 */
[----:B0-----:R-:W-:-:S13]  /*19be0*/  ISETP.NE.AND P0, PT, R0, RZ, PT ;  /* 0x000000ff0000720c */ /* 0x001fda0003f05270 */
[----:B------:R-:W-:Y:S05]  /*19bf0*/  @P0 BRA `(.L_x_1090) ;  /* 0x0000005c00c00947 */ /* 0x000fea0003800000 */
[----:B------:R-:W2:Y:S01]  /*19c00*/  LDL.LU R7, [R1] ;  /* 0x0000000001077983 */ /* 0x000ea20000300800 */
        /* <DEDUP_REMOVED lines=20> */
[----:B------:R-:W-:Y:S02]  /*19d50*/  IMAD.MOV.U32 R16, RZ, RZ, RZ ;  /* 0x000000ffff107224 */ /* 0x000fe400078e00ff */
        /* <DEDUP_REMOVED lines=25> */
[----:B------:R2:W-:Y:S01]  /*19ef0*/  STL [R1], R7 ;  /* 0x0000000701007387 */ /* 0x0005e20000100800 */
[----:B0-----:R-:W-:-:S05]  /*19f00*/  IMAD R4, R4, UR4, RZ ;  /* 0x0000000404047c24 */ /* 0x001fca000f8e02ff */
[----:B-1----:R-:W-:Y:S01]  /*19f10*/  ISETP.GT.AND P0, PT, R4, UR6, PT ;  /* 0x0000000604007c0c */ /* 0x002fe2000bf04270 */
[----:B------:R-:W-:-:S12]  /*19f20*/  IMAD.MOV.U32 R3, RZ, RZ, R4 ;  /* 0x000000ffff037224 */ /* 0x000fd800078e0004 */
[----:B--2---:R-:W-:Y:S05]  /*19f30*/  @P0 BRA `(.L_x_1300) ;  /* 0x0000000000b80947 */ /* 0x004fea0003800000 */
[----:B------:R-:W-:Y:S01]  /*19f40*/  IMAD.MOV.U32 R4, RZ, RZ, R3 ;  /* 0x000000ffff047224 */ /* 0x000fe200078e0003 */
[----:B------:R-:W-:Y:S01]  /*19f50*/  ULDC UR5, c[0x0][0xc14] ;  /* 0x0003050000057ab9 */ /* 0x000fe20000000800 */
[----:B------:R-:W-:Y:S01]  /*19f60*/  IMAD.MOV.U32 R19, RZ, RZ, RZ ;  /* 0x000000ffff137224 */ /* 0x000fe200078e00ff */
[----:B------:R-:W-:Y:S01]  /*19f70*/  ULDC UR7, c[0x0][0xc14] ;  /* 0x0003050000077ab9 */ /* 0x000fe20000000800 */
[----:B------:R-:W-:-:S05]  /*19f80*/  ULDC UR4, c[0x0][0xc10] ;  /* 0x0003040000047ab9 */ /* 0x000fca0000000800 */
.L_x_1304:
[----:B------:R-:W-:Y:S02]  /*19f90*/  VIADD R0, R19, 0x1f ;  /* 0x0000001f13007836 */ /* 0x000fe40000000000 */
[----:B------:R-:W-:-:S03]  /*19fa0*/  IMAD.U32 R19, RZ, RZ, UR7 ;  /* 0x00000007ff137e24 */ /* 0x000fc6000f8e00ff */
[----:B------:R-:W-:-:S13]  /*19fb0*/  ISETP.GE.AND P0, PT, R0, UR5, PT ;  /* 0x0000000500007c0c */ /* 0x000fda000bf06270 */
[----:B------:R-:W-:Y:S05]  /*19fc0*/  @P0 BRA `(.L_x_1301) ;  /* 0x0000000400d00947 */ /* 0x000fea0003800000 */
[----:B------:R-:W-:Y:S01]  /*19fd0*/  IMAD.MOV.U32 R19, RZ, RZ, R0 ;  /* 0x000000ffff137224 */ /* 0x000fe200078e0000 */
[C---:B------:R-:W-:Y:S01]  /*19fe0*/  ISETP.NE.AND P1, PT, R28.reuse, 0x1f, PT ;  /* 0x0000001f1c00780c */ /* 0x040fe20003f25270 */
[----:B------:R-:W-:Y:S01]  /*19ff0*/  BSSY B0, `(.L_x_1302) ;  /* 0x0000008000007945 */ /* 0x000fe20003800000 */
[----:B------:R-:W-:Y:S02]  /*1a000*/  IMAD.MOV.U32 R0, RZ, RZ, RZ ;  /* 0x000000ffff007224 */ /* 0x000fe400078e00ff */
[----:B------:R-:W-:-:S05]  /*1a010*/  IMAD.IADD R5, R28, 0x1, R19 ;  /* 0x000000011c057824 */ /* 0x000fca00078e0213 */
[----:B------:R-:W-:-:S13]  /*1a020*/  ISETP.GE.OR P0, PT, R5, UR5, !P1 ;  /* 0x0000000505007c0c */ /* 0x000fda000cf06670 */
[----:B------:R-:W-:Y:S05]  /*1a030*/  @P0 BRA `(.L_x_1303) ;  /* 0x00000000000c0947 */ /* 0x000fea0003800000 */
[----:B------:R-:W0:Y:S02]  /*1a040*/  LDC.64 R2, c[0x0][0xc58] ;  /* 0x00031600ff027b82 */ /* 0x000e240000000a00 */
[----:B0-----:R-:W-:-:S05]  /*1a050*/  IMAD.WIDE R2, R5, 0x4, R2 ;  /* 0x0000000405027825 */ /* 0x001fca00078e0202 */
[----:B------:R0:W5:Y:S02]  /*1a060*/  LDG.E R0, desc[UR38][R2.64] ;  /* 0x0000002602007981 */ /* 0x000164000c1e1900 */
.L_x_1303:
[----:B------:R-:W-:Y:S05]  /*1a070*/  BSYNC B0 ;  /* 0x0000000000007941 */ /* 0x000fea0003800000 */
.L_x_1302:
[----:B0----5:R-:W0:Y:S01]  /*1a080*/  SHFL.UP PT, R2, R0, 0x1, RZ ;  /* 0x0420000000027989 */ /* 0x021e2200000e00ff */
[C---:B------:R-:W-:Y:S02]  /*1a090*/  ISETP.NE.AND P0, PT, R28.reuse, RZ, PT ;  /* 0x000000ff1c00720c */ /* 0x040fe40003f05270 */
[----:B------:R-:W-:Y:S02]  /*1a0a0*/  ISETP.GE.U32.AND P1, PT, R28, 0x2, PT ;  /* 0x000000021c00780c */ /* 0x000fe40003f26070 */
        /* <DEDUP_REMOVED lines=23> */
.L_x_1300:
        /* <DEDUP_REMOVED lines=16> */
[----:B------:R-:W0:Y:S02]  /*1a320*/  F2I.FTZ.U32.TRUNC.NTZ R3, R11 ;  /* 0x0000000b00037305 */ /* 0x000e24000021f000 */
[----:B0-----:R-:W-:Y:S01]  /*1a330*/  IMAD.MOV R9, RZ, RZ, -R3 ;  /* 0x000000ffff097224 */ /* 0x001fe200078e0a03 */
[----:B------:R-:W-:Y:S06]  /*1a340*/  @!P0 BRA `(.L_x_1305) ;  /* 0x0000000000088947 */ /* 0x000fec0003800000 */
[----:B------:R-:W-:-:S06]  /*1a350*/  VIADD R16, R12, 0xffffffff ;  /* 0xffffffff0c107836 */ /* 0x000fcc0000000000 */
[----:B------:R0:W1:Y:S02]  /*1a360*/  SHFL.IDX PT, R16, R5, R16, 0x1f ;  /* 0x00001f1005107589 */ /* 0x00006400000e0000 */
.L_x_1305:
[----:B-1----:R-:W-:Y:S01]  /*1a370*/  IMAD R16, R16, UR4, R8 ;  /* 0x0000000410107c24 */ /* 0x002fe2000f8e0208 */
[----:B------:R-:W-:Y:S01]  /*1a380*/  IABS R10, R4 ;  /* 0x00000004000a7213 */ /* 0x000fe20000000000 */
[----:B------:R-:W-:Y:S02]  /*1a390*/  IMAD R9, R9, R6, RZ ;  /* 0x0000000609097224 */ /* 0x000fe400078e02ff */
[----:B------:R-:W-:Y:S01]  /*1a3a0*/  IMAD.MOV.U32 R2, RZ, RZ, RZ ;  /* 0x000000ffff027224 */ /* 0x000fe200078e00ff */
[----:B0-----:R-:W-:Y:S01]  /*1a3b0*/  IADD3 R5, -R16, UR6, RZ ;  /* 0x0000000610057c10 */ /* 0x001fe2000fffe1ff */
[----:B------:R-:W-:Y:S02]  /*1a3c0*/  IMAD.MOV R10, RZ, RZ, -R10 ;  /* 0x000000ffff0a7224 */ /* 0x000fe400078e0a0a */
[----:B------:R-:W-:Y:S01]  /*1a3d0*/  IMAD.HI.U32 R2, R3, R9, R2 ;  /* 0x0000000903027227 */ /* 0x000fe200078e0002 */
[----:B------:R-:W-:-:S05]  /*1a3e0*/  IABS R8, R5 ;  /* 0x0000000500087213 */ /* 0x000fca0000000000 */
        /* <DEDUP_REMOVED lines=27> */
[----:B------:R-:W-:Y:S01]  /*1a5a0*/  IMAD R5, R11, R8, RZ ;  /* 0x000000080b057224 */ /* 0x000fe200078e02ff */
[----:B------:R-:W-:-:S03]  /*1a5b0*/  IABS R11, R7 ;  /* 0x00000007000b7213 */ /* 0x000fc60000000000 */
[----:B------:R-:W-:-:S04]  /*1a5c0*/  IMAD.HI.U32 R2, R3, R5, R2 ;  /* 0x0000000503027227 */ /* 0x000fc800078e0002 */
[----:B------:R-:W-:Y:S02]  /*1a5d0*/  IMAD.MOV.U32 R5, RZ, RZ, R10 ;  /* 0x000000ffff057224 */ /* 0x000fe400078e000a */
        /* <DEDUP_REMOVED lines=19> */
.L_x_1301:
[----:B------:R-:W-:Y:S02]  /*1a710*/  IMAD.MOV.U32 R17, RZ, RZ, RZ ;  /* 0x000000ffff117224 */ /* 0x000fe400078e00ff */
[----:B------:R-:W-:Y:S02]  /*1a720*/  IMAD.U32 R16, RZ, RZ, UR6 ;  /* 0x00000006ff107e24 */ /* 0x000fe4000f8e00ff */
[----:B------:R-:W-:-:S07]  /*1a730*/  IMAD.MOV.U32 R18, RZ, RZ, RZ ;  /* 0x000000ffff127224 */ /* 0x000fce00078e00ff */
.L_x_1306:
        /* <DEDUP_REMOVED lines=16> */
[----:B------:R-:W-:Y:S02]  /*1a840*/  IMAD.MOV.U32 R22, RZ, RZ, RZ ;  /* 0x000000ffff167224 */ /* 0x000fe400078e00ff */
[----:B------:R-:W-:-:S07]  /*1a850*/  IMAD.MOV.U32 R24, RZ, RZ, 0x1 ;  /* 0x00000001ff187424 */ /* 0x000fce00078e00ff */
.L_x_1409:
[----:B------:R-:W-:Y:S05]  /*1a860*/  YIELD ;  /* 0x0000000000007946 */ /* 0x000fea0003800000 */
[----:B------:R-:W-:Y:S01]  /*1a870*/  ULDC.64 UR4, c[0x0][0xa28] ;  /* 0x00028a0000047ab9 */ /* 0x000fe20000000a00 */
[----:B------:R-:W-:Y:S01]  /*1a880*/  IMAD.MOV.U32 R8, RZ, RZ, RZ ;  /* 0x000000ffff087224 */ /* 0x000fe200078e00ff */
[----:B------:R-:W-:Y:S01]  /*1a890*/  ISETP.NE.U32.AND P0, PT, RZ, UR4, PT ;  /* 0x00000004ff007c0c */ /* 0x000fe2000bf05070 */
[----:B0-----:R-:W-:Y:S01]  /*1a8a0*/  IMAD.MOV.U32 R0, RZ, RZ, RZ ;  /* 0x000000ffff007224 */ /* 0x001fe200078e00ff */
[----:B------:R-:W-:Y:S01]  /*1a8b0*/  ULDC.64 UR8, c[0x0][0xa08] ;  /* 0x0002820000087ab9 */ /* 0x000fe20000000a00 */
[----:B------:R-:W-:Y:S01]  /*1a8c0*/  ULDC.64 UR10, c[0x0][0xa10] ;  /* 0x00028400000a7ab9 */ /* 0x000fe20000000a00 */
[----:B------:R-:W-:Y:S01]  /*1a8d0*/  ISETP.NE.AND.EX P0, PT, RZ, UR5, PT, P0 ;  /* 0x00000005ff007c0c */ /* 0x000fe2000bf05300 */
[----:B------:R-:W-:-:S12]  /*1a8e0*/  ULDC.64 UR4, c[0x0][0xa00] ;  /* 0x0002800000047ab9 */ /* 0x000fd80000000a00 */
[----:B--2---:R-:W0:Y:S01]  /*1a8f0*/  @P0 LDC.64 R2, c[0x0][0xa28] ;  /* 0x00028a00ff020b82 */ /* 0x004e220000000a00 */
[----:B------:R-:W-:-:S04]  /*1a900*/  ISETP.NE.U32.AND P2, PT, RZ, UR4, PT ;  /* 0x00000004ff007c0c */ /* 0x000fc8000bf45070 */
[----:B------:R-:W-:Y:S01]  /*1a910*/  ISETP.NE.AND.EX P2, PT, RZ, UR5, PT, P2 ;  /* 0x00000005ff007c0c */ /* 0x000fe2000bf45320 */
[----:B------:R-:W-:Y:S01]  /*1a920*/  ULDC.64 UR4, c[0x0][0xa18] ;  /* 0x0002860000047ab9 */ /* 0x000fe20000000a00 */
[----:B0-----:R-:W-:-:S05]  /*1a930*/  @P0 IMAD.WIDE R2, R19, 0x4, R2 ;  /* 0x0000000413020825 */ /* 0x001fca00078e0202 */
[----:B------:R0:W5:Y:S01]  /*1a940*/  @P0 LDG.E R8, desc[UR38][R2.64] ;  /* 0x0000002602080981 */ /* 0x000162000c1e1900 */
[----:B------:R-:W-:Y:S01]  /*1a950*/  ISETP.NE.U32.AND P0, PT, RZ, UR4, PT ;  /* 0x00000004ff007c0c */ /* 0x000fe2000bf05070 */
[----:B0-----:R-:W0:Y:S03]  /*1a960*/  LDC.64 R2, c[0x0][0xa00] ;  /* 0x00028000ff027b82 */ /* 0x001e260000000a00 */
[----:B------:R-:W-:-:S13]  /*1a970*/  ISETP.NE.AND.EX P0, PT, RZ, UR5, PT, P0 ;  /* 0x00000005ff007c0c */ /* 0x000fda000bf05300 */
[----:B------:R-:W2:Y:S01]  /*1a980*/  @P0 LDC.64 R4, c[0x0][0xa18] ;  /* 0x00028600ff040b82 */ /* 0x000ea20000000a00 */
[----:B0-----:R-:W-:-:S05]  /*1a990*/  IMAD.WIDE R2, R19, 0x4, R2 ;  /* 0x0000000413027825 */ /* 0x001fca00078e0202 */
[----:B------:R-:W3:Y:S01]  /*1a9a0*/  @P2 LDG.E R0, desc[UR38][R2.64] ;  /* 0x0000002602002981 */ /* 0x000ee2000c1e1900 */
[----:B------:R-:W-:Y:S02]  /*1a9b0*/  ULDC UR4, c[0x0][0x288] ;  /* 0x0000a20000047ab9 */ /* 0x000fe40000000800 */
[----:B------:R-:W-:Y:S01]  /*1a9c0*/  IMAD.U32 R7, RZ, RZ, UR4 ;  /* 0x00000004ff077e24 */ /* 0x000fe2000f8e00ff */
[----:B------:R-:W-:Y:S01]  /*1a9d0*/  ULDC.64 UR4, c[0x0][0x3f8] ;  /* 0x0000fe0000047ab9 */ /* 0x000fe20000000a00 */
[----:B--2---:R-:W-:-:S05]  /*1a9e0*/  @P0 IMAD.WIDE R4, R19, 0x4, R4 ;  /* 0x0000000413040825 */ /* 0x004fca00078e0204 */
[----:B------:R0:W5:Y:S01]  /*1a9f0*/  @P0 LDG.E R7, desc[UR38][R4.64] ;  /* 0x0000002604070981 */ /* 0x000162000c1e1900 */
[----:B------:R-:W-:Y:S01]  /*1aa00*/  UISETP.NE.U32.AND UP0, UPT, UR4, URZ, UPT ;  /* 0x0000003f0400728c */ /* 0x000fe2000bf05070 */
[----:B------:R-:W-:Y:S01]  /*1aa10*/  ISETP.NE.U32.AND P1, PT, RZ, UR8, PT ;  /* 0x00000008ff007c0c */ /* 0x000fe2000bf25070 */
[----:B------:R-:W-:Y:S01]  /*1aa20*/  ULDC UR6, c[0x0][0x338] ;  /* 0x0000ce0000067ab9 */ /* 0x000fe20000000800 */
[----:B------:R-:W-:Y:S01]  /*1aa30*/  ULDC UR4, c[0x0][0x404] ;  /* 0x0001010000047ab9 */ /* 0x000fe20000000800 */
[----:B------:R-:W-:Y:S01]  /*1aa40*/  UISETP.NE.AND.EX UP0, UPT, UR5, URZ, UPT, UP0 ;  /* 0x0000003f0500728c */ /* 0x000fe2000bf05300 */
[----:B------:R-:W-:Y:S01]  /*1aa50*/  ISETP.NE.AND.EX P3, PT, RZ, UR9, PT, P1 ;  /* 0x00000009ff007c0c */ /* 0x000fe2000bf65310 */
[----:B------:R-:W-:Y:S01]  /*1aa60*/  IMAD.U32 R6, RZ, RZ, UR6 ;  /* 0x00000006ff067e24 */ /* 0x000fe2000f8e00ff */
[----:B------:R-:W-:Y:S01]  /*1aa70*/  ULDC UR5, c[0x0][0x2e0] ;  /* 0x0000b80000057ab9 */ /* 0x000fe20000000800 */
[----:B------:R-:W-:Y:S01]  /*1aa80*/  USEL UR4, UR4, 0x1, UP0 ;  /* 0x0000000104047887 */ /* 0x000fe20008000000 */
[----:B------:R-:W-:-:S03]  /*1aa90*/  ISETP.NE.U32.AND P1, PT, RZ, UR10, PT ;  /* 0x0000000aff007c0c */ /* 0x000fc6000bf25070 */
[----:B------:R-:W-:Y:S01]  /*1aaa0*/  UIMAD UR4, UR4, UR5, URZ ;  /* 0x00000005040472a4 */ /* 0x000fe2000f8e023f */
[----:B------:R-:W-:-:S05]  /*1aab0*/  ISETP.NE.AND.EX P1, PT, RZ, UR11, PT, P1 ;  /* 0x0000000bff007c0c */ /* 0x000fca000bf25310 */
[----:B------:R-:W-:Y:S01]  /*1aac0*/  IMAD.U32 R10, RZ, RZ, UR4 ;  /* 0x00000004ff0a7e24 */ /* 0x000fe2000f8e00ff */
[----:B---3--:R0:W-:Y:S01]  /*1aad0*/  STL [R1+0x8], R0 ;  /* 0x0000080001007387 */ /* 0x0081e20000100800 */
[----:B------:R-:W-:Y:S06]  /*1aae0*/  @P0 BRA `(.L_x_1308) ;  /* 0x0000000000100947 */ /* 0x000fec0003800000 */
[----:B------:R-:W-:Y:S05]  /*1aaf0*/  @!P2 BRA `(.L_x_1308) ;  /* 0x00000000000ca947 */ /* 0x000fea0003800000 */
[----:B0-----:R-:W2:Y:S04]  /*1ab00*/  LDG.E R0, desc[UR38][R2.64] ;  /* 0x0000002602007981 */ /* 0x001ea8000c1e1900 */
[----:B-----5:R-:W2:Y:S02]  /*1ab10*/  LDG.E R7, desc[UR38][R2.64+0x4] ;  /* 0x0000042602077981 */ /* 0x020ea4000c1e1900 */
[----:B--2---:R-:W-:-:S07]  /*1ab20*/  IMAD.IADD R7, R7, 0x1, -R0 ;  /* 0x0000000107077824 */ /* 0x004fce00078e0a00 */
.L_x_1308:
[----:B0-----:R-:W0:Y:S01]  /*1ab30*/  LDC.64 R4, c[0x0][0xa08] ;  /* 0x00028200ff047b82 */ /* 0x001e220000000a00 */
[----:B------:R-:W-:Y:S01]  /*1ab40*/  IMAD.MOV.U32 R23, RZ, RZ, RZ ;  /* 0x000000ffff177224 */ /* 0x000fe200078e00ff */
[----:B------:R-:W-:-:S06]  /*1ab50*/  ULDC.64 UR4, c[0x0][0xa20] ;  /* 0x0002880000047ab9 */ /* 0x000fcc0000000a00 */
[----:B------:R-:W2:Y:S01]  /*1ab60*/  LDC.64 R2, c[0x0][0xa10] ;  /* 0x00028400ff027b82 */ /* 0x000ea20000000a00 */
[----:B------:R-:W-:Y:S02]  /*1ab70*/  IMAD.MOV.U32 R0, RZ, RZ, RZ ;  /* 0x000000ffff007224 */ /* 0x000fe400078e00ff */
[----:B0-----:R-:W-:-:S05]  /*1ab80*/  IMAD.WIDE R4, R19, 0x4, R4 ;  /* 0x0000000413047825 */ /* 0x001fca00078e0204 */
[----:B------:R-:W3:Y:S01]  /*1ab90*/  @P3 LDG.E R23, desc[UR38][R4.64] ;  /* 0x0000002604173981 */ /* 0x000ee2000c1e1900 */
[----:B--2---:R-:W-:-:S05]  /*1aba0*/  IMAD.WIDE R2, R19, 0x4, R2 ;  /* 0x0000000413027825 */ /* 0x004fca00078e0202 */
[----:B------:R0:W5:Y:S01]  /*1abb0*/  @P1 LDG.E R0, desc[UR38][R2.64] ;  /* 0x0000002602001981 */ /* 0x000162000c1e1900 */
[----:B------:R-:W-:-:S04]  /*1abc0*/  ISETP.NE.U32.AND P0, PT, RZ, UR4, PT ;  /* 0x00000004ff007c0c */ /* 0x000fc8000bf05070 */
[----:B------:R-:W-:Y:S01]  /*1abd0*/  ISETP.NE.AND.EX P0, PT, RZ, UR5, PT, P0 ;  /* 0x00000005ff007c0c */ /* 0x000fe2000bf05300 */
[----:B---3-5:R-:W-:-:S12]  /*1abe0*/  IMAD.IADD R23, R23, 0x1, R8 ;  /* 0x0000000117177824 */ /* 0x028fd800078e0208 */
[----:B0-----:R-:W-:Y:S05]  /*1abf0*/  @!P0 BRA `(.L_x_1309) ;  /* 0x0000000000108947 */ /* 0x001fea0003800000 */
[----:B------:R-:W0:Y:S02]  /*1ac00*/  LDC.64 R4, c[0x0][0xa20] ;  /* 0x00028800ff047b82 */ /* 0x000e240000000a00 */
[----:B0-----:R-:W-:-:S05]  /*1ac10*/  IMAD.WIDE R4, R19, 0x4, R4 ;  /* 0x0000000413047825 */ /* 0x001fca00078e0204 */
[----:B------:R0:W5:Y:S01]  /*1ac20*/  LDG.E R10, desc[UR38][R4.64] ;  /* 0x00000026040a7981 */ /* 0x000162000c1e1900 */
[----:B------:R-:W-:Y:S05]  /*1ac30*/  BRA `(.L_x_1310) ;  /* 0x0000000000107947 */ /* 0x000fea0003800000 */
.L_x_1309:
[----:B------:R-:W-:Y:S05]  /*1ac40*/  @!P3 BRA `(.L_x_1310) ;  /* 0x00000000000cb947 */ /* 0x000fea0003800000 */
[----:B------:R-:W2:Y:S04]  /*1ac50*/  LDG.E R9, desc[UR38][R4.64] ;  /* 0x0000002604097981 */ /* 0x000ea8000c1e1900 */
[----:B------:R-:W2:Y:S02]  /*1ac60*/  LDG.E R10, desc[UR38][R4.64+0x4] ;  /* 0x00000426040a7981 */ /* 0x000ea4000c1e1900 */
[----:B--2---:R-:W-:-:S07]  /*1ac70*/  IMAD.IADD R10, R10, 0x1, -R9 ;  /* 0x000000010a0a7824 */ /* 0x004fce00078e0a09 */
.L_x_1310:
[----:B0-----:R-:W2:Y:S04]  /*1ac80*/  @P1 LDG.E R5, desc[UR38][R2.64] ;  /* 0x0000002602051981 */ /* 0x001ea8000c1e1900 */
[----:B------:R-:W2:Y:S01]  /*1ac90*/  @P1 LDG.E R4, desc[UR38][R2.64+0x4] ;  /* 0x0000042602041981 */ /* 0x000ea2000c1e1900 */
[----:B-----5:R-:W-:Y:S02]  /*1aca0*/  IMAD.IADD R10, R10, 0x1, -R8 ;  /* 0x000000010a0a7824 */ /* 0x020fe400078e0a08 */
[----:B------:R-:W-:-:S05]  /*1acb0*/  IMAD R14, R17, 0xc0, RZ ;  /* 0x000000c0110e7824 */ /* 0x000fca00078e02ff */
[----:B------:R-:W-:Y:S01]  /*1acc0*/  IADD3 R11, -R7, 0xc0, R14 ;  /* 0x000000c0070b7810 */ /* 0x000fe20007ffe10e */
[----:B--2---:R-:W-:Y:S02]  /*1acd0*/  @P1 IMAD.IADD R6, R4, 0x1, -R5 ;  /* 0x0000000104061824 */ /* 0x004fe400078e0a05 */
[----:B------:R-:W0:Y:S02]  /*1ace0*/  LDC.64 R4, c[0x0][0x9e0] ;  /* 0x00027800ff047b82 */ /* 0x000e240000000a00 */
[----:B------:R-:W-:-:S04]  /*1acf0*/  IMAD.IADD R12, R10, 0x1, R6 ;  /* 0x000000010a0c7824 */ /* 0x000fc800078e0206 */
[C---:B------:R-:W-:Y:S02]  /*1ad00*/  VIADD R8, R12.reuse, 0x7f ;  /* 0x0000007f0c087836 */ /* 0x040fe40000000000 */
[----:B------:R-:W-:-:S03]  /*1ad10*/  IMAD.IADD R2, R12, 0x1, R11 ;  /* 0x000000010c027824 */ /* 0x000fc600078e020b */
[----:B------:R-:W-:-:S04]  /*1ad20*/  SHF.R.S32.HI R9, RZ, 0x1f, R8 ;  /* 0x0000001fff097819 */ /* 0x000fc80000011408 */
[----:B------:R-:W-:-:S04]  /*1ad30*/  LEA.HI R9, R9, R8, RZ, 0x7 ;  /* 0x0000000809097211 */ /* 0x000fc800078f38ff */
[----:B------:R-:W-:Y:S02]  /*1ad40*/  SHF.R.S32.HI R3, RZ, 0x7, R9 ;  /* 0x00000007ff037819 */ /* 0x000fe40000011409 */
[----:B0-----:R-:W-:Y:S01]  /*1ad50*/  ISETP.GE.AND P2, PT, R5, 0x1, PT ;  /* 0x000000010500780c */ /* 0x001fe20003f46270 */
[----:B------:R-:W-:-:S12]  /*1ad60*/  IMAD.IADD R11, R2, 0x1, R4 ;  /* 0x00000001020b7824 */ /* 0x000fd800078e0204 */
        /* <DEDUP_REMOVED lines=12> */
.L_x_1313:
[----:B------:R-:W-:-:S13]  /*1ae30*/  ISETP.NE.AND P0, PT, R5, 0x1, PT ;  /* 0x000000010500780c */ /* 0x000fda0003f05270 */
[----:B------:R-:W0:Y:S02]  /*1ae40*/  @P0 LDC.64 R8, c[0x0][0x9e8] ;  /* 0x00027a00ff080b82 */ /* 0x000e240000000a00 */
[----:B0-----:R-:W-:-:S05]  /*1ae50*/  @P0 IMAD.HI.U32 R8, R4, R8, RZ ;  /* 0x0000000804080227 */ /* 0x001fca00078e00ff */
[----:B------:R-:W-:-:S07]  /*1ae60*/  @P0 SHF.R.U32.HI R4, RZ, R9, R8 ;  /* 0x00000009ff040219 */ /* 0x000fce0000011608 */
.L_x_1314:
[----:B------:R-:W-:Y:S05]  /*1ae70*/  BSYNC B0 ;  /* 0x0000000000007941 */ /* 0x000fea0003800000 */
.L_x_1312:
[----:B------:R-:W-:-:S05]  /*1ae80*/  IMAD R4, R4, R5, R5 ;  /* 0x0000000504047224 */ /* 0x000fca00078e0205 */
[----:B------:R-:W-:-:S07]  /*1ae90*/  VIMNMX R11, R11, R4, PT ;  /* 0x000000040b0b7248 */ /* 0x000fce0003fe0100 */
.L_x_1311:
        /* <DEDUP_REMOVED lines=15> */
.L_x_1317:
[----:B------:R-:W-:-:S13]  /*1af90*/  ISETP.NE.AND P0, PT, R5, 0x1, PT ;  /* 0x000000010500780c */ /* 0x000fda0003f05270 */
[----:B------:R-:W0:Y:S02]  /*1afa0*/  @P0 LDC.64 R8, c[0x0][0x9e8] ;  /* 0x00027a00ff080b82 */ /* 0x000e240000000a00 */
[----:B0-----:R-:W-:-:S04]  /*1afb0*/  @P0 IMAD.HI.U32 R12, R4, R8, RZ ;  /* 0x00000008040c0227 */ /* 0x001fc800078e00ff */
[----:B------:R-:W-:Y:S01]  /*1afc0*/  IMAD.MOV.U32 R8, RZ, RZ, R4 ;  /* 0x000000ffff087224 */ /* 0x000fe200078e0004 */
[----:B------:R-:W-:-:S07]  /*1afd0*/  @P0 SHF.R.U32.HI R8, RZ, R9, R12 ;  /* 0x00000009ff080219 */ /* 0x000fce000001160c */
.L_x_1318:
[----:B------:R-:W-:Y:S05]  /*1afe0*/  BSYNC B0 ;  /* 0x0000000000007941 */ /* 0x000fea0003800000 */
.L_x_1316:
[----:B------:R-:W-:-:S05]  /*1aff0*/  IMAD R8, R8, R5, RZ ;  /* 0x0000000508087224 */ /* 0x000fca00078e02ff */
[----:B------:R-:W-:-:S07]  /*1b000*/  VIMNMX R7, R7, R8, !PT ;  /* 0x0000000807077248 */ /* 0x000fce0007fe0100 */
.L_x_1315:
[----:B------:R-:W-:Y:S01]  /*1b010*/  VIADD R11, R11, 0x7f ;  /* 0x0000007f0b0b7836 */ /* 0x000fe20000000000 */
[----:B------:R-:W-:Y:S01]  /*1b020*/  SHF.R.S32.HI R12, RZ, 0x1f, R7 ;  /* 0x0000001fff0c7819 */ /* 0x000fe20000011407 */
[----:B------:R-:W-:Y:S01]  /*1b030*/  BSSY B0, `(.L_x_1319) ;  /* 0x00000d6000007945 */ /* 0x000fe20003800000 */
[----:B------:R-:W-:Y:S02]  /*1b040*/  PLOP3.LUT P2, PT, PT, PT, PT, 0x80, 0x0 ;  /* 0x000000000000781c */ /* 0x000fe40003f4f070 */
[----:B------:R-:W-:Y:S02]  /*1b050*/  SHF.R.S32.HI R8, RZ, 0x1f, R11 ;  /* 0x0000001fff087819 */ /* 0x000fe4000001140b */
[----:B------:R-:W-:Y:S02]  /*1b060*/  LEA.HI R12, R12, R7, RZ, 0x7 ;  /* 0x000000070c0c7211 */ /* 0x000fe400078f38ff */
[----:B------:R-:W-:Y:S02]  /*1b070*/  LEA.HI R8, R8, R11, RZ, 0x7 ;  /* 0x0000000b08087211 */ /* 0x000fe400078f38ff */
[----:B------:R-:W-:-:S02]  /*1b080*/  SHF.R.S32.HI R12, RZ, 0x7, R12 ;  /* 0x00000007ff0c7819 */ /* 0x000fc4000001140c */
[----:B------:R-:W-:Y:S02]  /*1b090*/  SHF.R.S32.HI R8, RZ, 0x7, R8 ;  /* 0x00000007ff087819 */ /* 0x000fe40000011408 */
[----:B------:R-:W-:Y:S02]  /*1b0a0*/  VIMNMX R5, RZ, R12, !PT ;  /* 0x0000000cff057248 */ /* 0x000fe40007fe0100 */
[----:B------:R-:W-:-:S03]  /*1b0b0*/  VIMNMX R7, R3, R8, PT ;  /* 0x0000000803077248 */ /* 0x000fc60003fe0100 */
[--C-:B------:R-:W-:Y:S02]  /*1b0c0*/  IMAD R5, R5, 0x80, -R10.reuse ;  /* 0x0000008005057824 */ /* 0x100fe400078e0a0a */
[----:B------:R-:W-:-:S03]  /*1b0d0*/  IMAD R7, R7, 0x80, -R10 ;  /* 0x0000008007077824 */ /* 0x000fc600078e0a0a */
[----:B------:R-:W-:Y:S02]  /*1b0e0*/  VIMNMX R5, RZ, R5, !PT ;  /* 0x00000005ff057248 */ /* 0x000fe40007fe0100 */
[----:B------:R-:W-:-:S04]  /*1b0f0*/  VIMNMX R6, R7, R6, PT ;  /* 0x0000000607067248 */ /* 0x000fc80003fe0100 */
[----:B------:R-:W-:-:S13]  /*1b100*/  ISETP.GT.AND P0, PT, R6, R5, PT ;  /* 0x000000050600720c */ /* 0x000fda0003f04270 */
[----:B------:R-:W-:Y:S01]  /*1b110*/  @P0 VIADD R7, R6, 0x7f ;  /* 0x0000007f06070836 */ /* 0x000fe20000000000 */
[----:B------:R-:W-:-:S04]  /*1b120*/  SHF.R.U32.HI R6, RZ, 0x7, R5 ;  /* 0x00000007ff067819 */ /* 0x000fc80000011605 */
[----:B------:R-:W-:-:S04]  /*1b130*/  @P0 SHF.R.S32.HI R8, RZ, 0x1f, R7 ;  /* 0x0000001fff080819 */ /* 0x000fc80000011407 */
[----:B------:R-:W-:Y:S01]  /*1b140*/  @P0 LEA.HI R8, R8, R7, RZ, 0x7 ;  /* 0x0000000708080211 */ /* 0x000fe200078f38ff */
[----:B------:R-:W-:-:S03]  /*1b150*/  IMAD.MOV.U32 R7, RZ, RZ, R6 ;  /* 0x000000ffff077224 */ /* 0x000fc600078e0006 */
[----:B------:R-:W-:-:S04]  /*1b160*/  @P0 SHF.R.S32.HI R7, RZ, 0x7, R8 ;  /* 0x00000007ff070819 */ /* 0x000fc80000011408 */
[----:B------:R-:W-:-:S13]  /*1b170*/  ISETP.GT.AND P0, PT, R7, R6, PT ;  /* 0x000000060700720c */ /* 0x000fda0003f04270 */
[----:B------:R-:W-:Y:S05]  /*1b180*/  @!P0 BRA `(.L_x_1320) ;  /* 0x0000000c00008947 */ /* 0x000fea0003800000 */
        /* <DEDUP_REMOVED lines=10> */
.L_x_1455:
[----:B------:R-:W-:-:S03]  /*1b230*/  UMOV UR4, 0xffffffff ;  /* 0xffffffff00047882 */ /* 0x000fc60000000000 */
[----:B------:R-:W-:Y:S05]  /*1b240*/  BRA.DIV UR4, `(.L_x_1322) ;  /* 0x0000005204e07947 */ /* 0x000fea000b800000 */
[----:B------:R-:W-:-:S13]  /*1b250*/  ELECT P6, URZ, PT ;  /* 0x00000000003f782f */ /* 0x000fda00038c0000 */
.L_x_1458:
        /* <DEDUP_REMOVED lines=12> */
.L_x_1459:
[----:B------:R-:W-:Y:S05]  /*1b320*/  BSYNC B1 ;  /* 0x0000000000017941 */ /* 0x000fea0003800000 */
.L_x_1323:
[----:B------:R-:W-:Y:S04]  /*1b330*/  BSSY B1, `(.L_x_1325) ;  /* 0x0000049000017945 */ /* 0x000fe80003800000 */
[----:B------:R-:W-:Y:S05]  /*1b340*/  @!P6 BRA `(.L_x_1326) ;  /* 0x00000004001ce947 */ /* 0x000fea0003800000 */
[----:B0-----:R-:W-:Y:S01]  /*1b350*/  IMAD R11, R25, 0x8, R8 ;  /* 0x00000008190b7824 */ /* 0x001fe200078e0208 */
[----:B------:R-:W-:-:S04]  /*1b360*/  SHF.L.U32 R10, R26, 0x1f, RZ ;  /* 0x0000001f1a0a7819 */ /* 0x000fc800000006ff */
[----:B------:R-:W0:Y:S02]  /*1b370*/  SYNCS.PHASECHK.TRANS64.TRYWAIT P0, [R11+URZ+0x2d8a0], R10 ;  /* 0x02d8a00a0b0075a7 */ /* 0x000e24000800017f */
[----:B0-----:R-:W-:Y:S05]  /*1b380*/  @!P0 BRA `(.L_x_1327) ;  /* 0x0000005000c48947 */ /* 0x001fea0003800000 */
.L_x_1460:
        /* <DEDUP_REMOVED lines=9> */
.L_x_1328:
[----:B------:R-:W-:Y:S01]  /*1b420*/  IMAD R13, R25, 0x6000, R8 ;  /* 0x00006000190d7824 */ /* 0x000fe200078e0208 */
[----:B------:R-:W-:Y:S01]  /*1b430*/  R2UR UR9, R11 ;  /* 0x000000000b0972ca */ /* 0x000fe200000e0000 */
[----:B--2---:R-:W-:Y:S01]  /*1b440*/  IMAD R12, R7, 0x80, R0 ;  /* 0x00000080070c7824 */ /* 0x004fe200078e0200 */
        /* <DEDUP_REMOVED lines=25> */
.L_x_1461:
[----:B------:R-:W-:Y:S05]  /*1b5e0*/  @P1 BRA `(.L_x_1330) ;  /* 0x0000000000141947 */ /* 0x000fea0003800000 */
[----:B------:R-:W-:Y:S01]  /*1b5f0*/  ISETP.NE.AND P0, PT, R28, RZ, PT ;  /* 0x000000ff1c00720c */ /* 0x000fe20003f05270 */
[----:B0-2---:R-:W-:-:S04]  /*1b600*/  IMAD.MOV.U32 R10, RZ, RZ, 0x6000 ;  /* 0x00006000ff0a7424 */ /* 0x005fc800078e00ff */
[----:B------:R3:W-:Y:S08]  /*1b610*/  SYNCS.ARRIVE.TRANS64 RZ, [R11+URZ+0x2d8b0], R10 ;  /* 0x02d8b00a0bff79a7 */ /* 0x0007f0000800003f */
[----:B------:R-:W-:Y:S05]  /*1b620*/  @!P0 BRA `(.L_x_1330) ;  /* 0x0000000000048947 */ /* 0x000fea0003800000 */
[----:B------:R-:W-:Y:S01]  /*1b630*/  BPT.TRAP 0x1 ;  /* 0x000000040000795c */ /* 0x000fe20000300000 */
.L_x_1330:
        /* <DEDUP_REMOVED lines=24> */
.L_x_1326:
[----:B------:R-:W-:Y:S05]  /*1b7c0*/  BSYNC B1 ;  /* 0x0000000000017941 */ /* 0x000fea0003800000 */
.L_x_1325:
        /* <DEDUP_REMOVED lines=9> */
.L_x_1337:
[----:B------:R-:W-:Y:S05]  /*1b860*/  YIELD ;  /* 0x0000000000007946 */ /* 0x000fea0003800000 */
[----:B------:R-:W-:Y:S04]  /*1b870*/  BSSY B1, `(.L_x_1331) ;  /* 0x0000048000017945 */ /* 0x000fe80003800000 */
[----:B------:R-:W-:Y:S05]  /*1b880*/  @!P6 BRA `(.L_x_1332) ;  /* 0x000000040018e947 */ /* 0x000fea0003800000 */
[----:B------:R-:W-:Y:S01]  /*1b890*/  IMAD R10, R25, 0x8, R8 ;  /* 0x00000008190a7824 */ /* 0x000fe200078e0208 */
[----:B------:R-:W-:-:S04]  /*1b8a0*/  SHF.L.U32 R11, R26, 0x1f, RZ ;  /* 0x0000001f1a0b7819 */ /* 0x000fc800000006ff */
[----:B------:R-:W0:Y:S02]  /*1b8b0*/  SYNCS.PHASECHK.TRANS64.TRYWAIT P0, [R10+URZ+0x2d8a0], R11 ;  /* 0x02d8a00b0a0075a7 */ /* 0x000e24000800017f */
[----:B0-----:R-:W-:Y:S05]  /*1b8c0*/  @!P0 BRA `(.L_x_1333) ;  /* 0x0000004c009c8947 */ /* 0x001fea0003800000 */
.L_x_1462:
        /* <DEDUP_REMOVED lines=9> */
.L_x_1334:
[----:B--2---:R-:W-:Y:S01]  /*1b960*/  IMAD R13, R25, 0x6000, R8 ;  /* 0x00006000190d7824 */ /* 0x004fe200078e0208 */
[----:B------:R-:W-:Y:S01]  /*1b970*/  R2UR UR9, R10 ;  /* 0x000000000a0972ca */ /* 0x000fe200000e0000 */
[----:B------:R-:W-:Y:S01]  /*1b980*/  IMAD R12, R7, 0x80, R0 ;  /* 0x00000080070c7824 */ /* 0x000fe200078e0200 */
        /* <DEDUP_REMOVED lines=24> */
.L_x_1463:
[----:B------:R-:W-:Y:S05]  /*1bb10*/  @P0 BRA `(.L_x_1336) ;  /* 0x0000000000140947 */ /* 0x000fea0003800000 */
[----:B------:R-:W-:Y:S01]  /*1bb20*/  ISETP.NE.AND P1, PT, R28, RZ, PT ;  /* 0x000000ff1c00720c */ /* 0x000fe20003f25270 */
[----:B0-2---:R-:W-:-:S04]  /*1bb30*/  IMAD.MOV.U32 R11, RZ, RZ, 0x6000 ;  /* 0x00006000ff0b7424 */ /* 0x005fc800078e00ff */
[----:B------:R3:W-:Y:S08]  /*1bb40*/  SYNCS.ARRIVE.TRANS64 RZ, [R10+URZ+0x2d8b0], R11 ;  /* 0x02d8b00b0aff79a7 */ /* 0x0007f0000800003f */
[----:B------:R-:W-:Y:S05]  /*1bb50*/  @!P1 BRA `(.L_x_1336) ;  /* 0x0000000000049947 */ /* 0x000fea0003800000 */
[----:B------:R-:W-:Y:S01]  /*1bb60*/  BPT.TRAP 0x1 ;  /* 0x000000040000795c */ /* 0x000fe20000300000 */
.L_x_1336:
        /* <DEDUP_REMOVED lines=24> */
.L_x_1332:
[----:B------:R-:W-:Y:S05]  /*1bcf0*/  BSYNC B1 ;  /* 0x0000000000017941 */ /* 0x000fea0003800000 */
.L_x_1331:
[----:B------:R-:W-:Y:S02]  /*1bd00*/  VIADD R25, R25, 0x1 ;  /* 0x0000000119197836 */ /* 0x000fe40000000000 */
[----:B0-23--:R-:W-:-:S03]  /*1bd10*/  VIADD R10, R7, 0xffffffff ;  /* 0xffffffff070a7836 */ /* 0x00dfc60000000000 */
[----:B------:R-:W-:-:S04]  /*1bd20*/  ISETP.NE.AND P0, PT, R25, 0x2, PT ;  /* 0x000000021900780c */ /* 0x000fc80003f05270 */
[----:B------:R-:W-:Y:S02]  /*1bd30*/  SEL R11, RZ, 0x1, P0 ;  /* 0x00000001ff0b7807 */ /* 0x000fe40000000000 */
[----:B------:R-:W-:Y:S02]  /*1bd40*/  SEL R25, R25, RZ, P0 ;  /* 0x000000ff19197207 */ /* 0x000fe40000000000 */
[----:B------:R-:W-:Y:S01]  /*1bd50*/  ISETP.GT.AND P0, PT, R7, R6, PT ;  /* 0x000000060700720c */ /* 0x000fe20003f04270 */
[----:B------:R-:W-:Y:S01]  /*1bd60*/  IMAD.MOV.U32 R7, RZ, RZ, R10 ;  /* 0x000000ffff077224 */ /* 0x000fe200078e000a */
[----:B------:R-:W-:-:S11]  /*1bd70*/  LOP3.LUT R26, R26, R11, RZ, 0x3c, !PT ;  /* 0x0000000b1a1a7212 */ /* 0x000fd600078e3cff */
[----:B------:R-:W-:Y:S05]  /*1bd80*/  @P0 BRA `(.L_x_1337) ;  /* 0xfffffff800b40947 */ /* 0x000fea000383ffff */
.L_x_1320:
[----:B------:R-:W-:Y:S05]  /*1bd90*/  BSYNC B0 ;  /* 0x0000000000007941 */ /* 0x000fea0003800000 */
.L_x_1319:
[----:B------:R-:W0:Y:S01]  /*1bda0*/  LDC.64 R6, c[0x0][0x9e0] ;  /* 0x00027800ff067b82 */ /* 0x000e220000000a00 */
[----:B------:R-:W-:Y:S07]  /*1bdb0*/  @!P2 WARPSYNC.ALL ;  /* 0x000000000000a948 */ /* 0x000fee0003800000 */
[----:B------:R-:W-:Y:S01]  /*1bdc0*/  @!P2 BAR.SYNC.DEFER_BLOCKING 0xc, 0x1a0 ;  /* 0x030680000000ab1d */ /* 0x000fe20000010000 */
        /* <DEDUP_REMOVED lines=14> */
.L_x_1340:
[----:B------:R-:W-:-:S13]  /*1beb0*/  ISETP.NE.AND P1, PT, R7, 0x1, PT ;  /* 0x000000010700780c */ /* 0x000fda0003f25270 */
[----:B------:R-:W0:Y:S02]  /*1bec0*/  @P1 LDC.64 R8, c[0x0][0x9e8] ;  /* 0x00027a00ff081b82 */ /* 0x000e240000000a00 */
[----:B0-----:R-:W-:-:S05]  /*1bed0*/  @P1 IMAD.HI.U32 R8, R0, R8, RZ ;  /* 0x0000000800081227 */ /* 0x001fca00078e00ff */
[----:B------:R-:W-:-:S07]  /*1bee0*/  @P1 SHF.R.U32.HI R0, RZ, R9, R8 ;  /* 0x00000009ff001219 */ /* 0x000fce0000011608 */
.L_x_1341:
[----:B------:R-:W-:Y:S05]  /*1bef0*/  BSYNC B0 ;  /* 0x0000000000007941 */ /* 0x000fea0003800000 */
.L_x_1339:
[----:B------:R-:W-:-:S05]  /*1bf00*/  IMAD R5, R0, R7, R7 ;  /* 0x0000000700057224 */ /* 0x000fca00078e0207 */
[----:B------:R-:W-:-:S07]  /*1bf10*/  VIMNMX R6, R6, R5, PT ;  /* 0x0000000506067248 */ /* 0x000fce0003fe0100 */
.L_x_1338:
[----:B------:R-:W-:Y:S01]  /*1bf20*/  VIADD R6, R6, 0x7f ;  /* 0x0000007f06067836 */ /* 0x000fe20000000000 */
[----:B------:R-:W-:-:S04]  /*1bf30*/  ULDC UR4, c[0x0][0x9dc] ;  /* 0x0002770000047ab9 */ /* 0x000fc80000000800 */
[----:B------:R-:W-:-:S04]  /*1bf40*/  SHF.R.S32.HI R5, RZ, 0x1f, R6 ;  /* 0x0000001fff057819 */ /* 0x000fc80000011406 */
[----:B------:R-:W-:-:S04]  /*1bf50*/  LEA.HI R5, R5, R6, RZ, 0x7 ;  /* 0x0000000605057211 */ /* 0x000fc800078f38ff */
[----:B------:R-:W-:-:S04]  /*1bf60*/  SHF.R.S32.HI R0, RZ, 0x7, R5 ;  /* 0x00000007ff007819 */ /* 0x000fc80000011405 */
[----:B------:R-:W-:Y:S01]  /*1bf70*/  VIMNMX R8, R3, R0, PT ;  /* 0x0000000003087248 */ /* 0x000fe20003fe0100 */
[----:B------:R-:W-:-:S04]  /*1bf80*/  VIADD R0, R4, -UR4 ;  /* 0x8000000404007c36 */ /* 0x000fc80008000000 */
[----:B------:R0:W-:Y:S01]  /*1bf90*/  STL [R1], R8 ;  /* 0x0000000801007387 */ /* 0x0001e20000100800 */
[----:B------:R-:W-:Y:S05]  /*1bfa0*/  @!P0 BRA `(.L_x_1342) ;  /* 0x0000000000448947 */ /* 0x000fea0003800000 */
[----:B------:R-:W-:Y:S01]  /*1bfb0*/  ISETP.GT.AND P0, PT, R4, -0x1, PT ;  /* 0xffffffff0400780c */ /* 0x000fe20003f04270 */
[----:B------:R-:W-:-:S12]  /*1bfc0*/  BSSY B0, `(.L_x_1343) ;  /* 0x000000d000007945 */ /* 0x000fd80003800000 */
[----:B------:R-:W-:Y:S05]  /*1bfd0*/  @P0 BRA `(.L_x_1344) ;  /* 0x00000000001c0947 */ /* 0x000fea0003800000 */
[----:B------:R-:W-:Y:S02]  /*1bfe0*/  ISETP.NE.AND P0, PT, R7, 0x1, PT ;  /* 0x000000010700780c */ /* 0x000fe40003f05270 */
[----:B------:R-:W-:-:S11]  /*1bff0*/  LOP3.LUT R5, RZ, R4, RZ, 0x33, !PT ;  /* 0x00000004ff057212 */ /* 0x000fd600078e33ff */
[----:B------:R-:W2:Y:S02]  /*1c000*/  @P0 LDC.64 R2, c[0x0][0x9e8] ;  /* 0x00027a00ff020b82 */ /* 0x000ea40000000a00 */
[----:B--2---:R-:W-:-:S05]  /*1c010*/  @P0 IMAD.HI.U32 R2, R5, R2, RZ ;  /* 0x0000000205020227 */ /* 0x004fca00078e00ff */
[----:B------:R-:W-:-:S04]  /*1c020*/  @P0 SHF.R.U32.HI R5, RZ, R3, R2 ;  /* 0x00000003ff050219 */ /* 0x000fc80000011602 */
[----:B------:R-:W-:Y:S01]  /*1c030*/  LOP3.LUT R4, RZ, R5, RZ, 0x33, !PT ;  /* 0x00000005ff047212 */ /* 0x000fe200078e33ff */
[----:B------:R-:W-:Y:S06]  /*1c040*/  BRA `(.L_x_1345) ;  /* 0x0000000000107947 */ /* 0x000fec0003800000 */
.L_x_1344:
[----:B------:R-:W-:-:S13]  /*1c050*/  ISETP.NE.AND P0, PT, R7, 0x1, PT ;  /* 0x000000010700780c */ /* 0x000fda0003f05270 */
[----:B------:R-:W2:Y:S02]  /*1c060*/  @P0 LDC.64 R2, c[0x0][0x9e8] ;  /* 0x00027a00ff020b82 */ /* 0x000ea40000000a00 */
[----:B--2---:R-:W-:-:S05]  /*1c070*/  @P0 IMAD.HI.U32 R2, R4, R2, RZ ;  /* 0x0000000204020227 */ /* 0x004fca00078e00ff */
[----:B------:R-:W-:-:S07]  /*1c080*/  @P0 SHF.R.U32.HI R4, RZ, R3, R2 ;  /* 0x00000003ff040219 */ /* 0x000fce0000011602 */
.L_x_1345:
[----:B------:R-:W-:Y:S05]  /*1c090*/  BSYNC B0 ;  /* 0x0000000000007941 */ /* 0x000fea0003800000 */
.L_x_1343:
[----:B------:R-:W-:-:S05]  /*1c0a0*/  IMAD R7, R4, R7, RZ ;  /* 0x0000000704077224 */ /* 0x000fca00078e02ff */
[----:B------:R-:W-:-:S07]  /*1c0b0*/  VIMNMX R0, R0, R7, !PT ;  /* 0x0000000700007248 */ /* 0x000fce0007fe0100 */
.L_x_1342:
        /* <DEDUP_REMOVED lines=9> */
[----:B------:R-:W2:Y:S01]  /*1c150*/  S2R R7, SR_LANEID ;  /* 0x0000000000077919 */ /* 0x000ea20000000000 */
[----:B------:R-:W-:Y:S01]  /*1c160*/  VOTEU.ANY UR4, UPT, PT ;  /* 0x0000000000047886 */ /* 0x000fe200038e0100 */
[----:B------:R-:W3:Y:S01]  /*1c170*/  LDC.64 R2, c[0x0][0xc38] ;  /* 0x00030e00ff027b82 */ /* 0x000ee20000000a00 */
[----:B------:R-:W2:Y:S08]  /*1c180*/  FLO.U32 R0, UR4 ;  /* 0x0000000400007d00 */ /* 0x000eb000080e0000 */
[----:B------:R-:W3:Y:S01]  /*1c190*/  POPC R5, UR4 ;  /* 0x0000000400057d09 */ /* 0x000ee20008000000 */
[----:B--2---:R-:W-:-:S13]  /*1c1a0*/  ISETP.EQ.U32.AND P0, PT, R0, R7, PT ;  /* 0x000000070000720c */ /* 0x004fda0003f02070 */
[----:B---3--:R-:W2:Y:S01]  /*1c1b0*/  @P0 ATOMG.E.ADD.STRONG.GPU PT, R3, desc[UR38][R2.64], R5 ;  /* 0x00000005020309a8 */ /* 0x008ea200081ee1e6 */
[----:B------:R-:W3:Y:S02]  /*1c1c0*/  S2R R4, SR_LTMASK ;  /* 0x0000000000047919 */ /* 0x000ee40000003900 */
[----:B---3--:R-:W-:-:S04]  /*1c1d0*/  LOP3.LUT R4, R4, UR4, RZ, 0xc0, !PT ;  /* 0x0000000404047c12 */ /* 0x008fc8000f8ec0ff */
[----:B------:R-:W3:Y:S01]  /*1c1e0*/  POPC R7, R4 ;  /* 0x0000000400077309 */ /* 0x000ee20000000000 */
[----:B--2---:R-:W3:Y:S02]  /*1c1f0*/  SHFL.IDX PT, R0, R3, R0, 0x1f ;  /* 0x00001f0003007589 */ /* 0x004ee400000e0000 */
[----:B---3--:R-:W-:Y:S01]  /*1c200*/  IADD3 R16, R0, UR36, R7 ;  /* 0x0000002400107c10 */ /* 0x008fe2000fffe007 */
[----:B------:R-:W-:Y:S06]  /*1c210*/  BRA `(.L_x_1348) ;  /* 0x00000028006c7947 */ /* 0x000fec0003800000 */
.L_x_1347:
[----:B------:R-:W2:Y:S01]  /*1c220*/  S2R R0, SR_CgaCtaId ;  /* 0x0000000000007919 */ /* 0x000ea20000008800 */
[----:B------:R-:W-:-:S04]  /*1c230*/  MOV R27, 0x400 ;  /* 0x00000400001b7802 */ /* 0x000fc80000000f00 */
[----:B--2---:R-:W-:-:S05]  /*1c240*/  LEA R27, R0, R27, 0x18 ;  /* 0x0000001b001b7211 */ /* 0x004fca00078ec0ff */
        /* <DEDUP_REMOVED lines=8> */
[----:B------:R-:W2:Y:S01]  /*1c2d0*/  LDC.64 R2, c[0x4][R2] ;  /* 0x0100000002027b82 */ /* 0x000ea20000000a00 */
[----:B------:R-:W-:Y:S02]  /*1c2e0*/  IMAD.U32 R5, RZ, RZ, UR7 ;  /* 0x00000007ff057e24 */ /* 0x000fe4000f8e00ff */
[----:B------:R-:W-:Y:S02]  /*1c2f0*/  IMAD.U32 R6, RZ, RZ, UR8 ;  /* 0x00000008ff067e24 */ /* 0x000fe4000f8e00ff */
[----:B------:R-:W-:-:S02]  /*1c300*/  IMAD.U32 R7, RZ, RZ, UR9 ;  /* 0x00000009ff077e24 */ /* 0x000fc4000f8e00ff */
[----:B------:R-:W-:Y:S02]  /*1c310*/  IMAD.U32 R10, RZ, RZ, UR4 ;  /* 0x00000004ff0a7e24 */ /* 0x000fe4000f8e00ff */
[----:B------:R-:W-:Y:S02]  /*1c320*/  IMAD.U32 R11, RZ, RZ, UR5 ;  /* 0x00000005ff0b7e24 */ /* 0x000fe4000f8e00ff */
[----:B0-----:R-:W-:Y:S02]  /*1c330*/  IMAD.MOV.U32 R8, RZ, RZ, 0x70 ;  /* 0x00000070ff087424 */ /* 0x001fe400078e00ff */
[----:B------:R-:W-:Y:S02]  /*1c340*/  IMAD.MOV.U32 R12, RZ, RZ, 0x1 ;  /* 0x00000001ff0c7424 */ /* 0x000fe400078e00ff */
[----:B------:R-:W-:-:S07]  /*1c350*/  IMAD.MOV.U32 R13, RZ, RZ, RZ ;  /* 0x000000ffff0d7224 */ /* 0x000fce00078e00ff */
[----:B------:R-:W-:-:S07]  /*1c360*/  LEPC R20, `(.L_x_1349) ;  /* 0x000000001014794e */ /* 0x000fce0000000000 */
[----:B-12---:R-:W-:Y:S05]  /*1c370*/  CALL.ABS.NOINC R2 ;  /* 0x0000000002007343 */ /* 0x006fea0003c00000 */
.L_x_1349:
[----:B------:R-:W-:-:S05]  /*1c380*/  VIADD R0, R27, 0x400 ;  /* 0x000004001b007836 */ /* 0x000fca0000000000 */
[----:B------:R-:W-:-:S13]  /*1c390*/  LOP3.LUT P0, RZ, R0, 0x1bf, RZ, 0xc0, !PT ;  /* 0x000001bf00ff7812 */ /* 0x000fda000780c0ff */
[----:B------:R-:W-:Y:S05]  /*1c3a0*/  @!P0 BRA `(.L_x_1350) ;  /* 0x0000000000808947 */ /* 0x000fea0003800000 */
[----:B------:R-:W-:Y:S01]  /*1c3b0*/  MOV R0, 0x0 ;  /* 0x0000000000007802 */ /* 0x000fe20000000f00 */
[----:B------:R-:W-:Y:S01]  /*1c3c0*/  ULDC.64 UR6, c[0x4][0xa8] ;  /* 0x01002a0000067ab9 */ /* 0x000fe20000000a00 */
[----:B------:R-:W-:Y:S01]  /*1c3d0*/  ULDC.64 UR8, c[0x4][0xb0] ;  /* 0x01002c0000087ab9 */ /* 0x000fe20000000a00 */
[----:B------:R-:W-:Y:S01]  /*1c3e0*/  ULDC.64 UR4, c[0x4][0x38] ;  /* 0x01000e0000047ab9 */ /* 0x000fe20000000a00 */
[----:B------:R2:W3:Y:S01]  /*1c3f0*/  LDC.64 R2, c[0x4][R0] ;  /* 0x0100000000027b82 */ /* 0x0004e20000000a00 */
[----:B------:R-:W-:Y:S02]  /*1c400*/  IMAD.U32 R4, RZ, RZ, UR6 ;  /* 0x00000006ff047e24 */ /* 0x000fe4000f8e00ff */
[----:B------:R-:W-:Y:S02]  /*1c410*/  IMAD.U32 R5, RZ, RZ, UR7 ;  /* 0x00000007ff057e24 */ /* 0x000fe4000f8e00ff */
[----:B------:R-:W-:Y:S02]  /*1c420*/  IMAD.U32 R6, RZ, RZ, UR8 ;  /* 0x00000008ff067e24 */ /* 0x000fe4000f8e00ff */
[----:B------:R-:W-:-:S02]  /*1c430*/  IMAD.U32 R7, RZ, RZ, UR9 ;  /* 0x00000009ff077e24 */ /* 0x000fc4000f8e00ff */
[----:B------:R-:W-:Y:S02]  /*1c440*/  IMAD.U32 R10, RZ, RZ, UR4 ;  /* 0x00000004ff0a7e24 */ /* 0x000fe4000f8e00ff */
[----:B------:R-:W-:Y:S02]  /*1c450*/  IMAD.U32 R11, RZ, RZ, UR5 ;  /* 0x00000005ff0b7e24 */ /* 0x000fe4000f8e00ff */
[----:B0-----:R-:W-:Y:S02]  /*1c460*/  IMAD.MOV.U32 R8, RZ, RZ, 0x70 ;  /* 0x00000070ff087424 */ /* 0x001fe400078e00ff */
[----:B------:R-:W-:Y:S02]  /*1c470*/  IMAD.MOV.U32 R12, RZ, RZ, 0x1 ;  /* 0x00000001ff0c7424 */ /* 0x000fe400078e00ff */
[----:B--2---:R-:W-:-:S07]  /*1c480*/  IMAD.MOV.U32 R13, RZ, RZ, RZ ;  /* 0x000000ffff0d7224 */ /* 0x004fce00078e00ff */
[----:B------:R-:W-:-:S07]  /*1c490*/  LEPC R20, `(.L_x_1351) ;  /* 0x000000001014794e */ /* 0x000fce0000000000 */
[----:B-1-3--:R-:W-:Y:S05]  /*1c4a0*/  CALL.ABS.NOINC R2 ;  /* 0x0000000002007343 */ /* 0x00afea0003c00000 */
.L_x_1351:
        /* <DEDUP_REMOVED lines=16> */
.L_x_1350:
[----:B------:R-:W2:Y:S01]  /*1c5b0*/  LDL.LU R20, [R1+0x8] ;  /* 0x0000080001147983 */ /* 0x000ea20000300800 */
[----:B------:R-:W-:Y:S01]  /*1c5c0*/  ULDC.64 UR4, c[0x0][0x9f8] ;  /* 0x00027e0000047ab9 */ /* 0x000fe20000000a00 */
[----:B------:R-:W3:Y:S01]  /*1c5d0*/  LDC R0, c[0x0][0x428] ;  /* 0x00010a00ff007b82 */ /* 0x000ee20000000800 */
[----:B------:R-:W-:Y:S01]  /*1c5e0*/  ISETP.NE.U32.AND P0, PT, RZ, UR4, PT ;  /* 0x00000004ff007c0c */ /* 0x000fe2000bf05070 */
[----:B------:R-:W-:-:S03]  /*1c5f0*/  IMAD.MOV.U32 R6, RZ, RZ, R19 ;  /* 0x000000ffff067224 */ /* 0x000fc600078e0013 */
[----:B------:R-:W-:Y:S01]  /*1c600*/  ISETP.NE.AND.EX P0, PT, RZ, UR5, PT, P0 ;  /* 0x00000005ff007c0c */ /* 0x000fe2000bf05300 */
[----:B------:R-:W-:-:S12]  /*1c610*/  ULDC.64 UR4, c[0x0][0xa00] ;  /* 0x0002800000047ab9 */ /* 0x000fd80000000a00 */
[----:B------:R-:W4:Y:S02]  /*1c620*/  @P0 LDC.64 R2, c[0x0][0x9f8] ;  /* 0x00027e00ff020b82 */ /* 0x000f240000000a00 */
[----:B----4-:R-:W-:-:S05]  /*1c630*/  @P0 IMAD.WIDE R2, R19, 0x4, R2 ;  /* 0x0000000413020825 */ /* 0x010fca00078e0202 */
[----:B------:R4:W5:Y:S01]  /*1c640*/  @P0 LDG.E R6, desc[UR38][R2.64] ;  /* 0x0000002602060981 */ /* 0x000962000c1e1900 */
[----:B---3--:R-:W-:Y:S01]  /*1c650*/  ISETP.NE.AND P0, PT, R0, 0x1, PT ;  /* 0x000000010000780c */ /* 0x008fe20003f05270 */
[----:B------:R-:W-:Y:S01]  /*1c660*/  IMAD.MOV.U32 R0, RZ, RZ, R18 ;  /* 0x000000ffff007224 */ /* 0x000fe200078e0012 */
[----:B------:R-:W-:-:S04]  /*1c670*/  ISETP.NE.AND P6, PT, R28, RZ, PT ;  /* 0x000000ff1c00720c */ /* 0x000fc80003fc5270 */
[----:B------:R-:W-:-:S07]  /*1c680*/  PLOP3.LUT P1, PT, P6, PT, PT, 0x8, 0x0 ;  /* 0x000000000000781c */ /* 0x000fce000372e170 */
[----:B------:R-:W3:Y:S02]  /*1c690*/  @P0 LDC R5, c[0x0][0x42c] ;  /* 0x00010b00ff050b82 */ /* 0x000ee40000000800 */
[----:B------:R-:W-:-:S05]  /*1c6a0*/  VOTEU.ALL UP1, P6 ;  /* 0x00000000003f7886 */ /* 0x000fca0003020000 */
[----:B------:R-:W-:Y:S01]  /*1c6b0*/  @!UP1 UIADD3 UR8, UP0, UR40, 0x270, URZ ;  /* 0x0000027028089890 */ /* 0x000fe2000ff1e03f */
[----:B------:R-:W0:Y:S03]  /*1c6c0*/  @P0 LDC R4, c[0x0][0x430] ;  /* 0x00010c00ff040b82 */ /* 0x000e260000000800 */
[----:B------:R-:W-:-:S03]  /*1c6d0*/  @!UP1 UIADD3.X UR9, URZ, UR41, URZ, UP0, !UPT ;  /* 0x000000293f099290 */ /* 0x000fc600087fe43f */
[----:B------:R-:W-:Y:S01]  /*1c6e0*/  VOTEU.ALL UP0, P6 ;  /* 0x00000000003f7886 */ /* 0x000fe20003000000 */
[----:B---3--:R-:W-:-:S05]  /*1c6f0*/  @P0 IMAD.HI.U32 R5, R18, R5, RZ ;  /* 0x0000000512050227 */ /* 0x008fca00078e00ff */
[----:B0-----:R-:W-:Y:S02]  /*1c700*/  @P0 SHF.R.U32.HI R0, RZ, R4, R5 ;  /* 0x00000004ff000219 */ /* 0x001fe40000011605 */
[----:B------:R-:W-:-:S04]  /*1c710*/  ISETP.NE.U32.AND P0, PT, RZ, UR4, PT ;  /* 0x00000004ff007c0c */ /* 0x000fc8000bf05070 */
[----:B------:R-:W-:-:S04]  /*1c720*/  ISETP.NE.AND.EX P0, PT, RZ, UR5, PT, P0 ;  /* 0x00000005ff007c0c */ /* 0x000fc8000bf05300 */
[----:B------:R-:W-:Y:S01]  /*1c730*/  SEL R9, R19, RZ, !P0 ;  /* 0x000000ff13097207 */ /* 0x000fe20004000000 */
[----:B--2-4-:R-:W-:-:S08]  /*1c740*/  IMAD R17, R17, 0xc0, R20 ;  /* 0x000000c011117824 */ /* 0x014fd000078e0214 */
.L_x_1352:
        /* <DEDUP_REMOVED lines=14> */
.L_x_1353:
        /* <DEDUP_REMOVED lines=13> */
.L_x_1354:
        /* <DEDUP_REMOVED lines=9> */
[----:B------:R-:W2:Y:S01]  /*1c990*/  LDL R4, [R1] ;  /* 0x0000000001047983 */ /* 0x000ea20000100800 */
[----:B------:R-:W0:Y:S01]  /*1c9a0*/  LDC.64 R2, c[0x0][0x3f8] ;  /* 0x0000fe00ff027b82 */ /* 0x000e220000000a00 */
[----:B------:R-:W-:Y:S02]  /*1c9b0*/  ULDC.64 UR4, c[0x0][0xa08] ;  /* 0x0002820000047ab9 */ /* 0x000fe40000000a00 */
[----:B0-----:R-:W-:Y:S01]  /*1c9c0*/  LOP3.LUT P0, RZ, R2, UR4, RZ, 0xfc, !PT ;  /* 0x0000000402ff7c12 */ /* 0x001fe2000f80fcff */
[----:B------:R-:W-:-:S03]  /*1c9d0*/  UMOV UR4, 0xffffffff ;  /* 0xffffffff00047882 */ /* 0x000fc60000000000 */
[----:B------:R-:W-:-:S04]  /*1c9e0*/  LOP3.LUT P0, RZ, R3, UR5, RZ, 0xfc, P0 ;  /* 0x0000000503ff7c12 */ /* 0x000fc8000800fcff */
[----:B-----5:R-:W-:Y:S01]  /*1c9f0*/  SEL R8, R6, RZ, !P0 ;  /* 0x000000ff06087207 */ /* 0x020fe20004000000 */
[----:B--2---:R-:W-:Y:S01]  /*1ca00*/  VIADD R7, R4, 0xffffffff ;  /* 0xffffffff04077836 */ /* 0x004fe20000000000 */
[----:B------:R-:W-:Y:S07]  /*1ca10*/  BRA.DIV UR4, `(.L_x_1355) ;  /* 0x0000003e04707947 */ /* 0x000fee000b800000 */
.L_x_1466:
[----:B------:R-:W-:Y:S01]  /*1ca20*/  UMOV UR4, 0xffffffff ;  /* 0xffffffff00047882 */ /* 0x000fe20000000000 */
[----:B------:R-:W-:Y:S02]  /*1ca30*/  SHF.R.S32.HI R12, RZ, 0x1f, R6 ;  /* 0x0000001fff0c7819 */ /* 0x000fe40000011406 */
[----:B------:R-:W-:Y:S05]  /*1ca40*/  BRA.DIV UR4, `(.L_x_1356) ;  /* 0x0000003e04987947 */ /* 0x000fea000b800000 */
[----:B------:R-:W-:-:S13]  /*1ca50*/  ELECT P6, URZ, PT ;  /* 0x00000000003f782f */ /* 0x000fda00038c0000 */
.L_x_1469:
[----:B------:R-:W-:Y:S05]  /*1ca60*/  @!P6 BRA `(.L_x_1357) ;  /* 0x0000000000f4e947 */ /* 0x000fea0003800000 */
[----:B------:R-:W-:-:S04]  /*1ca70*/  ISETP.NE.U32.AND P0, PT, R2, RZ, PT ;  /* 0x000000ff0200720c */ /* 0x000fc80003f05070 */
        /* <DEDUP_REMOVED lines=10> */
[----:B------:R-:W-:-:S05]  /*1cb20*/  @P0 SHF.R.U32.HI R4, RZ, R5, R10 ;  /* 0x00000005ff040219 */ /* 0x000fca000001160a */
[----:B------:R-:W-:-:S04]  /*1cb30*/  IMAD.MOV R5, RZ, RZ, -R4 ;  /* 0x000000ffff057224 */ /* 0x000fc800078e0a04 */
[----:B------:R-:W-:Y:S01]  /*1cb40*/  IMAD R7, R8, R5, R7 ;  /* 0x0000000508077224 */ /* 0x000fe200078e0207 */
[----:B------:R-:W-:-:S03]  /*1cb50*/  SHF.R.S32.HI R5, RZ, 0x1f, R4 ;  /* 0x0000001fff057819 */ /* 0x000fc60000011404 */
[----:B------:R-:W-:-:S04]  /*1cb60*/  IMAD.WIDE.U32 R4, R6, UR4, R4 ;  /* 0x0000000406047c25 */ /* 0x000fc8000f8e0004 */
[----:B------:R-:W-:Y:S01]  /*1cb70*/  IMAD.IADD R11, R5, 0x1, R11 ;  /* 0x00000001050b7824 */ /* 0x000fe200078e020b */
[----:B------:R-:W-:-:S04]  /*1cb80*/  LEA R10, P0, R4, R2, 0x2 ;  /* 0x00000002040a7211 */ /* 0x000fc800078010ff */
[----:B------:R-:W-:-:S05]  /*1cb90*/  LEA.HI.X R11, R4, R3, R11, 0x2, P0 ;  /* 0x00000003040b7211 */ /* 0x000fca00000f140b */
[----:B------:R0:W5:Y:S04]  /*1cba0*/  LDG.E R8, desc[UR38][R10.64] ;  /* 0x000000260a087981 */ /* 0x000168000c1e1900 */
.L_x_1358:
[----:B------:R-:W-:Y:S01]  /*1cbb0*/  IMAD R5, R22, 0x8, R27 ;  /* 0x0000000816057824 */ /* 0x000fe200078e021b */
[----:B------:R-:W-:-:S04]  /*1cbc0*/  SHF.L.U32 R4, R24, 0x1f, RZ ;  /* 0x0000001f18047819 */ /* 0x000fc800000006ff */
[----:B------:R-:W2:Y:S02]  /*1cbd0*/  SYNCS.PHASECHK.TRANS64.TRYWAIT P0, [R5+URZ+0x2d840], R4 ;  /* 0x02d84004050075a7 */ /* 0x000ea4000800017f */
[----:B--2---:R-:W-:Y:S05]  /*1cbe0*/  @!P0 BRA `(.L_x_1359) ;  /* 0x0000003c00508947 */ /* 0x004fea0003800000 */
.L_x_1470:
        /* <DEDUP_REMOVED lines=9> */
.L_x_1360:
        /* <DEDUP_REMOVED lines=27> */
[----:B0-----:R-:W-:Y:S01]  /*1ce30*/  NOP ;  /* 0x0000000000007918 */ /* 0x001fe20000000000 */
.L_x_1357:
        /* <DEDUP_REMOVED lines=30> */
[----:B---3--:R-:W-:Y:S01]  /*1d020*/  @P0 R2UR UR13, R9 ;  /* 0x00000000090d02ca */ /* 0x008fe200000e0000 */
[----:B------:R-:W-:Y:S01]  /*1d030*/  UIADD3 UR8, UR24, 0x12400, URZ ;  /* 0x0001240018087890 */ /* 0x000fe2000fffe03f */
[----:B------:R-:W-:Y:S01]  /*1d040*/  @P0 R2UR UR12, R18 ;  /* 0x00000000120c02ca */ /* 0x000fe200000e0000 */
[----:B------:R-:W-:Y:S01]  /*1d050*/  UMOV UR10, 0x40 ;  /* 0x00000040000a7882 */ /* 0x000fe20000000000 */
[----:B------:R-:W-:-:S13]  /*1d060*/  @P0 R2UR UR11, R17 ;  /* 0x00000000110b02ca */ /* 0x000fda00000e0000 */
[----:B------:R4:W-:Y:S01]  /*1d070*/  UTMALDG.4D [UR8], [UR4], desc[UR22] ;  /* 0x00001608040075b4 */ /* 0x0009e20008019000 */
[----:B--2---:R-:W-:-:S05]  /*1d080*/  VIADD R5, R5, 0x1 ;  /* 0x0000000105057836 */ /* 0x004fca0000000000 */
[----:B0-----:R-:W-:Y:S01]  /*1d090*/  LEA.HI R4, R5, R5, RZ, 0x1 ;  /* 0x0000000505047211 */ /* 0x001fe200078f08ff */
[----:B------:R4:W-:Y:S03]  /*1d0a0*/  STL [R1+0x4], R5 ;  /* 0x0000040501007387 */ /* 0x0009e60000100800 */
[----:B------:R-:W-:-:S05]  /*1d0b0*/  LOP3.LUT R4, R4, 0xfffffffe, RZ, 0xc0, !PT ;  /* 0xfffffffe04047812 */ /* 0x000fca00078ec0ff */
[----:B------:R-:W-:-:S05]  /*1d0c0*/  IMAD.IADD R4, R5, 0x1, -R4 ;  /* 0x0000000105047824 */ /* 0x000fca00078e0a04 */
[----:B------:R-:W-:-:S04]  /*1d0d0*/  SHF.L.U32 R4, R4, 0x1f, RZ ;  /* 0x0000001f04047819 */ /* 0x000fc800000006ff */
[----:B------:R-:W0:Y:S02]  /*1d0e0*/  SYNCS.PHASECHK.TRANS64.TRYWAIT P0, [R27+URZ+0x2d820], R4 ;  /* 0x02d820041b0075a7 */ /* 0x000e24000800017f */
[----:B0---4-:R-:W-:Y:S05]  /*1d0f0*/  @!P0 BRA `(.L_x_1362) ;  /* 0x0000003800208947 */ /* 0x011fea0003800000 */
.L_x_1471:
[----:B------:R-:W-:Y:S05]  /*1d100*/  BSYNC B0 ;  /* 0x0000000000007941 */ /* 0x000fea0003800000 */
.L_x_1361:
[----:B------:R-:W2:Y:S01]  /*1d110*/  LDL R5, [R1] ;  /* 0x0000000001057983 */ /* 0x000ea20000100800 */
[----:B------:R-:W-:Y:S01]  /*1d120*/  BSSY B0, `(.L_x_1363) ;  /* 0x0000169000007945 */ /* 0x000fe20003800000 */
[----:B--2---:R-:W-:-:S05]  /*1d130*/  VIADD R9, R5, 0xfffffffe ;  /* 0xfffffffe05097836 */ /* 0x004fca0000000000 */
[----:B------:R-:W-:-:S13]  /*1d140*/  ISETP.GE.AND P0, PT, R9, R29, PT ;  /* 0x0000001d0900720c */ /* 0x000fda0003f06270 */
[----:B------:R-:W-:Y:S05]  /*1d150*/  @!P0 BRA `(.L_x_1364) ;  /* 0x0000001400948947 */ /* 0x000fea0003800000 */
[----:B0-----:R-:W-:Y:S01]  /*1d160*/  IMAD.MOV R4, RZ, RZ, -R5 ;  /* 0x000000ffff047224 */ /* 0x001fe200078e0a05 */
[----:B------:R-:W-:Y:S01]  /*1d170*/  LOP3.LUT R13, RZ, R29, RZ, 0x33, !PT ;  /* 0x0000001dff0d7212 */ /* 0x000fe200078e33ff */
[----:B------:R-:W-:Y:S03]  /*1d180*/  BSSY B1, `(.L_x_1365) ;  /* 0x0000079000017945 */ /* 0x000fe60003800000 */
[----:B------:R-:W-:-:S05]  /*1d190*/  VIADDMNMX R13, R4, 0x1, R13, !PT ;  /* 0x00000001040d7846 */ /* 0x000fca000780010d */
        /* <DEDUP_REMOVED lines=33> */
.L_x_1369:
[----:B0-----:R-:W-:Y:S01]  /*1d3b0*/  IMAD R3, R10, 0x8, R27 ;  /* 0x000000080a037824 */ /* 0x001fe200078e021b */
[----:B------:R-:W-:-:S04]  /*1d3c0*/  SHF.L.U32 R2, R14, 0x1f, RZ ;  /* 0x0000001f0e027819 */ /* 0x000fc800000006ff */
[----:B------:R-:W0:Y:S02]  /*1d3d0*/  SYNCS.PHASECHK.TRANS64.TRYWAIT P0, [R3+URZ+0x2d840], R2 ;  /* 0x02d84002030075a7 */ /* 0x000e24000800017f */
[----:B0-----:R-:W-:Y:S05]  /*1d3e0*/  @!P0 BRA `(.L_x_1370) ;  /* 0x0000003400788947 */ /* 0x001fea0003800000 */
.L_x_1472:
        /* <DEDUP_REMOVED lines=9> */
.L_x_1371:
        /* <DEDUP_REMOVED lines=31> */
.L_x_1473:
[----:B------:R-:W-:Y:S05]  /*1d670*/  @P1 BRA `(.L_x_1373) ;  /* 0x0000000000181947 */ /* 0x000fea0003800000 */
[----:B------:R-:W-:Y:S01]  /*1d680*/  ISETP.NE.AND P0, PT, R28, RZ, PT ;  /* 0x000000ff1c00720c */ /* 0x000fe20003f05270 */
[----:B0-----:R-:W-:Y:S02]  /*1d690*/  IMAD R2, R22, 0x8, R27 ;  /* 0x0000000816027824 */ /* 0x001fe400078e021b */
[----:B------:R-:W-:-:S04]  /*1d6a0*/  IMAD.MOV.U32 R3, RZ, RZ, 0x6000 ;  /* 0x00006000ff037424 */ /* 0x000fc800078e00ff */
[----:B------:R2:W-:Y:S06]  /*1d6b0*/  SYNCS.ARRIVE.TRANS64 RZ, [R2+URZ+0x2d850], R3 ;  /* 0x02d8500302ff79a7 */ /* 0x0005ec000800003f */
[----:B------:R-:W-:Y:S05]  /*1d6c0*/  @!P0 BRA `(.L_x_1373) ;  /* 0x0000000000048947 */ /* 0x000fea0003800000 */
[----:B------:R-:W-:Y:S01]  /*1d6d0*/  BPT.TRAP 0x1 ;  /* 0x000000040000795c */ /* 0x000fe20000300000 */
.L_x_1373:
        /* <DEDUP_REMOVED lines=30> */
.L_x_1368:
[----:B------:R-:W-:Y:S05]  /*1d8c0*/  BSYNC B2 ;  /* 0x0000000000027941 */ /* 0x000fea0003800000 */
.L_x_1367:
[----:B------:R-:W2:Y:S01]  /*1d8d0*/  LDL R2, [R1] ;  /* 0x0000000001027983 */ /* 0x000ea20000100800 */
[----:B------:R-:W-:Y:S02]  /*1d8e0*/  IMAD.MOV.U32 R22, RZ, RZ, R10 ;  /* 0x000000ffff167224 */ /* 0x000fe400078e000a */
[----:B------:R-:W-:Y:S02]  /*1d8f0*/  IMAD.MOV.U32 R24, RZ, RZ, R14 ;  /* 0x000000ffff187224 */ /* 0x000fe400078e000e */
[----:B--2---:R-:W-:-:S07]  /*1d900*/  VIADD R9, R2, 0xfffffffd ;  /* 0xfffffffd02097836 */ /* 0x004fce0000000000 */
.L_x_1366:
[----:B------:R-:W-:Y:S05]  /*1d910*/  BSYNC B1 ;  /* 0x0000000000017941 */ /* 0x000fea0003800000 */
.L_x_1365:
[----:B------:R-:W2:Y:S01]  /*1d920*/  LDL.LU R2, [R1] ;  /* 0x0000000001027983 */ /* 0x000ea20000300800 */
[----:B------:R-:W-:Y:S01]  /*1d930*/  VIADD R13, R13, 0xfffffffe ;  /* 0xfffffffe0d0d7836 */ /* 0x000fe20000000000 */
[----:B--2---:R-:W-:-:S04]  /*1d940*/  LOP3.LUT R2, RZ, R2, RZ, 0x33, !PT ;  /* 0x00000002ff027212 */ /* 0x004fc800078e33ff */
[----:B------:R-:W-:-:S13]  /*1d950*/  ISETP.NE.AND P0, PT, R13, R2, PT ;  /* 0x000000020d00720c */ /* 0x000fda0003f05270 */
[----:B------:R-:W-:Y:S05]  /*1d960*/  @!P0 BRA `(.L_x_1364) ;  /* 0x0000000c00908947 */ /* 0x000fea0003800000 */
[----:B------:R-:W-:-:S07]  /*1d970*/  IMAD.MOV.U32 R4, RZ, RZ, R8 ;  /* 0x000000ffff047224 */ /* 0x000fce00078e0008 */
.L_x_1388:
[----:B------:R-:W-:Y:S01]  /*1d980*/  VIADD R10, R22, 0x1 ;  /* 0x00000001160a7836 */ /* 0x000fe20000000000 */
[----:B------:R-:W-:Y:S05]  /*1d990*/  YIELD ;  /* 0x0000000000007946 */ /* 0x000fea0003800000 */
[----:B------:R-:W-:Y:S01]  /*1d9a0*/  ISETP.NE.AND P0, PT, R10, 0x2, PT ;  /* 0x000000020a00780c */ /* 0x000fe20003f05270 */
[----:B------:R-:W-:Y:S03]  /*1d9b0*/  BSSY B1, `(.L_x_1374) ;  /* 0x000006c000017945 */ /* 0x000fe60003800000 */
[----:B0-----:R-:W-:-:S02]  /*1d9c0*/  SEL R11, RZ, 0x1, P0 ;  /* 0x00000001ff0b7807 */ /* 0x001fc40000000000 */
[----:B------:R-:W-:Y:S02]  /*1d9d0*/  SEL R10, R10, RZ, P0 ;  /* 0x000000ff0a0a7207 */ /* 0x000fe40000000000 */
[----:B------:R-:W-:Y:S01]  /*1d9e0*/  LOP3.LUT R11, R24, R11, RZ, 0x3c, !PT ;  /* 0x0000000b180b7212 */ /* 0x000fe200078e3cff */
[----:B--2---:R-:W-:Y:S06]  /*1d9f0*/  @!P6 BRA `(.L_x_1375) ;  /* 0x00000004009ce947 */ /* 0x004fec0003800000 */
        /* <DEDUP_REMOVED lines=23> */
.L_x_1376:
[----:B------:R-:W-:Y:S01]  /*1db70*/  IMAD R3, R10, 0x8, R27 ;  /* 0x000000080a037824 */ /* 0x000fe200078e021b */
[----:B------:R-:W-:-:S04]  /*1db80*/  SHF.L.U32 R2, R11, 0x1f, RZ ;  /* 0x0000001f0b027819 */ /* 0x000fc800000006ff */
[----:B------:R-:W2:Y:S02]  /*1db90*/  SYNCS.PHASECHK.TRANS64.TRYWAIT P0, [R3+URZ+0x2d840], R2 ;  /* 0x02d84002030075a7 */ /* 0x000ea4000800017f */
[----:B--2---:R-:W-:Y:S05]  /*1dba0*/  @!P0 BRA `(.L_x_1377) ;  /* 0x0000002c00b08947 */ /* 0x004fea0003800000 */
.L_x_1474:
        /* <DEDUP_REMOVED lines=9> */
.L_x_1378:
        /* <DEDUP_REMOVED lines=31> */
.L_x_1475:
[----:B------:R-:W-:Y:S05]  /*1de30*/  @P0 BRA `(.L_x_1380) ;  /* 0x0000000000140947 */ /* 0x000fea0003800000 */
[----:B------:R-:W-:Y:S01]  /*1de40*/  ISETP.NE.AND P1, PT, R28, RZ, PT ;  /* 0x000000ff1c00720c */ /* 0x000fe20003f25270 */
[----:B------:R-:W-:-:S04]  /*1de50*/  IMAD.MOV.U32 R2, RZ, RZ, 0x6000 ;  /* 0x00006000ff027424 */ /* 0x000fc800078e00ff */
[----:B------:R2:W-:Y:S08]  /*1de60*/  SYNCS.ARRIVE.TRANS64 RZ, [R3+URZ+0x50], R2 ;  /* 0x0000500203ff79a7 */ /* 0x0005f0000800003f */
[----:B------:R-:W-:Y:S05]  /*1de70*/  @!P1 BRA `(.L_x_1380) ;  /* 0x0000000000049947 */ /* 0x000fea0003800000 */
[----:B------:R-:W-:Y:S01]  /*1de80*/  BPT.TRAP 0x1 ;  /* 0x000000040000795c */ /* 0x000fe20000300000 */
.L_x_1380:
        /* <DEDUP_REMOVED lines=30> */
.L_x_1375:
[----:B------:R-:W-:Y:S05]  /*1e070*/  BSYNC B1 ;  /* 0x0000000000017941 */ /* 0x000fea0003800000 */
.L_x_1374:
[----:B------:R-:W-:Y:S01]  /*1e080*/  VIADD R22, R10, 0x1 ;  /* 0x000000010a167836 */ /* 0x000fe20000000000 */
[----:B------:R-:W-:Y:S01]  /*1e090*/  BSSY B1, `(.L_x_1381) ;  /* 0x000006e000017945 */ /* 0x000fe20003800000 */
[----:B------:R-:W-:-:S03]  /*1e0a0*/  VIADD R13, R9, 0xffffffff ;  /* 0xffffffff090d7836 */ /* 0x000fc60000000000 */
[----:B------:R-:W-:-:S04]  /*1e0b0*/  ISETP.NE.AND P0, PT, R22, 0x2, PT ;  /* 0x000000021600780c */ /* 0x000fc80003f05270 */
[----:B0-----:R-:W-:Y:S02]  /*1e0c0*/  SEL R24, RZ, 0x1, P0 ;  /* 0x00000001ff187807 */ /* 0x001fe40000000000 */
        /* <DEDUP_REMOVED lines=9> */
[----:B------:R-:W-:Y:S01]  /*1e160*/  ULDC.64 UR6, c[0x0][0x408] ;  /* 0x0001020000067ab9 */ /* 0x000fe20000000a00 */
[----:B0-----:R-:W-:-:S13]  /*1e170*/  ISETP.NE.AND P0, PT, R5, 0x1, PT ;  /* 0x000000010500780c */ /* 0x001fda0003f05270 */
[----:B--2---:R-:W0:Y:S02]  /*1e180*/  @P0 LDC.64 R2, c[0x0][0x420] ;  /* 0x00010800ff020b82 */ /* 0x004e240000000a00 */
[----:B0-----:R-:W-:-:S04]  /*1e190*/  @P0 IMAD.HI.U32 R4, R13, R2, RZ ;  /* 0x000000020d040227 */ /* 0x001fc800078e00ff */
        /* <DEDUP_REMOVED lines=8> */
[----:B------:R-:W-:-:S03]  /*1e220*/  LEA R4, P0, R2, UR4, 0x2 ;  /* 0x0000000402047c11 */ /* 0x000fc6000f8010ff */
[----:B------:R-:W-:-:S05]  /*1e230*/  IMAD.IADD R5, R5, 0x1, R3 ;  /* 0x0000000105057824 */ /* 0x000fca00078e0203 */
[----:B------:R-:W-:-:S05]  /*1e240*/  LEA.HI.X R5, R2, UR5, R5, 0x2, P0 ;  /* 0x0000000502057c11 */ /* 0x000fca00080f1405 */
[----:B------:R0:W5:Y:S02]  /*1e250*/  LDG.E R4, desc[UR38][R4.64] ;  /* 0x0000002604047981 */ /* 0x000164000c1e1900 */
.L_x_1383:
[----:B--2---:R-:W-:Y:S01]  /*1e260*/  IMAD R2, R22, 0x8, R27 ;  /* 0x0000000816027824 */ /* 0x004fe200078e021b */
[----:B------:R-:W-:-:S04]  /*1e270*/  SHF.L.U32 R3, R24, 0x1f, RZ ;  /* 0x0000001f18037819 */ /* 0x000fc800000006ff */
[----:B------:R-:W2:Y:S02]  /*1e280*/  SYNCS.PHASECHK.TRANS64.TRYWAIT P0, [R2+URZ+0x2d840], R3 ;  /* 0x02d84003020075a7 */ /* 0x000ea4000800017f */
[----:B--2---:R-:W-:Y:S05]  /*1e290*/  @!P0 BRA `(.L_x_1384) ;  /* 0x00000028001c8947 */ /* 0x004fea0003800000 */
.L_x_1476:
        /* <DEDUP_REMOVED lines=9> */
.L_x_1385:
[----:B0-2---:R-:W-:Y:S01]  /*1e330*/  VIADD R3, R27, 0x2d800 ;  /* 0x0002d8001b037836 */ /* 0x005fe20000000000 */
[----:B------:R-:W-:Y:S01]  /*1e340*/  R2UR UR11, R14 ;  /* 0x000000000e0b72ca */ /* 0x000fe200000e0000 */
[----:B------:R-:W-:Y:S01]  /*1e350*/  UIADD3 UR4, UP0, UR40, 0x370, URZ ;  /* 0x0000037028047890 */ /* 0x000fe2000ff1e03f */
[----:B------:R-:W-:Y:S01]  /*1e360*/  R2UR UR5, R23 ;  /* 0x00000000170572ca */ /* 0x000fe200000e0000 */
[----:B------:R-:W-:Y:S01]  /*1e370*/  IMAD R2, R22, 0x8, R3 ;  /* 0x0000000816027824 */ /* 0x000fe200078e0203 */
[----:B------:R-:W-:Y:S01]  /*1e380*/  R2UR UR12, R0 ;  /* 0x00000000000c72ca */ /* 0x000fe200000e0000 */
[----:B------:R-:W-:Y:S01]  /*1e390*/  UMOV UR10, URZ ;  /* 0x0000003f000a7c82 */ /* 0x000fe20008000000 */
[----:B-----5:R-:W-:Y:S01]  /*1e3a0*/  R2UR UR13, R4 ;  /* 0x00000000040d72ca */ /* 0x020fe200000e0000 */
[----:B------:R-:W-:Y:S01]  /*1e3b0*/  UMOV UR6, 0x0 ;  /* 0x0000000000067882 */ /* 0x000fe20000000000 */
[----:B------:R-:W-:Y:S01]  /*1e3c0*/  R2UR UR9, R2 ;  /* 0x00000000020972ca */ /* 0x000fe200000e0000 */
[----:B------:R-:W-:Y:S01]  /*1e3d0*/  IMAD R2, R22, 0x6000, R27 ;  /* 0x0000600016027824 */ /* 0x000fe200078e021b */
[----:B------:R-:W-:Y:S01]  /*1e3e0*/  UMOV UR7, 0x14f00000 ;  /* 0x14f0000000077882 */ /* 0x000fe20000000000 */
[----:B------:R-:W-:Y:S01]  /*1e3f0*/  UMOV UR17, 0x20 ;  /* 0x0000002000117882 */ /* 0x000fe20000000000 */
[----:B------:R-:W-:Y:S01]  /*1e400*/  UMOV UR18, 0x40 ;  /* 0x0000004000127882 */ /* 0x000fe20000000000 */
[----:B------:R-:W-:-:S02]  /*1e410*/  SHF.L.U32 R11, R11, 0x1f, RZ ;  /* 0x0000001f0b0b7819 */ /* 0x000fc400000006ff */
[----:B------:R-:W-:Y:S01]  /*1e420*/  R2UR UR8, R2 ;  /* 0x00000000020872ca */ /* 0x000fe200000e0000 */
[----:B------:R-:W-:Y:S01]  /*1e430*/  ULEA UR11, UR11, UR5, 0x7 ;  /* 0x000000050b0b7291 */ /* 0x000fe2000f8e383f */
[----:B------:R-:W-:Y:S01]  /*1e440*/  IMAD R2, R10, 0x8, R3 ;  /* 0x000000080a027824 */ /* 0x000fe200078e0203 */
[----:B------:R-:W-:-:S03]  /*1e450*/  UIADD3.X UR5, URZ, UR41, URZ, UP0, !UPT ;  /* 0x000000293f057290 */ /* 0x000fc600087fe43f */
[----:B------:R-:W-:-:S07]  /*1e460*/  UIADD3 UR9, UR9, 0x30, URZ ;  /* 0x0000003009097890 */ /* 0x000fce000fffe03f */
[----:B------:R-:W-:Y:S02]  /*1e470*/  UIADD3 UR14, UR8, 0x15400, URZ ;  /* 0x00015400080e7890 */ /* 0x000fe4000fffe03f */
[----:B------:R-:W-:Y:S02]  /*1e480*/  UIADD3 UR15, UR8, 0x17400, URZ ;  /* 0x00017400080f7890 */ /* 0x000fe4000fffe03f */
[----:B------:R-:W-:-:S03]  /*1e490*/  UIADD3 UR16, UR8, 0x19400, URZ ;  /* 0x0001940008107890 */ /* 0x000fc6000fffe03f */
[----:B------:R-:W-:Y:S02]  /*1e4a0*/  UMOV UR8, UR14 ;  /* 0x0000000e00087c82 */ /* 0x000fe40008000000 */
[----:B------:R0:W-:Y:S02]  /*1e4b0*/  UTMALDG.4D [UR8], [UR4], desc[UR6] ;  /* 0x00000608040075b4 */ /* 0x0001e40008019000 */
[----:B0-----:R-:W-:Y:S01]  /*1e4c0*/  UMOV UR8, UR15 ;  /* 0x0000000f00087c82 */ /* 0x001fe20008000000 */
[----:B------:R-:W-:Y:S02]  /*1e4d0*/  UMOV UR10, UR17 ;  /* 0x00000011000a7c82 */ /* 0x000fe40008000000 */
[----:B------:R0:W-:Y:S02]  /*1e4e0*/  UTMALDG.4D [UR8], [UR4], desc[UR6] ;  /* 0x00000608040075b4 */ /* 0x0001e40008019000 */
[----:B0-----:R-:W-:Y:S01]  /*1e4f0*/  UMOV UR8, UR16 ;  /* 0x0000001000087c82 */ /* 0x001fe20008000000 */
[----:B------:R-:W-:-:S02]  /*1e500*/  UMOV UR10, UR18 ;  /* 0x00000012000a7c82 */ /* 0x000fc40008000000 */
[----:B------:R0:W-:Y:S01]  /*1e510*/  UTMALDG.4D [UR8], [UR4], desc[UR6] ;  /* 0x00000608040075b4 */ /* 0x0001e20008019000 */
[----:B------:R-:W2:Y:S02]  /*1e520*/  SYNCS.PHASECHK.TRANS64.TRYWAIT P1, [R2+URZ+0x60], R11 ;  /* 0x0000600b020075a7 */ /* 0x000ea4000802017f */
[----:B0-2---:R-:W-:Y:S05]  /*1e530*/  @!P1 BRA `(.L_x_1386) ;  /* 0x0000002400889947 */ /* 0x005fea0003800000 */
.L_x_1477:
[----:B------:R-:W-:Y:S05]  /*1e540*/  @P0 BRA `(.L_x_1387) ;  /* 0x0000000000140947 */ /* 0x000fea0003800000 */
[----:B------:R-:W-:Y:S01]  /*1e550*/  ISETP.NE.AND P1, PT, R28, RZ, PT ;  /* 0x000000ff1c00720c */ /* 0x000fe20003f25270 */
[----:B------:R-:W-:-:S04]  /*1e560*/  IMAD.MOV.U32 R3, RZ, RZ, 0x6000 ;  /* 0x00006000ff037424 */ /* 0x000fc800078e00ff */
[----:B------:R2:W-:Y:S08]  /*1e570*/  SYNCS.ARRIVE.TRANS64 RZ, [R2+URZ+0x50], R3 ;  /* 0x0000500302ff79a7 */ /* 0x0005f0000800003f */
[----:B------:R-:W-:Y:S05]  /*1e580*/  @!P1 BRA `(.L_x_1387) ;  /* 0x0000000000049947 */ /* 0x000fea0003800000 */
[----:B------:R-:W-:Y:S01]  /*1e590*/  BPT.TRAP 0x1 ;  /* 0x000000040000795c */ /* 0x000fe20000300000 */
.L_x_1387:
        /* <DEDUP_REMOVED lines=29> */
.L_x_1382:
[----:B------:R-:W-:Y:S05]  /*1e770*/  BSYNC B1 ;  /* 0x0000000000017941 */ /* 0x000fea0003800000 */
.L_x_1381:
[----:B------:R-:W-:Y:S01]  /*1e780*/  ISETP.GT.AND P0, PT, R13, R29, PT ;  /* 0x0000001d0d00720c */ /* 0x000fe20003f04270 */
[----:B------:R-:W-:-:S12]  /*1e790*/  VIADD R9, R9, 0xfffffffe ;  /* 0xfffffffe09097836 */ /* 0x000fd80000000000 */
[----:B------:R-:W-:Y:S05]  /*1e7a0*/  @P0 BRA `(.L_x_1388) ;  /* 0xfffffff000740947 */ /* 0x000fea000383ffff */
.L_x_1364:
[----:B------:R-:W-:Y:S05]  /*1e7b0*/  BSYNC B0 ;  /* 0x0000000000007941 */ /* 0x000fea0003800000 */
.L_x_1363:
[----:B------:R-:W-:Y:S01]  /*1e7c0*/  ISETP.NE.AND P0, PT, R28, RZ, PT ;  /* 0x000000ff1c00720c */ /* 0x000fe20003f05270 */
[----:B------:R-:W-:-:S12]  /*1e7d0*/  BSSY B0, `(.L_x_1389) ;  /* 0x000000e000007945 */ /* 0x000fd80003800000 */
[----:B------:R-:W-:Y:S05]  /*1e7e0*/  @P0 BRA `(.L_x_1390) ;  /* 0x0000000000300947 */ /* 0x000fea0003800000 */
[----:B------:R-:W3:Y:S01]  /*1e7f0*/  S2R R9, SR_LANEID ;  /* 0x0000000000097919 */ /* 0x000ee20000000000 */
[----:B------:R-:W-:Y:S01]  /*1e800*/  VOTEU.ANY UR4, UPT, PT ;  /* 0x0000000000047886 */ /* 0x000fe200038e0100 */
[----:B0-2---:R-:W0:Y:S01]  /*1e810*/  LDC.64 R2, c[0x0][0xc38] ;  /* 0x00030e00ff027b82 */ /* 0x005e220000000a00 */
[----:B------:R-:W3:Y:S08]  /*1e820*/  FLO.U32 R4, UR4 ;  /* 0x0000000400047d00 */ /* 0x000ef000080e0000 */
[----:B------:R-:W0:Y:S01]  /*1e830*/  POPC R5, UR4 ;  /* 0x0000000400057d09 */ /* 0x000e220008000000 */
[----:B---3--:R-:W-:-:S13]  /*1e840*/  ISETP.EQ.U32.AND P0, PT, R4, R9, PT ;  /* 0x000000090400720c */ /* 0x008fda0003f02070 */
[----:B0-----:R-:W2:Y:S01]  /*1e850*/  @P0 ATOMG.E.ADD.STRONG.GPU PT, R3, desc[UR38][R2.64], R5 ;  /* 0x00000005020309a8 */ /* 0x001ea200081ee1e6 */
[----:B------:R-:W0:Y:S02]  /*1e860*/  S2R R6, SR_LTMASK ;  /* 0x0000000000067919 */ /* 0x000e240000003900 */
[----:B0-----:R-:W-:-:S04]  /*1e870*/  LOP3.LUT R6, R6, UR4, RZ, 0xc0, !PT ;  /* 0x0000000406067c12 */ /* 0x001fc8000f8ec0ff */
[----:B------:R-:W0:Y:S01]  /*1e880*/  POPC R9, R6 ;  /* 0x0000000600097309 */ /* 0x000e220000000000 */
[----:B--2---:R-:W0:Y:S02]  /*1e890*/  SHFL.IDX PT, R4, R3, R4, 0x1f ;  /* 0x00001f0403047589 */ /* 0x004e2400000e0000 */
[----:B0-----:R-:W-:-:S07]  /*1e8a0*/  IADD3 R16, R4, UR36, R9 ;  /* 0x0000002404107c10 */ /* 0x001fce000fffe009 */
.L_x_1390:
[----:B------:R-:W-:Y:S05]  /*1e8b0*/  BSYNC B0 ;  /* 0x0000000000007941 */ /* 0x000fea0003800000 */
.L_x_1389:
[----:B------:R-:W-:Y:S04]  /*1e8c0*/  BSSY B0, `(.L_x_1391) ;  /* 0x000002b000007945 */ /* 0x000fe80003800000 */
[----:B------:R-:W-:Y:S05]  /*1e8d0*/  @!P6 BRA `(.L_x_1392) ;  /* 0x0000000000a4e947 */ /* 0x000fea0003800000 */
[----:B--2---:R-:W-:Y:S01]  /*1e8e0*/  IMAD R3, R22, 0x8, R27 ;  /* 0x0000000816037824 */ /* 0x004fe200078e021b */
[----:B0-----:R-:W-:-:S04]  /*1e8f0*/  SHF.L.U32 R2, R24, 0x1f, RZ ;  /* 0x0000001f18027819 */ /* 0x001fc800000006ff */
[----:B------:R-:W0:Y:S02]  /*1e900*/  SYNCS.PHASECHK.TRANS64.TRYWAIT P0, [R3+URZ+0x2d860], R2 ;  /* 0x02d86002030075a7 */ /* 0x000e24000800017f */
[----:B0-----:R-:W-:Y:S05]  /*1e910*/  @!P0 BRA `(.L_x_1393) ;  /* 0x0000002000a48947 */ /* 0x001fea0003800000 */
.L_x_1478:
        /* <DEDUP_REMOVED lines=9> */
.L_x_1394:
        /* <DEDUP_REMOVED lines=28> */
.L_x_1392:
[----:B------:R-:W-:Y:S05]  /*1eb70*/  BSYNC B0 ;  /* 0x0000000000007941 */ /* 0x000fea0003800000 */
.L_x_1391:
[----:B------:R-:W-:-:S05]  /*1eb80*/  VIADD R22, R22, 0x1 ;  /* 0x0000000116167836 */ /* 0x000fca0000000000 */
[----:B------:R-:W-:-:S04]  /*1eb90*/  ISETP.NE.AND P0, PT, R22, 0x2, PT ;  /* 0x000000021600780c */ /* 0x000fc80003f05270 */
[----:B0-2---:R-:W-:Y:S02]  /*1eba0*/  SEL R3, RZ, 0x1, P0 ;  /* 0x00000001ff037807 */ /* 0x005fe40000000000 */
[----:B------:R-:W-:Y:S02]  /*1ebb0*/  SEL R22, R22, RZ, P0 ;  /* 0x000000ff16167207 */ /* 0x000fe40000000000 */
[----:B------:R-:W-:-:S07]  /*1ebc0*/  LOP3.LUT R24, R24, R3, RZ, 0x3c, !PT ;  /* 0x0000000318187212 */ /* 0x000fce00078e3cff */
.L_x_1348:
[----:B------:R-:W-:Y:S05]  /*1ebd0*/  BSYNC B6 ;  /* 0x0000000000067941 */ /* 0x000fea0003800000 */
.L_x_1346:
[----:B------:R-:W-:-:S03]  /*1ebe0*/  UMOV UR4, 0xffffffff ;  /* 0xffffffff00047882 */ /* 0x000fc60000000000 */
[----:B------:R-:W-:Y:S05]  /*1ebf0*/  BRA.DIV UR4, `(.L_x_1395) ;  /* 0x0000002204007947 */ /* 0x000fea000b800000 */
[----:B------:R2:W3:Y:S04]  /*1ec00*/  SHFL.IDX PT, R4, R16, RZ, 0x1f ;  /* 0x00001fff10047589 */ /* 0x0004e800000e0000 */
[----:B------:R2:W4:Y:S02]  /*1ec10*/  SHFL.IDX PT, R5, R16, 0x1, 0x1f ;  /* 0x00201f0010057f89 */ /* 0x00052400000e0000 */
.L_x_1482:
        /* <DEDUP_REMOVED lines=8> */
[----:B------:R-:W0:Y:S02]  /*1eca0*/  LDC.64 R2, c[0x0][0xc58] ;  /* 0x00031600ff027b82 */ /* 0x000e240000000a00 */
[----:B0-----:R-:W-:-:S06]  /*1ecb0*/  IMAD.WIDE R2, R7, 0x4, R2 ;  /* 0x0000000407027825 */ /* 0x001fcc00078e0202 */
[----:B------:R0:W5:Y:S02]  /*1ecc0*/  LDG.E R2, desc[UR38][R2.64] ;  /* 0x0000002602027981 */ /* 0x000164000c1e1900 */
.L_x_1397:
[----:B------:R-:W-:Y:S05]  /*1ecd0*/  BSYNC B0 ;  /* 0x0000000000007941 */ /* 0x000fea0003800000 */
.L_x_1396:
[----:B------:R-:W-:-:S03]  /*1ece0*/  UMOV UR4, 0xffffffff ;  /* 0xffffffff00047882 */ /* 0x000fc60000000000 */
[----:B------:R-:W-:Y:S05]  /*1ecf0*/  BRA.DIV UR4, `(.L_x_1398) ;  /* 0x00000022040c7947 */ /* 0x000fea000b800000 */
[----:B-----5:R-:W0:Y:S01]  /*1ed00*/  SHFL.UP PT, R14, R2, 0x1, RZ ;  /* 0x04200000020e7989 */ /* 0x020e2200000e00ff */
        /* <DEDUP_REMOVED lines=19> */
[----:B------:R0:W0:Y:S02]  /*1ee40*/  SHFL.IDX PT, R14, R3, 0x1f, 0x1f ;  /* 0x03e01f00030e7f89 */ /* 0x00002400000e0000 */
.L_x_1490:
[----:B------:R-:W-:Y:S02]  /*1ee50*/  ULDC UR4, c[0x0][0xc10] ;  /* 0x0003040000047ab9 */ /* 0x000fe40000000800 */
[----:B------:R-:W-:-:S04]  /*1ee60*/  IMAD.U32 R6, RZ, RZ, UR4 ;  /* 0x00000004ff067e24 */ /* 0x000fc8000f8e00ff */
[----:B0-----:R-:W-:-:S04]  /*1ee70*/  IMAD R14, R14, R6, RZ ;  /* 0x000000060e0e7224 */ /* 0x001fc800078e02ff */
[----:B----4-:R-:W-:-:S05]  /*1ee80*/  IMAD.IADD R5, R5, 0x1, R14 ;  /* 0x0000000105057824 */ /* 0x010fca00078e020e */
[----:B---3--:R-:W-:-:S13]  /*1ee90*/  ISETP.GT.AND P0, PT, R5, R4, PT ;  /* 0x000000040500720c */ /* 0x008fda0003f04270 */
[----:B------:R-:W-:Y:S05]  /*1eea0*/  @P0 BRA `(.L_x_1399) ;  /* 0x0000000000ac0947 */ /* 0x000fea0003800000 */
[----:B------:R-:W0:Y:S02]  /*1eeb0*/  LDC R0, c[0x0][0xc14] ;  /* 0x00030500ff007b82 */ /* 0x000e240000000800 */
.L_x_1404:
[----:B------:R-:W-:-:S05]  /*1eec0*/  VIADD R19, R19, 0x1f ;  /* 0x0000001f13137836 */ /* 0x000fca0000000000 */
[----:B0-----:R-:W-:-:S13]  /*1eed0*/  ISETP.GE.AND P0, PT, R19, R0, PT ;  /* 0x000000001300720c */ /* 0x001fda0003f06270 */
[----:B------:R-:W-:Y:S05]  /*1eee0*/  @P0 BRA `(.L_x_1400) ;  /* 0x0000000400e40947 */ /* 0x000fea0003800000 */
[C---:B------:R-:W-:Y:S01]  /*1eef0*/  IMAD.IADD R7, R28.reuse, 0x1, R19 ;  /* 0x000000011c077824 */ /* 0x040fe200078e0213 */
[----:B------:R-:W-:Y:S01]  /*1ef00*/  ISETP.NE.AND P1, PT, R28, 0x1f, PT ;  /* 0x0000001f1c00780c */ /* 0x000fe20003f25270 */
[----:B------:R-:W-:Y:S01]  /*1ef10*/  BSSY B0, `(.L_x_1401) ;  /* 0x0000007000007945 */ /* 0x000fe20003800000 */
[----:B------:R-:W-:Y:S02]  /*1ef20*/  IMAD.MOV.U32 R2, RZ, RZ, RZ ;  /* 0x000000ffff027224 */ /* 0x000fe400078e00ff */
[----:B------:R-:W-:-:S13]  /*1ef30*/  ISETP.GE.OR P0, PT, R7, R0, !P1 ;  /* 0x000000000700720c */ /* 0x000fda0004f06670 */
[----:B------:R-:W-:Y:S05]  /*1ef40*/  @P0 BRA `(.L_x_1402) ;  /* 0x00000000000c0947 */ /* 0x000fea0003800000 */
[----:B------:R-:W0:Y:S02]  /*1ef50*/  LDC.64 R2, c[0x0][0xc58] ;  /* 0x00031600ff027b82 */ /* 0x000e240000000a00 */
[----:B0-----:R-:W-:-:S06]  /*1ef60*/  IMAD.WIDE R2, R7, 0x4, R2 ;  /* 0x0000000407027825 */ /* 0x001fcc00078e0202 */
[----:B------:R0:W5:Y:S02]  /*1ef70*/  LDG.E R2, desc[UR38][R2.64] ;  /* 0x0000002602027981 */ /* 0x000164000c1e1900 */
.L_x_1402:
[----:B------:R-:W-:Y:S05]  /*1ef80*/  BSYNC B0 ;  /* 0x0000000000007941 */ /* 0x000fea0003800000 */
.L_x_1401:
[----:B------:R-:W-:-:S03]  /*1ef90*/  UMOV UR4, 0xffffffff ;  /* 0xffffffff00047882 */ /* 0x000fc60000000000 */
[----:B------:R-:W-:Y:S05]  /*1efa0*/  BRA.DIV UR4, `(.L_x_1403) ;  /* 0x0000002204307947 */ /* 0x000fea000b800000 */
[----:B-----5:R-:W3:Y:S01]  /*1efb0*/  SHFL.UP PT, R14, R2, 0x1, RZ ;  /* 0x04200000020e7989 */ /* 0x020ee200000e00ff */
[C---:B------:R-:W-:Y:S02]  /*1efc0*/  ISETP.NE.AND P0, PT, R28.reuse, RZ, PT ;  /* 0x000000ff1c00720c */ /* 0x040fe40003f05270 */
[----:B------:R-:W-:Y:S02]  /*1efd0*/  ISETP.GE.U32.AND P1, PT, R28, 0x2, PT ;  /* 0x000000021c00780c */ /* 0x000fe40003f26070 */
[----:B---3--:R-:W-:Y:S02]  /*1efe0*/  SEL R13, R14, RZ, P0 ;  /* 0x000000ff0e0d7207 */ /* 0x008fe40000000000 */
[----:B------:R-:W-:-:S03]  /*1eff0*/  ISETP.GE.U32.AND P0, PT, R28, 0x4, PT ;  /* 0x000000041c00780c */ /* 0x000fc60003f06070 */
[----:B------:R-:W-:-:S05]  /*1f000*/  IMAD.IADD R13, R2, 0x1, R13 ;  /* 0x00000001020d7824 */ /* 0x000fca00078e020d */
[----:B------:R-:W3:Y:S02]  /*1f010*/  SHFL.UP PT, R14, R13, 0x2, RZ ;  /* 0x044000000d0e7989 */ /* 0x000ee400000e00ff */
[----:B---3--:R-:W-:Y:S02]  /*1f020*/  SEL R14, R14, RZ, P1 ;  /* 0x000000ff0e0e7207 */ /* 0x008fe40000800000 */
[----:B------:R-:W-:-:S03]  /*1f030*/  ISETP.GE.U32.AND P1, PT, R28, 0x8, PT ;  /* 0x000000081c00780c */ /* 0x000fc60003f26070 */
[----:B0-----:R-:W-:-:S05]  /*1f040*/  IMAD.IADD R3, R13, 0x1, R14 ;  /* 0x000000010d037824 */ /* 0x001fca00078e020e */
        /* <DEDUP_REMOVED lines=10> */
[----:B------:R0:W3:Y:S02]  /*1f0f0*/  SHFL.IDX PT, R14, R3, 0x1f, 0x1f ;  /* 0x03e01f00030e7f89 */ /* 0x0000e400000e0000 */
.L_x_1498:
[----:B------:R-:W-:Y:S02]  /*1f100*/  ULDC UR4, c[0x0][0xc10] ;  /* 0x0003040000047ab9 */ /* 0x000fe40000000800 */
[----:B------:R-:W-:-:S04]  /*1f110*/  IMAD.U32 R6, RZ, RZ, UR4 ;  /* 0x00000004ff067e24 */ /* 0x000fc8000f8e00ff */
[----:B---3--:R-:W-:-:S04]  /*1f120*/  IMAD R14, R14, R6, RZ ;  /* 0x000000060e0e7224 */ /* 0x008fc800078e02ff */
[----:B------:R-:W-:-:S05]  /*1f130*/  IMAD.IADD R5, R14, 0x1, R5 ;  /* 0x000000010e057824 */ /* 0x000fca00078e0205 */
[----:B------:R-:W-:-:S13]  /*1f140*/  ISETP.GT.AND P0, PT, R5, R4, PT ;  /* 0x000000040500720c */ /* 0x000fda0003f04270 */
[----:B------:R-:W-:Y:S05]  /*1f150*/  @!P0 BRA `(.L_x_1404) ;  /* 0xfffffffc00588947 */ /* 0x000fea000383ffff */
.L_x_1399:
[----:B------:R-:W-:Y:S01]  /*1f160*/  IMAD.IADD R7, R5, 0x1, -R14 ;  /* 0x0000000105077824 */ /* 0x000fe200078e0a0e */
[----:B------:R-:W-:-:S03]  /*1f170*/  UMOV UR4, 0xffffffff ;  /* 0xffffffff00047882 */ /* 0x000fc60000000000 */
[----:B------:R-:W-:-:S05]  /*1f180*/  IMAD R5, R3, R6, R7 ;  /* 0x0000000603057224 */ /* 0x000fca00078e0207 */
[----:B------:R-:W-:Y:S01]  /*1f190*/  ISETP.GT.AND P6, PT, R5, R4, PT ;  /* 0x000000040500720c */ /* 0x000fe20003fc4270 */
[----:B------:R-:W-:-:S12]  /*1f1a0*/  BRA.DIV UR4, `(.L_x_1405) ;  /* 0x0000002204807947 */ /* 0x000fd8000b800000 */
[----:B------:R-:W-:-:S04]  /*1f1b0*/  VOTE.ANY R5, PT, !P6 ;  /* 0x0000000000057806 */ /* 0x000fc800070e0100 */
[----:B------:R-:W3:Y:S02]  /*1f1c0*/  POPC R8, R5 ;  /* 0x0000000500087309 */ /* 0x000ee40000000000 */
[----:B---3--:R3:W4:Y:S02]  /*1f1d0*/  SHFL.IDX PT, R17, R2, R8, 0x1f ;  /* 0x00001f0802117589 */ /* 0x00872400000e0000 */
.L_x_1502:
[----:B------:R-:W-:Y:S01]  /*1f1e0*/  ISETP.NE.AND P0, PT, R5, RZ, PT ;  /* 0x000000ff0500720c */ /* 0x000fe20003f05270 */
[----:B------:R-:W-:-:S12]  /*1f1f0*/  IMAD.MOV.U32 R14, RZ, RZ, RZ ;  /* 0x000000ffff0e7224 */ /* 0x000fd800078e00ff */
[----:B------:R-:W-:Y:S05]  /*1f200*/  @!P0 BRA `(.L_x_1406) ;  /* 0x0000000000108947 */ /* 0x000fea0003800000 */
[----:B------:R-:W-:Y:S01]  /*1f210*/  UMOV UR4, 0xffffffff ;  /* 0xffffffff00047882 */ /* 0x000fe20000000000 */
[----:B------:R-:W-:Y:S02]  /*1f220*/  VIADD R12, R8, 0xffffffff ;  /* 0xffffffff080c7836 */ /* 0x000fe40000000000 */
[----:B------:R-:W-:Y:S05]  /*1f230*/  BRA.DIV UR4, `(.L_x_1407) ;  /* 0x0000002204a47947 */ /* 0x000fea000b800000 */
[----:B------:R0:W0:Y:S02]  /*1f240*/  SHFL.IDX PT, R14, R3, R12, 0x1f ;  /* 0x00001f0c030e7589 */ /* 0x00002400000e0000 */
.L_x_1406:
[----:B0--3--:R-:W0:Y:S01]  /*1f250*/  LDC.64 R2, c[0x0][0xc68] ;  /* 0x00031a00ff027b82 */ /* 0x009e220000000a00 */
[----:B------:R-:W-:-:S04]  /*1f260*/  IMAD.IADD R19, R8, 0x1, R19 ;  /* 0x0000000108137824 */ /* 0x000fc800078e0213 */
[----:B0-----:R-:W-:-:S05]  /*1f270*/  IMAD.WIDE R2, R19, 0x4, R2 ;  /* 0x0000000413027825 */ /* 0x001fca00078e0202 */
[----:B------:R0:W4:Y:S01]  /*1f280*/  LDG.E R8, desc[UR38][R2.64] ;  /* 0x0000002602087981 */ /* 0x000122000c1e1900 */
[----:B--2---:R-:W-:Y:S02]  /*1f290*/  IMAD R16, R14, R6, R7 ;  /* 0x000000060e107224 */ /* 0x004fe400078e0207 */
        /* <DEDUP_REMOVED lines=10> */
[----:B------:R-:W-:-:S03]  /*1f340*/  IABS R7, R5 ;  /* 0x0000000500077213 */ /* 0x000fc60000000000 */
[----:B------:R-:W-:Y:S02]  /*1f350*/  IMAD.IADD R2, R4, 0x1, -R16 ;  /* 0x0000000104027824 */ /* 0x000fe400078e0a10 */
[----:B------:R-:W-:-:S03]  /*1f360*/  IMAD.MOV R7, RZ, RZ, -R7 ;  /* 0x000000ffff077224 */ /* 0x000fc600078e0a07 */
[----:B------:R-:W-:-:S05]  /*1f370*/  IABS R4, R2 ;  /* 0x0000000200047213 */ /* 0x000fca0000000000 */
        /* <DEDUP_REMOVED lines=8> */
[----:B------:R-:W-:-:S03]  /*1f400*/  ISETP.GE.AND P0, PT, R4, RZ, PT ;  /* 0x000000ff0400720c */ /* 0x000fc60003f06270 */
[----:B------:R-:W-:-:S10]  /*1f410*/  IMAD.MOV.U32 R9, RZ, RZ, R3 ;  /* 0x000000ffff097224 */ /* 0x000fd400078e0003 */
[----:B------:R-:W-:Y:S01]  /*1f420*/  @!P0 IMAD.MOV R9, RZ, RZ, -R9 ;  /* 0x000000ffff098224 */ /* 0x000fe200078e0a09 */
[----:B------:R-:W-:-:S13]  /*1f430*/  ISETP.NE.AND P0, PT, R5, RZ, PT ;  /* 0x000000ff0500720c */ /* 0x000fda0003f05270 */
[----:B------:R-:W-:-:S05]  /*1f440*/  @!P0 LOP3.LUT R9, RZ, R5, RZ, 0x33, !PT ;  /* 0x00000005ff098212 */ /* 0x000fca00078e33ff */
[----:B------:R-:W-:Y:S02]  /*1f450*/  IMAD R4, R8, R9, RZ ;  /* 0x0000000908047224 */ /* 0x000fe400078e02ff */
[----:B------:R-:W-:Y:S02]  /*1f460*/  IMAD.MOV R9, RZ, RZ, -R9 ;  /* 0x000000ffff097224 */ /* 0x000fe400078e0a09 */
[----:B------:R-:W-:Y:S02]  /*1f470*/  IMAD.MOV R3, RZ, RZ, -R4 ;  /* 0x000000ffff037224 */ /* 0x000fe400078e0a04 */
[----:B------:R-:W-:-:S03]  /*1f480*/  IMAD R5, R5, R9, R2 ;  /* 0x0000000905057224 */ /* 0x000fc600078e0202 */
[----:B------:R-:W-:-:S04]  /*1f490*/  VIADDMNMX R6, R3, R6, R8, PT ;  /* 0x0000000603067246 */ /* 0x000fc80003800108 */
[----:B------:R-:W-:-:S04]  /*1f4a0*/  IABS R7, R6 ;  /* 0x0000000600077213 */ /* 0x000fc80000000000 */
[----:B------:R-:W0:Y:S08]  /*1f4b0*/  I2F.RP R8, R7 ;  /* 0x0000000700087306 */ /* 0x000e300000209400 */
[----:B0-----:R-:W0:Y:S02]  /*1f4c0*/  MUFU.RCP R8, R8 ;  /* 0x0000000800087308 */ /* 0x001e240000001000 */
[----:B0-----:R-:W-:Y:S01]  /*1f4d0*/  VIADD R3, R8, 0xffffffe ;  /* 0x0ffffffe08037836 */ /* 0x001fe20000000000 */
[----:B------:R-:W-:-:S05]  /*1f4e0*/  IABS R8, R6 ;  /* 0x0000000600087213 */ /* 0x000fca0000000000 */
[----:B------:R-:W0:Y:S01]  /*1f4f0*/  F2I.FTZ.U32.TRUNC.NTZ R3, R3 ;  /* 0x0000000300037305 */ /* 0x000e22000021f000 */
[----:B------:R-:W-:Y:S02]  /*1f500*/  IMAD.MOV R8, RZ, RZ, -R8 ;  /* 0x000000ffff087224 */ /* 0x000fe400078e0a08 */
[----:B0-----:R-:W-:-:S04]  /*1f510*/  IMAD.MOV R2, RZ, RZ, -R3 ;  /* 0x000000ffff027224 */ /* 0x001fc800078e0a03 */
[----:B------:R-:W-:Y:S02]  /*1f520*/  IMAD R9, R2, R7, RZ ;  /* 0x0000000702097224 */ /* 0x000fe400078e02ff */
[----:B------:R-:W-:-:S04]  /*1f530*/  IMAD.MOV.U32 R2, RZ, RZ, RZ ;  /* 0x000000ffff027224 */ /* 0x000fc800078e00ff */
[----:B------:R-:W-:Y:S01]  /*1f540*/  IMAD.HI.U32 R2, R3, R9, R2 ;  /* 0x0000000903027227 */ /* 0x000fe200078e0002 */
[----:B------:R-:W-:Y:S02]  /*1f550*/  IABS R9, R5 ;  /* 0x0000000500097213 */ /* 0x000fe40000000000 */
[C---:B------:R-:W-:Y:S01]  /*1f560*/  LOP3.LUT R3, R5.reuse, R6, RZ, 0x3c, !PT ;  /* 0x0000000605037212 */ /* 0x040fe200078e3cff */
[----:B------:R-:W-:Y:S02]  /*1f570*/  IMAD.IADD R5, R5, 0x1, R4 ;  /* 0x0000000105057824 */ /* 0x000fe400078e0204 */
[----:B------:R-:W-:-:S04]  /*1f580*/  IMAD.HI.U32 R2, R2, R9, RZ ;  /* 0x0000000902027227 */ /* 0x000fc800078e00ff */
[----:B------:R-:W-:-:S05]  /*1f590*/  IMAD R8, R2, R8, R9 ;  /* 0x0000000802087224 */ /* 0x000fca00078e0209 */
        /* <DEDUP_REMOVED lines=14> */
.L_x_1400:
[----:B------:R-:W-:Y:S01]  /*1f680*/  UMOV UR4, URZ ;  /* 0x0000003f00047c82 */ /* 0x000fe20008000000 */
[----:B------:R-:W-:Y:S01]  /*1f690*/  UMOV UR5, URZ ;  /* 0x0000003f00057c82 */ /* 0x000fe20008000000 */
[----:B------:R-:W-:Y:S01]  /*1f6a0*/  ULDC UR6, c[0x0][0xc14] ;  /* 0x0003050000067ab9 */ /* 0x000fe20000000800 */
[----:B--2---:R-:W-:Y:S02]  /*1f6b0*/  IMAD.MOV.U32 R16, RZ, RZ, R4 ;  /* 0x000000ffff107224 */ /* 0x004fe400078e0004 */
[----:B------:R-:W-:Y:S02]  /*1f6c0*/  IMAD.U32 R17, RZ, RZ, UR4 ;  /* 0x00000004ff117e24 */ /* 0x000fe4000f8e00ff */
[----:B------:R-:W-:Y:S02]  /*1f6d0*/  IMAD.U32 R18, RZ, RZ, UR5 ;  /* 0x00000005ff127e24 */ /* 0x000fe4000f8e00ff */
[----:B------:R-:W-:-:S07]  /*1f6e0*/  IMAD.U32 R19, RZ, RZ, UR6 ;  /* 0x00000006ff137e24 */ /* 0x000fce000f8e00ff */
.L_x_1408:
        /* <DEDUP_REMOVED lines=10> */
.L_x_1307:
        /* <DEDUP_REMOVED lines=12> */
.L_x_1505:
[----:B------:R-:W-:Y:S05]  /*1f850*/  BSYNC B0 ;  /* 0x0000000000007941 */ /* 0x000fea0003800000 */
.L_x_1410:
[----:B------:R-:W-:-:S03]  /*1f860*/  UMOV UR4, 0xffffffff ;  /* 0xffffffff00047882 */ /* 0x000fc60000000000 */
[----:B------:R-:W-:Y:S05]  /*1f870*/  BRA.DIV UR4, `(.L_x_1412) ;  /* 0x0000001e044c7947 */ /* 0x000fea000b800000 */
[----:B0-----:R-:W0:Y:S02]  /*1f880*/  S2R R0, SR_TID.X ;  /* 0x0000000000007919 */ /* 0x001e240000002100 */
[----:B0-----:R-:W-:-:S04]  /*1f890*/  SHF.R.U32.HI R0, RZ, 0x5, R0 ;  /* 0x00000005ff007819 */ /* 0x001fc80000011600 */
[----:B------:R-:W-:-:S05]  /*1f8a0*/  LOP3.LUT R0, R0, 0x3, RZ, 0xc0, !PT ;  /* 0x0000000300007812 */ /* 0x000fca00078ec0ff */
[----:B------:R0:W2:Y:S02]  /*1f8b0*/  SHFL.IDX PT, R14, R0, RZ, 0x1f ;  /* 0x00001fff000e7589 */ /* 0x0000a400000e0000 */
.L_x_1508:
[----:B--2---:R-:W-:-:S13]  /*1f8c0*/  ISETP.NE.AND P0, PT, R14, RZ, PT ;  /* 0x000000ff0e00720c */ /* 0x004fda0003f05270 */
[----:B------:R-:W-:Y:S05]  /*1f8d0*/  @P0 BRA `(.L_x_1090) ;  /* 0x0000000000880947 */ /* 0x000fea0003800000 */
[----:B------:R-:W-:-:S03]  /*1f8e0*/  UMOV UR4, 0xffffffff ;  /* 0xffffffff00047882 */ /* 0x000fc60000000000 */
[----:B------:R-:W-:Y:S05]  /*1f8f0*/  BRA.DIV UR4, `(.L_x_1413) ;  /* 0x0000001e04607947 */ /* 0x000fea000b800000 */
[----:B------:R-:W-:-:S13]  /*1f900*/  ELECT P6, URZ, PT ;  /* 0x00000000003f782f */ /* 0x000fda00038c0000 */
.L_x_1511:
[----:B------:R-:W-:Y:S05]  /*1f910*/  @!P6 BRA `(.L_x_1090) ;  /* 0x000000000078e947 */ /* 0x000fea0003800000 */
[----:B0-----:R-:W2:Y:S02]  /*1f920*/  LDL.LU R0, [R1+0xc] ;  /* 0x00000c0001007983 */ /* 0x001ea40000300800 */
[----:B--2---:R-:W-:-:S04]  /*1f930*/  LOP3.LUT R0, R0, 0x2, RZ, 0xfc, !PT ;  /* 0x0000000200007812 */ /* 0x004fc800078efcff */
[----:B------:R-:W-:-:S13]  /*1f940*/  ISETP.NE.AND P2, PT, R0, 0x3, PT ;  /* 0x000000030000780c */ /* 0x000fda0003f45270 */
[----:B------:R-:W-:Y:S05]  /*1f950*/  @!P2 BRA `(.L_x_1414) ;  /* 0x000000000004a947 */ /* 0x000fea0003800000 */
[----:B------:R-:W-:Y:S01]  /*1f960*/  BPT.TRAP 0x1 ;  /* 0x000000040000795c */ /* 0x000fe20000300000 */
.L_x_1414:
        /* <DEDUP_REMOVED lines=12> */
.L_x_1512:
[----:B------:R-:W2:Y:S02]  /*1fa30*/  SYNCS.PHASECHK.TRANS64.TRYWAIT P0, [R3+URZ], R0 ;  /* 0x00000000030075a7 */ /* 0x000ea4000800017f */
[----:B--2---:R-:W-:Y:S05]  /*1fa40*/  @!P0 BRA `(.L_x_1416) ;  /* 0x0000001c00408947 */ /* 0x004fea0003800000 */
.L_x_1513:
[----:B------:R-:W-:Y:S05]  /*1fa50*/  @!P2 BRA `(.L_x_1417) ;  /* 0x000000000004a947 */ /* 0x000fea0003800000 */
[----:B------:R-:W-:Y:S01]  /*1fa60*/  BPT.TRAP 0x1 ;  /* 0x000000040000795c */ /* 0x000fe20000300000 */
.L_x_1417:
[----:B--2---:R-:W-:-:S04]  /*1fa70*/  VIADD R3, R9, 0x2d860 ;  /* 0x0002d86009037836 */ /* 0x004fc80000000000 */
[----:B------:R-:W-:-:S04]  /*1fa80*/  IMAD R5, R22, 0x8, R3 ;  /* 0x0000000816057824 */ /* 0x000fc800078e0203 */
[----:B------:R-:W2:Y:S02]  /*1fa90*/  SYNCS.PHASECHK.TRANS64.TRYWAIT P0, [R5+URZ], R2 ;  /* 0x00000002050075a7 */ /* 0x000ea4000800017f */
[----:B--2---:R-:W-:Y:S05]  /*1faa0*/  @!P0 BRA `(.L_x_1418) ;  /* 0x0000001c003c8947 */ /* 0x004fea0003800000 */
.L_x_1514:
[----:B------:R-:W-:-:S07]  /*1fab0*/  IMAD R3, R4, 0x8, R3 ;  /* 0x0000000804037824 */ /* 0x000fce00078e0203 */
.L_x_1419:
[----:B---3--:R3:W4:Y:S02]  /*1fac0*/  SYNCS.PHASECHK.TRANS64.TRYWAIT P0, [R3+URZ], R0 ;  /* 0x00000000030075a7 */ /* 0x008724000800017f */
[----:B----4-:R-:W-:Y:S05]  /*1fad0*/  @!P0 NANOSLEEP.SYNCS 0x989680 ;  /* 0x009896800000895d */ /* 0x010fea0003900000 */
[----:B------:R-:W4:Y:S02]  /*1fae0*/  @!P0 SYNCS.PHASECHK.TRANS64 P0, [R3+URZ], R0 ;  /* 0x00000000030085a7 */ /* 0x000f24000800007f */
[----:B----4-:R-:W-:Y:S05]  /*1faf0*/  @!P0 BRA `(.L_x_1419) ;  /* 0xfffffffc00f08947 */ /* 0x010fea000383ffff */
.L_x_1090:
[----:B------:R-:W-:Y:S05]  /*1fb00*/  BSYNC B7 ;  /* 0x0000000000077941 */ /* 0x000fea0003800000 */
.L_x_1087:
[----:B------:R-:W-:Y:S05]  /*1fb10*/  EXIT ;  /* 0x000000000000794d */ /* 0x000fea0003800000 */
.L_x_1114:
[----:B0-----:R0:W1:Y:S02]  /*1fb20*/  SYNCS.PHASECHK.TRANS64.TRYWAIT P5, [R15+URZ+0x2d890], R86 ;  /* 0x02d890560f0075a7 */ /* 0x00106400080a017f */
[----:B-1----:R-:W-:Y:S05]  /*1fb30*/  @!P5 NANOSLEEP.SYNCS 0x989680 ;  /* 0x009896800000d95d */ /* 0x002fea0003900000 */
[----:B------:R-:W1:Y:S02]  /*1fb40*/  @!P5 SYNCS.PHASECHK.TRANS64 P5, [R15+URZ+0x2d890], R86 ;  /* 0x02d890560f00d5a7 */ /* 0x000e6400080a007f */
[----:B-1----:R-:W-:Y:S05]  /*1fb50*/  @!P5 BRA `(.L_x_1114) ;  /* 0xfffffffc00f0d947 */ /* 0x002fea000383ffff */
[----:B------:R-:W-:Y:S05]  /*1fb60*/  BRA `(.L_x_1420) ;  /* 0xfffffe3400a47947 */ /* 0x000fea000383ffff */
.L_x_1142:
[----:B0-----:R0:W1:Y:S02]  /*1fb70*/  SYNCS.PHASECHK.TRANS64.TRYWAIT P5, [R15+URZ+0x2d890], R86 ;  /* 0x02d890560f0075a7 */ /* 0x00106400080a017f */
[----:B-1----:R-:W-:Y:S05]  /*1fb80*/  @!P5 NANOSLEEP.SYNCS 0x989680 ;  /* 0x009896800000d95d */ /* 0x002fea0003900000 */
[----:B------:R-:W1:Y:S02]  /*1fb90*/  @!P5 SYNCS.PHASECHK.TRANS64 P5, [R15+URZ+0x2d890], R86 ;  /* 0x02d890560f00d5a7 */ /* 0x000e6400080a007f */
[----:B-1----:R-:W-:Y:S05]  /*1fba0*/  @!P5 BRA `(.L_x_1142) ;  /* 0xfffffffc00f0d947 */ /* 0x002fea000383ffff */
[----:B------:R-:W-:Y:S05]  /*1fbb0*/  BRA `(.L_x_1421) ;  /* 0xfffffe5000007947 */ /* 0x000fea000383ffff */
.L_x_1155:
[----:B0-----:R0:W1:Y:S02]  /*1fbc0*/  SYNCS.PHASECHK.TRANS64.TRYWAIT P4, [R15+URZ+0x2d890], R86 ;  /* 0x02d890560f0075a7 */ /* 0x001064000808017f */
[----:B-1----:R-:W-:Y:S05]  /*1fbd0*/  @!P4 NANOSLEEP.SYNCS 0x989680 ;  /* 0x009896800000c95d */ /* 0x002fea0003900000 */
[----:B------:R-:W1:Y:S02]  /*1fbe0*/  @!P4 SYNCS.PHASECHK.TRANS64 P4, [R15+URZ+0x2d890], R86 ;  /* 0x02d890560f00c5a7 */ /* 0x000e64000808007f */
[----:B-1----:R-:W-:Y:S05]  /*1fbf0*/  @!P4 BRA `(.L_x_1155) ;  /* 0xfffffffc00f0c947 */ /* 0x002fea000383ffff */
[----:B------:R-:W-:Y:S05]  /*1fc00*/  BRA `(.L_x_1422) ;  /* 0xfffffe68002c7947 */ /* 0x000fea000383ffff */
.L_x_1159:
[----:B--2---:R2:W3:Y:S02]  /*1fc10*/  SYNCS.PHASECHK.TRANS64.TRYWAIT P3, [R15+URZ+0x2d8b0], R86 ;  /* 0x02d8b0560f0075a7 */ /* 0x0044e4000806017f */
[----:B---3--:R-:W-:Y:S05]  /*1fc20*/  @!P3 NANOSLEEP.SYNCS 0x989680 ;  /* 0x009896800000b95d */ /* 0x008fea0003900000 */
[----:B------:R-:W3:Y:S02]  /*1fc30*/  @!P3 SYNCS.PHASECHK.TRANS64 P3, [R15+URZ+0x2d8b0], R86 ;  /* 0x02d8b0560f00b5a7 */ /* 0x000ee4000806007f */
[----:B---3--:R-:W-:Y:S05]  /*1fc40*/  @!P3 BRA `(.L_x_1159) ;  /* 0xfffffffc00f0b947 */ /* 0x008fea000383ffff */
[----:B------:R-:W-:Y:S05]  /*1fc50*/  BRA `(.L_x_1423) ;  /* 0xfffffe6800c47947 */ /* 0x000fea000383ffff */
.L_x_1173:
[----:B------:R-:W-:Y:S01]  /*1fc60*/  BSSY B0, `(.L_x_1424) ;  /* 0x0000008000007945 */ /* 0x000fe20003800000 */
[----:B------:R-:W-:Y:S02]  /*1fc70*/  IMAD.MOV.U32 R13, RZ, RZ, R44 ;  /* 0x000000ffff0d7224 */ /* 0x000fe400078e002c */
[----:B------:R-:W-:Y:S02]  /*1fc80*/  IMAD.MOV.U32 R12, RZ, RZ, RZ ;  /* 0x000000ffff0c7224 */ /* 0x000fe400078e00ff */
[----:B------:R-:W-:Y:S02]  /*1fc90*/  IMAD.MOV.U32 R11, RZ, RZ, 0x1f ;  /* 0x0000001fff0b7424 */ /* 0x000fe400078e00ff */
[----:B------:R-:W-:-:S07]  /*1fca0*/  IMAD.MOV.U32 R15, RZ, RZ, -0x1 ;  /* 0xffffffffff0f7424 */ /* 0x000fce00078e00ff */
[----:B0----5:R-:W-:Y:S05]  /*1fcb0*/  WARPSYNC.COLLECTIVE R15, `(.L_x_1425) ;  /* 0x000000000f087348 */ /* 0x021fea0003c00000 */
[----:B0-----:R0:W1:Y:S02]  /*1fcc0*/  SHFL.IDX P6, R14, R13, R12, R11 ;  /* 0x0000000c0d0e7389 */ /* 0x00106400000c000b */
[----:B01---5:R-:W-:Y:S01]  /*1fcd0*/  ENDCOLLECTIVE ;  /* 0x000000000000791b */ /* 0x023fe20003800000 */
.L_x_1425:
[----:B------:R-:W-:Y:S05]  /*1fce0*/  BSYNC B0 ;  /* 0x0000000000007941 */ /* 0x000fea0003800000 */
.L_x_1424:
[----:B------:R2:W-:Y:S01]  /*1fcf0*/  STL [R1+0xc], R14 ;  /* 0x00000c0e01007387 */ /* 0x0005e20000100800 */
[----:B------:R-:W-:Y:S05]  /*1fd00*/  BRA `(.L_x_1426) ;  /* 0xfffffe74000c7947 */ /* 0x000fea000383ffff */
.L_x_1186:
[----:B------:R-:W-:Y:S01]  /*1fd10*/  BSSY B1, `(.L_x_1427) ;  /* 0x0000007000017945 */ /* 0x000fe20003800000 */
[----:B------:R-:W-:Y:S02]  /*1fd20*/  IMAD.MOV.U32 R12, RZ, RZ, RZ ;  /* 0x000000ffff0c7224 */ /* 0x000fe400078e00ff */
[----:B------:R-:W-:Y:S02]  /*1fd30*/  IMAD.MOV.U32 R11, RZ, RZ, 0x1e1f ;  /* 0x00001e1fff0b7424 */ /* 0x000fe400078e00ff */
[----:B------:R-:W-:-:S07]  /*1fd40*/  IMAD.MOV.U32 R15, RZ, RZ, -0x1 ;  /* 0xffffffffff0f7424 */ /* 0x000fce00078e00ff */
[----:B------:R-:W-:Y:S05]  /*1fd50*/  WARPSYNC.COLLECTIVE R15, `(.L_x_1428) ;  /* 0x000000000f087348 */ /* 0x000fea0003c00000 */
[----:B------:R0:W1:Y:S02]  /*1fd60*/  SHFL.IDX P6, R14, R13, R12, R11 ;  /* 0x0000000c0d0e7389 */ /* 0x00006400000c000b */
[----:B01----:R-:W-:Y:S01]  /*1fd70*/  ENDCOLLECTIVE ;  /* 0x000000000000791b */ /* 0x003fe20003800000 */
.L_x_1428:
[----:B------:R-:W-:Y:S05]  /*1fd80*/  BSYNC B1 ;  /* 0x0000000000017941 */ /* 0x000fea0003800000 */
.L_x_1427:
[----:B------:R-:W-:Y:S05]  /*1fd90*/  BRA `(.L_x_1429) ;  /* 0xfffffe8000547947 */ /* 0x000fea000383ffff */
.L_x_1187:
        /* <DEDUP_REMOVED lines=8> */
.L_x_1431:
[----:B------:R-:W-:Y:S05]  /*1fe20*/  BSYNC B1 ;  /* 0x0000000000017941 */ /* 0x000fea0003800000 */
.L_x_1430:
[----:B------:R-:W-:Y:S05]  /*1fe30*/  BRA `(.L_x_1432) ;  /* 0xfffffe8000387947 */ /* 0x000fea000383ffff */
.L_x_1188:
        /* <DEDUP_REMOVED lines=8> */
.L_x_1434:
[----:B------:R-:W-:Y:S05]  /*1fec0*/  BSYNC B1 ;  /* 0x0000000000017941 */ /* 0x000fea0003800000 */
.L_x_1433:
[----:B------:R-:W-:Y:S05]  /*1fed0*/  BRA `(.L_x_1435) ;  /* 0xfffffe80001c7947 */ /* 0x000fea000383ffff */
.L_x_1189:
        /* <DEDUP_REMOVED lines=8> */
.L_x_1437:
[----:B------:R-:W-:Y:S05]  /*1ff60*/  BSYNC B1 ;  /* 0x0000000000017941 */ /* 0x000fea0003800000 */
.L_x_1436:
[----:B------:R-:W-:Y:S05]  /*1ff70*/  BRA `(.L_x_1438) ;  /* 0xfffffe8000007947 */ /* 0x000fea000383ffff */
.L_x_1191:
[----:B0-----:R0:W1:Y:S02]  /*1ff80*/  SYNCS.PHASECHK.TRANS64.TRYWAIT P1, [R2+URZ+0x2d800], R3 ;  /* 0x02d80003020075a7 */ /* 0x001064000802017f */
[----:B-1----:R-:W-:Y:S05]  /*1ff90*/  @!P1 NANOSLEEP.SYNCS 0x989680 ;  /* 0x009896800000995d */ /* 0x002fea0003900000 */
[----:B------:R-:W1:Y:S02]  /*1ffa0*/  @!P1 SYNCS.PHASECHK.TRANS64 P1, [R2+URZ+0x2d800], R3 ;  /* 0x02d80003020095a7 */ /* 0x000e64000802007f */
[----:B-1----:R-:W-:Y:S05]  /*1ffb0*/  @!P1 BRA `(.L_x_1191) ;  /* 0xfffffffc00f09947 */ /* 0x002fea000383ffff */
[----:B------:R-:W-:Y:S05]  /*1ffc0*/  BRA `(.L_x_1439) ;  /* 0xfffffe80006c7947 */ /* 0x000fea000383ffff */
.L_x_1205:
[----:B------:R-:W-:Y:S01]  /*1ffd0*/  BSSY B1, `(.L_x_1440) ;  /* 0x0000007000017945 */ /* 0x000fe20003800000 */
[----:B------:R-:W-:Y:S02]  /*1ffe0*/  IMAD.MOV.U32 R12, RZ, RZ, RZ ;  /* 0x000000ffff0c7224 */ /* 0x000fe400078e00ff */
[----:B------:R-:W-:Y:S02]  /*1fff0*/  IMAD.MOV.U32 R11, RZ, RZ, 0x1e1f ;  /* 0x00001e1fff0b7424 */ /* 0x000fe400078e00ff */
[----:B------:R-:W-:-:S07]  /*20000*/  IMAD.MOV.U32 R15, RZ, RZ, -0x1 ;  /* 0xffffffffff0f7424 */ /* 0x000fce00078e00ff */
[----:B------:R-:W-:Y:S05]  /*20010*/  WARPSYNC.COLLECTIVE R15, `(.L_x_1441) ;  /* 0x000000000f087348 */ /* 0x000fea0003c00000 */
[----:B------:R0:W1:Y:S02]  /*20020*/  SHFL.IDX P6, R14, R13, R12, R11 ;  /* 0x0000000c0d0e7389 */ /* 0x00006400000c000b */
[----:B01----:R-:W-:Y:S01]  /*20030*/  ENDCOLLECTIVE ;  /* 0x000000000000791b */ /* 0x003fe20003800000 */
.L_x_1441:
[----:B------:R-:W-:Y:S05]  /*20040*/  BSYNC B1 ;  /* 0x0000000000017941 */ /* 0x000fea0003800000 */
.L_x_1440:
[----:B------:R-:W-:Y:S05]  /*20050*/  BRA `(.L_x_1442) ;  /* 0xfffffe9800807947 */ /* 0x000fea000383ffff */
.L_x_1206:
        /* <DEDUP_REMOVED lines=8> */
.L_x_1444:
[----:B------:R-:W-:Y:S05]  /*200e0*/  BSYNC B1 ;  /* 0x0000000000017941 */ /* 0x000fea0003800000 */
.L_x_1443:
[----:B------:R-:W-:Y:S05]  /*200f0*/  BRA `(.L_x_1445) ;  /* 0xfffffe9800647947 */ /* 0x000fea000383ffff */
.L_x_1207:
        /* <DEDUP_REMOVED lines=8> */
.L_x_1447:
[----:B------:R-:W-:Y:S05]  /*20180*/  BSYNC B1 ;  /* 0x0000000000017941 */ /* 0x000fea0003800000 */
.L_x_1446:
[----:B------:R-:W-:Y:S05]  /*20190*/  BRA `(.L_x_1448) ;  /* 0xfffffe9800487947 */ /* 0x000fea000383ffff */
.L_x_1208:
        /* <DEDUP_REMOVED lines=8> */
.L_x_1450:
[----:B------:R-:W-:Y:S05]  /*20220*/  BSYNC B1 ;  /* 0x0000000000017941 */ /* 0x000fea0003800000 */
.L_x_1449:
[----:B------:R-:W-:Y:S05]  /*20230*/  BRA `(.L_x_1451) ;  /* 0xfffffe98002c7947 */ /* 0x000fea000383ffff */
.L_x_1210:
[----:B0-----:R0:W1:Y:S02]  /*20240*/  SYNCS.PHASECHK.TRANS64.TRYWAIT P1, [R2+URZ+0x2d800], R9 ;  /* 0x02d80009020075a7 */ /* 0x001064000802017f */
[----:B-1----:R-:W-:Y:S05]  /*20250*/  @!P1 NANOSLEEP.SYNCS 0x989680 ;  /* 0x009896800000995d */ /* 0x002fea0003900000 */
[----:B------:R-:W1:Y:S02]  /*20260*/  @!P1 SYNCS.PHASECHK.TRANS64 P1, [R2+URZ+0x2d800], R9 ;  /* 0x02d80009020095a7 */ /* 0x000e64000802007f */
[----:B-1----:R-:W-:Y:S05]  /*20270*/  @!P1 BRA `(.L_x_1210) ;  /* 0xfffffffc00f09947 */ /* 0x002fea000383ffff */
[----:B------:R-:W-:Y:S05]  /*20280*/  BRA `(.L_x_1452) ;  /* 0xfffffe9800907947 */ /* 0x000fea000383ffff */
.L_x_1218:
[----:B-1----:R1:W2:Y:S02]  /*20290*/  SYNCS.PHASECHK.TRANS64.TRYWAIT P2, [R3+URZ+0x2d830], R0 ;  /* 0x02d83000030075a7 */ /* 0x0022a4000804017f */
[----:B--2---:R-:W-:Y:S05]  /*202a0*/  @!P2 NANOSLEEP.SYNCS 0x989680 ;  /* 0x009896800000a95d */ /* 0x004fea0003900000 */
[----:B------:R-:W2:Y:S02]  /*202b0*/  @!P2 SYNCS.PHASECHK.TRANS64 P2, [R3+URZ+0x2d830], R0 ;  /* 0x02d830000300a5a7 */ /* 0x000ea4000804007f */
[----:B--2---:R-:W-:Y:S05]  /*202c0*/  @!P2 BRA `(.L_x_1218) ;  /* 0xfffffffc00f0a947 */ /* 0x004fea000383ffff */
[----:B------:R-:W-:Y:S05]  /*202d0*/  BRA `(.L_x_1217) ;  /* 0xfffffeb000387947 */ /* 0x000fea000383ffff */
.L_x_1236:
[----:B-1----:R1:W2:Y:S02]  /*202e0*/  SYNCS.PHASECHK.TRANS64.TRYWAIT P4, [R15+URZ+0x2d830], R0 ;  /* 0x02d830000f0075a7 */ /* 0x0022a4000808017f */
[----:B--2---:R-:W-:Y:S05]  /*202f0*/  @!P4 NANOSLEEP.SYNCS 0x989680 ;  /* 0x009896800000c95d */ /* 0x004fea0003900000 */
[----:B------:R-:W2:Y:S02]  /*20300*/  @!P4 SYNCS.PHASECHK.TRANS64 P4, [R15+URZ+0x2d830], R0 ;  /* 0x02d830000f00c5a7 */ /* 0x000ea4000808007f */
[----:B--2---:R-:W-:Y:S05]  /*20310*/  @!P4 BRA `(.L_x_1236) ;  /* 0xfffffffc00f0c947 */ /* 0x004fea000383ffff */
[----:B------:R-:W-:Y:S05]  /*20320*/  BRA `(.L_x_1235) ;  /* 0xfffffee400807947 */ /* 0x000fea000383ffff */
.L_x_1240:
[----:B-1----:R1:W2:Y:S02]  /*20330*/  SYNCS.PHASECHK.TRANS64.TRYWAIT P3, [R14+URZ+0x2d850], R0 ;  /* 0x02d850000e0075a7 */ /* 0x0022a4000806017f */
[----:B--2---:R-:W-:Y:S05]  /*20340*/  @!P3 NANOSLEEP.SYNCS 0x989680 ;  /* 0x009896800000b95d */ /* 0x004fea0003900000 */
[----:B------:R-:W2:Y:S02]  /*20350*/  @!P3 SYNCS.PHASECHK.TRANS64 P3, [R14+URZ+0x2d850], R0 ;  /* 0x02d850000e00b5a7 */ /* 0x000ea4000806007f */
[----:B--2---:R-:W-:Y:S05]  /*20360*/  @!P3 BRA `(.L_x_1240) ;  /* 0xfffffffc00f0b947 */ /* 0x004fea000383ffff */
[----:B------:R-:W-:Y:S05]  /*20370*/  BRA `(.L_x_1237) ;  /* 0xfffffee800847947 */ /* 0x000fea000383ffff */
.L_x_1259:
[----:B-1----:R1:W2:Y:S02]  /*20380*/  SYNCS.PHASECHK.TRANS64.TRYWAIT P3, [R0+URZ+0x2d830], R3 ;  /* 0x02d83003000075a7 */ /* 0x0022a4000806017f */
[----:B--2---:R-:W-:Y:S05]  /*20390*/  @!P3 NANOSLEEP.SYNCS 0x989680 ;  /* 0x009896800000b95d */ /* 0x004fea0003900000 */
[----:B------:R-:W2:Y:S02]  /*203a0*/  @!P3 SYNCS.PHASECHK.TRANS64 P3, [R0+URZ+0x2d830], R3 ;  /* 0x02d830030000b5a7 */ /* 0x000ea4000806007f */
[----:B--2---:R-:W-:Y:S05]  /*203b0*/  @!P3 BRA `(.L_x_1259) ;  /* 0xfffffffc00f0b947 */ /* 0x004fea000383ffff */
[----:B------:R-:W-:Y:S05]  /*203c0*/  BRA `(.L_x_1258) ;  /* 0xffffff1800ec7947 */ /* 0x000fea000383ffff */
.L_x_1263:
[----:B-1----:R1:W2:Y:S02]  /*203d0*/  SYNCS.PHASECHK.TRANS64.TRYWAIT P2, [R3+URZ+0x2d850], R0 ;  /* 0x02d85000030075a7 */ /* 0x0022a4000804017f */
[----:B--2---:R-:W-:Y:S05]  /*203e0*/  @!P2 NANOSLEEP.SYNCS 0x989680 ;  /* 0x009896800000a95d */ /* 0x004fea0003900000 */
[----:B------:R-:W2:Y:S02]  /*203f0*/  @!P2 SYNCS.PHASECHK.TRANS64 P2, [R3+URZ+0x2d850], R0 ;  /* 0x02d850000300a5a7 */ /* 0x000ea4000804007f */
[----:B--2---:R-:W-:Y:S05]  /*20400*/  @!P2 BRA `(.L_x_1263) ;  /* 0xfffffffc00f0a947 */ /* 0x004fea000383ffff */
[----:B------:R-:W-:Y:S05]  /*20410*/  BRA `(.L_x_1260) ;  /* 0xffffff1c00f07947 */ /* 0x000fea000383ffff */
.L_x_1270:
[----:B-1----:R1:W2:Y:S02]  /*20420*/  SYNCS.PHASECHK.TRANS64.TRYWAIT P3, [R0+URZ+0x2d830], R3 ;  /* 0x02d83003000075a7 */ /* 0x0022a4000806017f */
[----:B--2---:R-:W-:Y:S05]  /*20430*/  @!P3 NANOSLEEP.SYNCS 0x989680 ;  /* 0x009896800000b95d */ /* 0x004fea0003900000 */
[----:B------:R-:W2:Y:S02]  /*20440*/  @!P3 SYNCS.PHASECHK.TRANS64 P3, [R0+URZ+0x2d830], R3 ;  /* 0x02d830030000b5a7 */ /* 0x000ea4000806007f */
[----:B--2---:R-:W-:Y:S05]  /*20450*/  @!P3 BRA `(.L_x_1270) ;  /* 0xfffffffc00f0b947 */ /* 0x004fea000383ffff */
[----:B------:R-:W-:Y:S05]  /*20460*/  BRA `(.L_x_1269) ;  /* 0xffffff3c00d07947 */ /* 0x000fea000383ffff */
.L_x_1274:
[----:B-1----:R1:W2:Y:S02]  /*20470*/  SYNCS.PHASECHK.TRANS64.TRYWAIT P2, [R3+URZ+0x2d850], R0 ;  /* 0x02d85000030075a7 */ /* 0x0022a4000804017f */
[----:B--2---:R-:W-:Y:S05]  /*20480*/  @!P2 NANOSLEEP.SYNCS 0x989680 ;  /* 0x009896800000a95d */ /* 0x004fea0003900000 */
[----:B------:R-:W2:Y:S02]  /*20490*/  @!P2 SYNCS.PHASECHK.TRANS64 P2, [R3+URZ+0x2d850], R0 ;  /* 0x02d850000300a5a7 */ /* 0x000ea4000804007f */
[----:B--2---:R-:W-:Y:S05]  /*204a0*/  @!P2 BRA `(.L_x_1274) ;  /* 0xfffffffc00f0a947 */ /* 0x004fea000383ffff */
[----:B------:R-:W-:Y:S05]  /*204b0*/  BRA `(.L_x_1271) ;  /* 0xffffff4000d47947 */ /* 0x000fea000383ffff */
.L_x_1287:
[----:B-1----:R1:W2:Y:S02]  /*204c0*/  SYNCS.PHASECHK.TRANS64.TRYWAIT P0, [R13+URZ+0x2d850], R4 ;  /* 0x02d850040d0075a7 */ /* 0x0022a4000800017f */
[----:B--2---:R-:W-:Y:S05]  /*204d0*/  @!P0 NANOSLEEP.SYNCS 0x989680 ;  /* 0x009896800000895d */ /* 0x004fea0003900000 */
[----:B------:R-:W2:Y:S02]  /*204e0*/  @!P0 SYNCS.PHASECHK.TRANS64 P0, [R13+URZ+0x2d850], R4 ;  /* 0x02d850040d0085a7 */ /* 0x000ea4000800007f */
[----:B--2---:R-:W-:Y:S05]  /*204f0*/  @!P0 BRA `(.L_x_1287) ;  /* 0xfffffffc00f08947 */ /* 0x004fea000383ffff */
[----:B------:R-:W-:Y:S05]  /*20500*/  BRA `(.L_x_1286) ;  /* 0xffffff7000887947 */ /* 0x000fea000383ffff */
.L_x_1321:
[----:B------:R-:W0:Y:S01]  /*20510*/  S2R R13, SR_TID.X ;  /* 0x00000000000d7919 */ /* 0x000e220000002100 */
[----:B------:R-:W-:Y:S01]  /*20520*/  BSSY B1, `(.L_x_1453) ;  /* 0x0000009000017945 */ /* 0x000fe20003800000 */
[----:B------:R-:W-:Y:S02]  /*20530*/  IMAD.MOV.U32 R12, RZ, RZ, RZ ;  /* 0x000000ffff0c7224 */ /* 0x000fe400078e00ff */
[----:B------:R-:W-:Y:S02]  /*20540*/  IMAD.MOV.U32 R11, RZ, RZ, 0x1f ;  /* 0x0000001fff0b7424 */ /* 0x000fe400078e00ff */
[----:B------:R-:W-:Y:S01]  /*20550*/  IMAD.MOV.U32 R15, RZ, RZ, -0x1 ;  /* 0xffffffffff0f7424 */ /* 0x000fe200078e00ff */
[----:B0-----:R-:W-:-:S04]  /*20560*/  SHF.R.U32.HI R13, RZ, 0x5, R13 ;  /* 0x00000005ff0d7819 */ /* 0x001fc8000001160d */
[----:B------:R-:W-:-:S07]  /*20570*/  LOP3.LUT R13, R13, 0x3, RZ, 0xc0, !PT ;  /* 0x000000030d0d7812 */ /* 0x000fce00078ec0ff */
[----:B-1----:R-:W-:Y:S05]  /*20580*/  WARPSYNC.COLLECTIVE R15, `(.L_x_1454) ;  /* 0x000000000f087348 */ /* 0x002fea0003c00000 */
[----:B------:R0:W2:Y:S02]  /*20590*/  SHFL.IDX P6, R14, R13, R12, R11 ;  /* 0x0000000c0d0e7389 */ /* 0x0000a400000c000b */
[----:B012---:R-:W-:Y:S01]  /*205a0*/  ENDCOLLECTIVE ;  /* 0x000000000000791b */ /* 0x007fe20003800000 */
.L_x_1454:
[----:B------:R-:W-:Y:S05]  /*205b0*/  BSYNC B1 ;  /* 0x0000000000017941 */ /* 0x000fea0003800000 */
.L_x_1453:
[----:B------:R-:W-:Y:S05]  /*205c0*/  BRA `(.L_x_1455) ;  /* 0xffffffac00187947 */ /* 0x000fea000383ffff */
.L_x_1322:
[----:B------:R-:W-:Y:S01]  /*205d0*/  BSSY B1, `(.L_x_1456) ;  /* 0x0000006000017945 */ /* 0x000fe20003800000 */
[----:B------:R-:W-:-:S07]  /*205e0*/  IMAD.MOV.U32 R15, RZ, RZ, -0x1 ;  /* 0xffffffffff0f7424 */ /* 0x000fce00078e00ff */
[----:B-1----:R-:W-:Y:S05]  /*205f0*/  WARPSYNC.COLLECTIVE R15, `(.L_x_1457) ;  /* 0x000000000f0c7348 */ /* 0x002fea0003c00000 */
[----:B------:R-:W-:Y:S02]  /*20600*/  ELECT P6, UR62, PT ;  /* 0x00000000003e782f */ /* 0x000fe400038c0000 */
[----:B------:R-:W-:Y:S01]  /*20610*/  MOV R14, UR62 ;  /* 0x0000003e000e7c02 */ /* 0x000fe20008000f00 */
[----:B-1----:R-:W-:Y:S10]  /*20620*/  ENDCOLLECTIVE ;  /* 0x000000000000791b */ /* 0x002ff40003800000 */
.L_x_1457:
[----:B------:R-:W-:Y:S05]  /*20630*/  BSYNC B1 ;  /* 0x0000000000017941 */ /* 0x000fea0003800000 */
.L_x_1456:
[----:B------:R-:W-:Y:S05]  /*20640*/  BRA `(.L_x_1458) ;  /* 0xffffffac00047947 */ /* 0x000fea000383ffff */
.L_x_1324:
[----:B0-----:R0:W2:Y:S02]  /*20650*/  SYNCS.PHASECHK.TRANS64.TRYWAIT P0, [R8+URZ+0x2d820], R11 ;  /* 0x02d8200b080075a7 */ /* 0x0010a4000800017f */
[----:B--2---:R-:W-:Y:S05]  /*20660*/  @!P0 NANOSLEEP.SYNCS 0x989680 ;  /* 0x009896800000895d */ /* 0x004fea0003900000 */
[----:B------:R-:W2:Y:S02]  /*20670*/  @!P0 SYNCS.PHASECHK.TRANS64 P0, [R8+URZ+0x2d820], R11 ;  /* 0x02d8200b080085a7 */ /* 0x000ea4000800007f */
[----:B--2---:R-:W-:Y:S05]  /*20680*/  @!P0 BRA `(.L_x_1324) ;  /* 0xfffffffc00f08947 */ /* 0x004fea000383ffff */
[----:B------:R-:W-:Y:S05]  /*20690*/  BRA `(.L_x_1459) ;  /* 0xffffffac00207947 */ /* 0x000fea000383ffff */
.L_x_1327:
[----:B0-----:R0:W2:Y:S02]  /*206a0*/  SYNCS.PHASECHK.TRANS64.TRYWAIT P0, [R11+URZ+0x2d8a0], R10 ;  /* 0x02d8a00a0b0075a7 */ /* 0x0010a4000800017f */
[----:B--2---:R-:W-:Y:S05]  /*206b0*/  @!P0 NANOSLEEP.SYNCS 0x989680 ;  /* 0x009896800000895d */ /* 0x004fea0003900000 */
[----:B------:R-:W2:Y:S02]  /*206c0*/  @!P0 SYNCS.PHASECHK.TRANS64 P0, [R11+URZ+0x2d8a0], R10 ;  /* 0x02d8a00a0b0085a7 */ /* 0x000ea4000800007f */
[----:B--2---:R-:W-:Y:S05]  /*206d0*/  @!P0 BRA `(.L_x_1327) ;  /* 0xfffffffc00f08947 */ /* 0x004fea000383ffff */
[----:B------:R-:W-:Y:S05]  /*206e0*/  BRA `(.L_x_1460) ;  /* 0xffffffac00287947 */ /* 0x000fea000383ffff */
.L_x_1329:
[----:B--2---:R2:W3:Y:S02]  /*206f0*/  SYNCS.PHASECHK.TRANS64.TRYWAIT P0, [R11+URZ+0x2d8c0], R10 ;  /* 0x02d8c00a0b0075a7 */ /* 0x0044e4000800017f */
[----:B---3--:R-:W-:Y:S05]  /*20700*/  @!P0 NANOSLEEP.SYNCS 0x989680 ;  /* 0x009896800000895d */ /* 0x008fea0003900000 */
[----:B------:R-:W3:Y:S02]  /*20710*/  @!P0 SYNCS.PHASECHK.TRANS64 P0, [R11+URZ+0x2d8c0], R10 ;  /* 0x02d8c00a0b0085a7 */ /* 0x000ee4000800007f */
[----:B---3--:R-:W-:Y:S05]  /*20720*/  @!P0 BRA `(.L_x_1329) ;  /* 0xfffffffc00f08947 */ /* 0x008fea000383ffff */
[----:B------:R-:W-:Y:S05]  /*20730*/  BRA `(.L_x_1461) ;  /* 0xffffffac00a87947 */ /* 0x000fea000383ffff */
.L_x_1333:
[----:B0-----:R0:W2:Y:S02]  /*20740*/  SYNCS.PHASECHK.TRANS64.TRYWAIT P0, [R10+URZ+0x2d8a0], R11 ;  /* 0x02d8a00b0a0075a7 */ /* 0x0010a4000800017f */
[----:B--2---:R-:W-:Y:S05]  /*20750*/  @!P0 NANOSLEEP.SYNCS 0x989680 ;  /* 0x009896800000895d */ /* 0x004fea0003900000 */
[----:B------:R-:W2:Y:S02]  /*20760*/  @!P0 SYNCS.PHASECHK.TRANS64 P0, [R10+URZ+0x2d8a0], R11 ;  /* 0x02d8a00b0a0085a7 */ /* 0x000ea4000800007f */
[----:B--2---:R-:W-:Y:S05]  /*20770*/  @!P0 BRA `(.L_x_1333) ;  /* 0xfffffffc00f08947 */ /* 0x004fea000383ffff */
[----:B------:R-:W-:Y:S05]  /*20780*/  BRA `(.L_x_1462) ;  /* 0xffffffb000507947 */ /* 0x000fea000383ffff */
.L_x_1335:
[----:B--2---:R2:W3:Y:S02]  /*20790*/  SYNCS.PHASECHK.TRANS64.TRYWAIT P1, [R10+URZ+0x2d8c0], R11 ;  /* 0x02d8c00b0a0075a7 */ /* 0x0044e4000802017f */
[----:B---3--:R-:W-:Y:S05]  /*207a0*/  @!P1 NANOSLEEP.SYNCS 0x989680 ;  /* 0x009896800000995d */ /* 0x008fea0003900000 */
[----:B------:R-:W3:Y:S02]  /*207b0*/  @!P1 SYNCS.PHASECHK.TRANS64 P1, [R10+URZ+0x2d8c0], R11 ;  /* 0x02d8c00b0a0095a7 */ /* 0x000ee4000802007f */
[----:B---3--:R-:W-:Y:S05]  /*207c0*/  @!P1 BRA `(.L_x_1335) ;  /* 0xfffffffc00f09947 */ /* 0x008fea000383ffff */
[----:B------:R-:W-:Y:S05]  /*207d0*/  BRA `(.L_x_1463) ;  /* 0xffffffb000cc7947 */ /* 0x000fea000383ffff */
.L_x_1355:
        /* <DEDUP_REMOVED lines=11> */
.L_x_1465:
[----:B------:R-:W-:Y:S05]  /*20890*/  BSYNC B0 ;  /* 0x0000000000007941 */ /* 0x000fea0003800000 */
.L_x_1464:
[----:B------:R-:W-:Y:S05]  /*208a0*/  BRA `(.L_x_1466) ;  /* 0xffffffc0005c7947 */ /* 0x000fea000383ffff */
.L_x_1356:
[----:B------:R-:W-:Y:S01]  /*208b0*/  BSSY B0, `(.L_x_1467) ;  /* 0x0000006000007945 */ /* 0x000fe20003800000 */
[----:B------:R-:W-:-:S07]  /*208c0*/  IMAD.MOV.U32 R15, RZ, RZ, -0x1 ;  /* 0xffffffffff0f7424 */ /* 0x000fce00078e00ff */
[----:B-1----:R-:W-:Y:S05]  /*208d0*/  WARPSYNC.COLLECTIVE R15, `(.L_x_1468) ;  /* 0x000000000f0c7348 */ /* 0x002fea0003c00000 */
[----:B------:R-:W-:Y:S02]  /*208e0*/  ELECT P6, UR62, PT ;  /* 0x00000000003e782f */ /* 0x000fe400038c0000 */
[----:B------:R-:W-:Y:S01]  /*208f0*/  MOV R14, UR62 ;  /* 0x0000003e000e7c02 */ /* 0x000fe20008000f00 */
[----:B-1----:R-:W-:Y:S10]  /*20900*/  ENDCOLLECTIVE ;  /* 0x000000000000791b */ /* 0x002ff40003800000 */
.L_x_1468:
[----:B------:R-:W-:Y:S05]  /*20910*/  BSYNC B0 ;  /* 0x0000000000007941 */ /* 0x000fea0003800000 */
.L_x_1467:
[----:B------:R-:W-:Y:S05]  /*20920*/  BRA `(.L_x_1469) ;  /* 0xffffffc0004c7947 */ /* 0x000fea000383ffff */
.L_x_1359:
[----:B--2---:R2:W3:Y:S02]  /*20930*/  SYNCS.PHASECHK.TRANS64.TRYWAIT P0, [R5+URZ+0x2d840], R4 ;  /* 0x02d84004050075a7 */ /* 0x0044e4000800017f */
[----:B---3--:R-:W-:Y:S05]  /*20940*/  @!P0 NANOSLEEP.SYNCS 0x989680 ;  /* 0x009896800000895d */ /* 0x008fea0003900000 */
[----:B------:R-:W3:Y:S02]  /*20950*/  @!P0 SYNCS.PHASECHK.TRANS64 P0, [R5+URZ+0x2d840], R4 ;  /* 0x02d84004050085a7 */ /* 0x000ee4000800007f */
[----:B---3--:R-:W-:Y:S05]  /*20960*/  @!P0 BRA `(.L_x_1359) ;  /* 0xfffffffc00f08947 */ /* 0x008fea000383ffff */
[----:B------:R-:W-:Y:S05]  /*20970*/  BRA `(.L_x_1470) ;  /* 0xffffffc0009c7947 */ /* 0x000fea000383ffff */
.L_x_1362:
[----:B0-----:R0:W2:Y:S02]  /*20980*/  SYNCS.PHASECHK.TRANS64.TRYWAIT P0, [R27+URZ+0x2d820], R4 ;  /* 0x02d820041b0075a7 */ /* 0x0010a4000800017f */
[----:B--2---:R-:W-:Y:S05]  /*20990*/  @!P0 NANOSLEEP.SYNCS 0x989680 ;  /* 0x009896800000895d */ /* 0x004fea0003900000 */
[----:B------:R-:W2:Y:S02]  /*209a0*/  @!P0 SYNCS.PHASECHK.TRANS64 P0, [R27+URZ+0x2d820], R4 ;  /* 0x02d820041b0085a7 */ /* 0x000ea4000800007f */
[----:B--2---:R-:W-:Y:S05]  /*209b0*/  @!P0 BRA `(.L_x_1362) ;  /* 0xfffffffc00f08947 */ /* 0x004fea000383ffff */
[----:B------:R-:W-:Y:S05]  /*209c0*/  BRA `(.L_x_1471) ;  /* 0xffffffc400cc7947 */ /* 0x000fea000383ffff */
.L_x_1370:
[----:B0-----:R0:W2:Y:S02]  /*209d0*/  SYNCS.PHASECHK.TRANS64.TRYWAIT P0, [R3+URZ+0x2d840], R2 ;  /* 0x02d84002030075a7 */ /* 0x0010a4000800017f */
[----:B--2---:R-:W-:Y:S05]  /*209e0*/  @!P0 NANOSLEEP.SYNCS 0x989680 ;  /* 0x009896800000895d */ /* 0x004fea0003900000 */
[----:B------:R-:W2:Y:S02]  /*209f0*/  @!P0 SYNCS.PHASECHK.TRANS64 P0, [R3+URZ+0x2d840], R2 ;  /* 0x02d84002030085a7 */ /* 0x000ea4000800007f */
[----:B--2---:R-:W-:Y:S05]  /*20a00*/  @!P0 BRA `(.L_x_1370) ;  /* 0xfffffffc00f08947 */ /* 0x004fea000383ffff */
[----:B------:R-:W-:Y:S05]  /*20a10*/  BRA `(.L_x_1472) ;  /* 0xffffffc800747947 */ /* 0x000fea000383ffff */
.L_x_1372:
[----:B0-----:R0:W2:Y:S02]  /*20a20*/  SYNCS.PHASECHK.TRANS64.TRYWAIT P0, [R2+URZ+0x60], R5 ;  /* 0x00006005020075a7 */ /* 0x0010a4000800017f */
[----:B--2---:R-:W-:Y:S05]  /*20a30*/  @!P0 NANOSLEEP.SYNCS 0x989680 ;  /* 0x009896800000895d */ /* 0x004fea0003900000 */
[----:B------:R-:W2:Y:S02]  /*20a40*/  @!P0 SYNCS.PHASECHK.TRANS64 P0, [R2+URZ+0x60], R5 ;  /* 0x00006005020085a7 */ /* 0x000ea4000800007f */
[----:B--2---:R-:W-:Y:S05]  /*20a50*/  @!P0 BRA `(.L_x_1372) ;  /* 0xfffffffc00f08947 */ /* 0x004fea000383ffff */
[----:B------:R-:W-:Y:S05]  /*20a60*/  BRA `(.L_x_1473) ;  /* 0xffffffcc00007947 */ /* 0x000fea000383ffff */
.L_x_1377:
[----:B--2---:R2:W3:Y:S02]  /*20a70*/  SYNCS.PHASECHK.TRANS64.TRYWAIT P0, [R3+URZ+0x2d840], R2 ;  /* 0x02d84002030075a7 */ /* 0x0044e4000800017f */
[----:B---3--:R-:W-:Y:S05]  /*20a80*/  @!P0 NANOSLEEP.SYNCS 0x989680 ;  /* 0x009896800000895d */ /* 0x008fea0003900000 */
[----:B------:R-:W3:Y:S02]  /*20a90*/  @!P0 SYNCS.PHASECHK.TRANS64 P0, [R3+URZ+0x2d840], R2 ;  /* 0x02d84002030085a7 */ /* 0x000ee4000800007f */
[----:B---3--:R-:W-:Y:S05]  /*20aa0*/  @!P0 BRA `(.L_x_1377) ;  /* 0xfffffffc00f08947 */ /* 0x008fea000383ffff */
[----:B------:R-:W-:Y:S05]  /*20ab0*/  BRA `(.L_x_1474) ;  /* 0xffffffd0003c7947 */ /* 0x000fea000383ffff */
.L_x_1379:
[----:B0-----:R0:W2:Y:S02]  /*20ac0*/  SYNCS.PHASECHK.TRANS64.TRYWAIT P1, [R3+URZ+0x60], R24 ;  /* 0x00006018030075a7 */ /* 0x0010a4000802017f */
[----:B--2---:R-:W-:Y:S05]  /*20ad0*/  @!P1 NANOSLEEP.SYNCS 0x989680 ;  /* 0x009896800000995d */ /* 0x004fea0003900000 */
[----:B------:R-:W2:Y:S02]  /*20ae0*/  @!P1 SYNCS.PHASECHK.TRANS64 P1, [R3+URZ+0x60], R24 ;  /* 0x00006018030095a7 */ /* 0x000ea4000802007f */
[----:B--2---:R-:W-:Y:S05]  /*20af0*/  @!P1 BRA `(.L_x_1379) ;  /* 0xfffffffc00f09947 */ /* 0x004fea000383ffff */
[----:B------:R-:W-:Y:S05]  /*20b00*/  BRA `(.L_x_1475) ;  /* 0xffffffd000c87947 */ /* 0x000fea000383ffff */
.L_x_1384:
[----:B--2---:R2:W3:Y:S02]  /*20b10*/  SYNCS.PHASECHK.TRANS64.TRYWAIT P0, [R2+URZ+0x2d840], R3 ;  /* 0x02d84003020075a7 */ /* 0x0044e4000800017f */
[----:B---3--:R-:W-:Y:S05]  /*20b20*/  @!P0 NANOSLEEP.SYNCS 0x989680 ;  /* 0x009896800000895d */ /* 0x008fea0003900000 */
[----:B------:R-:W3:Y:S02]  /*20b30*/  @!P0 SYNCS.PHASECHK.TRANS64 P0, [R2+URZ+0x2d840], R3 ;  /* 0x02d84003020085a7 */ /* 0x000ee4000800007f */
[----:B---3--:R-:W-:Y:S05]  /*20b40*/  @!P0 BRA `(.L_x_1384) ;  /* 0xfffffffc00f08947 */ /* 0x008fea000383ffff */
[----:B------:R-:W-:Y:S05]  /*20b50*/  BRA `(.L_x_1476) ;  /* 0xffffffd400d07947 */ /* 0x000fea000383ffff */
.L_x_1386:
[----:B0-----:R0:W2:Y:S02]  /*20b60*/  SYNCS.PHASECHK.TRANS64.TRYWAIT P1, [R2+URZ+0x60], R11 ;  /* 0x0000600b020075a7 */ /* 0x0010a4000802017f */
[----:B--2---:R-:W-:Y:S05]  /*20b70*/  @!P1 NANOSLEEP.SYNCS 0x989680 ;  /* 0x009896800000995d */ /* 0x004fea0003900000 */
[----:B------:R-:W2:Y:S02]  /*20b80*/  @!P1 SYNCS.PHASECHK.TRANS64 P1, [R2+URZ+0x60], R11 ;  /* 0x0000600b020095a7 */ /* 0x000ea4000802007f */
[----:B--2---:R-:W-:Y:S05]  /*20b90*/  @!P1 BRA `(.L_x_1386) ;  /* 0xfffffffc00f09947 */ /* 0x004fea000383ffff */
[----:B------:R-:W-:Y:S05]  /*20ba0*/  BRA `(.L_x_1477) ;  /* 0xffffffd800647947 */ /* 0x000fea000383ffff */
.L_x_1393:
[----:B0-----:R0:W2:Y:S02]  /*20bb0*/  SYNCS.PHASECHK.TRANS64.TRYWAIT P0, [R3+URZ+0x2d860], R2 ;  /* 0x02d86002030075a7 */ /* 0x0010a4000800017f */
[----:B--2---:R-:W-:Y:S05]  /*20bc0*/  @!P0 NANOSLEEP.SYNCS 0x989680 ;  /* 0x009896800000895d */ /* 0x004fea0003900000 */
[----:B------:R-:W2:Y:S02]  /*20bd0*/  @!P0 SYNCS.PHASECHK.TRANS64 P0, [R3+URZ+0x2d860], R2 ;  /* 0x02d86002030085a7 */ /* 0x000ea4000800007f */
[----:B--2---:R-:W-:Y:S05]  /*20be0*/  @!P0 BRA `(.L_x_1393) ;  /* 0xfffffffc00f08947 */ /* 0x004fea000383ffff */
[----:B------:R-:W-:Y:S05]  /*20bf0*/  BRA `(.L_x_1478) ;  /* 0xffffffdc00487947 */ /* 0x000fea000383ffff */
.L_x_1395:
        /* <DEDUP_REMOVED lines=8> */
.L_x_1480:
[----:B------:R-:W-:Y:S05]  /*20c80*/  BSYNC B0 ;  /* 0x0000000000007941 */ /* 0x000fea0003800000 */
.L_x_1479:
        /* <DEDUP_REMOVED lines=8> */
.L_x_1481:
[----:B------:R-:W-:Y:S01]  /*20d10*/  IMAD.MOV.U32 R5, RZ, RZ, R14 ;  /* 0x000000ffff057224 */ /* 0x000fe200078e000e */
[----:B------:R-:W-:Y:S06]  /*20d20*/  BRA `(.L_x_1482) ;  /* 0xffffffdc00bc7947 */ /* 0x000fec000383ffff */
.L_x_1398:
        /* <DEDUP_REMOVED lines=8> */
.L_x_1484:
[----:B------:R-:W-:Y:S05]  /*20db0*/  BSYNC B0 ;  /* 0x0000000000007941 */ /* 0x000fea0003800000 */
.L_x_1483:
[----:B------:R-:W-:Y:S01]  /*20dc0*/  ISETP.NE.AND P0, PT, R28, RZ, PT ;  /* 0x000000ff1c00720c */ /* 0x000fe20003f05270 */
        /* <DEDUP_REMOVED lines=9> */
.L_x_1485:
        /* <DEDUP_REMOVED lines=8> */
.L_x_1486:
        /* <DEDUP_REMOVED lines=8> */
.L_x_1487:
        /* <DEDUP_REMOVED lines=8> */
.L_x_1488:
        /* <DEDUP_REMOVED lines=8> */
.L_x_1489:
[----:B------:R-:W-:Y:S05]  /*21060*/  BRA `(.L_x_1490) ;  /* 0xffffffdc00787947 */ /* 0x000fea000383ffff */
.L_x_1403:
        /* <DEDUP_REMOVED lines=8> */
.L_x_1492:
[----:B------:R-:W-:Y:S05]  /*210f0*/  BSYNC B0 ;  /* 0x0000000000007941 */ /* 0x000fea0003800000 */
.L_x_1491:
        /* <DEDUP_REMOVED lines=10> */
.L_x_1493:
        /* <DEDUP_REMOVED lines=8> */
.L_x_1494:
        /* <DEDUP_REMOVED lines=8> */
.L_x_1495:
        /* <DEDUP_REMOVED lines=8> */
.L_x_1496:
        /* <DEDUP_REMOVED lines=8> */
.L_x_1497:
[----:B------:R-:W-:Y:S05]  /*213a0*/  BRA `(.L_x_1498) ;  /* 0xffffffdc00547947 */ /* 0x000fea000383ffff */
.L_x_1405:
[----:B------:R-:W-:Y:S01]  /*213b0*/  BSSY B0, `(.L_x_1499) ;  /* 0x0000006000007945 */ /* 0x000fe20003800000 */
[----:B------:R-:W-:Y:S01]  /*213c0*/  PLOP3.LUT P6, PT, P6, PT, PT, 0x8, 0x0 ;  /* 0x000000000000781c */ /* 0x000fe200037ce170 */
[----:B------:R-:W-:-:S12]  /*213d0*/  IMAD.MOV.U32 R15, RZ, RZ, -0x1 ;  /* 0xffffffffff0f7424 */ /* 0x000fd800078e00ff */
[----:B012---:R-:W-:Y:S05]  /*213e0*/  WARPSYNC.COLLECTIVE R15, `(.L_x_1500) ;  /* 0x000000000f087348 */ /* 0x007fea0003c00000 */
[----:B------:R-:W-:Y:S01]  /*213f0*/  VOTE.ANY R14, PT, P6 ;  /* 0x00000000000e7806 */ /* 0x000fe200030e0100 */
[----:B012---:R-:W-:Y:S06]  /*21400*/  ENDCOLLECTIVE ;  /* 0x000000000000791b */ /* 0x007fec0003800000 */
.L_x_1500:
[----:B------:R-:W-:Y:S05]  /*21410*/  BSYNC B0 ;  /* 0x0000000000007941 */ /* 0x000fea0003800000 */
.L_x_1499:
        /* <DEDUP_REMOVED lines=9> */
.L_x_1501:
[----:B------:R-:W-:Y:S01]  /*214b0*/  IMAD.MOV.U32 R17, RZ, RZ, R14 ;  /* 0x000000ffff117224 */ /* 0x000fe200078e000e */
[----:B------:R-:W-:Y:S06]  /*214c0*/  BRA `(.L_x_1502) ;  /* 0xffffffdc00447947 */ /* 0x000fec000383ffff */
.L_x_1407:
[----:B------:R-:W-:Y:S01]  /*214d0*/  BSSY B0, `(.L_x_1503) ;  /* 0x0000007000007945 */ /* 0x000fe20003800000 */
[----:B------:R-:W-:Y:S02]  /*214e0*/  IMAD.MOV.U32 R13, RZ, RZ, R3 ;  /* 0x000000ffff0d7224 */ /* 0x000fe400078e0003 */
[----:B------:R-:W-:Y:S02]  /*214f0*/  IMAD.MOV.U32 R11, RZ, RZ, 0x1f ;  /* 0x0000001fff0b7424 */ /* 0x000fe400078e00ff */
[----:B------:R-:W-:-:S07]  /*21500*/  IMAD.MOV.U32 R15, RZ, RZ, -0x1 ;  /* 0xffffffffff0f7424 */ /* 0x000fce00078e00ff */
[----:B01234-:R-:W-:Y:S05]  /*21510*/  WARPSYNC.COLLECTIVE R15, `(.L_x_1504) ;  /* 0x000000000f087348 */ /* 0x01ffea0003c00000 */
[----:B------:R0:W0:Y:S02]  /*21520*/  SHFL.IDX P6, R14, R13, R12, R11 ;  /* 0x0000000c0d0e7389 */ /* 0x00002400000c000b */
[----:B01234-:R-:W-:Y:S01]  /*21530*/  ENDCOLLECTIVE ;  /* 0x000000000000791b */ /* 0x01ffe20003800000 */
.L_x_1504:
[----:B------:R-:W-:Y:S05]  /*21540*/  BSYNC B0 ;  /* 0x0000000000007941 */ /* 0x000fea0003800000 */
.L_x_1503:
[----:B------:R-:W-:Y:S05]  /*21550*/  BRA `(.L_x_1406) ;  /* 0xffffffdc003c7947 */ /* 0x000fea000383ffff */
.L_x_1411:
[----:B0-----:R0:W2:Y:S02]  /*21560*/  SYNCS.PHASECHK.TRANS64.TRYWAIT P0, [R9+URZ+0x2d820], R0 ;  /* 0x02d82000090075a7 */ /* 0x0010a4000800017f */
[----:B--2---:R-:W-:Y:S05]  /*21570*/  @!P0 NANOSLEEP.SYNCS 0x989680 ;  /* 0x009896800000895d */ /* 0x004fea0003900000 */
[----:B------:R-:W2:Y:S02]  /*21580*/  @!P0 SYNCS.PHASECHK.TRANS64 P0, [R9+URZ+0x2d820], R0 ;  /* 0x02d82000090085a7 */ /* 0x000ea4000800007f */
[----:B--2---:R-:W-:Y:S05]  /*21590*/  @!P0 BRA `(.L_x_1411) ;  /* 0xfffffffc00f08947 */ /* 0x004fea000383ffff */
[----:B------:R-:W-:Y:S05]  /*215a0*/  BRA `(.L_x_1505) ;  /* 0xffffffe000a87947 */ /* 0x000fea000383ffff */
.L_x_1412:
        /* <DEDUP_REMOVED lines=11> */
.L_x_1507:
[----:B------:R-:W-:Y:S05]  /*21660*/  BSYNC B0 ;  /* 0x0000000000007941 */ /* 0x000fea0003800000 */
.L_x_1506:
[----:B------:R-:W-:Y:S05]  /*21670*/  BRA `(.L_x_1508) ;  /* 0xffffffe000907947 */ /* 0x000fea000383ffff */
.L_x_1413:
[----:B------:R-:W-:Y:S01]  /*21680*/  BSSY B0, `(.L_x_1509) ;  /* 0x0000006000007945 */ /* 0x000fe20003800000 */
[----:B------:R-:W-:-:S07]  /*21690*/  IMAD.MOV.U32 R15, RZ, RZ, -0x1 ;  /* 0xffffffffff0f7424 */ /* 0x000fce00078e00ff */
[----:B01----:R-:W-:Y:S05]  /*216a0*/  WARPSYNC.COLLECTIVE R15, `(.L_x_1510) ;  /* 0x000000000f0c7348 */ /* 0x003fea0003c00000 */
[----:B------:R-:W-:Y:S02]  /*216b0*/  ELECT P6, UR62, PT ;  /* 0x00000000003e782f */ /* 0x000fe400038c0000 */
[----:B------:R-:W-:Y:S01]  /*216c0*/  MOV R14, UR62 ;  /* 0x0000003e000e7c02 */ /* 0x000fe20008000f00 */
[----:B01----:R-:W-:Y:S10]  /*216d0*/  ENDCOLLECTIVE ;  /* 0x000000000000791b */ /* 0x003ff40003800000 */
.L_x_1510:
[----:B------:R-:W-:Y:S05]  /*216e0*/  BSYNC B0 ;  /* 0x0000000000007941 */ /* 0x000fea0003800000 */
.L_x_1509:
[----:B------:R-:W-:Y:S05]  /*216f0*/  BRA `(.L_x_1511) ;  /* 0xffffffe000847947 */ /* 0x000fea000383ffff */
.L_x_1415:
[----:B0-----:R0:W2:Y:S02]  /*21700*/  SYNCS.PHASECHK.TRANS64.TRYWAIT P0, [R7+URZ], R2 ;  /* 0x00000002070075a7 */ /* 0x0010a4000800017f */
[----:B--2---:R-:W-:Y:S05]  /*21710*/  @!P0 NANOSLEEP.SYNCS 0x989680 ;  /* 0x009896800000895d */ /* 0x004fea0003900000 */
[----:B------:R-:W2:Y:S02]  /*21720*/  @!P0 SYNCS.PHASECHK.TRANS64 P0, [R7+URZ], R2 ;  /* 0x00000002070085a7 */ /* 0x000ea4000800007f */
[----:B--2---:R-:W-:Y:S05]  /*21730*/  @!P0 BRA `(.L_x_1415) ;  /* 0xfffffffc00f08947 */ /* 0x004fea000383ffff */
[----:B------:R-:W-:Y:S05]  /*21740*/  BRA `(.L_x_1512) ;  /* 0xffffffe000b87947 */ /* 0x000fea000383ffff */
.L_x_1416:
[----:B--2---:R2:W3:Y:S02]  /*21750*/  SYNCS.PHASECHK.TRANS64.TRYWAIT P0, [R3+URZ], R0 ;  /* 0x00000000030075a7 */ /* 0x0044e4000800017f */
[----:B---3--:R-:W-:Y:S05]  /*21760*/  @!P0 NANOSLEEP.SYNCS 0x989680 ;  /* 0x009896800000895d */ /* 0x008fea0003900000 */
[----:B------:R-:W3:Y:S02]  /*21770*/  @!P0 SYNCS.PHASECHK.TRANS64 P0, [R3+URZ], R0 ;  /* 0x00000000030085a7 */ /* 0x000ee4000800007f */
[----:B---3--:R-:W-:Y:S05]  /*21780*/  @!P0 BRA `(.L_x_1416) ;  /* 0xfffffffc00f08947 */ /* 0x008fea000383ffff */
[----:B------:R-:W-:Y:S05]  /*21790*/  BRA `(.L_x_1513) ;  /* 0xffffffe000ac7947 */ /* 0x000fea000383ffff */
.L_x_1418:
[----:B--2---:R2:W3:Y:S02]  /*217a0*/  SYNCS.PHASECHK.TRANS64.TRYWAIT P0, [R5+URZ], R2 ;  /* 0x00000002050075a7 */ /* 0x0044e4000800017f */
[----:B---3--:R-:W-:Y:S05]  /*217b0*/  @!P0 NANOSLEEP.SYNCS 0x989680 ;  /* 0x009896800000895d */ /* 0x008fea0003900000 */
[----:B------:R-:W3:Y:S02]  /*217c0*/  @!P0 SYNCS.PHASECHK.TRANS64 P0, [R5+URZ], R2 ;  /* 0x00000002050085a7 */ /* 0x000ee4000800007f */
[----:B---3--:R-:W-:Y:S05]  /*217d0*/  @!P0 BRA `(.L_x_1418) ;  /* 0xfffffffc00f08947 */ /* 0x008fea000383ffff */
[----:B------:R-:W-:Y:S05]  /*217e0*/  BRA `(.L_x_1514) ;  /* 0xffffffe000b07947 */ /* 0x000fea000383ffff */
.L_x_1515:
        /* <DEDUP_REMOVED lines=9> */
.L_x_2212:


//--------------------- .text._ZN7cutlass13device_kernelIN5flash11enable_sm90INS1_16FlashAttnFwdSm90INS1_25CollectiveMainloopFwdSm90ILi2EN4cute5tupleIJNS5_1CILi1EEES8_S8_EEENS6_IJNS7_ILi192EEENS7_ILi144EEENS7_ILi96EEEEEELi96ENS_6half_tEfNS_4arch4Sm90ELb1ELb0ELb0ELb0ELb0ELb0ELb0ELb0ELb1ELb0ELb0ELb0EEENS1_21CollectiveEpilogueFwdINS6_IJSA_SC_SB_EEES9_SE_SG_Li384ELb0ELb0ELb0ELb0EEENS1_30DynamicPersistentTileSchedulerILi384ELi32ELb0ELb0ELb1EEEEEEEEEvNT_6ParamsE --------------------------
	.section	.text._ZN7cutlass13device_kernelIN5flash11enable_sm90INS1_16FlashAttnFwdSm90INS1_25CollectiveMainloopFwdSm90ILi2EN4cute5tupleIJNS5_1CILi1EEES8_S8_EEENS6_IJNS7_ILi192EEENS7_ILi144EEENS7_ILi96EEEEEELi96ENS_6half_tEfNS_4arch4Sm90ELb1ELb0ELb0ELb0ELb0ELb0ELb0ELb0ELb1ELb0ELb0ELb0EEENS1_21CollectiveEpilogueFwdINS6_IJSA_SC_SB_EEES9_SE_SG_Li384ELb0ELb0ELb0ELb0EEENS1_30DynamicPersistentTileSchedulerILi384ELi32ELb0ELb0ELb1EEEEEEEEEvNT_6ParamsE,"ax",@progbits
	.align	128
.text._ZN7cutlass13device_kernelIN5flash11enable_sm90INS1_16FlashAttnFwdSm90INS1_25CollectiveMainloopFwdSm90ILi2EN4cute5tupleIJNS5_1CILi1EEES8_S8_EEENS6_IJNS7_ILi192EEENS7_ILi144EEENS7_ILi96EEEEEELi96ENS_6half_tEfNS_4arch4Sm90ELb1ELb0ELb0ELb0ELb0ELb0ELb0ELb0ELb1ELb0ELb0ELb0EEENS1_21CollectiveEpilogueFwdINS6_IJSA_SC_SB_EEES9_SE_SG_Li384ELb0ELb0ELb0ELb0EEENS1_30DynamicPersistentTileSchedulerILi384ELi32ELb0ELb0ELb1EEEEEEEEEvNT_6ParamsE:
        .type           _ZN7cutlass13device_kernelIN5flash11enable_sm90INS1_16FlashAttnFwdSm90INS1_25CollectiveMainloopFwdSm90ILi2EN4cute5tupleIJNS5_1CILi1EEES8_S8_EEENS6_IJNS7_ILi192EEENS7_ILi144EEENS7_ILi96EEEEEELi96ENS_6half_tEfNS_4arch4Sm90ELb1ELb0ELb0ELb0ELb0ELb0ELb0ELb0ELb1ELb0ELb0ELb0EEENS1_21CollectiveEpilogueFwdINS6_IJSA_SC_SB_EEES9_SE_SG_Li384ELb0ELb0ELb0ELb0EEENS1_30DynamicPersistentTileSchedulerILi384ELi32ELb0ELb0ELb1EEEEEEEEEvNT_6ParamsE,@function
        .size           _ZN7cutlass13device_kernelIN5flash11enable_sm90INS1_16FlashAttnFwdSm90INS1_25CollectiveMainloopFwdSm90ILi2EN4cute5tupleIJNS5_1CILi1EEES8_S8_EEENS6_IJNS7_ILi192EEENS7_ILi144EEENS7_ILi96EEEEEELi96ENS_6half_tEfNS_4arch4Sm90ELb1ELb0ELb0ELb0ELb0ELb0ELb0ELb0ELb1ELb0ELb0ELb0EEENS1_21CollectiveEpilogueFwdINS6_IJSA_SC_SB_EEES9_SE_SG_Li384ELb0ELb0ELb0ELb0EEENS1_30DynamicPersistentTileSchedulerILi384ELi32ELb0ELb0ELb1EEEEEEEEEvNT_6ParamsE,(.L_x_2213 - _ZN7cutlass13device_kernelIN5flash11enable_sm90INS1_16FlashAttnFwdSm90INS1_25CollectiveMainloopFwdSm90ILi2EN4cute5tupleIJNS5_1CILi1EEES8_S8_EEENS6_IJNS7_ILi192EEENS7_ILi144EEENS7_ILi96EEEEEELi96ENS_6half_tEfNS_4arch4Sm90ELb1ELb0ELb0ELb0ELb0ELb0ELb0ELb0ELb1ELb0ELb0ELb0EEENS1_21CollectiveEpilogueFwdINS6_IJSA_SC_SB_EEES9_SE_SG_Li384ELb0ELb0ELb0ELb0EEENS1_30DynamicPersistentTileSchedulerILi384ELi32ELb0ELb0ELb1EEEEEEEEEvNT_6ParamsE)
        .other          _ZN7cutlass13device_kernelIN5flash11enable_sm90INS1_16FlashAttnFwdSm90INS1_25CollectiveMainloopFwdSm90ILi2EN4cute5tupleIJNS5_1CILi1EEES8_S8_EEENS6_IJNS7_ILi192EEENS7_ILi144EEENS7_ILi96EEEEEELi96ENS_6half_tEfNS_4arch4Sm90ELb1ELb0ELb0ELb0ELb0ELb0ELb0ELb0ELb1ELb0ELb0ELb0EEENS1_21CollectiveEpilogueFwdINS6_IJSA_SC_SB_EEES9_SE_SG_Li384ELb0ELb0ELb0ELb0EEENS1_30DynamicPersistentTileSchedulerILi384ELi32ELb0ELb0ELb1EEEEEEEEEvNT_6ParamsE,@"STO_CUDA_ENTRY STV_DEFAULT"
_ZN7cutlass13device_kernelIN5flash11enable_sm90INS1_16FlashAttnFwdSm90INS1_25CollectiveMainloopFwdSm90ILi2EN4cute5tupleIJNS5_1CILi1EEES8_S8_EEENS6_IJNS7_ILi192EEENS7_ILi144EEENS7_ILi96EEEEEELi96ENS_6half_tEfNS_4arch4Sm90ELb1ELb0ELb0ELb0ELb0ELb0ELb0ELb0ELb1ELb0ELb0ELb0EEENS1_21CollectiveEpilogueFwdINS6_IJSA_SC_SB_EEES9_SE_SG_Li384ELb0ELb0ELb0ELb0EEENS1_30DynamicPersistentTileSchedulerILi384ELi32ELb0ELb0ELb1EEEEEEEEEvNT_6ParamsE:
[----:B------:R-:W1:Y:S01]  /*0000*/  LDC R1, c[0x0][0x28] ;  /* 0x00000a00ff017b82 */ /* 0x000e620000000800 */
[----:B------:R-:W2:Y:S01]  /*0010*/  S2R R2, SR_TID.X ;  /* 0x0000000000027919 */ /* 0x000ea20000002100 */
[----:B------:R-:W-:Y:S01]  /*0020*/  ELECT P0, URZ, PT ;  /* 0x00000000003f782f */ /* 0x000fe20003800000 */
[----:B------:R-:W-:Y:S01]  /*0030*/  BSSY B0, `(.L_x_1516) ;  /* 0x0000013000007945 */ /* 0x000fe20003800000 */
[----:B--2---:R-:W-:-:S05]  /*0040*/  SHF.R.U32.HI R0, RZ, 0x5, R2 ;  /* 0x00000005ff007819 */ /* 0x004fca0000011602 */
        /* <DEDUP_REMOVED lines=17> */
.L_x_1517:
[----:B------:R-:W-:Y:S05]  /*0160*/  BSYNC B0 ;  /* 0x0000000000007941 */ /* 0x000fea0003800000 */
.L_x_1516:
        /* <DEDUP_REMOVED lines=36> */
.L_x_1518:
        /* <DEDUP_REMOVED lines=22> */
.L_x_1519:
        /* <DEDUP_REMOVED lines=18> */
.L_x_1520:
        /* <DEDUP_REMOVED lines=22> */
.L_x_1521:
        /* <DEDUP_REMOVED lines=22> */
.L_x_1522:
[----:B---3--:R-:W-:Y:S01]  /*08f0*/  ISETP.NE.AND P0, PT, R3, RZ, PT ;  /* 0x000000ff0300720c */ /* 0x008fe20003f05270 */
[----:B------:R-:W-:Y:S01]  /*0900*/  IMAD.MOV.U32 R17, RZ, RZ, 0x1 ;  /* 0x00000001ff117424 */ /* 0x000fe200078e00ff */
[----:B------:R-:W-:Y:S01]  /*0910*/  NOP ;  /* 0x0000000000007918 */ /* 0x000fe20000000000 */
[----:B------:R-:W-:-:S03]  /*0920*/  LOP3.LUT R18, R2, 0x7f, RZ, 0xc0, !PT ;  /* 0x0000007f02127812 */ /* 0x000fc600078ec0ff */
[----:B------:R-:W-:Y:S01]  /*0930*/  SEL R17, R17, 0x2, !P0 ;  /* 0x0000000211117807 */ /* 0x000fe20004000000 */
[----:B-12-4-:R-:W-:Y:S06]  /*0940*/  BAR.SYNC.DEFER_BLOCKING 0x0 ;  /* 0x0000000000007b1d */ /* 0x016fec0000010000 */
[----:B------:R-:W-:Y:S05]  /*0950*/  @!P0 BRA `(.L_x_1523) ;  /* 0x000000dc004c8947 */ /* 0x000fea0003800000 */
.L_x_1524:
[----:B------:R-:W-:-:S08]  /*0960*/  NOP ;  /* 0x0000000000007918 */ /* 0x000fd00000000000 */
[----:B------:R-:W1:Y:S02]  /*0970*/  USETMAXREG.TRY_ALLOC.CTAPOOL UP0, 0xa0 ;  /* 0x000000a0000079c8 */ /* 0x000e640008000600 */
[----:B-1----:R-:W-:-:S13]  /*0980*/  PLOP3.LUT P0, PT, PT, PT, UP0, 0x80, 0x0 ;  /* 0x000000000000781c */ /* 0x002fda0003f0f008 */
[----:B------:R-:W-:Y:S05]  /*0990*/  @!P0 BRA `(.L_x_1524) ;  /* 0xfffffffc00f08947 */ /* 0x000fea000383ffff */
[----:B------:R-:W1:Y:S08]  /*09a0*/  S2UR UR7, SR_CTAID.X ;  /* 0x00000000000779c3 */ /* 0x000e700000002500 */
[----:B------:R-:W-:Y:S08]  /*09b0*/  BAR.ARV 0x4, 0x1a0 ;  /* 0x0106800000007b1d */ /* 0x000ff00000002000 */
[----:B------:R-:W-:Y:S08]  /*09c0*/  BAR.ARV 0x8, 0x1a0 ;  /* 0x0206800000007b1d */ /* 0x000ff00000002000 */
[----:B------:R-:W1:Y:S01]  /*09d0*/  LDC R0, c[0x0][0xda8] ;  /* 0x00036a00ff007b82 */ /* 0x000e620000000800 */
[----:B------:R-:W-:-:S13]  /*09e0*/  ISETP.NE.AND P0, PT, R16, 0x1, PT ;  /* 0x000000011000780c */ /* 0x000fda0003f05270 */
[----:B------:R-:W-:Y:S06]  /*09f0*/  @!P0 BAR.ARV 0x9, 0x100 ;  /* 0x0244000000008b1d */ /* 0x000fec0000002000 */
[----:B-1----:R-:W-:-:S13]  /*0a00*/  ISETP.LE.AND P0, PT, R0, UR7, PT ;  /* 0x0000000700007c0c */ /* 0x002fda000bf03270 */
[----:B------:R-:W-:Y:S05]  /*0a10*/  @P0 EXIT ;  /* 0x000000000000094d */ /* 0x000fea0003800000 */
[----:B------:R-:W-:Y:S01]  /*0a20*/  VIADD R0, R2, 0xffffff80 ;  /* 0xffffff8002007836 */ /* 0x000fe20000000000 */
[----:B------:R-:W1:Y:S01]  /*0a30*/  S2UR UR4, SR_CgaCtaId ;  /* 0x00000000000479c3 */ /* 0x000e620000008800 */
[----:B------:R-:W-:Y:S01]  /*0a40*/  UMOV UR47, 0x400 ;  /* 0x00000400002f7882 */ /* 0x000fe20000000000 */
[----:B------:R-:W-:Y:S01]  /*0a50*/  LOP3.LUT R144, R17, 0x1, RZ, 0xfc, !PT ;  /* 0x0000000111907812 */ /* 0x000fe200078efcff */
[----:B------:R-:W-:Y:S01]  /*0a60*/  IMAD.MOV.U32 R18, RZ, RZ, RZ ;  /* 0x000000ffff127224 */ /* 0x000fe200078e00ff */
[----:B------:R-:W-:Y:S01]  /*0a70*/  SHF.R.S32.HI R3, RZ, 0x1f, R0 ;  /* 0x0000001fff037819 */ /* 0x000fe20000011400 */
[----:B------:R-:W-:-:S03]  /*0a80*/  UMOV UR46, URZ ;  /* 0x0000003f002e7c82 */ /* 0x000fc60008000000 */
[CC--:B------:R-:W-:Y:S01]  /*0a90*/  LEA.HI R6, R3.reuse, R0.reuse, RZ, 0x4 ;  /* 0x0000000003067211 */ /* 0x0c0fe200078f20ff */
[----:B------:R-:W2:Y:S01]  /*0aa0*/  S2UR UR6, SR_SWINHI ;  /* 0x00000000000679c3 */ /* 0x000ea20000002f00 */
[CC--:B------:R-:W-:Y:S02]  /*0ab0*/  LEA.HI R4, R3.reuse, R0.reuse, RZ, 0x7 ;  /* 0x0000000003047211 */ /* 0x0c0fe400078f38ff */
[----:B------:R-:W-:Y:S02]  /*0ac0*/  LEA.HI R8, R3, R0, RZ, 0x5 ;  /* 0x0000000003087211 */ /* 0x000fe400078f28ff */
[----:B------:R-:W-:Y:S02]  /*0ad0*/  SHF.R.S32.HI R7, RZ, 0x4, R6 ;  /* 0x00000004ff077819 */ /* 0x000fe40000011406 */
[----:B------:R-:W-:Y:S02]  /*0ae0*/  LOP3.LUT R3, R6, 0xfffffff0, RZ, 0xc0, !PT ;  /* 0xfffffff006037812 */ /* 0x000fe400078ec0ff */
[----:B------:R-:W-:-:S02]  /*0af0*/  SHF.R.S32.HI R5, RZ, 0x7, R4 ;  /* 0x00000007ff057819 */ /* 0x000fc40000011404 */
[----:B------:R-:W-:Y:S01]  /*0b00*/  LOP3.LUT R9, R4, 0xffffff80, RZ, 0xc0, !PT ;  /* 0xffffff8004097812 */ /* 0x000fe200078ec0ff */
[----:B------:R-:W-:Y:S01]  /*0b10*/  IMAD.IADD R3, R0, 0x1, -R3 ;  /* 0x0000000100037824 */ /* 0x000fe200078e0a03 */
[----:B------:R-:W-:Y:S01]  /*0b20*/  LEA.HI R4, R6, R7, RZ, 0x1 ;  /* 0x0000000706047211 */ /* 0x000fe200078f08ff */
[----:B------:R-:W-:Y:S01]  /*0b30*/  IMAD.HI R10, R5, 0x55555556, RZ ;  /* 0x55555556050a7827 */ /* 0x000fe200078e02ff */
[----:B------:R-:W-:Y:S01]  /*0b40*/  SHF.R.S32.HI R8, RZ, 0x5, R8 ;  /* 0x00000005ff087819 */ /* 0x000fe20000011408 */
[----:B-1----:R-:W-:Y:S01]  /*0b50*/  ULEA UR47, UR4, UR47, 0x18 ;  /* 0x0000002f042f7291 */ /* 0x002fe2000f8ec03f */
[----:B------:R-:W-:Y:S01]  /*0b60*/  LOP3.LUT R4, R4, 0x1ffffffe, RZ, 0xc0, !PT ;  /* 0x1ffffffe04047812 */ /* 0x000fe200078ec0ff */
[----:B------:R-:W-:Y:S01]  /*0b70*/  IMAD.IADD R9, R0, 0x1, -R9 ;  /* 0x0000000100097824 */ /* 0x000fe200078e0a09 */
[--C-:B------:R-:W-:Y:S01]  /*0b80*/  SHF.R.S32.HI R0, RZ, 0x1f, R3.reuse ;  /* 0x0000001fff007819 */ /* 0x100fe20000011403 */
[----:B------:R-:W-:Y:S01]  /*0b90*/  IMAD R14, R8, 0x10, R3 ;  /* 0x00000010080e7824 */ /* 0x000fe200078e0203 */
[----:B------:R-:W-:Y:S01]  /*0ba0*/  LEA.HI R10, R10, R10, RZ, 0x1 ;  /* 0x0000000a0a0a7211 */ /* 0x000fe200078f08ff */
[----:B------:R-:W-:Y:S01]  /*0bb0*/  IMAD.IADD R7, R7, 0x1, -R4 ;  /* 0x0000000107077824 */ /* 0x000fe200078e0a04 */
[CC--:B------:R-:W-:Y:S01]  /*0bc0*/  LEA.HI R4, R0.reuse, R3.reuse, RZ, 0x2 ;  /* 0x0000000300047211 */ /* 0x0c0fe200078f10ff */
[----:B------:R-:W-:Y:S01]  /*0bd0*/  UMOV UR4, UR47 ;  /* 0x0000002f00047c82 */ /* 0x000fe20008000000 */
[----:B--2---:R-:W-:Y:S01]  /*0be0*/  UMOV UR5, UR6 ;  /* 0x0000000600057c82 */ /* 0x004fe20008000000 */
[----:B------:R-:W-:Y:S01]  /*0bf0*/  LEA.HI R0, R0, R3, RZ, 0x3 ;  /* 0x0000000300007211 */ /* 0x000fe200078f18ff */
[----:B------:R-:W-:Y:S01]  /*0c00*/  IMAD R10, R10, -0x3, R5 ;  /* 0xfffffffd0a0a7824 */ /* 0x000fe200078e0205 */
[----:B------:R-:W-:Y:S01]  /*0c10*/  SHF.R.S32.HI R6, RZ, 0x1f, R9 ;  /* 0x0000001fff067819 */ /* 0x000fe20000011409 */
[----:B------:R-:W-:-:S02]  /*0c20*/  IMAD.SHL.U32 R7, R7, 0x8, RZ ;  /* 0x0000000807077824 */ /* 0x000fc400078e00ff */
[----:B------:R-:W-:Y:S01]  /*0c30*/  IMAD.SHL.U32 R5, R0, 0x10, RZ ;  /* 0x0000001000057824 */ /* 0x000fe200078e00ff */
[----:B------:R-:W-:Y:S01]  /*0c40*/  LOP3.LUT R0, R4, 0x7fffffc, RZ, 0xc0, !PT ;  /* 0x07fffffc04007812 */ /* 0x000fe200078ec0ff */
[----:B------:R-:W-:Y:S01]  /*0c50*/  IMAD.U32 R150, RZ, RZ, UR4 ;  /* 0x00000004ff967e24 */ /* 0x000fe2000f8e00ff */
[----:B------:R-:W-:Y:S01]  /*0c60*/  SHF.R.S32.HI R4, RZ, 0x2, R4 ;  /* 0x00000002ff047819 */ /* 0x000fe20000011404 */
[----:B------:R-:W-:Y:S01]  /*0c70*/  IMAD.U32 R151, RZ, RZ, UR5 ;  /* 0x00000005ff977e24 */ /* 0x000fe2000f8e00ff */
[-C--:B------:R-:W-:Y:S01]  /*0c80*/  LEA.HI R11, R6, R9.reuse, RZ, 0x2 ;  /* 0x00000009060b7211 */ /* 0x080fe200078f10ff */
[----:B------:R-:W-:Y:S01]  /*0c90*/  IMAD.IADD R0, R3, 0x1, -R0 ;  /* 0x0000000103007824 */ /* 0x000fe200078e0a00 */
[----:B------:R-:W-:Y:S01]  /*0ca0*/  LOP3.LUT R5, R5, 0x7fffff80, RZ, 0xc0, !PT ;  /* 0x7fffff8005057812 */ /* 0x000fe200078ec0ff */
[----:B------:R-:W-:Y:S01]  /*0cb0*/  IMAD.SHL.U32 R4, R4, 0x40, RZ ;  /* 0x0000004004047824 */ /* 0x000fe200078e00ff */
[----:B------:R-:W-:Y:S01]  /*0cc0*/  SHF.R.S32.HI R12, RZ, 0x2, R11 ;  /* 0x00000002ff0c7819 */ /* 0x000fe2000001140b */
[----:B------:R-:W-:Y:S01]  /*0cd0*/  IMAD.U32 R3, R14, 0x20, R7 ;  /* 0x000000200e037824 */ /* 0x000fe200078e0007 */
[----:B------:R-:W-:Y:S01]  /*0ce0*/  SHF.R.S32.HI R13, RZ, 0x1f, R11 ;  /* 0x0000001fff0d7819 */ /* 0x000fe2000001140b */
[----:B------:R-:W-:Y:S01]  /*0cf0*/  IMAD R5, R8, 0x100, R5 ;  /* 0x0000010008057824 */ /* 0x000fe200078e0205 */
[----:B------:R-:W-:Y:S01]  /*0d00*/  LOP3.LUT R4, R4, 0x40, RZ, 0xc0, !PT ;  /* 0x0000004004047812 */ /* 0x000fe200078ec0ff */
[----:B------:R-:W-:Y:S01]  /*0d10*/  UMOV UR5, URZ ;  /* 0x0000003f00057c82 */ /* 0x000fe20008000000 */
[----:B------:R-:W-:Y:S01]  /*0d20*/  LEA.HI R13, R13, R12, RZ, 0x3 ;  /* 0x0000000c0d0d7211 */ /* 0x000fe200078f18ff */
[----:B------:R-:W-:Y:S01]  /*0d30*/  IMAD R5, R0, 0x10, R5 ;  /* 0x0000001000057824 */ /* 0x000fe200078e0205 */
[----:B------:R-:W-:Y:S01]  /*0d40*/  LOP3.LUT R7, R4, 0x8, R7, 0xf8, !PT ;  /* 0x0000000804077812 */ /* 0x000fe200078ef807 */
[----:B------:R-:W-:Y:S01]  /*0d50*/  IMAD.WIDE R150, R3, 0x2, R150 ;  /* 0x0000000203967825 */ /* 0x000fe200078e0296 */
[----:B------:R-:W-:Y:S01]  /*0d60*/  SHF.R.U32.HI R4, RZ, 0x3, R4 ;  /* 0x00000003ff047819 */ /* 0x000fe20000011604 */
[----:B------:R-:W-:Y:S01]  /*0d70*/  UMOV UR4, UR7 ;  /* 0x0000000700047c82 */ /* 0x000fe20008000000 */
[----:B------:R-:W-:Y:S01]  /*0d80*/  LOP3.LUT R13, R13, 0xfffffff8, RZ, 0xc0, !PT ;  /* 0xfffffff80d0d7812 */ /* 0x000fe200078ec0ff */
[----:B------:R-:W-:Y:S01]  /*0d90*/  IMAD.U32 R148, RZ, RZ, UR5 ;  /* 0x00000005ff947e24 */ /* 0x000fe2000f8e00ff */
[----:B------:R-:W-:-:S02]  /*0da0*/  LEA.HI R6, R6, R9, RZ, 0x5 ;  /* 0x0000000906067211 */ /* 0x000fc400078f28ff */
[----:B------:R-:W-:Y:S01]  /*0db0*/  LOP3.LUT R4, R7, R4, RZ, 0x3c, !PT ;  /* 0x0000000407047212 */ /* 0x000fe200078e3cff */
[----:B------:R-:W-:Y:S01]  /*0dc0*/  IMAD.IADD R13, R12, 0x1, -R13 ;  /* 0x000000010c0d7824 */ /* 0x000fe200078e0a0d */
[----:B------:R-:W-:Y:S02]  /*0dd0*/  SHF.R.S32.HI R6, RZ, 0x5, R6 ;  /* 0x00000005ff067819 */ /* 0x000fe40000011406 */
[----:B------:R-:W-:Y:S01]  /*0de0*/  LOP3.LUT R8, R11, 0x7ffffffc, RZ, 0xc0, !PT ;  /* 0x7ffffffc0b087812 */ /* 0x000fe200078ec0ff */
[----:B------:R-:W-:Y:S02]  /*0df0*/  IMAD.IADD R4, R4, 0x1, R5 ;  /* 0x0000000104047824 */ /* 0x000fe400078e0205 */
[----:B------:R-:W-:Y:S02]  /*0e00*/  IMAD R13, R6, 0x10, R13 ;  /* 0x00000010060d7824 */ /* 0x000fe400078e020d */
[----:B------:R-:W-:Y:S01]  /*0e10*/  IMAD.IADD R19, R9, 0x1, -R8 ;  /* 0x0000000109137824 */ /* 0x000fe200078e0a08 */
[----:B------:R-:W-:Y:S01]  /*0e20*/  LEA R22, R4, UR47, 0x1 ;  /* 0x0000002f04167c11 */ /* 0x000fe2000f8e08ff */
[----:B------:R-:W-:-:S07]  /*0e30*/  IMAD R23, R10, 0x40, R13 ;  /* 0x000000400a177824 */ /* 0x000fce00078e020d */
.L_x_1567:
        /* <DEDUP_REMOVED lines=11> */
[----:B--2---:R-:W-:Y:S05]  /*0ef0*/  @!P0 BRA `(.L_x_1525) ;  /* 0x0000000000248947 */ /* 0x004fea0003800000 */
[----:B------:R-:W-:Y:S01]  /*0f00*/  ULDC UR6, c[0x0][0xddc] ;  /* 0x0003770000067ab9 */ /* 0x000fe20000000800 */
[----:B------:R-:W-:Y:S01]  /*0f10*/  UMOV UR9, UR7 ;  /* 0x0000000700097c82 */ /* 0x000fe20008000000 */
[----:B------:R-:W-:-:S11]  /*0f20*/  UISETP.NE.AND UP0, UPT, UR6, 0x1, UPT ;  /* 0x000000010600788c */ /* 0x000fd6000bf05270 */
[----:B------:R-:W-:Y:S02]  /*0f30*/  @UP0 ULDC.64 UR10, c[0x0][0xde0] ;  /* 0x00037800000a0ab9 */ /* 0x000fe40000000a00 */
[----:B------:R-:W-:-:S04]  /*0f40*/  UIMAD.WIDE.U32 UR4, UR7, UR10, URZ ;  /* 0x0000000a070472a5 */ /* 0x000fc8000f8e003f */
[----:B------:R-:W-:-:S04]  /*0f50*/  @UP0 USHF.R.U32.HI UR9, URZ, UR11, UR5 ;  /* 0x0000000b3f090299 */ /* 0x000fc80008011605 */
[----:B------:R-:W-:Y:S02]  /*0f60*/  UIMAD UR4, UR9, UR6, URZ ;  /* 0x00000006090472a4 */ /* 0x000fe4000f8e023f */
[----:B------:R-:W-:Y:S01]  /*0f70*/  IMAD.U32 R147, RZ, RZ, UR9 ;  /* 0x00000009ff937e24 */ /* 0x000fe2000f8e00ff */
[----:B------:R-:W-:Y:S09]  /*0f80*/  BRA `(.L_x_1526) ;  /* 0x0000000000207947 */ /* 0x000ff20003800000 */
.L_x_1525:
[----:B------:R-:W-:Y:S01]  /*0f90*/  ULDC UR6, c[0x0][0xdc4] ;  /* 0x0003710000067ab9 */ /* 0x000fe20000000800 */
[----:B------:R-:W-:Y:S01]  /*0fa0*/  UMOV UR9, UR7 ;  /* 0x0000000700097c82 */ /* 0x000fe20008000000 */
[----:B------:R-:W-:-:S11]  /*0fb0*/  UISETP.NE.AND UP0, UPT, UR6, 0x1, UPT ;  /* 0x000000010600788c */ /* 0x000fd6000bf05270 */
[----:B------:R-:W-:Y:S02]  /*0fc0*/  @UP0 ULDC.64 UR10, c[0x0][0xdc8] ;  /* 0x00037200000a0ab9 */ /* 0x000fe40000000a00 */
[----:B------:R-:W-:-:S04]  /*0fd0*/  UIMAD.WIDE.U32 UR4, UR7, UR10, URZ ;  /* 0x0000000a070472a5 */ /* 0x000fc8000f8e003f */
[----:B------:R-:W-:-:S04]  /*0fe0*/  @UP0 USHF.R.U32.HI UR9, URZ, UR11, UR5 ;  /* 0x0000000b3f090299 */ /* 0x000fc80008011605 */
[----:B------:R-:W-:Y:S02]  /*0ff0*/  UIMAD UR4, UR9, UR6, URZ ;  /* 0x00000006090472a4 */ /* 0x000fe4000f8e023f */
[----:B------:R-:W-:-:S10]  /*1000*/  IMAD.U32 R147, RZ, RZ, UR9 ;  /* 0x00000009ff937e24 */ /* 0x000fd4000f8e00ff */
.L_x_1526:
[----:B------:R-:W-:Y:S01]  /*1010*/  R2UR UR5, R147 ;  /* 0x00000000930572ca */ /* 0x000fe200000e0000 */
[----:B------:R-:W1:Y:S01]  /*1020*/  LDC R4, c[0x0][0x288] ;  /* 0x0000a200ff047b82 */ /* 0x000e620000000800 */
[----:B------:R-:W-:Y:S01]  /*1030*/  ULDC UR6, c[0x0][0xdac] ;  /* 0x00036b0000067ab9 */ /* 0x000fe20000000800 */
[----:B------:R-:W-:Y:S01]  /*1040*/  ULDC.64 UR10, c[0x0][0x3f8] ;  /* 0x0000fe00000a7ab9 */ /* 0x000fe20000000a00 */
[----:B------:R-:W-:Y:S01]  /*1050*/  ULDC UR43, c[0x0][0xdb8] ;  /* 0x00036e00002b7ab9 */ /* 0x000fe20000000800 */
[----:B------:R-:W-:Y:S01]  /*1060*/  UISETP.NE.U32.AND UP0, UPT, UR10, URZ, UPT ;  /* 0x0000003f0a00728c */ /* 0x000fe2000bf05070 */
[----:B------:R-:W-:Y:S01]  /*1070*/  PLOP3.LUT P0, PT, PT, PT, PT, 0x80, 0x0 ;  /* 0x000000000000781c */ /* 0x000fe20003f0f070 */
[----:B------:R-:W-:Y:S01]  /*1080*/  UIADD3 UR4, UR7, -UR4, URZ ;  /* 0x8000000407047290 */ /* 0x000fe2000fffe03f */
[----:B------:R-:W-:Y:S01]  /*1090*/  CS2R R12, SRZ ;  /* 0x00000000000c7805 */ /* 0x000fe2000001ff00 */
[----:B------:R-:W2:Y:S01]  /*10a0*/  LDC R65, c[0x0][0x2e0] ;  /* 0x0000b800ff417b82 */ /* 0x000ea20000000800 */
[----:B------:R-:W-:Y:S01]  /*10b0*/  UISETP.NE.AND.EX UP0, UPT, UR11, URZ, UPT, UP0 ;  /* 0x0000003f0b00728c */ /* 0x000fe2000bf05300 */
[----:B------:R-:W-:Y:S01]  /*10c0*/  IMAD.MOV.U32 R71, RZ, RZ, RZ ;  /* 0x000000ffff477224 */ /* 0x000fe200078e00ff */
[----:B------:R-:W-:Y:S01]  /*10d0*/  CS2R R38, SRZ ;  /* 0x0000000000267805 */ /* 0x000fe2000001ff00 */
[----:B------:R-:W-:Y:S01]  /*10e0*/  ULOP3.LUT UR5, URZ, UR5, URZ, 0x33, !UPT ;  /* 0x000000053f057292 */ /* 0x000fe2000f8e333f */
[----:B------:R-:W-:-:S02]  /*10f0*/  CS2R R42, SRZ ;  /* 0x00000000002a7805 */ /* 0x000fc4000001ff00 */
[----:B------:R-:W-:Y:S02]  /*1100*/  CS2R R28, SRZ ;  /* 0x00000000001c7805 */ /* 0x000fe4000001ff00 */
[----:B------:R-:W-:Y:S01]  /*1110*/  CS2R R14, SRZ ;  /* 0x00000000000e7805 */ /* 0x000fe2000001ff00 */
[----:B------:R-:W-:Y:S01]  /*1120*/  UIADD3 UR5, UR5, UR6, URZ ;  /* 0x0000000605057290 */ /* 0x000fe2000fffe03f */
[----:B------:R-:W-:Y:S02]  /*1130*/  CS2R R44, SRZ ;  /* 0x00000000002c7805 */ /* 0x000fe4000001ff00 */
[----:B------:R-:W-:Y:S01]  /*1140*/  CS2R R46, SRZ ;  /* 0x00000000002e7805 */ /* 0x000fe2000001ff00 */
[----:B------:R-:W-:Y:S01]  /*1150*/  ULDC UR6, c[0x0][0x404] ;  /* 0x0001010000067ab9 */ /* 0x000fe20000000800 */
[----:B------:R-:W-:Y:S01]  /*1160*/  UIMAD UR42, UR5, 0xc0, URZ ;  /* 0x000000c0052a78a4 */ /* 0x000fe2000f8e023f */
[----:B------:R-:W-:Y:S01]  /*1170*/  CS2R R32, SRZ ;  /* 0x0000000000207805 */ /* 0x000fe2000001ff00 */
[----:B------:R-:W-:Y:S01]  /*1180*/  USEL UR5, UR6, 0x1, UP0 ;  /* 0x0000000106057887 */ /* 0x000fe20008000000 */
[----:B------:R-:W-:Y:S01]  /*1190*/  CS2R R20, SRZ ;  /* 0x0000000000147805 */ /* 0x000fe2000001ff00 */
[----:B------:R-:W-:Y:S01]  /*11a0*/  UISETP.NE.AND UP0, UPT, UR43, 0x1, UPT ;  /* 0x000000012b00788c */ /* 0x000fe2000bf05270 */
[----:B------:R-:W-:Y:S01]  /*11b0*/  CS2R R48, SRZ ;  /* 0x0000000000307805 */ /* 0x000fe2000001ff00 */
[----:B------:R-:W-:Y:S01]  /*11c0*/  IMAD.U32 R17, RZ, RZ, UR42 ;  /* 0x0000002aff117e24 */ /* 0x000fe2000f8e00ff */
[----:B------:R-:W-:Y:S01]  /*11d0*/  CS2R R24, SRZ ;  /* 0x0000000000187805 */ /* 0x000fe2000001ff00 */
[----:B------:R-:W-:Y:S01]  /*11e0*/  IMAD.MOV.U32 R50, RZ, RZ, RZ ;  /* 0x000000ffff327224 */ /* 0x000fe200078e00ff */
[----:B------:R-:W-:-:S02]  /*11f0*/  CS2R R52, SRZ ;  /* 0x0000000000347805 */ /* 0x000fc4000001ff00 */
[----:B------:R-:W-:Y:S02]  /*1200*/  CS2R R40, SRZ ;  /* 0x0000000000287805 */ /* 0x000fe4000001ff00 */
[----:B-1----:R-:W-:Y:S01]  /*1210*/  IADD3 R4, R17, 0x14f, -R4 ;  /* 0x0000014f11047810 */ /* 0x002fe20007ffe804 */
[----:B--2---:R-:W-:Y:S01]  /*1220*/  IMAD R65, R65, UR5, RZ ;  /* 0x0000000541417c24 */ /* 0x004fe2000f8e02ff */
[----:B------:R-:W-:Y:S01]  /*1230*/  ULDC UR5, c[0x0][0xdc4] ;  /* 0x0003710000057ab9 */ /* 0x000fe20000000800 */
[----:B------:R-:W-:Y:S01]  /*1240*/  CS2R R36, SRZ ;  /* 0x0000000000247805 */ /* 0x000fe2000001ff00 */
[----:B------:R-:W-:Y:S01]  /*1250*/  UIMAD UR8, UR8, UR5, UR4 ;  /* 0x00000005080872a4 */ /* 0x000fe2000f8e0204 */
[C---:B------:R-:W-:Y:S01]  /*1260*/  VIADD R0, R65.reuse, 0x8f ;  /* 0x0000008f41007836 */ /* 0x040fe20000000000 */
[----:B------:R-:W-:Y:S01]  /*1270*/  @UP0 ULDC UR6, c[0x0][0xdc0] ;  /* 0x0003700000060ab9 */ /* 0x000fe20000000800 */
[----:B------:R-:W-:Y:S01]  /*1280*/  IMAD.IADD R4, R65, 0x1, R4 ;  /* 0x0000000141047824 */ /* 0x000fe200078e0204 */
[----:B------:R-:W-:Y:S01]  /*1290*/  @UP0 ULDC UR4, c[0x0][0xdbc] ;  /* 0x00036f0000040ab9 */ /* 0x000fe20000000800 */
[----:B------:R-:W-:Y:S01]  /*12a0*/  IMAD.HI R0, R0, 0x38e38e39, RZ ;  /* 0x38e38e3900007827 */ /* 0x000fe200078e02ff */
[----:B------:R-:W-:Y:S01]  /*12b0*/  UIMAD.WIDE.U32 UR4, UR8, UR4, URZ ;  /* 0x00000004080472a5 */ /* 0x000fe2000f8e003f */
[----:B------:R-:W-:Y:S01]  /*12c0*/  CS2R R56, SRZ ;  /* 0x0000000000387805 */ /* 0x000fe2000001ff00 */
[----:B------:R-:W-:Y:S01]  /*12d0*/  UMOV UR44, UR8 ;  /* 0x00000008002c7c82 */ /* 0x000fe20008000000 */
[----:B------:R-:W-:Y:S01]  /*12e0*/  IMAD.HI R4, R4, 0x38e38e39, RZ ;  /* 0x38e38e3904047827 */ /* 0x000fe200078e02ff */
[----:B------:R-:W-:Y:S01]  /*12f0*/  SHF.R.U32.HI R3, RZ, 0x1f, R0 ;  /* 0x0000001fff037819 */ /* 0x000fe20000011600 */
[----:B------:R-:W-:Y:S01]  /*1300*/  @UP0 USHF.R.U32.HI UR44, URZ, UR6, UR5 ;  /* 0x000000063f2c0299 */ /* 0x000fe20008011605 */
[----:B------:R-:W-:-:S02]  /*1310*/  CS2R R60, SRZ ;  /* 0x00000000003c7805 */ /* 0x000fc4000001ff00 */
[----:B------:R-:W-:Y:S02]  /*1320*/  CS2R R74, SRZ ;  /* 0x00000000004a7805 */ /* 0x000fe4000001ff00 */
[----:B------:R-:W-:Y:S01]  /*1330*/  SHF.R.U32.HI R5, RZ, 0x1f, R4 ;  /* 0x0000001fff057819 */ /* 0x000fe20000011604 */
[----:B------:R-:W-:Y:S01]  /*1340*/  UIADD3 UR4, -UR44, URZ, URZ ;  /* 0x0000003f2c047290 */ /* 0x000fe2000fffe13f */
[----:B------:R-:W-:Y:S01]  /*1350*/  LEA.HI.SX32 R3, R0, R3, 0x1b ;  /* 0x0000000300037211 */ /* 0x000fe200078fdaff */
[----:B------:R-:W-:Y:S01]  /*1360*/  IMAD.MOV.U32 R0, RZ, RZ, RZ ;  /* 0x000000ffff007224 */ /* 0x000fe200078e00ff */
[----:B------:R-:W-:Y:S01]  /*1370*/  LEA.HI.SX32 R64, R4, R5, 0x1b ;  /* 0x0000000504407211 */ /* 0x000fe200078fdaff */
[----:B------:R-:W-:Y:S01]  /*1380*/  UIMAD UR43, UR43, UR4, UR8 ;  /* 0x000000042b2b72a4 */ /* 0x000fe2000f8e0208 */
[----:B------:R-:W-:Y:S02]  /*1390*/  CS2R R72, SRZ ;  /* 0x0000000000487805 */ /* 0x000fe4000001ff00 */
[----:B------:R-:W-:-:S02]  /*13a0*/  CS2R R68, SRZ ;  /* 0x0000000000447805 */ /* 0x000fc4000001ff00 */
[----:B------:R-:W-:Y:S01]  /*13b0*/  VIMNMX R64, R3, R64, PT ;  /* 0x0000004003407248 */ /* 0x000fe20003fe0100 */
[----:B------:R-:W-:Y:S01]  /*13c0*/  IMAD.MOV.U32 R3, RZ, RZ, RZ ;  /* 0x000000ffff037224 */ /* 0x000fe200078e00ff */
[----:B------:R-:W-:Y:S02]  /*13d0*/  CS2R R6, SRZ ;  /* 0x0000000000067805 */ /* 0x000fe4000001ff00 */
[----:B------:R-:W-:Y:S02]  /*13e0*/  CS2R R76, SRZ ;  /* 0x00000000004c7805 */ /* 0x000fe4000001ff00 */
[----:B------:R-:W-:Y:S01]  /*13f0*/  ISETP.GE.AND P1, PT, R64, 0x1, PT ;  /* 0x000000014000780c */ /* 0x000fe20003f26270 */
[----:B------:R-:W-:Y:S02]  /*1400*/  IMAD.MOV.U32 R9, RZ, RZ, RZ ;  /* 0x000000ffff097224 */ /* 0x000fe400078e00ff */
[----:B------:R-:W-:Y:S02]  /*1410*/  IMAD.MOV.U32 R11, RZ, RZ, RZ ;  /* 0x000000ffff0b7224 */ /* 0x000fe400078e00ff */
[----:B------:R-:W-:-:S02]  /*1420*/  IMAD.MOV.U32 R78, RZ, RZ, RZ ;  /* 0x000000ffff4e7224 */ /* 0x000fc400078e00ff */
[----:B------:R-:W-:-:S06]  /*1430*/  IMAD.MOV.U32 R80, RZ, RZ, RZ ;  /* 0x000000ffff507224 */ /* 0x000fcc00078e00ff */
[----:B------:R-:W-:Y:S05]  /*1440*/  @!P1 BRA `(.L_x_1527) ;  /* 0x000000c000949947 */ /* 0x000fea0003800000 */
[----:B------:R-:W-:Y:S01]  /*1450*/  VIADD R0, R2, 0xffffff80 ;  /* 0xffffff8002007836 */ /* 0x000fe20000000000 */
[----:B------:R-:W-:-:S04]  /*1460*/  UIADD3 UR6, UR47, 0x24300, URZ ;  /* 0x000243002f067890 */ /* 0x000fc8000fffe03f */
[----:B------:R-:W-:Y:S01]  /*1470*/  SHF.R.S32.HI R3, RZ, 0x1f, R0 ;  /* 0x0000001fff037819 */ /* 0x000fe20000011400 */
[----:B------:R-:W-:-:S03]  /*1480*/  ULOP3.LUT UP0, URZ, UR6, 0x9f, URZ, 0xc0, !UPT ;  /* 0x0000009f063f7892 */ /* 0x000fc6000f80c03f */
[----:B------:R-:W-:-:S03]  /*1490*/  LEA.HI R3, R3, R0, RZ, 0x7 ;  /* 0x0000000003037211 */ /* 0x000fc600078f38ff */
[----:B------:R-:W-:Y:S02]  /*14a0*/  PLOP3.LUT P0, PT, PT, PT, UP0, 0x80, 0x0 ;  /* 0x000000000000781c */ /* 0x000fe40003f0f008 */
[----:B------:R-:W-:-:S06]  /*14b0*/  SHF.R.S32.HI R3, RZ, 0x7, R3 ;  /* 0x00000007ff037819 */ /* 0x000fcc0000011403 */
[----:B------:R-:W1:Y:S02]  /*14c0*/  SHFL.IDX PT, R3, R3, RZ, 0x1f ;  /* 0x00001fff03037589 */ /* 0x000e6400000e0000 */
[----:B-1----:R-:W-:-:S13]  /*14d0*/  R2UR UR7, R3 ;  /* 0x00000000030772ca */ /* 0x002fda00000e0000 */
[----:B------:R-:W-:Y:S02]  /*14e0*/  UIMAD.WIDE UR4, UR7, 0x55555556, URZ ;  /* 0x55555556070478a5 */ /* 0x000fe4000f8e023f */
[----:B------:R-:W-:Y:S02]  /*14f0*/  IMAD.U32 R146, RZ, RZ, UR7 ;  /* 0x00000007ff927e24 */ /* 0x000fe4000f8e00ff */
        /* <DEDUP_REMOVED lines=8> */
[----:B------:R-:W-:-:S04]  /*1580*/  ULOP3.LUT UR36, UR4, 0x3fff, URZ, 0xc0, !UPT ;  /* 0x00003fff04247892 */ /* 0x000fc8000f8ec03f */
[----:B------:R-:W-:Y:S01]  /*1590*/  IMAD.U32 R145, RZ, RZ, UR5 ;  /* 0x00000005ff917e24 */ /* 0x000fe2000f8e00ff */
[----:B------:R-:W-:Y:S07]  /*15a0*/  @!P0 BRA `(.L_x_1528) ;  /* 0x0000000000408947 */ /* 0x000fee0003800000 */
        /* <DEDUP_REMOVED lines=16> */
.L_x_1528:
[----:B------:R-:W-:Y:S02]  /*16b0*/  LEA.HI R0, R18, R18, RZ, 0x1 ;  /* 0x0000001212007211 */ /* 0x000fe400078f08ff */
[----:B------:R-:W-:Y:S02]  /*16c0*/  ISETP.NE.AND P0, PT, R144, 0x3, PT ;  /* 0x000000039000780c */ /* 0x000fe40003f05270 */
[----:B------:R-:W-:-:S05]  /*16d0*/  LOP3.LUT R3, R0, 0xfffffffe, RZ, 0xc0, !PT ;  /* 0xfffffffe00037812 */ /* 0x000fca00078ec0ff */
[----:B------:R-:W-:-:S05]  /*16e0*/  IMAD.IADD R0, R18, 0x1, -R3 ;  /* 0x0000000112007824 */ /* 0x000fca00078e0a03 */
[----:B------:R-:W-:-:S04]  /*16f0*/  SHF.L.U32 R0, R0, 0x1f, RZ ;  /* 0x0000001f00007819 */ /* 0x000fc800000006ff */
[----:B------:R-:W1:Y:S02]  /*1700*/  SYNCS.PHASECHK.TRANS64.TRYWAIT P1, [UR47+0x31c00], R0 ;  /* 0x031c0000ff0075a7 */ /* 0x000e64000802016f */
[----:B-1----:R-:W-:Y:S05]  /*1710*/  @!P1 BRA `(.L_x_1529) ;  /* 0x000000fc00d89947 */ /* 0x002fea0003800000 */
.L_x_1626:
[----:B------:R-:W-:Y:S05]  /*1720*/  @!P0 BRA `(.L_x_1530) ;  /* 0x0000000000048947 */ /* 0x000fea0003800000 */
[----:B------:R-:W-:Y:S01]  /*1730*/  BPT.TRAP 0x1 ;  /* 0x000000040000795c */ /* 0x000fe20000300000 */
.L_x_1530:
[----:B------:R-:W-:Y:S01]  /*1740*/  R2UR UR4, R148 ;  /* 0x00000000940472ca */ /* 0x000fe200000e0000 */
[----:B-1----:R-:W-:-:S05]  /*1750*/  IMAD.U32 R3, RZ, RZ, UR46 ;  /* 0x0000002eff037e24 */ /* 0x002fca000f8e00ff */
[----:B------:R-:W-:-:S07]  /*1760*/  LEA R3, R3, UR47, 0x3 ;  /* 0x0000002f03037c11 */ /* 0x000fce000f8e18ff */
[----:B------:R-:W-:-:S05]  /*1770*/  IMAD.U32 R0, RZ, RZ, UR4 ;  /* 0x00000004ff007e24 */ /* 0x000fca000f8e00ff */
[----:B------:R-:W-:-:S04]  /*1780*/  SHF.L.U32 R0, R0, 0x1f, RZ ;  /* 0x0000001f00007819 */ /* 0x000fc800000006ff */
[----:B------:R1:W2:Y:S01]  /*1790*/  SYNCS.PHASECHK.TRANS64.TRYWAIT P2, [R3+URZ+0x31c30], R0 ;  /* 0x031c3000030075a7 */ /* 0x0002a2000804017f */
[----:B------:R-:W-:Y:S05]  /*17a0*/  @!P0 BRA `(.L_x_1531) ;  /* 0x0000000000048947 */ /* 0x000fea0003800000 */
[----:B------:R-:W-:Y:S01]  /*17b0*/  BPT.TRAP 0x1 ;  /* 0x000000040000795c */ /* 0x000fe20000300000 */
.L_x_1531:
[----:B------:R-:W-:Y:S01]  /*17c0*/  LOP3.LUT P1, RZ, R2, 0x7f, RZ, 0xc0, !PT ;  /* 0x0000007f02ff7812 */ /* 0x000fe2000782c0ff */
[----:B------:R-:W-:Y:S01]  /*17d0*/  IMAD.MOV.U32 R71, RZ, RZ, RZ ;  /* 0x000000ffff477224 */ /* 0x000fe200078e00ff */
[----:B--2---:R-:W-:Y:S11]  /*17e0*/  @P2 BRA `(.L_x_1532) ;  /* 0x0000000000082947 */ /* 0x004ff60003800000 */
[----:B------:R-:W2:Y:S02]  /*17f0*/  SYNCS.PHASECHK.TRANS64.TRYWAIT P2, [R3+URZ+0x31c30], R0 ;  /* 0x031c3000030075a7 */ /* 0x000ea4000804017f */
[----:B--2---:R-:W-:Y:S05]  /*1800*/  @!P2 BRA `(.L_x_1533) ;  /* 0x000000fc00b4a947 */ /* 0x004fea0003800000 */
.L_x_1532:
[----:B------:R-:W-:Y:S05]  /*1810*/  WARPSYNC.ALL ;  /* 0x0000000000007948 */ /* 0x000fea0003800000 */
[----:B------:R-:W-:Y:S01]  /*1820*/  UIADD3 UR4, UR47, 0x16a00, URZ ;  /* 0x00016a002f047890 */ /* 0x000fe2000fffe03f */
[----:B------:R-:W-:Y:S01]  /*1830*/  WARPGROUP.ARRIVE ;  /* 0x00000000000079c5 */ /* 0x000fe20000000000 */
[----:B------:R-:W-:Y:S01]  /*1840*/  UMOV UR5, 0x80000020 ;  /* 0x8000002000057882 */ /* 0x000fe20000000000 */
[----:B------:R-:W-:Y:S01]  /*1850*/  UMOV UR7, 0x80000020 ;  /* 0x8000002000077882 */ /* 0x000fe20000000000 */
[----:B------:R-:W-:Y:S01]  /*1860*/  USHF.R.U32.HI UR4, URZ, 0x4, UR4 ;  /* 0x000000043f047899 */ /* 0x000fe20008011604 */
[----:B------:R-:W3:Y:S01]  /*1870*/  LDC R4, c[0x0][0x288] ;  /* 0x0000a200ff047b82 */ /* 0x000ee20000000800 */
[----:B------:R-:W-:Y:S01]  /*1880*/  UMOV UR9, UR5 ;  /* 0x0000000500097c82 */ /* 0x000fe20008000000 */
[----:B------:R-:W-:Y:S01]  /*1890*/  UMOV UR11, 0x80000020 ;  /* 0x80000020000b7882 */ /* 0x000fe20000000000 */
[----:B------:R-:W-:Y:S01]  /*18a0*/  ULOP3.LUT UR4, UR4, 0x3fff, URZ, 0xc0, !UPT ;  /* 0x00003fff04047892 */ /* 0x000fe2000f8ec03f */
[----:B------:R-:W-:Y:S01]  /*18b0*/  IMAD R5, R64, -0x90, R65 ;  /* 0xffffff7040057824 */ /* 0x000fe200078e0241 */
[----:B------:R-:W-:Y:S01]  /*18c0*/  UMOV UR13, UR5 ;  /* 0x00000005000d7c82 */ /* 0x000fe20008000000 */
[----:B------:R-:W-:Y:S01]  /*18d0*/  UMOV UR15, 0x80000020 ;  /* 0x80000020000f7882 */ /* 0x000fe20000000000 */
[----:B------:R-:W-:Y:S01]  /*18e0*/  ULOP3.LUT UR40, UR4, 0x10000, URZ, 0xfc, !UPT ;  /* 0x0001000004287892 */ /* 0x000fe2000f8efc3f */
[----:B------:R-:W-:Y:S01]  /*18f0*/  VIADD R12, R5, 0x90 ;  /* 0x00000090050c7836 */ /* 0x000fe20000000000 */
[----:B------:R-:W-:Y:S01]  /*1900*/  ULOP3.LUT UR4, UR36, 0x10000, URZ, 0xfc, !UPT ;  /* 0x0001000024047892 */ /* 0x000fe2000f8efc3f */
[----:B------:R-:W-:Y:S01]  /*1910*/  VIADD R111, R23, UR42 ;  /* 0x0000002a176f7c36 */ /* 0x000fe20008000000 */
[----:B------:R-:W-:Y:S01]  /*1920*/  UIMAD UR6, UR46, 0x6c0, UR40 ;  /* 0x000006c02e0678a4 */ /* 0x000fe2000f8e0228 */
[----:B------:R-:W-:Y:S01]  /*1930*/  IMAD R12, R19, -0x2, R12 ;  /* 0xfffffffe130c7824 */ /* 0x000fe200078e020c */
[----:B------:R-:W-:Y:S01]  /*1940*/  UMOV UR17, UR5 ;  /* 0x0000000500117c82 */ /* 0x000fe20008000000 */
[----:B------:R-:W-:Y:S01]  /*1950*/  UMOV UR19, 0x80000020 ;  /* 0x8000002000137882 */ /* 0x000fe20000000000 */
[----:B------:R-:W-:Y:S01]  /*1960*/  UIADD3 UR10, UR6, 0x40, URZ ;  /* 0x00000040060a7890 */ /* 0x000fe2000fffe03f */
[----:B------:R-:W-:Y:S01]  /*1970*/  UMOV UR8, UR4 ;  /* 0x0000000400087c82 */ /* 0x000fe20008000000 */
[----:B------:R-:W-:-:S03]  /*1980*/  UIADD3 UR14, UR6, 0xc0, URZ ;  /* 0x000000c0060e7890 */ /* 0x000fc6000fffe03f */
[----:B------:R-:W-:Y:S01]  /*1990*/  HGMMA.64x16x16.F32 R96, gdesc[UR4], RZ, !UPT, gsb0 ;  /* 0x00200000046079f0 */ /* 0x000fe2000c0008ff */
[----:B------:R-:W-:Y:S01]  /*19a0*/  UMOV UR12, UR4 ;  /* 0x00000004000c7c82 */ /* 0x000fe20008000000 */
[----:B------:R-:W-:Y:S01]  /*19b0*/  UIADD3 UR18, UR6, 0x100, URZ ;  /* 0x0000010006127890 */ /* 0x000fe2000fffe03f */
[----:B------:R-:W-:Y:S01]  /*19c0*/  UMOV UR16, UR4 ;  /* 0x0000000400107c82 */ /* 0x000fe20008000000 */
[----:B------:R-:W-:Y:S01]  /*19d0*/  UIADD3 UR22, UR6, 0x140, URZ ;  /* 0x0000014006167890 */ /* 0x000fe2000fffe03f */
[----:B---3--:R-:W-:Y:S01]  /*19e0*/  IADD3 R14, -R4, 0x91, R5 ;  /* 0x00000091040e7810 */ /* 0x008fe20007ffe105 */
[----:B------:R-:W-:Y:S01]  /*19f0*/  UMOV UR20, UR4 ;  /* 0x0000000400147c82 */ /* 0x000fe20008000000 */
[----:B------:R-:W-:Y:S01]  /*1a00*/  UMOV UR21, UR5 ;  /* 0x0000000500157c82 */ /* 0x000fe20008000000 */
[----:B------:R-:W-:Y:S01]  /*1a10*/  UMOV UR23, 0x80000020 ;  /* 0x8000002000177882 */ /* 0x000fe20000000000 */
[----:B------:R-:W-:Y:S01]  /*1a20*/  UIADD3 UR26, UR6, 0x180, URZ ;  /* 0x00000180061a7890 */ /* 0x000fe2000fffe03f */
[----:B------:R-:W-:Y:S01]  /*1a30*/  IMAD R14, R19, -0x2, R14 ;  /* 0xfffffffe130e7824 */ /* 0x000fe200078e020e */
[----:B------:R-:W-:Y:S01]  /*1a40*/  UMOV UR24, UR4 ;  /* 0x0000000400187c82 */ /* 0x000fe20008000000 */
[----:B------:R-:W-:Y:S01]  /*1a50*/  UMOV UR25, UR5 ;  /* 0x0000000500197c82 */ /* 0x000fe20008000000 */
[----:B------:R-:W-:Y:S01]  /*1a60*/  UMOV UR27, 0x80000020 ;  /* 0x80000020001b7882 */ /* 0x000fe20000000000 */
[----:B------:R-:W-:Y:S01]  /*1a70*/  UIADD3 UR30, UR6, 0x1c0, URZ ;  /* 0x000001c0061e7890 */ /* 0x000fe2000fffe03f */
[----:B------:R-:W-:Y:S01]  /*1a80*/  VIADDMNMX R5, R111, R14, R12, PT ;  /* 0x0000000e6f057246 */ /* 0x000fe2000380010c */
[----:B------:R-:W-:Y:S01]  /*1a90*/  UMOV UR28, UR4 ;  /* 0x00000004001c7c82 */ /* 0x000fe20008000000 */
[----:B------:R-:W-:Y:S01]  /*1aa0*/  UMOV UR29, UR5 ;  /* 0x00000005001d7c82 */ /* 0x000fe20008000000 */
[----:B------:R-:W-:Y:S01]  /*1ab0*/  UMOV UR31, 0x80000020 ;  /* 0x80000020001f7882 */ /* 0x000fe20000000000 */
[----:B------:R-:W-:Y:S01]  /*1ac0*/  UIADD3 UR7, UR4, 0x2, URZ ;  /* 0x0000000204077890 */ /* 0x000fe2000fffe03f */
[C---:B------:R-:W-:Y:S01]  /*1ad0*/  ISETP.GT.AND P2, PT, R5.reuse, RZ, PT ;  /* 0x000000ff0500720c */ /* 0x040fe20003f44270 */
[----:B------:R-:W-:Y:S01]  /*1ae0*/  UIADD3 UR34, UR6, 0x400, URZ ;  /* 0x0000040006227890 */ /* 0x000fe2000fffe03f */
[C---:B------:R-:W-:Y:S01]  /*1af0*/  ISETP.GT.AND P3, PT, R5.reuse, 0x1, PT ;  /* 0x000000010500780c */ /* 0x040fe20003f64270 */
[----:B------:R-:W-:Y:S01]  /*1b00*/  UMOV UR35, 0x80000020 ;  /* 0x8000002000237882 */ /* 0x000fe20000000000 */
[----:B------:R-:W-:Y:S01]  /*1b10*/  UIADD3 UR38, UR6, 0x2c2, URZ ;  /* 0x000002c206267890 */ /* 0x000fe2000fffe03f */
[----:B------:R-:W-:Y:S01]  /*1b20*/  ISETP.GT.AND P4, PT, R5, 0x8, PT ;  /* 0x000000080500780c */ /* 0x000fe20003f84270 */
[----:B------:R-:W-:Y:S01]  /*1b30*/  UMOV UR39, 0x80000020 ;  /* 0x8000002000277882 */ /* 0x000fe20000000000 */
[----:B------:R-:W-:Y:S01]  /*1b40*/  UIADD3 UR50, UR6, 0x500, URZ ;  /* 0x0000050006327890 */ /* 0x000fe2000fffe03f */
[----:B------:R-:W-:Y:S01]  /*1b50*/  IADD3 R111, R14, 0x8, R111 ;  /* 0x000000080e6f7810 */ /* 0x000fe20007ffe06f */
[----:B------:R-:W-:Y:S01]  /*1b60*/  UMOV UR51, 0x80000020 ;  /* 0x8000002000337882 */ /* 0x000fe20000000000 */
[----:B------:R-:W-:-:S05]  /*1b70*/  IADD3 R65, -R4, UR42, R65 ;  /* 0x0000002a04417c10 */ /* 0x000fca000fffe141 */
[----:B------:R-:W-:Y:S01]  /*1b80*/  IMAD.HI R65, R65, 0x38e38e39, RZ ;  /* 0x38e38e3941417827 */ /* 0x000fe200078e02ff */
        /* <DEDUP_REMOVED lines=17> */
[----:B------:R-:W-:Y:S02]  /*1ca0*/  UIADD3 UR12, UR6, 0x2, URZ ;  /* 0x00000002060c7890 */ /* 0x000fe4000fffe03f */
[----:B------:R-:W-:Y:S01]  /*1cb0*/  UIADD3 UR14, UR6, 0xc2, URZ ;  /* 0x000000c2060e7890 */ /* 0x000fe2000fffe03f */
[----:B------:R-:W-:Y:S01]  /*1cc0*/  UMOV UR15, 0x80000020 ;  /* 0x80000020000f7882 */ /* 0x000fe20000000000 */
[----:B------:R-:W-:Y:S02]  /*1cd0*/  WARPGROUP.DEPBAR.LE gsb0, 0x0 ;  /* 0x00008000000079c5 */ /* 0x000fe40000010000 */
        /* <DEDUP_REMOVED lines=22> */
[----:B------:R-:W-:Y:S01]  /*1e40*/  UMOV UR8, UR7 ;  /* 0x0000000700087c82 */ /* 0x000fe20008000000 */
[----:B------:R-:W-:Y:S01]  /*1e50*/  UMOV UR9, 0x80000020 ;  /* 0x8000002000097882 */ /* 0x000fe20000000000 */
[----:B------:R-:W-:Y:S01]  /*1e60*/  UMOV UR10, UR12 ;  /* 0x0000000c000a7c82 */ /* 0x000fe20008000000 */
[----:B------:R-:W-:Y:S01]  /*1e70*/  UMOV UR11, 0x80000020 ;  /* 0x80000020000b7882 */ /* 0x000fe20000000000 */
[----:B------:R-:W-:Y:S01]  /*1e80*/  UMOV UR12, UR8 ;  /* 0x00000008000c7c82 */ /* 0x000fe20008000000 */
        /* <DEDUP_REMOVED lines=9> */
[----:B------:R-:W-:Y:S01]  /*1f20*/  UIADD3 UR7, UR4, 0x300, URZ ;  /* 0x0000030004077890 */ /* 0x000fe2000fffe03f */
[----:B------:R-:W-:-:S02]  /*1f30*/  WARPGROUP.DEPBAR.LE gsb0, 0x0 ;  /* 0x00008000000079c5 */ /* 0x000fc40000010000 */
        /* <DEDUP_REMOVED lines=19> */
[----:B------:R-:W-:Y:S01]  /*2070*/  UMOV UR13, 0x80000020 ;  /* 0x80000020000d7882 */ /* 0x000fe20000000000 */
[----:B------:R-:W-:Y:S01]  /*2080*/  UMOV UR15, 0x80000020 ;  /* 0x80000020000f7882 */ /* 0x000fe20000000000 */
[----:B------:R-:W-:Y:S01]  /*2090*/  UMOV UR32, UR12 ;  /* 0x0000000c00207c82 */ /* 0x000fe20008000000 */
[----:B------:R-:W-:Y:S01]  /*20a0*/  UMOV UR33, UR13 ;  /* 0x0000000d00217c82 */ /* 0x000fe20008000000 */
[----:B------:R-:W-:Y:S01]  /*20b0*/  UIADD3 UR7, UR4, 0x302, URZ ;  /* 0x0000030204077890 */ /* 0x000fe2000fffe03f */
        /* <DEDUP_REMOVED lines=189> */
[----:B------:R-:W-:Y:S01]  /*2c90*/  ISETP.GT.AND P2, PT, R5, 0x9, PT ;  /* 0x000000090500780c */ /* 0x000fe20003f44270 */
[----:B------:R-:W-:Y:S01]  /*2ca0*/  HGMMA.64x16x16.F32 R88, gdesc[UR24], R88, gsb0 ;  /* 0x00200000185879f0 */ /* 0x000fe20008000858 */
[----:B------:R-:W-:Y:S01]  /*2cb0*/  UIADD3 UR26, UR6, 0x502, URZ ;  /* 0x00000502061a7890 */ /* 0x000fe2000fffe03f */
[----:B------:R-:W-:Y:S01]  /*2cc0*/  FSEL R129, R100, -INF , P4 ;  /* 0xff80000064817808 */ /* 0x000fe20002000000 */
[----:B------:R-:W-:Y:S01]  /*2cd0*/  UMOV UR27, 0x80000020 ;  /* 0x80000020001b7882 */ /* 0x000fe20000000000 */
[----:B-12---:R-:W-:-:S02]  /*2ce0*/  FMNMX.FTZ R0, R125, R131, !PT ;  /* 0x000000837d007209 */ /* 0x006fc40007810000 */
[----:B------:R-:W-:Y:S02]  /*2cf0*/  ISETP.GT.AND P3, PT, R5, 0x10, PT ;  /* 0x000000100500780c */ /* 0x000fe40003f64270 */
[----:B------:R-:W-:Y:S02]  /*2d00*/  FSEL R101, R101, -INF , P2 ;  /* 0xff80000065657808 */ /* 0x000fe40001000000 */
[----:B------:R-:W-:Y:S02]  /*2d10*/  FMNMX.FTZ R0, R129, R0, !PT ;  /* 0x0000000081007209 */ /* 0x000fe40007810000 */
[----:B------:R-:W-:Y:S02]  /*2d20*/  ISETP.GT.AND P2, PT, R5, 0x11, PT ;  /* 0x000000110500780c */ /* 0x000fe40003f44270 */
[----:B------:R-:W-:Y:S02]  /*2d30*/  FMNMX.FTZ R0, R101, R0, !PT ;  /* 0x0000000065007209 */ /* 0x000fe40007810000 */
[----:B------:R-:W-:Y:S01]  /*2d40*/  ISETP.GT.AND P4, PT, R5, 0x20, PT ;  /* 0x000000200500780c */ /* 0x000fe20003f84270 */
[----:B------:R-:W-:-:S02]  /*2d50*/  WARPGROUP.DEPBAR.LE gsb0, 0x0 ;  /* 0x00008000000079c5 */ /* 0x000fc40000010000 */
[----:B------:R-:W-:Y:S01]  /*2d60*/  WARPGROUP.ARRIVE ;  /* 0x00000000000079c5 */ /* 0x000fe20000000000 */
[----:B------:R-:W-:Y:S02]  /*2d70*/  FSEL R97, R88, -INF , P3 ;  /* 0xff80000058617808 */ /* 0x000fe40001800000 */
[----:B------:R-:W-:Y:S02]  /*2d80*/  ISETP.GT.AND P3, PT, R5, 0x18, PT ;  /* 0x000000180500780c */ /* 0x000fe40003f64270 */
[----:B------:R-:W-:Y:S01]  /*2d90*/  FSEL R89, R89, -INF , P2 ;  /* 0xff80000059597808 */ /* 0x000fe20001000000 */
[----:B------:R-:W-:Y:S01]  /*2da0*/  HGMMA.64x16x16.F32 R80, gdesc[UR24], R80, gsb0 ;  /* 0x00200000185079f0 */ /* 0x000fe20008000850 */
[----:B------:R-:W-:Y:S01]  /*2db0*/  UIADD3 UR26, UR6, 0x542, URZ ;  /* 0x00000542061a7890 */ /* 0x000fe2000fffe03f */
[----:B------:R-:W-:Y:S01]  /*2dc0*/  FMNMX.FTZ R0, R97, R0, !PT ;  /* 0x0000000061007209 */ /* 0x000fe20007810000 */
[----:B------:R-:W-:Y:S01]  /*2dd0*/  UMOV UR27, 0x80000020 ;  /* 0x80000020001b7882 */ /* 0x000fe20000000000 */
[----:B------:R-:W-:-:S02]  /*2de0*/  ISETP.GT.AND P2, PT, R5, 0x19, PT ;  /* 0x000000190500780c */ /* 0x000fc40003f44270 */
[----:B------:R-:W-:Y:S02]  /*2df0*/  FSEL R109, R92, -INF , P3 ;  /* 0xff8000005c6d7808 */ /* 0x000fe40001800000 */
[----:B------:R-:W-:Y:S02]  /*2e00*/  FMNMX.FTZ R0, R89, R0, !PT ;  /* 0x0000000059007209 */ /* 0x000fe40007810000 */
[----:B------:R-:W-:Y:S02]  /*2e10*/  FSEL R117, R93, -INF , P2 ;  /* 0xff8000005d757808 */ /* 0x000fe40001000000 */
[----:B------:R-:W-:Y:S02]  /*2e20*/  FMNMX.FTZ R0, R109, R0, !PT ;  /* 0x000000006d007209 */ /* 0x000fe40007810000 */
[----:B------:R-:W-:Y:S02]  /*2e30*/  ISETP.GT.AND P2, PT, R5, 0x21, PT ;  /* 0x000000210500780c */ /* 0x000fe40003f44270 */
[----:B------:R-:W-:-:S02]  /*2e40*/  FMNMX.FTZ R0, R117, R0, !PT ;  /* 0x0000000075007209 */ /* 0x000fc40007810000 */
        /* <DEDUP_REMOVED lines=8> */
[----:B------:R-:W-:Y:S01]  /*2ed0*/  ISETP.GT.AND P2, PT, R5, 0x29, PT ;  /* 0x000000290500780c */ /* 0x000fe20003f44270 */
[----:B------:R-:W-:Y:S01]  /*2ee0*/  UMOV UR27, 0x80000020 ;  /* 0x80000020001b7882 */ /* 0x000fe20000000000 */
[----:B------:R-:W-:-:S02]  /*2ef0*/  FSEL R121, R84, -INF , P3 ;  /* 0xff80000054797808 */ /* 0x000fc40001800000 */
[----:B------:R-:W-:Y:S02]  /*2f00*/  FMNMX.FTZ R0, R127, R0, !PT ;  /* 0x000000007f007209 */ /* 0x000fe40007810000 */
[----:B------:R-:W-:Y:S02]  /*2f10*/  ISETP.GT.AND P4, PT, R5, 0x30, PT ;  /* 0x000000300500780c */ /* 0x000fe40003f84270 */
        /* <DEDUP_REMOVED lines=21> */
[----:B------:R-:W-:Y:S02]  /*3070*/  ISETP.GT.AND P3, PT, R5, 0x48, PT ;  /* 0x000000480500780c */ /* 0x000fe40003f64270 */
[----:B------:R-:W-:-:S04]  /*3080*/  SHF.R.U32.HI R72, RZ, 0x1f, R65 ;  /* 0x0000001fff487819 */ /* 0x000fc80000011641 */
[----:B------:R-:W-:Y:S01]  /*3090*/  LEA.HI.SX32 R72, R65, R72, 0x1b ;  /* 0x0000004841487211 */ /* 0x000fe200078fdaff */
[----:B------:R-:W-:-:S05]  /*30a0*/  VIADD R65, R64, 0xfffffffe ;  /* 0xfffffffe40417836 */ /* 0x000fca0000000000 */
[----:B------:R-:W-:Y:S01]  /*30b0*/  R2UR UR45, R65 ;  /* 0x00000000412d72ca */ /* 0x000fe200000e0000 */
        /* <DEDUP_REMOVED lines=32> */
[----:B------:R-:W-:Y:S01]  /*32c0*/  FMNMX.FTZ R0, R53, R0, !PT ;  /* 0x0000000035007209 */ /* 0x000fe20007810000 */
        /* <DEDUP_REMOVED lines=9> */
[----:B------:R-:W-:Y:S01]  /*3360*/  ISETP.GT.AND P2, PT, R5, 0x69, PT ;  /* 0x000000690500780c */ /* 0x000fe20003f44270 */
[----:B------:R-:W-:Y:S01]  /*3370*/  ULDC UR6, c[0x0][0x988] ;  /* 0x0002620000067ab9 */ /* 0x000fe20000000800 */
[----:B------:R-:W-:-:S02]  /*3380*/  FSEL R21, R44, -INF , P3 ;  /* 0xff8000002c157808 */ /* 0x000fc40001800000 */
[----:B------:R-:W-:Y:S02]  /*3390*/  FMNMX.FTZ R0, R41, R0, !PT ;  /* 0x0000000029007209 */ /* 0x000fe40007810000 */
[----:B------:R-:W-:Y:S02]  /*33a0*/  ISETP.GT.AND P3, PT, R5, 0x70, PT ;  /* 0x000000700500780c */ /* 0x000fe40003f64270 */
[----:B------:R-:W-:Y:S02]  /*33b0*/  FSEL R45, R45, -INF , P2 ;  /* 0xff8000002d2d7808 */ /* 0x000fe40001000000 */
[----:B------:R-:W-:Y:S02]  /*33c0*/  FMNMX.FTZ R0, R21, R0, !PT ;  /* 0x0000000015007209 */ /* 0x000fe40007810000 */
[----:B------:R-:W-:Y:S02]  /*33d0*/  ISETP.GT.AND P2, PT, R5, 0x71, PT ;  /* 0x000000710500780c */ /* 0x000fe40003f44270 */
[----:B------:R-:W-:-:S02]  /*33e0*/  FMNMX.FTZ R0, R45, R0, !PT ;  /* 0x000000002d007209 */ /* 0x000fc40007810000 */
[----:B------:R-:W-:-:S04]  /*33f0*/  VIMNMX R40, R12, R111, PT ;  /* 0x0000006f0c287248 */ /* 0x000fc80003fe0100 */
[----:B------:R-:W-:Y:S01]  /*3400*/  ISETP.GT.AND P4, PT, R40, 0x8, PT ;  /* 0x000000082800780c */ /* 0x000fe20003f84270 */
[----:B------:R-:W-:Y:S02]  /*3410*/  WARPGROUP.DEPBAR.LE gsb0, 0x0 ;  /* 0x00008000000079c5 */ /* 0x000fe40000010000 */
[----:B------:R-:W-:Y:S01]  /*3420*/  WARPGROUP.ARRIVE ;  /* 0x00000000000079c5 */ /* 0x000fe20000000000 */
[----:B------:R-:W-:Y:S02]  /*3430*/  FSEL R67, R32, -INF , P3 ;  /* 0xff80000020437808 */ /* 0x000fe40001800000 */
[----:B------:R-:W-:Y:S02]  /*3440*/  ISETP.GT.AND P3, PT, R5, 0x78, PT ;  /* 0x000000780500780c */ /* 0x000fe40003f64270 */
[----:B------:R-:W-:Y:S01]  /*3450*/  FSEL R33, R33, -INF , P2 ;  /* 0xff80000021217808 */ /* 0x000fe20001000000 */
[----:B------:R-:W-:Y:S01]  /*3460*/  HGMMA.64x16x16.F32 R24, gdesc[UR24], R24, gsb0 ;  /* 0x00200000181879f0 */ /* 0x000fe20008000818 */
[----:B------:R-:W-:-:S02]  /*3470*/  FMNMX.FTZ R0, R67, R0, !PT ;  /* 0x0000000043007209 */ /* 0x000fc40007810000 */
[----:B------:R-:W-:Y:S02]  /*3480*/  ISETP.GT.AND P2, PT, R5, 0x79, PT ;  /* 0x000000790500780c */ /* 0x000fe40003f44270 */
[----:B------:R-:W-:Y:S02]  /*3490*/  FSEL R69, R36, -INF , P3 ;  /* 0xff80000024457808 */ /* 0x000fe40001800000 */
[----:B------:R-:W-:Y:S02]  /*34a0*/  FMNMX.FTZ R0, R33, R0, !PT ;  /* 0x0000000021007209 */ /* 0x000fe40007810000 */
[----:B------:R-:W-:Y:S02]  /*34b0*/  ISETP.GT.AND P3, PT, R5, 0x80, PT ;  /* 0x000000800500780c */ /* 0x000fe40003f64270 */
[----:B------:R-:W-:Y:S02]  /*34c0*/  FSEL R37, R37, -INF , P2 ;  /* 0xff80000025257808 */ /* 0x000fe40001000000 */
[----:B------:R-:W-:-:S02]  /*34d0*/  FMNMX.FTZ R0, R69, R0, !PT ;  /* 0x0000000045007209 */ /* 0x000fc40007810000 */
[----:B------:R-:W-:Y:S02]  /*34e0*/  ISETP.GT.AND P2, PT, R5, 0x81, PT ;  /* 0x000000810500780c */ /* 0x000fe40003f44270 */
[----:B------:R-:W-:Y:S01]  /*34f0*/  FMNMX.FTZ R0, R37, R0, !PT ;  /* 0x0000000025007209 */ /* 0x000fe20007810000 */
[----:B------:R-:W-:Y:S02]  /*3500*/  WARPGROUP.DEPBAR.LE gsb0, 0x0 ;  /* 0x00008000000079c5 */ /* 0x000fe40000010000 */
[----:B------:R-:W-:Y:S02]  /*3510*/  FSEL R73, R24, -INF , P3 ;  /* 0xff80000018497808 */ /* 0x000fe40001800000 */
[----:B------:R-:W-:Y:S02]  /*3520*/  ISETP.GT.AND P3, PT, R5, 0x88, PT ;  /* 0x000000880500780c */ /* 0x000fe40003f64270 */
[----:B------:R-:W-:Y:S02]  /*3530*/  FSEL R77, R25, -INF , P2 ;  /* 0xff800000194d7808 */ /* 0x000fe40001000000 */
[----:B------:R-:W-:-:S02]  /*3540*/  FMNMX.FTZ R0, R73, R0, !PT ;  /* 0x0000000049007209 */ /* 0x000fc40007810000 */
[----:B------:R-:W-:Y:S02]  /*3550*/  ISETP.GT.AND P2, PT, R5, 0x89, PT ;  /* 0x000000890500780c */ /* 0x000fe40003f44270 */
[----:B------:R-:W-:Y:S02]  /*3560*/  FSEL R25, R28, -INF , P3 ;  /* 0xff8000001c197808 */ /* 0x000fe40001800000 */
[----:B------:R-:W-:Y:S02]  /*3570*/  FMNMX.FTZ R0, R77, R0, !PT ;  /* 0x000000004d007209 */ /* 0x000fe40007810000 */
[----:B------:R-:W-:Y:S02]  /*3580*/  FSEL R29, R29, -INF , P2 ;  /* 0xff8000001d1d7808 */ /* 0x000fe40001000000 */
[----:B------:R-:W-:Y:S02]  /*3590*/  FMNMX.FTZ R0, R25, R0, !PT ;  /* 0x0000000019007209 */ /* 0x000fe40007810000 */
[----:B------:R-:W-:-:S02]  /*35a0*/  ISETP.GT.AND P3, PT, R40, 0x1, PT ;  /* 0x000000012800780c */ /* 0x000fc40003f64270 */
[----:B------:R-:W-:Y:S01]  /*35b0*/  FMNMX.FTZ R10, R29, R0, !PT ;  /* 0x000000001d0a7209 */ /* 0x000fe20007810000 */
[----:B------:R-:W-:Y:S01]  /*35c0*/  IMAD.U32 R0, RZ, RZ, UR6 ;  /* 0x00000006ff007e24 */ /* 0x000fe2000f8e00ff */
[----:B------:R-:W-:Y:S02]  /*35d0*/  FSEL R99, R99, -INF , P3 ;  /* 0xff80000063637808 */ /* 0x000fe40001800000 */
[----:B------:R-:W-:Y:S01]  /*35e0*/  ISETP.GT.AND P3, PT, R40, 0x11, PT ;  /* 0x000000112800780c */ /* 0x000fe20003f64270 */
[----:B------:R-:W1:Y:S02]  /*35f0*/  SHFL.BFLY PT, R5, R10, 0x2, 0x1f ;  /* 0x0c401f000a057f89 */ /* 0x000e6400000e0000 */
[----:B-1----:R-:W-:-:S05]  /*3600*/  FMNMX.FTZ R20, R10, R5, !PT ;  /* 0x000000050a147209 */ /* 0x002fca0007810000 */
[----:B------:R-:W1:Y:S02]  /*3610*/  SHFL.BFLY PT, R5, R20, 0x1, 0x1f ;  /* 0x0c201f0014057f89 */ /* 0x000e6400000e0000 */
[----:B-1----:R-:W-:-:S04]  /*3620*/  FMNMX.FTZ R5, R20, R5, !PT ;  /* 0x0000000514057209 */ /* 0x002fc80007810000 */
[C---:B------:R-:W-:Y:S01]  /*3630*/  FSETP.NEU.FTZ.AND P2, PT, R5.reuse, -INF , PT ;  /* 0xff8000000500780b */ /* 0x040fe20003f5d000 */
[----:B------:R-:W-:-:S05]  /*3640*/  FMUL.FTZ R6, R5, R0 ;  /* 0x0000000005067220 */ /* 0x000fca0000410000 */
[----:B------:R-:W-:Y:S02]  /*3650*/  FSEL R6, R6, RZ, P2 ;  /* 0x000000ff06067208 */ /* 0x000fe40001000000 */
[----:B------:R-:W-:-:S03]  /*3660*/  ISETP.GT.AND P2, PT, R40, RZ, PT ;  /* 0x000000ff2800720c */ /* 0x000fc60003f44270 */
[-CC-:B------:R-:W-:Y:S01]  /*3670*/  FFMA.FTZ R12, R97, R0.reuse, -R6.reuse ;  /* 0x00000000610c7223 */ /* 0x180fe20000010806 */
[----:B------:R-:W-:Y:S01]  /*3680*/  FSEL R93, R98, -INF , P2 ;  /* 0xff800000625d7808 */ /* 0x000fe20001000000 */
[-CC-:B------:R-:W-:Y:S01]  /*3690*/  FFMA.FTZ R85, R101, R0.reuse, -R6.reuse ;  /* 0x0000000065557223 */ /* 0x180fe20000010806 */
[----:B------:R-:W-:Y:S01]  /*36a0*/  ISETP.GT.AND P2, PT, R40, 0x9, PT ;  /* 0x000000092800780c */ /* 0x000fe20003f44270 */
[-CC-:B------:R-:W-:Y:S01]  /*36b0*/  FFMA.FTZ R24, R109, R0.reuse, -R6.reuse ;  /* 0x000000006d187223 */ /* 0x180fe20000010806 */
[----:B------:R-:W-:Y:S01]  /*36c0*/  FSEL R97, R102, -INF , P4 ;  /* 0xff80000066617808 */ /* 0x000fe20002000000 */
[-CC-:B------:R-:W-:Y:S01]  /*36d0*/  FFMA.FTZ R28, R123, R0.reuse, -R6.reuse ;  /* 0x000000007b1c7223 */ /* 0x180fe20000010806 */
[----:B------:R-:W-:Y:S01]  /*36e0*/  FMNMX.FTZ R14, R93, R99, !PT ;  /* 0x000000635d0e7209 */ /* 0x000fe20007810000 */
[-CC-:B------:R-:W-:Y:S01]  /*36f0*/  FFMA.FTZ R8, R125, R0.reuse, -R6.reuse ;  /* 0x000000007d087223 */ /* 0x180fe20000010806 */
[----:B------:R-:W-:Y:S01]  /*3700*/  FSEL R103, R103, -INF , P2 ;  /* 0xff80000067677808 */ /* 0x000fe20001000000 */
[-CC-:B------:R-:W-:Y:S01]  /*3710*/  FFMA.FTZ R32, R121, R0.reuse, -R6.reuse ;  /* 0x0000000079207223 */ /* 0x180fe20000010806 */
[----:B------:R-:W-:Y:S01]  /*3720*/  ISETP.GT.AND P2, PT, R40, 0x10, PT ;  /* 0x000000102800780c */ /* 0x000fe20003f44270 */
[--C-:B------:R-:W-:Y:S01]  /*3730*/  FFMA.FTZ R10, R129, R0, -R6.reuse ;  /* 0x00000000810a7223 */ /* 0x100fe20000010806 */
[----:B------:R-:W-:Y:S01]  /*3740*/  FMNMX.FTZ R14, R97, R14, !PT ;  /* 0x0000000e610e7209 */ /* 0x000fe20007810000 */
[-CC-:B------:R-:W-:Y:S01]  /*3750*/  FFMA.FTZ R36, R115, R0.reuse, -R6.reuse ;  /* 0x0000000073247223 */ /* 0x180fe20000010806 */
[----:B------:R-:W-:Y:S01]  /*3760*/  FSEL R101, R90, -INF , P2 ;  /* 0xff8000005a657808 */ /* 0x000fe20001000000 */
[--C-:B------:R-:W-:Y:S01]  /*3770*/  FFMA.FTZ R81, R131, R0, -R6.reuse ;  /* 0x0000000083517223 */ /* 0x100fe20000010806 */
[----:B------:R-:W-:Y:S01]  /*3780*/  FMNMX.FTZ R20, R103, R14, !PT ;  /* 0x0000000e67147209 */ /* 0x000fe20007810000 */
[-CC-:B------:R-:W-:Y:S01]  /*3790*/  FFMA.FTZ R44, R107, R0.reuse, -R6.reuse ;  /* 0x000000006b2c7223 */ /* 0x180fe20000010806 */
[C---:B------:R-:W-:Y:S01]  /*37a0*/  ISETP.GT.AND P2, PT, R40.reuse, 0x18, PT ;  /* 0x000000182800780c */ /* 0x040fe20003f44270 */
[----:B------:R1:W-:Y:S01]  /*37b0*/  MUFU.EX2 R14, R24 ;  /* 0x00000018000e7308 */ /* 0x0003e20000000800 */
[----:B------:R-:W-:Y:S01]  /*37c0*/  FSEL R109, R91, -INF , P3 ;  /* 0xff8000005b6d7808 */ /* 0x000fe20001800000 */
[--C-:B------:R-:W-:Y:S01]  /*37d0*/  FFMA.FTZ R91, R117, R0, -R6.reuse ;  /* 0x00000000755b7223 */ /* 0x100fe20000010806 */
[----:B------:R-:W-:Y:S01]  /*37e0*/  FMNMX.FTZ R20, R101, R20, !PT ;  /* 0x0000001465147209 */ /* 0x000fe20007810000 */
[-CC-:B------:R-:W-:Y:S01]  /*37f0*/  FFMA.FTZ R11, R11, R0.reuse, -R6.reuse ;  /* 0x000000000b0b7223 */ /* 0x180fe20000010806 */
[----:B------:R-:W-:Y:S01]  /*3800*/  ISETP.GT.AND P3, PT, R40, 0x19, PT ;  /* 0x000000192800780c */ /* 0x000fe20003f64270 */
[--C-:B------:R-:W-:Y:S01]  /*3810*/  FFMA.FTZ R48, R37, R0, -R6.reuse ;  /* 0x0000000025307223 */ /* 0x100fe20000010806 */
[----:B------:R-:W-:Y:S01]  /*3820*/  FSEL R111, R94, -INF , P2 ;  /* 0xff8000005e6f7808 */ /* 0x000fe20001000000 */
[----:B------:R-:W-:Y:S01]  /*3830*/  MUFU.EX2 R8, R8 ;  /* 0x0000000800087308 */ /* 0x000fe20000000800 */
[----:B------:R-:W-:Y:S01]  /*3840*/  FMNMX.FTZ R20, R109, R20, !PT ;  /* 0x000000146d147209 */ /* 0x000fe20007810000 */
[-CC-:B------:R-:W-:Y:S01]  /*3850*/  FFMA.FTZ R89, R89, R0.reuse, -R6.reuse ;  /* 0x0000000059597223 */ /* 0x180fe20000010806 */
[----:B------:R-:W-:Y:S01]  /*3860*/  FSEL R95, R95, -INF , P3 ;  /* 0xff8000005f5f7808 */ /* 0x000fe20001800000 */
[-CC-:B------:R-:W-:Y:S01]  /*3870*/  FFMA.FTZ R7, R7, R0.reuse, -R6.reuse ;  /* 0x0000000007077223 */ /* 0x180fe20000010806 */
[C---:B------:R-:W-:Y:S01]  /*3880*/  ISETP.GT.AND P2, PT, R40.reuse, 0x20, PT ;  /* 0x000000202800780c */ /* 0x040fe20003f44270 */
[--C-:B------:R-:W-:Y:S01]  /*3890*/  FFMA.FTZ R41, R41, R0, -R6.reuse ;  /* 0x0000000029297223 */ /* 0x100fe20000010806 */
[----:B------:R-:W-:Y:S01]  /*38a0*/  FMNMX.FTZ R20, R111, R20, !PT ;  /* 0x000000146f147209 */ /* 0x000fe20007810000 */
[----:B------:R-:W2:Y:S01]  /*38b0*/  MUFU.EX2 R81, R81 ;  /* 0x0000005100517308 */ /* 0x000ea20000000800 */
[----:B------:R-:W-:Y:S01]  /*38c0*/  ISETP.GT.AND P3, PT, R40, 0x21, PT ;  /* 0x000000212800780c */ /* 0x000fe20003f64270 */
[-CC-:B------:R-:W-:Y:S01]  /*38d0*/  FFMA.FTZ R21, R21, R0.reuse, -R6.reuse ;  /* 0x0000000015157223 */ /* 0x180fe20000010806 */
[----:B------:R-:W-:Y:S01]  /*38e0*/  FSEL R117, R82, -INF , P2 ;  /* 0xff80000052757808 */ /* 0x000fe20001000000 */
[--C-:B------:R-:W-:Y:S01]  /*38f0*/  FFMA.FTZ R37, R73, R0, -R6.reuse ;  /* 0x0000000049257223 */ /* 0x100fe20000010806 */
[----:B-1----:R-:W-:Y:S01]  /*3900*/  FMNMX.FTZ R24, R95, R20, !PT ;  /* 0x000000145f187209 */ /* 0x002fe20007810000 */
[-CC-:B------:R-:W-:Y:S01]  /*3910*/  FFMA.FTZ R52, R29, R0.reuse, -R6.reuse ;  /* 0x000000001d347223 */ /* 0x180fe20000010806 */
[----:B------:R-:W-:Y:S01]  /*3920*/  ISETP.GT.AND P2, PT, R40, 0x28, PT ;  /* 0x000000282800780c */ /* 0x000fe20003f44270 */
[----:B------:R1:W-:Y:S01]  /*3930*/  MUFU.EX2 R20, R28 ;  /* 0x0000001c00147308 */ /* 0x0003e20000000800 */
[----:B------:R-:W-:Y:S01]  /*3940*/  FSEL R123, R83, -INF , P3 ;  /* 0xff800000537b7808 */ /* 0x000fe20001800000 */
[----:B------:R-:W-:Y:S01]  /*3950*/  FFMA.FTZ R83, R127, R0, -R6 ;  /* 0x000000007f537223 */ /* 0x000fe20000010806 */
[----:B------:R-:W-:-:S02]  /*3960*/  FMNMX.FTZ R24, R117, R24, !PT ;  /* 0x0000001875187209 */ /* 0x000fc40007810000 */
[----:B------:R-:W-:Y:S02]  /*3970*/  ISETP.GT.AND P3, PT, R40, 0x29, PT ;  /* 0x000000292800780c */ /* 0x000fe40003f64270 */
[----:B------:R-:W-:Y:S01]  /*3980*/  FSEL R125, R86, -INF , P2 ;  /* 0xff800000567d7808 */ /* 0x000fe20001000000 */
[----:B------:R-:W3:Y:S01]  /*3990*/  MUFU.EX2 R10, R10 ;  /* 0x0000000a000a7308 */ /* 0x000ee20000000800 */
[----:B------:R-:W-:Y:S01]  /*39a0*/  FMNMX.FTZ R24, R123, R24, !PT ;  /* 0x000000187b187209 */ /* 0x000fe20007810000 */
[----:B--2---:R-:W-:Y:S01]  /*39b0*/  FADD.FTZ R73, R8, R81 ;  /* 0x0000005108497221 */ /* 0x004fe20000010000 */
[----:B------:R-:W-:Y:S02]  /*39c0*/  FSEL R87, R87, -INF , P3 ;  /* 0xff80000057577808 */ /* 0x000fe40001800000 */
[C---:B------:R-:W-:Y:S02]  /*39d0*/  ISETP.GT.AND P2, PT, R40.reuse, 0x30, PT ;  /* 0x000000302800780c */ /* 0x040fe40003f44270 */
[----:B------:R-:W-:Y:S01]  /*39e0*/  FMNMX.FTZ R24, R125, R24, !PT ;  /* 0x000000187d187209 */ /* 0x000fe20007810000 */
[----:B------:R-:W2:Y:S01]  /*39f0*/  MUFU.EX2 R85, R85 ;  /* 0x0000005500557308 */ /* 0x000ea20000000800 */
[----:B------:R-:W-:-:S02]  /*3a00*/  ISETP.GT.AND P3, PT, R40, 0x31, PT ;  /* 0x000000312800780c */ /* 0x000fc40003f64270 */
[----:B------:R-:W-:Y:S02]  /*3a10*/  FSEL R127, R74, -INF , P2 ;  /* 0xff8000004a7f7808 */ /* 0x000fe40001000000 */
[----:B-1----:R-:W-:Y:S02]  /*3a20*/  FMNMX.FTZ R28, R87, R24, !PT ;  /* 0x00000018571c7209 */ /* 0x002fe40007810000 */
[----:B------:R-:W-:Y:S01]  /*3a30*/  ISETP.GT.AND P2, PT, R40, 0x38, PT ;  /* 0x000000382800780c */ /* 0x000fe20003f44270 */
[----:B------:R1:W-:Y:S01]  /*3a40*/  MUFU.EX2 R24, R32 ;  /* 0x0000002000187308 */ /* 0x0003e20000000800 */
[----:B------:R-:W-:Y:S01]  /*3a50*/  FSEL R121, R75, -INF , P3 ;  /* 0xff8000004b797808 */ /* 0x000fe20001800000 */
[----:B------:R-:W-:Y:S01]  /*3a60*/  FFMA.FTZ R75, R119, R0, -R6 ;  /* 0x00000000774b7223 */ /* 0x000fe20000010806 */
[----:B------:R-:W-:Y:S01]  /*3a70*/  FMNMX.FTZ R28, R127, R28, !PT ;  /* 0x0000001c7f1c7209 */ /* 0x000fe20007810000 */
[----:B---3--:R-:W-:Y:S01]  /*3a80*/  FADD.FTZ R74, R10, R73 ;  /* 0x000000490a4a7221 */ /* 0x008fe20000010000 */
[----:B------:R-:W-:-:S02]  /*3a90*/  ISETP.GT.AND P3, PT, R40, 0x39, PT ;  /* 0x000000392800780c */ /* 0x000fc40003f64270 */
[----:B------:R-:W-:Y:S01]  /*3aa0*/  FSEL R129, R78, -INF , P2 ;  /* 0xff8000004e817808 */ /* 0x000fe20001000000 */
[----:B------:R-:W3:Y:S01]  /*3ab0*/  MUFU.EX2 R12, R12 ;  /* 0x0000000c000c7308 */ /* 0x000ee20000000800 */
[----:B------:R-:W-:Y:S02]  /*3ac0*/  FMNMX.FTZ R28, R121, R28, !PT ;  /* 0x0000001c791c7209 */ /* 0x000fe40007810000 */
[----:B------:R-:W-:Y:S02]  /*3ad0*/  FSEL R79, R79, -INF , P3 ;  /* 0xff8000004f4f7808 */ /* 0x000fe40001800000 */
[C---:B------:R-:W-:Y:S02]  /*3ae0*/  ISETP.GT.AND P2, PT, R40.reuse, 0x40, PT ;  /* 0x000000402800780c */ /* 0x040fe40003f44270 */
[----:B------:R-:W-:Y:S01]  /*3af0*/  FMNMX.FTZ R28, R129, R28, !PT ;  /* 0x0000001c811c7209 */ /* 0x000fe20007810000 */
[----:B------:R-:W4:Y:S01]  /*3b00*/  MUFU.EX2 R89, R89 ;  /* 0x0000005900597308 */ /* 0x000f220000000800 */
[----:B------:R-:W-:-:S02]  /*3b10*/  ISETP.GT.AND P3, PT, R40, 0x41, PT ;  /* 0x000000412800780c */ /* 0x000fc40003f64270 */
[----:B------:R-:W-:Y:S02]  /*3b20*/  FSEL R119, R58, -INF , P2 ;  /* 0xff8000003a777808 */ /* 0x000fe40001000000 */
[----:B-1----:R-:W-:Y:S02]  /*3b30*/  FMNMX.FTZ R32, R79, R28, !PT ;  /* 0x0000001c4f207209 */ /* 0x002fe40007810000 */
[C---:B------:R-:W-:Y:S01]  /*3b40*/  ISETP.GT.AND P2, PT, R40.reuse, 0x48, PT ;  /* 0x000000482800780c */ /* 0x040fe20003f44270 */
[----:B------:R1:W-:Y:S01]  /*3b50*/  MUFU.EX2 R28, R36 ;  /* 0x00000024001c7308 */ /* 0x0003e20000000800 */
[----:B------:R-:W-:Y:S01]  /*3b60*/  FSEL R115, R59, -INF , P3 ;  /* 0xff8000003b737808 */ /* 0x000fe20001800000 */
[----:B------:R-:W-:Y:S01]  /*3b70*/  FFMA.FTZ R59, R113, R0, -R6 ;  /* 0x00000000713b7223 */ /* 0x000fe20000010806 */
[----:B------:R-:W-:Y:S02]  /*3b80*/  FMNMX.FTZ R32, R119, R32, !PT ;  /* 0x0000002077207209 */ /* 0x000fe40007810000 */
[----:B------:R-:W-:-:S02]  /*3b90*/  ISETP.GT.AND P3, PT, R40, 0x49, PT ;  /* 0x000000492800780c */ /* 0x000fc40003f64270 */
[----:B------:R-:W-:Y:S01]  /*3ba0*/  FSEL R131, R62, -INF , P2 ;  /* 0xff8000003e837808 */ /* 0x000fe20001000000 */
[----:B------:R-:W5:Y:S01]  /*3bb0*/  MUFU.EX2 R91, R91 ;  /* 0x0000005b005b7308 */ /* 0x000f620000000800 */
[----:B------:R-:W-:Y:S02]  /*3bc0*/  FMNMX.FTZ R32, R115, R32, !PT ;  /* 0x0000002073207209 */ /* 0x000fe40007810000 */
[----:B------:R-:W-:Y:S02]  /*3bd0*/  FSEL R133, R63, -INF , P3 ;  /* 0xff8000003f857808 */ /* 0x000fe40001800000 */
[C---:B------:R-:W-:Y:S02]  /*3be0*/  ISETP.GT.AND P2, PT, R40.reuse, 0x50, PT ;  /* 0x000000502800780c */ /* 0x040fe40003f44270 */
[----:B------:R-:W-:Y:S01]  /*3bf0*/  FMNMX.FTZ R32, R131, R32, !PT ;  /* 0x0000002083207209 */ /* 0x000fe20007810000 */
[----:B------:R-:W-:Y:S01]  /*3c00*/  MUFU.EX2 R83, R83 ;  /* 0x0000005300537308 */ /* 0x000fe20000000800 */
[----:B------:R-:W-:-:S02]  /*3c10*/  ISETP.GT.AND P3, PT, R40, 0x51, PT ;  /* 0x000000512800780c */ /* 0x000fc40003f64270 */
[----:B------:R-:W-:Y:S01]  /*3c20*/  FSEL R113, R50, -INF , P2 ;  /* 0xff80000032717808 */ /* 0x000fe20001000000 */
[----:B------:R-:W-:Y:S01]  /*3c30*/  FFMA.FTZ R50, R77, R0, -R6 ;  /* 0x000000004d327223 */ /* 0x000fe20000010806 */
[----:B-1----:R-:W-:Y:S01]  /*3c40*/  FMNMX.FTZ R36, R133, R32, !PT ;  /* 0x0000002085247209 */ /* 0x002fe20007810000 */
[----:B--2---:R-:W-:Y:S01]  /*3c50*/  FADD.FTZ R77, R85, R74 ;  /* 0x0000004a554d7221 */ /* 0x004fe20000010000 */
        /* <DEDUP_REMOVED lines=8> */
[----:B----4-:R-:W-:Y:S01]  /*3ce0*/  FADD.FTZ R77, R89, R74 ;  /* 0x0000004a594d7221 */ /* 0x010fe20000010000 */
[----:B------:R-:W-:Y:S01]  /*3cf0*/  FMNMX.FTZ R36, R107, R36, !PT ;  /* 0x000000246b247209 */ /* 0x000fe20007810000 */
[-CC-:B-1----:R-:W-:Y:S01]  /*3d00*/  FFMA.FTZ R44, R45, R0.reuse, -R6.reuse ;  /* 0x000000002d2c7223 */ /* 0x182fe20000010806 */
[----:B------:R-:W-:Y:S01]  /*3d10*/  ISETP.GT.AND P2, PT, R40, 0x60, PT ;  /* 0x000000602800780c */ /* 0x000fe20003f44270 */
[----:B------:R-:W-:Y:S01]  /*3d20*/  FFMA.FTZ R45, R67, R0, -R6 ;  /* 0x00000000432d7223 */ /* 0x000fe20000010806 */
[----:B------:R-:W-:Y:S01]  /*3d30*/  FSEL R55, R55, -INF , P3 ;  /* 0xff80000037377808 */ /* 0x000fe20001800000 */
[----:B------:R-:W-:Y:S01]  /*3d40*/  FADD.FTZ R76, R14, R77 ;  /* 0x0000004d0e4c7221 */ /* 0x000fe20000010000 */
[----:B------:R-:W-:Y:S01]  /*3d50*/  FMNMX.FTZ R36, R63, R36, !PT ;  /* 0x000000243f247209 */ /* 0x000fe20007810000 */
[----:B------:R-:W-:Y:S01]  /*3d60*/  MUFU.EX2 R75, R75 ;  /* 0x0000004b004b7308 */ /* 0x000fe20000000800 */
[----:B------:R-:W-:-:S02]  /*3d70*/  FSEL R105, R42, -INF , P2 ;  /* 0xff8000002a697808 */ /* 0x000fc40001000000 */
[C---:B------:R-:W-:Y:S02]  /*3d80*/  ISETP.GT.AND P3, PT, R40.reuse, 0x61, PT ;  /* 0x000000612800780c */ /* 0x040fe40003f64270 */
[----:B------:R-:W-:Y:S02]  /*3d90*/  FMNMX.FTZ R42, R55, R36, !PT ;  /* 0x00000024372a7209 */ /* 0x000fe40007810000 */
[C---:B------:R-:W-:Y:S01]  /*3da0*/  ISETP.GT.AND P2, PT, R40.reuse, 0x68, PT ;  /* 0x000000682800780c */ /* 0x040fe20003f44270 */
[----:B------:R-:W-:Y:S01]  /*3db0*/  MUFU.EX2 R36, R11 ;  /* 0x0000000b00247308 */ /* 0x000fe20000000800 */
[----:B------:R-:W-:Y:S01]  /*3dc0*/  FSEL R135, R43, -INF , P3 ;  /* 0xff8000002b877808 */ /* 0x000fe20001800000 */
[----:B------:R-:W-:Y:S01]  /*3dd0*/  FFMA.FTZ R43, R57, R0, -R6 ;  /* 0x00000000392b7223 */ /* 0x000fe20000010806 */
[----:B------:R-:W-:Y:S02]  /*3de0*/  FMNMX.FTZ R42, R105, R42, !PT ;  /* 0x0000002a692a7209 */ /* 0x000fe40007810000 */
[----:B------:R-:W-:-:S02]  /*3df0*/  ISETP.GT.AND P3, PT, R40, 0x69, PT ;  /* 0x000000692800780c */ /* 0x000fc40003f64270 */
[----:B------:R-:W-:Y:S01]  /*3e00*/  FSEL R139, R46, -INF , P2 ;  /* 0xff8000002e8b7808 */ /* 0x000fe20001000000 */
[--C-:B------:R-:W-:Y:S01]  /*3e10*/  FFMA.FTZ R46, R33, R0, -R6.reuse ;  /* 0x00000000212e7223 */ /* 0x100fe20000010806 */
[----:B------:R-:W-:Y:S01]  /*3e20*/  FMNMX.FTZ R42, R135, R42, !PT ;  /* 0x0000002a872a7209 */ /* 0x000fe20007810000 */
[----:B------:R-:W-:Y:S01]  /*3e30*/  FFMA.FTZ R33, R69, R0, -R6 ;  /* 0x0000000045217223 */ /* 0x000fe20000010806 */
[----:B------:R-:W-:Y:S01]  /*3e40*/  FSEL R47, R47, -INF , P3 ;  /* 0xff8000002f2f7808 */ /* 0x000fe20001800000 */
[----:B------:R-:W-:Y:S01]  /*3e50*/  MUFU.EX2 R59, R59 ;  /* 0x0000003b003b7308 */ /* 0x000fe20000000800 */
[C---:B------:R-:W-:Y:S02]  /*3e60*/  ISETP.GT.AND P2, PT, R40.reuse, 0x70, PT ;  /* 0x000000702800780c */ /* 0x040fe40003f44270 */
[----:B------:R-:W-:Y:S02]  /*3e70*/  FMNMX.FTZ R42, R139, R42, !PT ;  /* 0x0000002a8b2a7209 */ /* 0x000fe40007810000 */
[----:B------:R-:W-:-:S02]  /*3e80*/  ISETP.GT.AND P3, PT, R40, 0x71, PT ;  /* 0x000000712800780c */ /* 0x000fc40003f64270 */
[----:B------:R-:W-:Y:S01]  /*3e90*/  FSEL R57, R34, -INF , P2 ;  /* 0xff80000022397808 */ /* 0x000fe20001000000 */
[--C-:B------:R-:W-:Y:S01]  /*3ea0*/  FFMA.FTZ R34, R9, R0, -R6.reuse ;  /* 0x0000000009227223 */ /* 0x100fe20000010806 */
[----:B------:R-:W-:Y:S01]  /*3eb0*/  FMNMX.FTZ R42, R47, R42, !PT ;  /* 0x0000002a2f2a7209 */ /* 0x000fe20007810000 */
[----:B------:R-:W-:Y:S01]  /*3ec0*/  MUFU.EX2 R51, R51 ;  /* 0x0000003300337308 */ /* 0x000fe20000000800 */
[C---:B------:R-:W-:Y:S02]  /*3ed0*/  ISETP.GT.AND P2, PT, R40.reuse, 0x78, PT ;  /* 0x000000782800780c */ /* 0x040fe40003f44270 */
[----:B------:R-:W-:Y:S01]  /*3ee0*/  FSEL R141, R35, -INF , P3 ;  /* 0xff800000238d7808 */ /* 0x000fe20001800000 */
[--C-:B------:R-:W-:Y:S01]  /*3ef0*/  FFMA.FTZ R35, R61, R0, -R6.reuse ;  /* 0x000000003d237223 */ /* 0x100fe20000010806 */
[----:B------:R-:W-:Y:S02]  /*3f00*/  FMNMX.FTZ R42, R57, R42, !PT ;  /* 0x0000002a392a7209 */ /* 0x000fe40007810000 */
[----:B------:R-:W-:Y:S01]  /*3f10*/  ISETP.GT.AND P3, PT, R40, 0x79, PT ;  /* 0x000000792800780c */ /* 0x000fe20003f64270 */
[----:B------:R-:W-:Y:S01]  /*3f20*/  MUFU.EX2 R43, R43 ;  /* 0x0000002b002b7308 */ /* 0x000fe20000000800 */
[----:B------:R-:W-:Y:S01]  /*3f30*/  FSEL R143, R38, -INF , P2 ;  /* 0xff800000268f7808 */ /* 0x000fe20001000000 */
[--C-:B------:R-:W-:Y:S01]  /*3f40*/  FFMA.FTZ R38, R49, R0, -R6.reuse ;  /* 0x0000000031267223 */ /* 0x100fe20000010806 */
[----:B------:R-:W-:Y:S01]  /*3f50*/  FMNMX.FTZ R42, R141, R42, !PT ;  /* 0x0000002a8d2a7209 */ /* 0x000fe20007810000 */
[-CC-:B------:R-:W-:Y:S01]  /*3f60*/  FFMA.FTZ R49, R25, R0.reuse, -R6.reuse ;  /* 0x0000000019317223 */ /* 0x180fe20000010806 */
[----:B------:R-:W-:Y:S01]  /*3f70*/  FSEL R61, R39, -INF , P3 ;  /* 0xff800000273d7808 */ /* 0x000fe20001800000 */
[----:B------:R-:W-:Y:S01]  /*3f80*/  FFMA.FTZ R39, R13, R0, -R6 ;  /* 0x000000000d277223 */ /* 0x000fe20000010806 */
[----:B------:R-:W-:Y:S01]  /*3f90*/  ISETP.GT.AND P2, PT, R40, 0x80, PT ;  /* 0x000000802800780c */ /* 0x000fe20003f44270 */
[----:B------:R-:W-:Y:S01]  /*3fa0*/  MUFU.EX2 R34, R34 ;  /* 0x0000002200227308 */ /* 0x000fe20000000800 */
[----:B------:R-:W-:-:S02]  /*3fb0*/  FMNMX.FTZ R42, R143, R42, !PT ;  /* 0x0000002a8f2a7209 */ /* 0x000fc40007810000 */
[----:B------:R-:W-:Y:S02]  /*3fc0*/  ISETP.GT.AND P3, PT, R40, 0x81, PT ;  /* 0x000000812800780c */ /* 0x000fe40003f64270 */
[----:B------:R-:W-:Y:S02]  /*3fd0*/  FSEL R149, R26, -INF , P2 ;  /* 0xff8000001a957808 */ /* 0x000fe40001000000 */
[----:B------:R-:W-:Y:S01]  /*3fe0*/  FMNMX.FTZ R42, R61, R42, !PT ;  /* 0x0000002a3d2a7209 */ /* 0x000fe20007810000 */
[----:B------:R-:W-:Y:S01]  /*3ff0*/  MUFU.EX2 R35, R35 ;  /* 0x0000002300237308 */ /* 0x000fe20000000800 */
[----:B------:R-:W-:Y:S02]  /*4000*/  ISETP.GT.AND P2, PT, R40, 0x88, PT ;  /* 0x000000882800780c */ /* 0x000fe40003f44270 */
[----:B------:R-:W-:Y:S02]  /*4010*/  FSEL R27, R27, -INF , P3 ;  /* 0xff8000001b1b7808 */ /* 0x000fe40001800000 */
[----:B------:R-:W-:-:S02]  /*4020*/  FMNMX.FTZ R42, R149, R42, !PT ;  /* 0x0000002a952a7209 */ /* 0x000fc40007810000 */
[----:B------:R-:W-:Y:S01]  /*4030*/  ISETP.GT.AND P3, PT, R40, 0x89, PT ;  /* 0x000000892800780c */ /* 0x000fe20003f64270 */
[--C-:B------:R-:W-:Y:S01]  /*4040*/  FFMA.FTZ R40, R15, R0, -R6.reuse ;  /* 0x000000000f287223 */ /* 0x100fe20000010806 */
[----:B------:R-:W-:Y:S01]  /*4050*/  FSEL R153, R30, -INF , P2 ;  /* 0xff8000001e997808 */ /* 0x000fe20001000000 */
[----:B------:R-:W-:Y:S01]  /*4060*/  MUFU.EX2 R7, R7 ;  /* 0x0000000700077308 */ /* 0x000fe20000000800 */
[----:B------:R-:W-:Y:S02]  /*4070*/  FMNMX.FTZ R42, R27, R42, !PT ;  /* 0x0000002a1b2a7209 */ /* 0x000fe40007810000 */
[----:B------:R-:W-:Y:S02]  /*4080*/  FSEL R31, R31, -INF , P3 ;  /* 0xff8000001f1f7808 */ /* 0x000fe40001800000 */
[----:B------:R-:W-:Y:S02]  /*4090*/  FMNMX.FTZ R42, R153, R42, !PT ;  /* 0x0000002a992a7209 */ /* 0x000fe40007810000 */
[----:B------:R-:W-:Y:S01]  /*40a0*/  F2FP.F16.F32.PACK_AB R8, R81, R8 ;  /* 0x000000085108723e */ /* 0x000fe200000000ff */
[----:B------:R-:W-:Y:S01]  /*40b0*/  MUFU.EX2 R38, R38 ;  /* 0x0000002600267308 */ /* 0x000fe20000000800 */
[----:B------:R-:W-:Y:S01]  /*40c0*/  FMNMX.FTZ R9, R31, R42, !PT ;  /* 0x0000002a1f097209 */ /* 0x000fe20007810000 */
[----:B------:R-:W-:Y:S01]  /*40d0*/  FFMA.FTZ R42, R53, R0, -R6 ;  /* 0x00000000352a7223 */ /* 0x000fe20000010806 */
[----:B------:R-:W-:Y:S01]  /*40e0*/  @!P1 VIADD R6, R3, 0x31c40 ;  /* 0x00031c4003069836 */ /* 0x000fe20000000000 */
[----:B------:R-:W-:-:S02]  /*40f0*/  F2FP.F16.F32.PACK_AB R10, R85, R10 ;  /* 0x0000000a550a723e */ /* 0x000fc400000000ff */
[----:B------:R-:W1:Y:S01]  /*4100*/  SHFL.BFLY PT, R26, R9, 0x2, 0x1f ;  /* 0x0c401f00091a7f89 */ /* 0x000e6200000e0000 */
[----:B------:R-:W-:Y:S01]  /*4110*/  F2FP.F16.F32.PACK_AB R12, R89, R12 ;  /* 0x0000000c590c723e */ /* 0x000fe200000000ff */
[----:B------:R-:W-:Y:S01]  /*4120*/  MUFU.EX2 R39, R39 ;  /* 0x0000002700277308 */ /* 0x000fe20000000800 */
[----:B------:R-:W-:Y:S02]  /*4130*/  @!P1 PRMT R6, RZ, 0x654, R6 ;  /* 0x00000654ff069816 */ /* 0x000fe40000000006 */
[----:B-----5:R-:W-:Y:S02]  /*4140*/  F2FP.F16.F32.PACK_AB R14, R91, R14 ;  /* 0x0000000e5b0e723e */ /* 0x020fe400000000ff */
[----:B------:R2:W-:Y:S03]  /*4150*/  @!P1 SYNCS.ARRIVE.TRANS64.RED.A1T0 RZ, [R6+URZ], RZ ;  /* 0x000000ff06ff99a7 */ /* 0x0005e6000810043f */
[----:B------:R-:W-:Y:S01]  /*4160*/  MUFU.EX2 R42, R42 ;  /* 0x0000002a002a7308 */ /* 0x000fe20000000800 */
[----:B--2---:R-:W-:-:S07]  /*4170*/  VIMNMX R6, RZ, R72, !PT ;  /* 0x00000048ff067248 */ /* 0x004fce0007fe0100 */
        /* <DEDUP_REMOVED lines=9> */
[----:B------:R-:W-:Y:S02]  /*4210*/  FMUL.FTZ R26, R137, R0 ;  /* 0x00000000891a7220 */ /* 0x000fe40000410000 */
[----:B------:R-:W-:Y:S03]  /*4220*/  MUFU.EX2 R46, R46 ;  /* 0x0000002e002e7308 */ /* 0x000fe60000000800 */
[----:B------:R-:W-:Y:S02]  /*4230*/  FSEL R26, R26, RZ, P2 ;  /* 0x000000ff1a1a7208 */ /* 0x000fe40001000000 */
[----:B------:R-:W-:-:S03]  /*4240*/  ISETP.GE.AND P2, PT, R65, R6, PT ;  /* 0x000000064100720c */ /* 0x000fc60003f46270 */
        /* <DEDUP_REMOVED lines=32> */
[----:B------:R-:W3:Y:S01]  /*4450*/  MUFU.EX2 R70, R103 ;  /* 0x0000006700467308 */ /* 0x000ee20000000800 */
[----:B-1----:R-:W-:Y:S01]  /*4460*/  FADD.FTZ R72, R9, R68 ;  /* 0x0000004409487221 */ /* 0x002fe20000010000 */
[----:B------:R-:W-:Y:S01]  /*4470*/  F2FP.F16.F32.PACK_AB R9, R68, R9 ;  /* 0x000000094409723e */ /* 0x000fe200000000ff */
[-CC-:B------:R-:W-:Y:S01]  /*4480*/  FFMA.FTZ R68, R55, R0.reuse, -R26.reuse ;  /* 0x0000000037447223 */ /* 0x180fe2000001081a */
[-CC-:B------:R-:W-:Y:S01]  /*4490*/  FFMA.FTZ R149, R149, R0.reuse, -R26.reuse ;  /* 0x0000000095957223 */ /* 0x180fe2000001081a */
[----:B------:R-:W-:-:S03]  /*44a0*/  FFMA.FTZ R153, R153, R0, -R26 ;  /* 0x0000000099997223 */ /* 0x000fc6000001081a */
[----:B------:R-:W1:Y:S01]  /*44b0*/  MUFU.EX2 R13, R13 ;  /* 0x0000000d000d7308 */ /* 0x000e620000000800 */
[----:B--2---:R-:W-:-:S07]  /*44c0*/  FADD.FTZ R73, R11, R72 ;  /* 0x000000480b497221 */ /* 0x004fce0000010000 */
[----:B------:R-:W2:Y:S01]  /*44d0*/  MUFU.EX2 R30, R30 ;  /* 0x0000001e001e7308 */ /* 0x000ea20000000800 */
[C---:B---3--:R-:W-:Y:S01]  /*44e0*/  FADD.FTZ R72, R70.reuse, R73 ;  /* 0x0000004946487221 */ /* 0x048fe20000010000 */
[----:B------:R-:W-:Y:S01]  /*44f0*/  F2FP.F16.F32.PACK_AB R11, R70, R11 ;  /* 0x0000000b460b723e */ /* 0x000fe200000000ff */
[----:B------:R-:W-:-:S04]  /*4500*/  FFMA.FTZ R70, R135, R0, -R26 ;  /* 0x0000000087467223 */ /* 0x000fc8000001081a */
[----:B------:R3:W-:Y:S01]  /*4510*/  STSM.16.M88.4 [R22+0x24300], R8 ;  /* 0x0243000816007844 */ /* 0x0007e20000000200 */
[----:B------:R-:W4:Y:S01]  /*4520*/  MUFU.EX2 R15, R15 ;  /* 0x0000000f000f7308 */ /* 0x000f220000000800 */
[----:B-1----:R-:W-:Y:S01]  /*4530*/  FADD.FTZ R73, R13, R72 ;  /* 0x000000480d497221 */ /* 0x002fe20000010000 */
[----:B------:R-:W-:-:S06]  /*4540*/  FFMA.FTZ R72, R47, R0, -R26 ;  /* 0x000000002f487223 */ /* 0x000fcc000001081a */
[----:B------:R-:W1:Y:S01]  /*4550*/  MUFU.EX2 R54, R54 ;  /* 0x0000003600367308 */ /* 0x000e620000000800 */
[C---:B--2---:R-:W-:Y:S01]  /*4560*/  FADD.FTZ R74, R30.reuse, R73 ;  /* 0x000000491e4a7221 */ /* 0x044fe20000010000 */
[----:B------:R-:W-:Y:S01]  /*4570*/  FFMA.FTZ R73, R57, R0, -R26 ;  /* 0x0000000039497223 */ /* 0x000fe2000001081a */
[----:B------:R-:W-:Y:S01]  /*4580*/  FADD.FTZ R57, R91, R76 ;  /* 0x0000004c5b397221 */ /* 0x000fe20000010000 */
[----:B------:R-:W-:-:S03]  /*4590*/  F2FP.F16.F32.PACK_AB R13, R30, R13 ;  /* 0x0000000d1e0d723e */ /* 0x000fc600000000ff */
[----:B------:R-:W-:Y:S01]  /*45a0*/  FADD.FTZ R76, R20, R57 ;  /* 0x00000039144c7221 */ /* 0x000fe20000010000 */
[----:B------:R-:W2:Y:S01]  /*45b0*/  MUFU.EX2 R25, R25 ;  /* 0x0000001900197308 */ /* 0x000ea20000000800 */
[----:B----4-:R-:W-:Y:S01]  /*45c0*/  FADD.FTZ R47, R15, R74 ;  /* 0x0000004a0f2f7221 */ /* 0x010fe20000010000 */
[C---:B---3--:R-:W-:Y:S01]  /*45d0*/  F2FP.F16.F32.PACK_AB R8, R83.reuse, R20 ;  /* 0x000000145308723e */ /* 0x048fe200000000ff */
[----:B------:R-:W-:-:S04]  /*45e0*/  FADD.FTZ R77, R83, R76 ;  /* 0x0000004c534d7221 */ /* 0x000fc80000010000 */
[----:B------:R-:W-:Y:S01]  /*45f0*/  FADD.FTZ R76, R24, R77 ;  /* 0x0000004d184c7221 */ /* 0x000fe20000010000 */
[----:B------:R-:W3:Y:S01]  /*4600*/  MUFU.EX2 R56, R56 ;  /* 0x0000003800387308 */ /* 0x000ee20000000800 */
[C---:B-1----:R-:W-:Y:S01]  /*4610*/  FADD.FTZ R74, R54.reuse, R47 ;  /* 0x0000002f364a7221 */ /* 0x042fe20000010000 */
[----:B------:R-:W-:-:S05]  /*4620*/  F2FP.F16.F32.PACK_AB R15, R54, R15 ;  /* 0x0000000f360f723e */ /* 0x000fca00000000ff */
[----:B------:R-:W-:Y:S01]  /*4630*/  STSM.16.M88.4 [R22+0x25b00], R12 ;  /* 0x025b000c16007844 */ /* 0x000fe20000000200 */
[----:B------:R-:W1:Y:S01]  /*4640*/  MUFU.EX2 R29, R29 ;  /* 0x0000001d001d7308 */ /* 0x000e620000000800 */
[----:B--2---:R-:W-:-:S07]  /*4650*/  FADD.FTZ R57, R25, R74 ;  /* 0x0000004a19397221 */ /* 0x004fce0000010000 */
[----:B------:R-:W2:Y:S01]  /*4660*/  MUFU.EX2 R58, R58 ;  /* 0x0000003a003a7308 */ /* 0x000ea20000000800 */
[C---:B---3--:R-:W-:Y:S01]  /*4670*/  FADD.FTZ R74, R56.reuse, R57 ;  /* 0x00000039384a7221 */ /* 0x048fe20000010000 */
[----:B------:R-:W-:Y:S01]  /*4680*/  FFMA.FTZ R57, R31, R0, -R26 ;  /* 0x000000001f397223 */ /* 0x000fe2000001081a */
[----:B------:R-:W-:Y:S01]  /*4690*/  FADD.FTZ R31, R75, R76 ;  /* 0x0000004c4b1f7221 */ /* 0x000fe20000010000 */
[----:B------:R-:W-:Y:S01]  /*46a0*/  F2FP.F16.F32.PACK_AB R9, R56, R25 ;  /* 0x000000193809723e */ /* 0x000fe200000000ff */
[----:B------:R-:W-:-:S03]  /*46b0*/  IMAD.MOV.U32 R56, RZ, RZ, R71 ;  /* 0x000000ffff387224 */ /* 0x000fc600078e0047 */
[----:B------:R-:W3:Y:S08]  /*46c0*/  MUFU.EX2 R53, R53 ;  /* 0x0000003500357308 */ /* 0x000ef00000000800 */
[----:B------:R-:W4:Y:S08]  /*46d0*/  MUFU.EX2 R62, R62 ;  /* 0x0000003e003e7308 */ /* 0x000f300000000800 */
[----:B------:R5:W-:Y:S08]  /*46e0*/  MUFU.EX2 R55, R63 ;  /* 0x0000003f00377308 */ /* 0x000bf00000000800 */
[----:B------:R-:W4:Y:S01]  /*46f0*/  MUFU.EX2 R66, R66 ;  /* 0x0000004200427308 */ /* 0x000f220000000800 */
[----:B-----5:R-:W-:Y:S01]  /*4700*/  FFMA.FTZ R63, R27, R0, -R26 ;  /* 0x000000001b3f7223 */ /* 0x020fe2000001081a */
[----:B-1----:R-:W-:Y:S01]  /*4710*/  FADD.FTZ R27, R29, R74 ;  /* 0x0000004a1d1b7221 */ /* 0x002fe20000010000 */
[----:B------:R-:W-:-:S03]  /*4720*/  FADD.FTZ R74, R28, R31 ;  /* 0x0000001f1c4a7221 */ /* 0x000fc60000010000 */
[----:B--2---:R-:W-:Y:S01]  /*4730*/  FADD.FTZ R26, R58, R27 ;  /* 0x0000001b3a1a7221 */ /* 0x004fe20000010000 */
[----:B------:R-:W-:Y:S01]  /*4740*/  FADD.FTZ R31, R59, R74 ;  /* 0x0000004a3b1f7221 */ /* 0x000fe20000010000 */
[----:B------:R-:W1:Y:S02]  /*4750*/  MUFU.EX2 R67, R67 ;  /* 0x0000004300437308 */ /* 0x000e640000000800 */
[----:B---3--:R-:W-:Y:S01]  /*4760*/  FADD.FTZ R27, R53, R26 ;  /* 0x0000001a351b7221 */ /* 0x008fe20000010000 */
[----:B------:R-:W-:-:S03]  /*4770*/  FADD.FTZ R10, R32, R31 ;  /* 0x0000001f200a7221 */ /* 0x000fc60000010000 */
[----:B----4-:R-:W-:Y:S01]  /*4780*/  FADD.FTZ R27, R62, R27 ;  /* 0x0000001b3e1b7221 */ /* 0x010fe20000010000 */
[----:B------:R-:W-:Y:S01]  /*4790*/  FADD.FTZ R11, R51, R10 ;  /* 0x0000000a330b7221 */ /* 0x000fe20000010000 */
[----:B------:R-:W2:Y:S01]  /*47a0*/  MUFU.EX2 R60, R60 ;  /* 0x0000003c003c7308 */ /* 0x000ea20000000800 */
[----:B------:R-:W-:Y:S01]  /*47b0*/  F2FP.F16.F32.PACK_AB R10, R75, R24 ;  /* 0x000000184b0a723e */ /* 0x000fe200000000ff */
[----:B------:R-:W-:Y:S01]  /*47c0*/  FADD.FTZ R26, R66, R27 ;  /* 0x0000001b421a7221 */ /* 0x000fe20000010000 */
[----:B------:R-:W-:Y:S01]  /*47d0*/  FADD.FTZ R20, R36, R11 ;  /* 0x0000000b24147221 */ /* 0x000fe20000010000 */
[----:B------:R-:W-:Y:S01]  /*47e0*/  F2FP.F16.F32.PACK_AB R24, R59, R28 ;  /* 0x0000001c3b18723e */ /* 0x000fe200000000ff */
[--C-:B------:R-:W-:Y:S01]  /*47f0*/  IMAD.MOV.U32 R59, RZ, RZ, R71.reuse ;  /* 0x000000ffff3b7224 */ /* 0x100fe200078e0047 */
[----:B------:R-:W-:Y:S01]  /*4800*/  F2FP.F16.F32.PACK_AB R11, R58, R29 ;  /* 0x0000001d3a0b723e */ /* 0x000fe200000000ff */
[----:B------:R-:W-:Y:S01]  /*4810*/  IMAD.MOV.U32 R58, RZ, RZ, R71 ;  /* 0x000000ffff3a7224 */ /* 0x000fe200078e0047 */
[----:B------:R-:W3:Y:S01]  /*4820*/  MUFU.EX2 R69, R69 ;  /* 0x0000004500457308 */ /* 0x000ee20000000800 */
[----:B-1----:R-:W-:-:S02]  /*4830*/  FADD.FTZ R25, R67, R26 ;  /* 0x0000001a43197221 */ /* 0x002fc40000010000 */
[----:B------:R1:W-:Y:S05]  /*4840*/  STSM.16.M88.4 [R22+0x27300], R8 ;  /* 0x0273000816007844 */ /* 0x0003ea0000000200 */
[----:B------:R-:W4:Y:S01]  /*4850*/  MUFU.EX2 R4, R4 ;  /* 0x0000000400047308 */ /* 0x000f220000000800 */
[----:B--2---:R-:W-:Y:S01]  /*4860*/  FADD.FTZ R26, R60, R25 ;  /* 0x000000193c1a7221 */ /* 0x004fe20000010000 */
[----:B------:R-:W-:-:S04]  /*4870*/  FADD.FTZ R25, R43, R20 ;  /* 0x000000142b197221 */ /* 0x000fc80000010000 */
[----:B------:R-:W-:Y:S01]  /*4880*/  FADD.FTZ R28, R34, R25 ;  /* 0x00000019221c7221 */ /* 0x000fe20000010000 */
[----:B------:R-:W-:Y:S01]  /*4890*/  F2FP.F16.F32.PACK_AB R25, R62, R53 ;  /* 0x000000353e19723e */ /* 0x000fe200000000ff */
[----:B------:R-:W2:Y:S01]  /*48a0*/  MUFU.EX2 R3, R133 ;  /* 0x0000008500037308 */ /* 0x000ea20000000800 */
[----:B---3--:R-:W-:Y:S01]  /*48b0*/  FADD.FTZ R27, R69, R26 ;  /* 0x0000001a451b7221 */ /* 0x008fe20000010000 */
[----:B------:R-:W-:Y:S01]  /*48c0*/  FADD.FTZ R28, R35, R28 ;  /* 0x0000001c231c7221 */ /* 0x000fe20000010000 */
[----:B------:R-:W-:Y:S01]  /*48d0*/  F2FP.F16.F32.PACK_AB R26, R51, R32 ;  /* 0x00000020331a723e */ /* 0x000fe200000000ff */
[--C-:B------:R-:W-:Y:S02]  /*48e0*/  IMAD.MOV.U32 R62, RZ, RZ, R71.reuse ;  /* 0x000000ffff3e7224 */ /* 0x100fe400078e0047 */
[----:B------:R-:W-:Y:S01]  /*48f0*/  FADD.FTZ R31, R7, R28 ;  /* 0x0000001c071f7221 */ /* 0x000fe20000010000 */
[----:B------:R-:W-:Y:S01]  /*4900*/  IMAD.MOV.U32 R53, RZ, RZ, R71 ;  /* 0x000000ffff357224 */ /* 0x000fe200078e0047 */
[----:B------:R-:W3:Y:S01]  /*4910*/  MUFU.EX2 R64, R113 ;  /* 0x0000007100407308 */ /* 0x000ee20000000800 */
[----:B----4-:R-:W-:Y:S01]  /*4920*/  FADD.FTZ R30, R4, R27 ;  /* 0x0000001b041e7221 */ /* 0x010fe20000010000 */
[----:B------:R-:W-:Y:S01]  /*4930*/  F2FP.F16.F32.PACK_AB R27, R67, R66 ;  /* 0x00000042431b723e */ /* 0x000fe200000000ff */
[----:B------:R-:W-:-:S02]  /*4940*/  IMAD.MOV.U32 R67, RZ, RZ, R71 ;  /* 0x000000ffff437224 */ /* 0x000fc400078e0047 */
[----:B------:R-:W-:Y:S02]  /*4950*/  IMAD.MOV.U32 R66, RZ, RZ, R71 ;  /* 0x000000ffff427224 */ /* 0x000fe400078e0047 */
[----:B------:R-:W-:Y:S01]  /*4960*/  STSM.16.M88.4 [R22+0x28b00], R24 ;  /* 0x028b001816007844 */ /* 0x000fe20000000200 */
[----:B------:R-:W4:Y:S01]  /*4970*/  MUFU.EX2 R65, R65 ;  /* 0x0000004100417308 */ /* 0x000f220000000800 */
[----:B--2---:R-:W-:Y:S01]  /*4980*/  FADD.FTZ R29, R3, R30 ;  /* 0x0000001e031d7221 */ /* 0x004fe20000010000 */
[----:B------:R-:W-:Y:S01]  /*4990*/  FADD.FTZ R30, R38, R31 ;  /* 0x0000001f261e7221 */ /* 0x000fe20000010000 */
[----:B------:R-:W-:-:S03]  /*49a0*/  IMAD.MOV.U32 R51, RZ, RZ, R71 ;  /* 0x000000ffff337224 */ /* 0x000fc600078e0047 */
[----:B------:R-:W-:Y:S01]  /*49b0*/  FADD.FTZ R31, R39, R30 ;  /* 0x0000001e271f7221 */ /* 0x000fe20000010000 */
[----:B------:R-:W-:Y:S01]  /*49c0*/  F2FP.F16.F32.PACK_AB R30, R35, R34 ;  /* 0x00000022231e723e */ /* 0x000fe200000000ff */
[----:B------:R-:W2:Y:S01]  /*49d0*/  MUFU.EX2 R68, R68 ;  /* 0x0000004400447308 */ /* 0x000ea20000000800 */
[----:B---3--:R-:W-:Y:S01]  /*49e0*/  FADD.FTZ R28, R64, R29 ;  /* 0x0000001d401c7221 */ /* 0x008fe20000010000 */
[----:B------:R-:W-:Y:S01]  /*49f0*/  FADD.FTZ R31, R42, R31 ;  /* 0x0000001f2a1f7221 */ /* 0x000fe20000010000 */
[----:B------:R-:W-:Y:S01]  /*4a00*/  F2FP.F16.F32.PACK_AB R29, R69, R60 ;  /* 0x0000003c451d723e */ /* 0x000fe200000000ff */
[----:B------:R-:W-:Y:S02]  /*4a10*/  IMAD.MOV.U32 R69, RZ, RZ, R71 ;  /* 0x000000ffff457224 */ /* 0x000fe400078e0047 */
[----:B-1----:R-:W-:Y:S01]  /*4a20*/  FADD.FTZ R10, R40, R31 ;  /* 0x0000001f280a7221 */ /* 0x002fe20000010000 */
[----:B------:R-:W-:Y:S01]  /*4a30*/  F2FP.F16.F32.PACK_AB R31, R3, R4 ;  /* 0x00000004031f723e */ /* 0x000fe200000000ff */
[----:B------:R-:W1:Y:S01]  /*4a40*/  MUFU.EX2 R47, R105 ;  /* 0x00000069002f7308 */ /* 0x000e620000000800 */
[----:B----4-:R-:W-:Y:S01]  /*4a50*/  FADD.FTZ R54, R65, R28 ;  /* 0x0000001c41367221 */ /* 0x010fe20000010000 */
[----:B------:R-:W-:Y:S01]  /*4a60*/  F2FP.F16.F32.PACK_AB R28, R43, R36 ;  /* 0x000000242b1c723e */ /* 0x000fe200000000ff */
[----:B------:R-:W-:Y:S01]  /*4a70*/  FADD.FTZ R10, R41, R10 ;  /* 0x0000000a290a7221 */ /* 0x000fe20000010000 */
[----:B------:R-:W-:Y:S01]  /*4a80*/  F2FP.F16.F32.PACK_AB R9, R65, R64 ;  /* 0x000000404109723e */ /* 0x000fe200000000ff */
[----:B------:R-:W-:Y:S01]  /*4a90*/  FADD.FTZ R43, R55, R54 ;  /* 0x00000036372b7221 */ /* 0x000fe20000010000 */
[----:B------:R-:W-:Y:S01]  /*4aa0*/  F2FP.F16.F32.PACK_AB R40, R41, R40 ;  /* 0x000000282928723e */ /* 0x000fe200000000ff */
[----:B------:R-:W-:Y:S01]  /*4ab0*/  STSM.16.M88.4 [R22+0x2a300], R28 ;  /* 0x02a3001c16007844 */ /* 0x000fe20000000200 */
[----:B------:R-:W3:Y:S01]  /*4ac0*/  MUFU.EX2 R70, R70 ;  /* 0x0000004600467308 */ /* 0x000ee20000000800 */
[C---:B--2---:R-:W-:Y:S01]  /*4ad0*/  FADD.FTZ R8, R68.reuse, R43 ;  /* 0x0000002b44087221 */ /* 0x044fe20000010000 */
[----:B------:R-:W-:Y:S01]  /*4ae0*/  F2FP.F16.F32.PACK_AB R11, R68, R55 ;  /* 0x00000037440b723e */ /* 0x000fe200000000ff */
[----:B------:R-:W-:-:S02]  /*4af0*/  IMAD.MOV.U32 R68, RZ, RZ, R71 ;  /* 0x000000ffff447224 */ /* 0x000fc400078e0047 */
[--C-:B------:R-:W-:Y:S02]  /*4b00*/  IMAD.MOV.U32 R65, RZ, RZ, R71.reuse ;  /* 0x000000ffff417224 */ /* 0x100fe400078e0047 */
[--C-:B------:R-:W-:Y:S01]  /*4b10*/  IMAD.MOV.U32 R64, RZ, RZ, R71.reuse ;  /* 0x000000ffff407224 */ /* 0x100fe200078e0047 */
[----:B------:R-:W2:Y:S01]  /*4b20*/  MUFU.EX2 R139, R139 ;  /* 0x0000008b008b7308 */ /* 0x000ea20000000800 */
[----:B-1----:R-:W-:Y:S01]  /*4b30*/  FADD.FTZ R3, R47, R8 ;  /* 0x000000082f037221 */ /* 0x002fe20000010000 */
[----:B------:R-:W-:Y:S01]  /*4b40*/  F2FP.F16.F32.PACK_AB R8, R38, R7 ;  /* 0x000000072608723e */ /* 0x000fe200000000ff */
[--C-:B------:R-:W-:Y:S02]  /*4b50*/  IMAD.MOV.U32 R60, RZ, RZ, R71.reuse ;  /* 0x000000ffff3c7224 */ /* 0x100fe400078e0047 */
[--C-:B------:R-:W-:Y:S02]  /*4b60*/  IMAD.MOV.U32 R55, RZ, RZ, R71.reuse ;  /* 0x000000ffff377224 */ /* 0x100fe400078e0047 */
[----:B------:R-:W-:Y:S01]  /*4b70*/  IMAD.MOV.U32 R54, RZ, RZ, R71 ;  /* 0x000000ffff367224 */ /* 0x000fe200078e0047 */
[----:B------:R-:W1:Y:S01]  /*4b80*/  MUFU.EX2 R72, R72 ;  /* 0x0000004800487308 */ /* 0x000e620000000800 */
[----:B---3--:R-:W-:Y:S01]  /*4b90*/  FADD.FTZ R12, R70, R3 ;  /* 0x00000003460c7221 */ /* 0x008fe20000010000 */
[----:B------:R-:W-:Y:S01]  /*4ba0*/  FADD.FTZ R3, R21, R10 ;  /* 0x0000000a15037221 */ /* 0x000fe20000010000 */
[----:B------:R-:W-:Y:S01]  /*4bb0*/  F2FP.F16.F32.PACK_AB R10, R42, R39 ;  /* 0x000000272a0a723e */ /* 0x000fe200000000ff */
[--C-:B------:R-:W-:Y:S01]  /*4bc0*/  IMAD.MOV.U32 R39, RZ, RZ, R71.reuse ;  /* 0x000000ffff277224 */ /* 0x100fe200078e0047 */
[----:B------:R-:W-:Y:S01]  /*4bd0*/  F2FP.F16.F32.PACK_AB R41, R70, R47 ;  /* 0x0000002f4629723e */ /* 0x000fe200000000ff */
[----:B------:R-:W-:Y:S01]  /*4be0*/  IMAD.MOV.U32 R70, RZ, RZ, R71 ;  /* 0x000000ffff467224 */ /* 0x000fe200078e0047 */
[C---:B------:R-:W-:Y:S01]  /*4bf0*/  F2FP.F16.F32.PACK_AB R42, R44.reuse, R21 ;  /* 0x000000152c2a723e */ /* 0x040fe200000000ff */
[----:B------:R-:W3:Y:S01]  /*4c00*/  MUFU.EX2 R73, R73 ;  /* 0x0000004900497308 */ /* 0x000ee20000000800 */
[----:B--2---:R-:W-:Y:S01]  /*4c10*/  FADD.FTZ R7, R139, R12 ;  /* 0x0000000c8b077221 */ /* 0x004fe20000010000 */
[----:B------:R-:W-:Y:S01]  /*4c20*/  FADD.FTZ R12, R44, R3 ;  /* 0x000000032c0c7221 */ /* 0x000fe20000010000 */
[----:B------:R2:W-:Y:S01]  /*4c30*/  STSM.16.M88.4 [R22+0x2bb00], R8 ;  /* 0x02bb000816007844 */ /* 0x0005e20000000200 */
[----:B------:R-:W-:-:S02]  /*4c40*/  IMAD.MOV.U32 R47, RZ, RZ, R71 ;  /* 0x000000ffff2f7224 */ /* 0x000fc400078e0047 */
[----:B------:R-:W-:Y:S01]  /*4c50*/  FADD.FTZ R3, R45, R12 ;  /* 0x0000000c2d037221 */ /* 0x000fe20000010000 */
[----:B------:R-:W-:Y:S01]  /*4c60*/  IMAD.MOV.U32 R44, RZ, RZ, R71 ;  /* 0x000000ffff2c7224 */ /* 0x000fe200078e0047 */
[----:B------:R-:W4:Y:S01]  /*4c70*/  MUFU.EX2 R48, R48 ;  /* 0x0000003000307308 */ /* 0x000f220000000800 */
[C---:B-1----:R-:W-:Y:S01]  /*4c80*/  FADD.FTZ R14, R72.reuse, R7 ;  /* 0x00000007480e7221 */ /* 0x042fe20000010000 */
[----:B------:R-:W-:Y:S01]  /*4c90*/  F2FP.F16.F32.PACK_AB R43, R72, R139 ;  /* 0x0000008b482b723e */ /* 0x000fe200000000ff */
[--C-:B------:R-:W-:Y:S02]  /*4ca0*/  IMAD.MOV.U32 R38, RZ, RZ, R71.reuse ;  /* 0x000000ffff267224 */ /* 0x100fe400078e0047 */
[----:B------:R-:W-:Y:S02]  /*4cb0*/  IMAD.MOV.U32 R36, RZ, RZ, R71 ;  /* 0x000000ffff247224 */ /* 0x000fe400078e0047 */
[----:B------:R1:W-:Y:S01]  /*4cc0*/  STSM.16.M88.4 [R22+0x2d300], R40 ;  /* 0x02d3002816007844 */ /* 0x0003e20000000200 */
[----:B------:R-:W5:Y:S01]  /*4cd0*/  MUFU.EX2 R20, R141 ;  /* 0x0000008d00147308 */ /* 0x000f620000000800 */
[----:B---3--:R-:W-:Y:S01]  /*4ce0*/  FADD.FTZ R7, R73, R14 ;  /* 0x0000000e49077221 */ /* 0x008fe20000010000 */
[C---:B------:R-:W-:Y:S01]  /*4cf0*/  FADD.FTZ R14, R46.reuse, R3 ;  /* 0x000000032e0e7221 */ /* 0x040fe20000010000 */
[----:B--2---:R-:W-:Y:S01]  /*4d00*/  F2FP.F16.F32.PACK_AB R8, R46, R45 ;  /* 0x0000002d2e08723e */ /* 0x004fe200000000ff */
[----:B------:R-:W-:-:S02]  /*4d10*/  IMAD.MOV.U32 R46, RZ, RZ, R71 ;  /* 0x000000ffff2e7224 */ /* 0x000fc400078e0047 */
[----:B------:R-:W-:Y:S01]  /*4d20*/  FADD.FTZ R3, R33, R14 ;  /* 0x0000000e21037221 */ /* 0x000fe20000010000 */
[--C-:B------:R-:W-:Y:S01]  /*4d30*/  IMAD.MOV.U32 R45, RZ, RZ, R71.reuse ;  /* 0x000000ffff2d7224 */ /* 0x100fe200078e0047 */
[----:B------:R-:W2:Y:S01]  /*4d40*/  MUFU.EX2 R37, R37 ;  /* 0x0000002500257308 */ /* 0x000ea20000000800 */
[----:B------:R-:W-:Y:S02]  /*4d50*/  IMAD.MOV.U32 R35, RZ, RZ, R71 ;  /* 0x000000ffff237224 */ /* 0x000fe400078e0047 */
[----:B----4-:R-:W-:Y:S01]  /*4d60*/  FADD.FTZ R10, R48, R3 ;  /* 0x00000003300a7221 */ /* 0x010fe20000010000 */
[--C-:B------:R-:W-:Y:S02]  /*4d70*/  IMAD.MOV.U32 R34, RZ, RZ, R71.reuse ;  /* 0x000000ffff227224 */ /* 0x100fe400078e0047 */
[--C-:B------:R-:W-:Y:S02]  /*4d80*/  IMAD.MOV.U32 R31, RZ, RZ, R71.reuse ;  /* 0x000000ffff1f7224 */ /* 0x100fe400078e0047 */
[----:B-1----:R-:W-:Y:S01]  /*4d90*/  IMAD.MOV.U32 R43, RZ, RZ, R71 ;  /* 0x000000ffff2b7224 */ /* 0x002fe200078e0047 */
[----:B------:R-:W1:Y:S01]  /*4da0*/  MUFU.EX2 R143, R143 ;  /* 0x0000008f008f7308 */ /* 0x000e620000000800 */
[C---:B-----5:R-:W-:Y:S01]  /*4db0*/  FADD.FTZ R24, R20.reuse, R7 ;  /* 0x0000000714187221 */ /* 0x060fe20000010000 */
[----:B------:R-:W-:Y:S01]  /*4dc0*/  F2FP.F16.F32.PACK_AB R9, R20, R73 ;  /* 0x000000491409723e */ /* 0x000fe200000000ff */
[----:B------:R-:W-:-:S02]  /*4dd0*/  IMAD.MOV.U32 R42, RZ, RZ, R71 ;  /* 0x000000ffff2a7224 */ /* 0x000fc400078e0047 */
[--C-:B------:R-:W-:Y:S02]  /*4de0*/  IMAD.MOV.U32 R41, RZ, RZ, R71.reuse ;  /* 0x000000ffff297224 */ /* 0x100fe400078e0047 */
[--C-:B------:R-:W-:Y:S01]  /*4df0*/  IMAD.MOV.U32 R40, RZ, RZ, R71.reuse ;  /* 0x000000ffff287224 */ /* 0x100fe200078e0047 */
[----:B------:R3:W4:Y:S01]  /*4e00*/  MUFU.EX2 R32, R61 ;  /* 0x0000003d00207308 */ /* 0x0007220000000800 */
[----:B--2---:R-:W-:Y:S01]  /*4e10*/  FADD.FTZ R3, R37, R10 ;  /* 0x0000000a25037221 */ /* 0x004fe20000010000 */
[----:B------:R-:W-:Y:S01]  /*4e20*/  F2FP.F16.F32.PACK_AB R10, R48, R33 ;  /* 0x00000021300a723e */ /* 0x000fe200000000ff */
[--C-:B------:R-:W-:Y:S02]  /*4e30*/  IMAD.MOV.U32 R48, RZ, RZ, R71.reuse ;  /* 0x000000ffff307224 */ /* 0x100fe400078e0047 */
[--C-:B------:R-:W-:Y:S02]  /*4e40*/  IMAD.MOV.U32 R33, RZ, RZ, R71.reuse ;  /* 0x000000ffff217224 */ /* 0x100fe400078e0047 */
[--C-:B------:R-:W-:Y:S01]  /*4e50*/  IMAD.MOV.U32 R30, RZ, RZ, R71.reuse ;  /* 0x000000ffff1e7224 */ /* 0x100fe200078e0047 */
[----:B------:R-:W2:Y:S01]  /*4e60*/  MUFU.EX2 R50, R50 ;  /* 0x0000003200327308 */ /* 0x000ea20000000800 */
[----:B-1----:R-:W-:Y:S01]  /*4e70*/  FADD.FTZ R7, R143, R24 ;  /* 0x000000188f077221 */ /* 0x002fe20000010000 */
[----:B---3--:R-:W-:-:S02]  /*4e80*/  IMAD.MOV.U32 R61, RZ, RZ, R71 ;  /* 0x000000ffff3d7224 */ /* 0x008fc400078e0047 */
[--C-:B------:R-:W-:Y:S02]  /*4e90*/  IMAD.MOV.U32 R29, RZ, RZ, R71.reuse ;  /* 0x000000ffff1d7224 */ /* 0x100fe400078e0047 */
[----:B------:R-:W-:Y:S02]  /*4ea0*/  IMAD.MOV.U32 R28, RZ, RZ, R71 ;  /* 0x000000ffff1c7224 */ /* 0x000fe400078e0047 */
[----:B------:R-:W-:Y:S01]  /*4eb0*/  MUFU.EX2 R49, R49 ;  /* 0x0000003100317308 */ /* 0x000fe20000000800 */
[C---:B----4-:R-:W-:Y:S01]  /*4ec0*/  F2FP.F16.F32.PACK_AB R11, R32.reuse, R143 ;  /* 0x0000008f200b723e */ /* 0x050fe200000000ff */
[----:B------:R-:W-:Y:S01]  /*4ed0*/  FADD.FTZ R14, R32, R7 ;  /* 0x00000007200e7221 */ /* 0x000fe20000010000 */
[----:B------:R-:W-:-:S03]  /*4ee0*/  IMAD.MOV.U32 R32, RZ, RZ, R71 ;  /* 0x000000ffff207224 */ /* 0x000fc600078e0047 */
[----:B------:R-:W-:Y:S02]  /*4ef0*/  STSM.16.M88.4 [R22+0x2eb00], R8 ;  /* 0x02eb000816007844 */ /* 0x000fe40000000200 */
[----:B------:R-:W1:Y:S01]  /*4f00*/  MUFU.EX2 R52, R52 ;  /* 0x0000003400347308 */ /* 0x000e620000000800 */
[----:B--2---:R-:W-:Y:S01]  /*4f10*/  F2FP.F16.F32.PACK_AB R24, R50, R37 ;  /* 0x000000253218723e */ /* 0x004fe200000000ff */
[----:B------:R-:W-:-:S06]  /*4f20*/  IMAD.MOV.U32 R37, RZ, RZ, R71 ;  /* 0x000000ffff257224 */ /* 0x000fcc00078e0047 */
[----:B------:R-:W2:Y:S08]  /*4f30*/  MUFU.EX2 R149, R149 ;  /* 0x0000009500957308 */ /* 0x000eb00000000800 */
[----:B------:R3:W4:Y:S01]  /*4f40*/  MUFU.EX2 R4, R63 ;  /* 0x0000003f00047308 */ /* 0x0007220000000800 */
[----:B-1----:R-:W-:-:S07]  /*4f50*/  F2FP.F16.F32.PACK_AB R26, R52, R49 ;  /* 0x00000031341a723e */ /* 0x002fce00000000ff */
[----:B------:R-:W1:Y:S01]  /*4f60*/  MUFU.EX2 R153, R153 ;  /* 0x0000009900997308 */ /* 0x000e620000000800 */
[----:B--2---:R-:W-:Y:S01]  /*4f70*/  FADD.FTZ R7, R149, R14 ;  /* 0x0000000e95077221 */ /* 0x004fe20000010000 */
[----:B------:R-:W-:Y:S01]  /*4f80*/  FADD.FTZ R14, R50, R3 ;  /* 0x00000003320e7221 */ /* 0x000fe20000010000 */
[--C-:B---3--:R-:W-:Y:S02]  /*4f90*/  IMAD.MOV.U32 R63, RZ, RZ, R71.reuse ;  /* 0x000000ffff3f7224 */ /* 0x108fe400078e0047 */
[----:B------:R-:W-:Y:S02]  /*4fa0*/  IMAD.MOV.U32 R50, RZ, RZ, R71 ;  /* 0x000000ffff327224 */ /* 0x000fe400078e0047 */
[----:B------:R-:W-:Y:S01]  /*4fb0*/  FADD.FTZ R49, R49, R14 ;  /* 0x0000000e31317221 */ /* 0x000fe20000010000 */
[----:B------:R2:W3:Y:S01]  /*4fc0*/  MUFU.EX2 R12, R57 ;  /* 0x00000039000c7308 */ /* 0x0004e20000000800 */
[C---:B----4-:R-:W-:Y:S01]  /*4fd0*/  F2FP.F16.F32.PACK_AB R25, R4.reuse, R149 ;  /* 0x000000950419723e */ /* 0x050fe200000000ff */
[----:B------:R-:W-:Y:S01]  /*4fe0*/  FADD.FTZ R20, R4, R7 ;  /* 0x0000000704147221 */ /* 0x000fe20000010000 */
[----:B------:R-:W-:Y:S01]  /*4ff0*/  FADD.FTZ R4, R52, R49 ;  /* 0x0000003134047221 */ /* 0x000fe20000010000 */
[----:B------:R-:W-:-:S02]  /*5000*/  IMAD.MOV.U32 R52, RZ, RZ, R71 ;  /* 0x000000ffff347224 */ /* 0x000fc400078e0047 */
[--C-:B------:R-:W-:Y:S02]  /*5010*/  IMAD.MOV.U32 R49, RZ, RZ, R71.reuse ;  /* 0x000000ffff317224 */ /* 0x100fe400078e0047 */
[----:B-1----:R-:W-:Y:S01]  /*5020*/  FADD.FTZ R3, R153, R20 ;  /* 0x0000001499037221 */ /* 0x002fe20000010000 */
[----:B--2---:R-:W-:Y:S01]  /*5030*/  IMAD.MOV.U32 R57, RZ, RZ, R71 ;  /* 0x000000ffff397224 */ /* 0x004fe200078e0047 */
[C---:B---3--:R-:W-:Y:S02]  /*5040*/  F2FP.F16.F32.PACK_AB R27, R12.reuse, R153 ;  /* 0x000000990c1b723e */ /* 0x048fe400000000ff */
[----:B------:R-:W-:-:S03]  /*5050*/  FADD.FTZ R3, R12, R3 ;  /* 0x000000030c037221 */ /* 0x000fc60000010000 */
[----:B------:R1:W-:Y:S01]  /*5060*/  STSM.16.M88.4 [R22+0x30300], R24 ;  /* 0x0303001816007844 */ /* 0x0003e20000000200 */
[----:B------:R2:W-:Y:S06]  /*5070*/  MEMBAR.ALL.CTA ;  /* 0x0000000000007992 */ /* 0x0005ec0000008000 */
[----:B--2---:R-:W2:Y:S01]  /*5080*/  FENCE.VIEW.ASYNC.S ;  /* 0x00000000000073c6 */ /* 0x004ea20000000000 */
[--C-:B-1----:R-:W-:Y:S02]  /*5090*/  IMAD.MOV.U32 R27, RZ, RZ, R71.reuse ;  /* 0x000000ffff1b7224 */ /* 0x102fe400078e0047 */
[----:B------:R-:W-:-:S02]  /*50a0*/  IMAD.MOV.U32 R26, RZ, RZ, R71 ;  /* 0x000000ffff1a7224 */ /* 0x000fc400078e0047 */
[--C-:B------:R-:W-:Y:S02]  /*50b0*/  IMAD.MOV.U32 R25, RZ, RZ, R71.reuse ;  /* 0x000000ffff197224 */ /* 0x100fe400078e0047 */
[----:B------:R-:W-:Y:S01]  /*50c0*/  IMAD.MOV.U32 R24, RZ, RZ, R71 ;  /* 0x000000ffff187224 */ /* 0x000fe200078e0047 */
[----:B--2---:R-:W-:Y:S01]  /*50d0*/  NOP ;  /* 0x0000000000007918 */ /* 0x004fe20000000000 */
[----:B------:R-:W-:Y:S05]  /*50e0*/  @!P2 BRA `(.L_x_1534) ;  /* 0x0000004000e8a947 */ /* 0x000fea0003800000 */
[----:B------:R-:W-:Y:S01]  /*50f0*/  R2UR UR6, R148 ;  /* 0x00000000940672ca */ /* 0x000fe200000e0000 */
        /* <DEDUP_REMOVED lines=12> */
[----:B------:R-:W-:Y:S01]  /*51c0*/  IMAD.U32 R9, RZ, RZ, UR6 ;  /* 0x00000006ff097e24 */ /* 0x000fe2000f8e00ff */
        /* <DEDUP_REMOVED lines=14> */
[----:B------:R-:W-:Y:S01]  /*52b0*/  UMOV UR41, UR46 ;  /* 0x0000002e00297c82 */ /* 0x000fe20008000000 */
[----:B------:R-:W-:-:S05]  /*52c0*/  ULDC.64 UR60, c[0x0][0x3f8] ;  /* 0x0000fe00003c7ab9 */ /* 0x000fca0000000a00 */
.L_x_1543:
[----:B------:R-:W-:Y:S01]  /*52d0*/  R2UR UR10, R146 ;  /* 0x00000000920a72ca */ /* 0x000fe200000e0000 */
[----:B------:R-:W-:Y:S01]  /*52e0*/  UIADD3 UR46, UR41, 0x1, URZ ;  /* 0x00000001292e7890 */ /* 0x000fe2000fffe03f */
[----:B------:R-:W-:-:S03]  /*52f0*/  R2UR UR7, R9 ;  /* 0x00000000090772ca */ /* 0x000fc600000e0000 */
[----:B------:R-:W-:-:S04]  /*5300*/  UISETP.NE.AND UP0, UPT, UR46, 0x2, UPT ;  /* 0x000000022e00788c */ /* 0x000fc8000bf05270 */
[----:B------:R-:W-:Y:S02]  /*5310*/  USEL UR6, URZ, 0x1, UP0 ;  /* 0x000000013f067887 */ /* 0x000fe40008000000 */
[----:B------:R-:W-:Y:S02]  /*5320*/  USEL UR46, UR46, URZ, UP0 ;  /* 0x0000003f2e2e7287 */ /* 0x000fe40008000000 */
[----:B------:R-:W-:Y:S02]  /*5330*/  ISETP.NE.AND P3, PT, RZ, UR10, PT ;  /* 0x0000000aff007c0c */ /* 0x000fe4000bf65270 */
[----:B------:R-:W-:-:S06]  /*5340*/  ULOP3.LUT UR6, UR7, UR6, URZ, 0x3c, !UPT ;  /* 0x0000000607067292 */ /* 0x000fcc000f8e3c3f */
[----:B------:R-:W-:-:S05]  /*5350*/  IMAD.U32 R148, RZ, RZ, UR6 ;  /* 0x00000006ff947e24 */ /* 0x000fca000f8e00ff */
[----:B------:R-:W-:Y:S05]  /*5360*/  @P3 BRA `(.L_x_1535) ;  /* 0x0000000000303947 */ /* 0x000fea0003800000 */
[----:B------:R-:W-:Y:S05]  /*5370*/  @!P0 BRA `(.L_x_1536) ;  /* 0x0000000000048947 */ /* 0x000fea0003800000 */
[----:B------:R-:W-:Y:S01]  /*5380*/  BPT.TRAP 0x1 ;  /* 0x000000040000795c */ /* 0x000fe20000300000 */
.L_x_1536:
[----:B------:R-:W-:Y:S01]  /*5390*/  R2UR UR7, R148 ;  /* 0x00000000940772ca */ /* 0x000fe200000e0000 */
[----:B------:R-:W-:-:S12]  /*53a0*/  ULEA UR6, UR46, UR47, 0x3 ;  /* 0x0000002f2e067291 */ /* 0x000fd8000f8e183f */
[----:B------:R-:W-:-:S05]  /*53b0*/  IMAD.U32 R0, RZ, RZ, UR7 ;  /* 0x00000007ff007e24 */ /* 0x000fca000f8e00ff */
[----:B------:R-:W-:-:S04]  /*53c0*/  SHF.L.U32 R0, R0, 0x1f, RZ ;  /* 0x0000001f00007819 */ /* 0x000fc800000006ff */
[----:B------:R1:W2:Y:S01]  /*53d0*/  SYNCS.PHASECHK.TRANS64.TRYWAIT P2, [UR6+0x31c30], R0 ;  /* 0x031c3000ff0075a7 */ /* 0x0002a20008040146 */
[----:B------:R-:W-:Y:S05]  /*53e0*/  @!P0 BRA `(.L_x_1537) ;  /* 0x0000000000048947 */ /* 0x000fea0003800000 */
[----:B------:R-:W-:Y:S01]  /*53f0*/  BPT.TRAP 0x1 ;  /* 0x000000040000795c */ /* 0x000fe20000300000 */
.L_x_1537:
[----:B--2---:R-:W-:Y:S05]  /*5400*/  @P2 BRA `(.L_x_1535) ;  /* 0x0000000000082947 */ /* 0x004fea0003800000 */
[----:B------:R-:W2:Y:S02]  /*5410*/  SYNCS.PHASECHK.TRANS64.TRYWAIT P2, [UR6+0x31c30], R0 ;  /* 0x031c3000ff0075a7 */ /* 0x000ea40008040146 */
[----:B--2---:R-:W-:Y:S05]  /*5420*/  @!P2 BRA `(.L_x_1538) ;  /* 0x000000c000c0a947 */ /* 0x004fea0003800000 */
.L_x_1535:
[----:B-12---:R-:W-:Y:S01]  /*5430*/  VIADD R0, R16, 0x8 ;  /* 0x0000000810007836 */ /* 0x006fe20000000000 */
[----:B------:R-:W-:Y:S01]  /*5440*/  UIMAD UR6, UR46, 0x6c0, UR40 ;  /* 0x000006c02e0678a4 */ /* 0x000fe2000f8e0228 */
[----:B------:R-:W-:Y:S01]  /*5450*/  UMOV UR7, 0x80000020 ;  /* 0x8000002000077882 */ /* 0x000fe20000000000 */
[----:B------:R-:W-:Y:S02]  /*5460*/  UMOV UR28, UR4 ;  /* 0x00000004001c7c82 */ /* 0x000fe40008000000 */
[----:B------:R1:W-:Y:S01]  /*5470*/  BAR.SYNC.DEFER_BLOCKING R0, 0x100 ;  /* 0x000400000000751d */ /* 0x0003e20000010000 */
[----:B------:R-:W-:Y:S02]  /*5480*/  UIADD3 UR30, UR6, 0x40, URZ ;  /* 0x00000040061e7890 */ /* 0x000fe4000fffe03f */
[----:B------:R-:W-:Y:S02]  /*5490*/  UIADD3 UR34, UR6, 0x80, URZ ;  /* 0x0000008006227890 */ /* 0x000fe4000fffe03f */
[----:B------:R-:W-:Y:S01]  /*54a0*/  UIADD3 UR38, UR6, 0xc0, URZ ;  /* 0x000000c006267890 */ /* 0x000fe2000fffe03f */
[----:B------:R-:W-:Y:S01]  /*54b0*/  UMOV UR29, UR5 ;  /* 0x00000005001d7c82 */ /* 0x000fe20008000000 */
[----:B------:R-:W-:Y:S01]  /*54c0*/  UMOV UR31, 0x80000020 ;  /* 0x80000020001f7882 */ /* 0x000fe20000000000 */
[----:B------:R-:W-:Y:S01]  /*54d0*/  UMOV UR32, UR4 ;  /* 0x0000000400207c82 */ /* 0x000fe20008000000 */
[----:B------:R-:W-:Y:S01]  /*54e0*/  UMOV UR33, UR5 ;  /* 0x0000000500217c82 */ /* 0x000fe20008000000 */
[----:B------:R-:W-:Y:S01]  /*54f0*/  UMOV UR35, 0x80000020 ;  /* 0x8000002000237882 */ /* 0x000fe20000000000 */
        /* <DEDUP_REMOVED lines=10> */
[----:B------:R-:W-:Y:S01]  /*55a0*/  WARPGROUP.ARRIVE ;  /* 0x00000000000079c5 */ /* 0x000fe20000000000 */
[----:B------:R-:W-:Y:S01]  /*55b0*/  UMOV UR55, 0x80000020 ;  /* 0x8000002000377882 */ /* 0x000fe20000000000 */
[----:B------:R-:W-:Y:S01]  /*55c0*/  UIADD3 UR58, UR6, 0x180, URZ ;  /* 0x00000180063a7890 */ /* 0x000fe2000fffe03f */
[----:B------:R-:W-:Y:S01]  /*55d0*/  UMOV UR56, UR4 ;  /* 0x0000000400387c82 */ /* 0x000fe20008000000 */
[----:B------:R-:W-:-:S02]  /*55e0*/  UMOV UR57, UR5 ;  /* 0x0000000500397c82 */ /* 0x000fc40008000000 */
[----:B------:R-:W-:Y:S01]  /*55f0*/  HGMMA.64x16x16.F32 R136, gdesc[UR4], RZ, !UPT, gsb0 ;  /* 0x00200000048879f0 */ /* 0x000fe2000c0008ff */
[----:B------:R-:W-:Y:S01]  /*5600*/  UMOV UR59, 0x80000020 ;  /* 0x80000020003b7882 */ /* 0x000fe20000000000 */
        /* <DEDUP_REMOVED lines=11> */
[----:B------:R-:W-:-:S02]  /*56c0*/  WARPGROUP.DEPBAR.LE gsb0, 0x0 ;  /* 0x00008000000079c5 */ /* 0x000fc40000010000 */
        /* <DEDUP_REMOVED lines=316> */
.L_x_1540:
[----:B------:R-:W-:Y:S01]  /*6a90*/  R2UR UR7, R9 ;  /* 0x00000000090772ca */ /* 0x000fe200000e0000 */
[----:B------:R-:W-:-:S12]  /*6aa0*/  ULEA UR6, UR41, UR47, 0x3 ;  /* 0x0000002f29067291 */ /* 0x000fd8000f8e183f */
[----:B------:R-:W-:-:S05]  /*6ab0*/  IMAD.U32 R0, RZ, RZ, UR7 ;  /* 0x00000007ff007e24 */ /* 0x000fca000f8e00ff */
[----:B------:R-:W-:-:S04]  /*6ac0*/  SHF.L.U32 R0, R0, 0x1f, RZ ;  /* 0x0000001f00007819 */ /* 0x000fc800000006ff */
[----:B------:R1:W2:Y:S01]  /*6ad0*/  SYNCS.PHASECHK.TRANS64.TRYWAIT P2, [UR6+0x31c50], R0 ;  /* 0x031c5000ff0075a7 */ /* 0x0002a20008040146 */
[----:B------:R-:W-:Y:S05]  /*6ae0*/  @!P0 BRA `(.L_x_1541) ;  /* 0x0000000000048947 */ /* 0x000fea0003800000 */
[----:B------:R-:W-:Y:S01]  /*6af0*/  BPT.TRAP 0x1 ;  /* 0x000000040000795c */ /* 0x000fe20000300000 */
.L_x_1541:
[----:B--2---:R-:W-:Y:S05]  /*6b00*/  @P2 BRA `(.L_x_1539) ;  /* 0x0000000000082947 */ /* 0x004fea0003800000 */
[----:B------:R-:W2:Y:S02]  /*6b10*/  SYNCS.PHASECHK.TRANS64.TRYWAIT P2, [UR6+0x31c50], R0 ;  /* 0x031c5000ff0075a7 */ /* 0x000ea40008040146 */
[----:B--2---:R-:W-:Y:S05]  /*6b20*/  @!P2 BRA `(.L_x_1542) ;  /* 0x000000ac0018a947 */ /* 0x004fea0003800000 */
.L_x_1539:
[----:B------:R-:W-:Y:S01]  /*6b30*/  UIADD3 UR6, UR47, 0x200, URZ ;  /* 0x000002002f067890 */ /* 0x000fe2000fffe03f */
[----:B------:R-:W-:Y:S01]  /*6b40*/  R2UR UR10, R145 ;  /* 0x00000000910a72ca */ /* 0x000fe200000e0000 */
[----:B------:R-:W-:Y:S01]  /*6b50*/  WARPGROUP.ARRIVE ;  /* 0x00000000000079c5 */ /* 0x000fe20000000000 */
[----:B------:R-:W-:Y:S01]  /*6b60*/  UMOV UR29, 0xc0000010 ;  /* 0xc0000010001d7882 */ /* 0x000fe20000000000 */
[----:B------:R-:W-:Y:S01]  /*6b70*/  USHF.R.U32.HI UR6, URZ, 0x4, UR6 ;  /* 0x000000043f067899 */ /* 0x000fe20008011606 */
[----:B-12---:R-:W1:Y:S01]  /*6b80*/  LDC R0, c[0x0][0x288] ;  /* 0x0000a200ff007b82 */ /* 0x006e620000000800 */
[----:B------:R-:W-:Y:S01]  /*6b90*/  UMOV UR31, 0x80000020 ;  /* 0x80000020001f7882 */ /* 0x000fe20000000000 */
[----:B------:R-:W-:Y:S02]  /*6ba0*/  UISETP.NE.U32.AND UP0, UPT, UR60, URZ, UPT ;  /* 0x0000003f3c00728c */ /* 0x000fe4000bf05070 */
[----:B------:R-:W-:Y:S02]  /*6bb0*/  ULOP3.LUT UR6, UR6, 0x3fff, URZ, 0xc0, !UPT ;  /* 0x00003fff06067892 */ /* 0x000fe4000f8ec03f */
[----:B------:R-:W-:-:S02]  /*6bc0*/  UISETP.NE.AND.EX UP0, UPT, UR61, URZ, UPT, UP0 ;  /* 0x0000003f3d00728c */ /* 0x000fc4000bf05300 */
[----:B------:R-:W-:Y:S02]  /*6bd0*/  ULOP3.LUT UR7, UR6, 0x2400000, URZ, 0xfc, !UPT ;  /* 0x0240000006077892 */ /* 0x000fe4000f8efc3f */
[----:B------:R-:W-:Y:S02]  /*6be0*/  ULOP3.LUT UR6, UR10, 0x10000, URZ, 0xfc, !UPT ;  /* 0x000100000a067892 */ /* 0x000fe4000f8efc3f */
[----:B------:R-:W-:Y:S02]  /*6bf0*/  UIMAD UR7, UR41, 0x6c0, UR7 ;  /* 0x000006c0290778a4 */ /* 0x000fe4000f8e0207 */
[----:B------:R-:W-:Y:S01]  /*6c00*/  UIMAD UR10, UR45, -0x90, UR42 ;  /* 0xffffff702d0a78a4 */ /* 0x000fe2000f8e022a */
[----:B------:R-:W-:Y:S02]  /*6c10*/  ULDC UR11, c[0x0][0x404] ;  /* 0x00010100000b7ab9 */ /* 0x000fe40000000800 */
[----:B------:R-:W-:Y:S01]  /*6c20*/  UMOV UR28, UR6 ;  /* 0x00000006001c7c82 */ /* 0x000fe20008000000 */
[----:B------:R-:W-:Y:S01]  /*6c30*/  UIADD3 UR10, UR10, 0x1, URZ ;  /* 0x000000010a0a7890 */ /* 0x000fe2000fffe03f */
[----:B------:R-:W-:Y:S01]  /*6c40*/  UMOV UR30, UR7 ;  /* 0x00000007001e7c82 */ /* 0x000fe20008000000 */
[----:B------:R-:W-:Y:S01]  /*6c50*/  USEL UR11, UR11, 0x1, UP0 ;  /* 0x000000010b0b7887 */ /* 0x000fe20008000000 */
[----:B------:R-:W-:Y:S01]  /*6c60*/  HGMMA.64x96x16.F32 R24, gdesc[UR28].tnspB, R24, gsb0 ;  /* 0x416000001c1879f0 */ /* 0x000fe20008000818 */
[----:B------:R-:W-:-:S02]  /*6c70*/  UIADD3 UR28, UR6, 0x180, URZ ;  /* 0x00000180061c7890 */ /* 0x000fc4000fffe03f */
[----:B------:R-:W-:Y:S01]  /*6c80*/  UIADD3 UR30, UR7, 0x40, URZ ;  /* 0x00000040071e7890 */ /* 0x000fe2000fffe03f */
[----:B------:R-:W-:Y:S01]  /*6c90*/  UMOV UR29, 0xc0000010 ;  /* 0xc0000010001d7882 */ /* 0x000fe20000000000 */
[----:B------:R-:W-:Y:S01]  /*6ca0*/  UMOV UR31, 0x80000020 ;  /* 0x80000020001f7882 */ /* 0x000fe20000000000 */
[----:B------:R-:W-:Y:S02]  /*6cb0*/  ULDC UR14, c[0x0][0x2e0] ;  /* 0x0000b800000e7ab9 */ /* 0x000fe40000000800 */
[----:B------:R-:W-:-:S06]  /*6cc0*/  UIMAD UR10, UR11, UR14, UR10 ;  /* 0x0000000e0b0a72a4 */ /* 0x000fcc000f8e020a */
[----:B-1----:R-:W-:-:S05]  /*6cd0*/  IADD3 R0, -R0, UR10, RZ ;  /* 0x0000000a00007c10 */ /* 0x002fca000fffe1ff */
[----:B------:R-:W-:-:S04]  /*6ce0*/  IMAD R0, R19, -0x2, R0 ;  /* 0xfffffffe13007824 */ /* 0x000fc800078e0200 */
[----:B------:R-:W-:-:S04]  /*6cf0*/  IMAD.IADD R9, R23, 0x1, R0 ;  /* 0x0000000117097824 */ /* 0x000fc800078e0200 */
[C---:B------:R-:W-:Y:S01]  /*6d00*/  VIADD R20, R9.reuse, 0x8 ;  /* 0x0000000809147836 */ /* 0x040fe20000000000 */
[C---:B------:R-:W-:Y:S02]  /*6d10*/  ISETP.GT.AND P2, PT, R9.reuse, RZ, PT ;  /* 0x000000ff0900720c */ /* 0x040fe40003f44270 */
[C---:B------:R-:W-:Y:S02]  /*6d20*/  ISETP.GT.AND P3, PT, R9.reuse, 0x1, PT ;  /* 0x000000010900780c */ /* 0x040fe40003f64270 */
[----:B------:R-:W-:Y:S02]  /*6d30*/  FSEL R11, R136, -INF , P2 ;  /* 0xff800000880b7808 */ /* 0x000fe40001000000 */
[----:B------:R-:W-:Y:S02]  /*6d40*/  ISETP.GT.AND P2, PT, R9, 0x8, PT ;  /* 0x000000080900780c */ /* 0x000fe40003f44270 */
[----:B------:R-:W-:Y:S02]  /*6d50*/  FSEL R137, R137, -INF , P3 ;  /* 0xff80000089897808 */ /* 0x000fe40001800000 */
        /* <DEDUP_REMOVED lines=31> */
[----:B------:R-:W-:Y:S01]  /*6f50*/  ISETP.GT.AND P3, PT, R9, 0x31, PT ;  /* 0x000000310900780c */ /* 0x000fe20003f64270 */
[----:B------:R-:W-:Y:S02]  /*6f60*/  WARPGROUP.DEPBAR.LE gsb0, 0x0 ;  /* 0x00008000000079c5 */ /* 0x000fe40000010000 */
[----:B------:R-:W-:Y:S01]  /*6f70*/  WARPGROUP.ARRIVE ;  /* 0x00000000000079c5 */ /* 0x000fe20000000000 */
[----:B------:R-:W-:Y:S02]  /*6f80*/  FSEL R155, R112, -INF , P2 ;  /* 0xff800000709b7808 */ /* 0x000fe40001000000 */
[----:B------:R-:W-:Y:S02]  /*6f90*/  FMNMX.FTZ R0, R125, R0, !PT ;  /* 0x000000007d007209 */ /* 0x000fe40007810000 */
[----:B------:R-:W-:Y:S01]  /*6fa0*/  ISETP.GT.AND P2, PT, R9, 0x38, PT ;  /* 0x000000380900780c */ /* 0x000fe20003f44270 */
[----:B------:R-:W-:Y:S01]  /*6fb0*/  HGMMA.64x96x16.F32 R24, gdesc[UR28].tnspB, R24, gsb0 ;  /* 0x416000001c1879f0 */ /* 0x000fe20008000818 */
[----:B------:R-:W-:Y:S01]  /*6fc0*/  UIADD3 UR28, UR6, 0x300, URZ ;  /* 0x00000300061c7890 */ /* 0x000fe2000fffe03f */
[----:B------:R-:W-:Y:S01]  /*6fd0*/  FSEL R113, R113, -INF , P3 ;  /* 0xff80000071717808 */ /* 0x000fe20001800000 */
[----:B------:R-:W-:Y:S01]  /*6fe0*/  UIADD3 UR30, UR7, 0x80, URZ ;  /* 0x00000080071e7890 */ /* 0x000fe2000fffe03f */
[----:B------:R-:W-:Y:S01]  /*6ff0*/  FMNMX.FTZ R0, R155, R0, !PT ;  /* 0x000000009b007209 */ /* 0x000fe20007810000 */
[----:B------:R-:W-:Y:S01]  /*7000*/  UMOV UR29, 0xc0000010 ;  /* 0xc0000010001d7882 */ /* 0x000fe20000000000 */
[----:B------:R-:W-:Y:S01]  /*7010*/  UMOV UR31, 0x80000020 ;  /* 0x80000020001f7882 */ /* 0x000fe20000000000 */
[----:B------:R-:W-:-:S02]  /*7020*/  ISETP.GT.AND P3, PT, R9, 0x39, PT ;  /* 0x000000390900780c */ /* 0x000fc40003f64270 */
[----:B------:R-:W-:Y:S02]  /*7030*/  FSEL R157, R116, -INF , P2 ;  /* 0xff800000749d7808 */ /* 0x000fe40001000000 */
[----:B------:R-:W-:Y:S02]  /*7040*/  FMNMX.FTZ R0, R113, R0, !PT ;  /* 0x0000000071007209 */ /* 0x000fe40007810000 */
[----:B------:R-:W-:Y:S02]  /*7050*/  ISETP.GT.AND P2, PT, R9, 0x40, PT ;  /* 0x000000400900780c */ /* 0x000fe40003f44270 */
[----:B------:R-:W-:Y:S02]  /*7060*/  FSEL R117, R117, -INF , P3 ;  /* 0xff80000075757808 */ /* 0x000fe40001800000 */
[----:B------:R-:W-:Y:S02]  /*7070*/  FMNMX.FTZ R0, R157, R0, !PT ;  /* 0x000000009d007209 */ /* 0x000fe40007810000 */
        /* <DEDUP_REMOVED lines=41> */
[----:B------:R-:W-:Y:S01]  /*7310*/  FMNMX.FTZ R0, R80, R5, !PT ;  /* 0x0000000550007209 */ /* 0x000fe20007810000 */
[----:B------:R-:W-:Y:S02]  /*7320*/  WARPGROUP.DEPBAR.LE gsb0, 0x0 ;  /* 0x00008000000079c5 */ /* 0x000fe40000010000 */
[----:B------:R-:W-:Y:S01]  /*7330*/  WARPGROUP.ARRIVE ;  /* 0x00000000000079c5 */ /* 0x000fe20000000000 */
[----:B------:R-:W-:-:S02]  /*7340*/  ISETP.GT.AND P3, PT, R9, 0x79, PT ;  /* 0x000000790900780c */ /* 0x000fc40003f64270 */
[----:B------:R-:W-:Y:S02]  /*7350*/  FSEL R84, R84, -INF , P2 ;  /* 0xff80000054547808 */ /* 0x000fe40001000000 */
[----:B------:R-:W-:Y:S01]  /*7360*/  FMNMX.FTZ R5, R81, R0, !PT ;  /* 0x0000000051057209 */ /* 0x000fe20007810000 */
[----:B------:R-:W-:Y:S01]  /*7370*/  HGMMA.64x96x16.F32 R24, gdesc[UR28].tnspB, R24, gsb0 ;  /* 0x416000001c1879f0 */ /* 0x000fe20008000818 */
[----:B------:R-:W-:Y:S01]  /*7380*/  UIADD3 UR28, UR6, 0x480, URZ ;  /* 0x00000480061c7890 */ /* 0x000fe2000fffe03f */
[----:B------:R-:W-:Y:S01]  /*7390*/  ISETP.GT.AND P2, PT, R9, 0x80, PT ;  /* 0x000000800900780c */ /* 0x000fe20003f44270 */
[----:B------:R-:W-:Y:S01]  /*73a0*/  UIADD3 UR30, UR7, 0xc0, URZ ;  /* 0x000000c0071e7890 */ /* 0x000fe2000fffe03f */
[----:B------:R-:W-:Y:S01]  /*73b0*/  FSEL R85, R85, -INF , P3 ;  /* 0xff80000055557808 */ /* 0x000fe20001800000 */
[----:B------:R-:W-:Y:S01]  /*73c0*/  UMOV UR29, 0xc0000010 ;  /* 0xc0000010001d7882 */ /* 0x000fe20000000000 */
[----:B------:R-:W-:Y:S01]  /*73d0*/  UMOV UR31, 0x80000020 ;  /* 0x80000020001f7882 */ /* 0x000fe20000000000 */
        /* <DEDUP_REMOVED lines=12> */
[----:B------:R-:W-:-:S02]  /*74a0*/  ISETP.GT.AND P3, PT, R20, RZ, PT ;  /* 0x000000ff1400720c */ /* 0x000fc40003f64270 */
[----:B------:R-:W-:Y:S02]  /*74b0*/  FMNMX.FTZ R10, R77, R0, !PT ;  /* 0x000000004d0a7209 */ /* 0x000fe40007810000 */
[----:B------:R-:W1:Y:S01]  /*74c0*/  LDC R0, c[0x0][0x988] ;  /* 0x00026200ff007b82 */ /* 0x000e620000000800 */
[----:B------:R-:W-:Y:S02]  /*74d0*/  ISETP.GT.AND P4, PT, R20, 0x1, PT ;  /* 0x000000011400780c */ /* 0x000fe40003f84270 */
[----:B------:R-:W2:Y:S01]  /*74e0*/  SHFL.BFLY PT, R5, R10, 0x2, 0x1f ;  /* 0x0c401f000a057f89 */ /* 0x000ea200000e0000 */
[----:B------:R-:W-:Y:S02]  /*74f0*/  FSEL R138, R138, -INF , P3 ;  /* 0xff8000008a8a7808 */ /* 0x000fe40001800000 */
[----:B------:R-:W-:Y:S02]  /*7500*/  ISETP.GT.AND P5, PT, R20, 0x8, PT ;  /* 0x000000081400780c */ /* 0x000fe40003fa4270 */
[----:B------:R-:W-:-:S02]  /*7510*/  FSEL R139, R139, -INF , P4 ;  /* 0xff8000008b8b7808 */ /* 0x000fc40002000000 */
[----:B------:R-:W-:Y:S02]  /*7520*/  FMNMX.FTZ R116, R138, R7, !PT ;  /* 0x000000078a747209 */ /* 0x000fe40007810000 */
[C---:B------:R-:W-:Y:S02]  /*7530*/  ISETP.GT.AND P6, PT, R20.reuse, 0x9, PT ;  /* 0x000000091400780c */ /* 0x040fe40003fc4270 */
[----:B------:R-:W-:Y:S02]  /*7540*/  FMNMX.FTZ R120, R139, R116, !PT ;  /* 0x000000748b787209 */ /* 0x000fe40007810000 */
[----:B------:R-:W-:Y:S02]  /*7550*/  FSEL R143, R143, -INF , P6 ;  /* 0xff8000008f8f7808 */ /* 0x000fe40003000000 */
[C---:B------:R-:W-:Y:S02]  /*7560*/  ISETP.GT.AND P3, PT, R20.reuse, 0x10, PT ;  /* 0x000000101400780c */ /* 0x040fe40003f64270 */
[----:B------:R-:W-:-:S02]  /*7570*/  ISETP.GT.AND P4, PT, R20, 0x11, PT ;  /* 0x000000111400780c */ /* 0x000fc40003f84270 */
[----:B------:R-:W-:Y:S02]  /*7580*/  ISETP.GT.AND P6, PT, R20, 0x19, PT ;  /* 0x000000191400780c */ /* 0x000fe40003fc4270 */
[----:B------:R-:W-:Y:S02]  /*7590*/  FSEL R131, R131, -INF , P4 ;  /* 0xff80000083837808 */ /* 0x000fe40002000000 */
[----:B------:R-:W-:Y:S02]  /*75a0*/  FSEL R135, R135, -INF , P6 ;  /* 0xff80000087877808 */ /* 0x000fe40003000000 */
[----:B--2---:R-:W-:Y:S02]  /*75b0*/  FMNMX.FTZ R12, R10, R5, !PT ;  /* 0x000000050a0c7209 */ /* 0x004fe40007810000 */
[C---:B------:R-:W-:Y:S02]  /*75c0*/  ISETP.GT.AND P4, PT, R20.reuse, 0x21, PT ;  /* 0x000000211400780c */ /* 0x040fe40003f84270 */
[----:B------:R-:W-:Y:S01]  /*75d0*/  ISETP.GT.AND P6, PT, R20, 0x29, PT ;  /* 0x000000291400780c */ /* 0x000fe20003fc4270 */
[----:B------:R-:W2:Y:S01]  /*75e0*/  SHFL.BFLY PT, R5, R12, 0x1, 0x1f ;  /* 0x0c201f000c057f89 */ /* 0x000ea200000e0000 */
[----:B------:R-:W-:-:S02]  /*75f0*/  FSEL R123, R123, -INF , P4 ;  /* 0xff8000007b7b7808 */ /* 0x000fc40002000000 */
[----:B------:R-:W-:Y:S02]  /*7600*/  FSEL R127, R127, -INF , P6 ;  /* 0xff8000007f7f7808 */ /* 0x000fe40003000000 */
[C---:B------:R-:W-:Y:S02]  /*7610*/  ISETP.GT.AND P4, PT, R20.reuse, 0x31, PT ;  /* 0x000000311400780c */ /* 0x040fe40003f84270 */
[----:B------:R-:W-:-:S04]  /*7620*/  ISETP.GT.AND P6, PT, R20, 0x39, PT ;  /* 0x000000391400780c */ /* 0x000fc80003fc4270 */
[----:B------:R-:W-:Y:S02]  /*7630*/  FSEL R119, R119, -INF , P6 ;  /* 0xff80000077777808 */ /* 0x000fe40003000000 */
[----:B--2---:R-:W-:-:S04]  /*7640*/  FMNMX.FTZ R5, R12, R5, !PT ;  /* 0x000000050c057209 */ /* 0x004fc80007810000 */
[C---:B------:R-:W-:Y:S01]  /*7650*/  FSETP.NEU.FTZ.AND P2, PT, R5.reuse, -INF , PT ;  /* 0xff8000000500780b */ /* 0x040fe20003f5d000 */
[----:B-1----:R-:W-:Y:S01]  /*7660*/  FMUL.FTZ R14, R5, R0 ;  /* 0x00000000050e7220 */ /* 0x002fe20000410000 */
[----:B------:R-:W-:Y:S02]  /*7670*/  WARPGROUP.DEPBAR.LE gsb0, 0x0 ;  /* 0x00008000000079c5 */ /* 0x000fe40000010000 */
[----:B------:R-:W-:Y:S02]  /*7680*/  WARPGROUP.ARRIVE ;  /* 0x00000000000079c5 */ /* 0x000fe40000000000 */
[----:B------:R-:W-:-:S04]  /*7690*/  FSEL R10, R14, RZ, P2 ;  /* 0x000000ff0e0a7208 */ /* 0x000fc80001000000 */
[----:B------:R-:W-:Y:S01]  /*76a0*/  HGMMA.64x96x16.F32 R24, gdesc[UR28].tnspB, R24, gsb0 ;  /* 0x416000001c1879f0 */ /* 0x000fe20008000818 */
[----:B------:R-:W-:Y:S01]  /*76b0*/  UIADD3 UR28, UR6, 0x600, URZ ;  /* 0x00000600061c7890 */ /* 0x000fe2000fffe03f */
[-CC-:B------:R-:W-:Y:S01]  /*76c0*/  FFMA.FTZ R9, R15, R0.reuse, -R10.reuse ;  /* 0x000000000f097223 */ /* 0x180fe2000001080a */
[----:B------:R-:W-:Y:S01]  /*76d0*/  UIADD3 UR30, UR7, 0x100, URZ ;  /* 0x00000100071e7890 */ /* 0x000fe2000fffe03f */
[----:B------:R-:W-:Y:S01]  /*76e0*/  FSEL R15, R142, -INF , P5 ;  /* 0xff8000008e0f7808 */ /* 0x000fe20002800000 */
[----:B------:R-:W-:Y:S01]  /*76f0*/  UMOV UR29, 0xc0000010 ;  /* 0xc0000010001d7882 */ /* 0x000fe20000000000 */
[----:B------:R-:W-:Y:S01]  /*7700*/  UMOV UR31, 0x80000020 ;  /* 0x80000020001f7882 */ /* 0x000fe20000000000 */
[--C-:B------:R-:W-:Y:S01]  /*7710*/  FFMA.FTZ R124, R21, R0, -R10.reuse ;  /* 0x00000000157c7223 */ /* 0x100fe2000001080a */
[----:B------:R-:W-:Y:S01]  /*7720*/  FMNMX.FTZ R120, R15, R120, !PT ;  /* 0x000000780f787209 */ /* 0x000fe20007810000 */
[--C-:B------:R-:W-:Y:S01]  /*7730*/  FFMA.FTZ R112, R129, R0, -R10.reuse ;  /* 0x0000000081707223 */ /* 0x100fe2000001080a */
[----:B------:R-:W-:Y:S01]  /*7740*/  FSEL R21, R130, -INF , P3 ;  /* 0xff80000082157808 */ /* 0x000fe20001800000 */
[----:B------:R1:W-:Y:S01]  /*7750*/  MUFU.EX2 R116, R124 ;  /* 0x0000007c00747308 */ /* 0x0003e20000000800 */
[----:B------:R-:W-:Y:S01]  /*7760*/  FMNMX.FTZ R120, R143, R120, !PT ;  /* 0x000000788f787209 */ /* 0x000fe20007810000 */
[-CC-:B------:R-:W-:Y:S01]  /*7770*/  FFMA.FTZ R14, R141, R0.reuse, -R10.reuse ;  /* 0x000000008d0e7223 */ /* 0x180fe2000001080a */
[----:B------:R-:W-:Y:S01]  /*7780*/  ISETP.GT.AND P5, PT, R20, 0x18, PT ;  /* 0x000000181400780c */ /* 0x000fe20003fa4270 */
[--C-:B------:R-:W-:Y:S01]  /*7790*/  FFMA.FTZ R128, R149, R0, -R10.reuse ;  /* 0x0000000095807223 */ /* 0x100fe2000001080a */
[----:B------:R-:W-:Y:S01]  /*77a0*/  FMNMX.FTZ R120, R21, R120, !PT ;  /* 0x0000007815787209 */ /* 0x000fe20007810000 */
[-CC-:B------:R-:W-:Y:S01]  /*77b0*/  FFMA.FTZ R12, R137, R0.reuse, -R10.reuse ;  /* 0x00000000890c7223 */ /* 0x180fe2000001080a */
[----:B------:R-:W-:Y:S01]  /*77c0*/  FSEL R129, R134, -INF , P5 ;  /* 0xff80000086817808 */ /* 0x000fe20002800000 */
[--C-:B------:R-:W-:Y:S01]  /*77d0*/  FFMA.FTZ R132, R101, R0, -R10.reuse ;  /* 0x0000000065847223 */ /* 0x100fe2000001080a */
[----:B-1----:R-:W-:Y:S01]  /*77e0*/  FMNMX.FTZ R124, R131, R120, !PT ;  /* 0x00000078837c7209 */ /* 0x002fe20007810000 */
[--C-:B------:R-:W-:Y:S01]  /*77f0*/  FFMA.FTZ R11, R11, R0, -R10.reuse ;  /* 0x000000000b0b7223 */ /* 0x100fe2000001080a */
[----:B------:R-:W-:Y:S01]  /*7800*/  ISETP.GT.AND P3, PT, R20, 0x20, PT ;  /* 0x000000201400780c */ /* 0x000fe20003f64270 */
[----:B------:R-:W-:Y:S01]  /*7810*/  MUFU.EX2 R120, R128 ;  /* 0x0000008000787308 */ /* 0x000fe20000000800 */
[----:B------:R-:W-:Y:S01]  /*7820*/  FMNMX.FTZ R124, R129, R124, !PT ;  /* 0x0000007c817c7209 */ /* 0x000fe20007810000 */
[-CC-:B------:R-:W-:Y:S01]  /*7830*/  FFMA.FTZ R13, R13, R0.reuse, -R10.reuse ;  /* 0x000000000d0d7223 */ /* 0x180fe2000001080a */
[----:B------:R-:W-:Y:S01]  /*7840*/  FSEL R141, R122, -INF , P3 ;  /* 0xff8000007a8d7808 */ /* 0x000fe20001800000 */
[--C-:B------:R-:W-:Y:S01]  /*7850*/  FFMA.FTZ R122, R153, R0, -R10.reuse ;  /* 0x00000000997a7223 */ /* 0x100fe2000001080a */
[----:B------:R-:W-:Y:S01]  /*7860*/  FMNMX.FTZ R124, R135, R124, !PT ;  /* 0x0000007c877c7209 */ /* 0x000fe20007810000 */
        /* <DEDUP_REMOVED lines=16> */
[-CC-:B------:R-:W-:Y:S01]  /*7970*/  FFMA.FTZ R81, R81, R0.reuse, -R10.reuse ;  /* 0x0000000051517223 */ /* 0x180fe2000001080a */
[----:B------:R-:W-:Y:S01]  /*7980*/  ISETP.GT.AND P5, PT, R20, 0x38, PT ;  /* 0x000000381400780c */ /* 0x000fe20003fa4270 */
[-CC-:B------:R-:W-:Y:S01]  /*7990*/  FFMA.FTZ R84, R84, R0.reuse, -R10.reuse ;  /* 0x0000000054547223 */ /* 0x180fe2000001080a */
[----:B------:R-:W-:Y:S01]  /*79a0*/  FSEL R153, R115, -INF , P4 ;  /* 0xff80000073997808 */ /* 0x000fe20002000000 */
[--C-:B------:R-:W-:Y:S01]  /*79b0*/  FFMA.FTZ R85, R85, R0, -R10.reuse ;  /* 0x0000000055557223 */ /* 0x100fe2000001080a */
[----:B------:R-:W-:Y:S01]  /*79c0*/  FMNMX.FTZ R124, R125, R124, !PT ;  /* 0x0000007c7d7c7209 */ /* 0x000fe20007810000 */
[----:B------:R1:W-:Y:S01]  /*79d0*/  MUFU.EX2 R115, R126 ;  /* 0x0000007e00737308 */ /* 0x0003e20000000800 */
[----:B------:R-:W-:Y:S01]  /*79e0*/  FSEL R118, R118, -INF , P5 ;  /* 0xff80000076767808 */ /* 0x000fe20002800000 */
[----:B------:R-:W-:Y:S01]  /*79f0*/  FFMA.FTZ R72, R72, R0, -R10 ;  /* 0x0000000048487223 */ /* 0x000fe2000001080a */
[----:B------:R-:W-:-:S02]  /*7a00*/  FMNMX.FTZ R137, R153, R124, !PT ;  /* 0x0000007c99897209 */ /* 0x000fc40007810000 */
[----:B------:R-:W-:Y:S02]  /*7a10*/  ISETP.GT.AND P3, PT, R20, 0x40, PT ;  /* 0x000000401400780c */ /* 0x000fe40003f64270 */
[----:B------:R-:W-:Y:S01]  /*7a20*/  FMNMX.FTZ R124, R118, R137, !PT ;  /* 0x00000089767c7209 */ /* 0x000fe20007810000 */
[----:B------:R-:W-:Y:S01]  /*7a30*/  MUFU.EX2 R13, R13 ;  /* 0x0000000d000d7308 */ /* 0x000fe20000000800 */
[----:B------:R-:W-:Y:S02]  /*7a40*/  ISETP.GT.AND P4, PT, R20, 0x41, PT ;  /* 0x000000411400780c */ /* 0x000fe40003f84270 */
[----:B------:R-:W-:Y:S02]  /*7a50*/  FSEL R155, R106, -INF , P3 ;  /* 0xff8000006a9b7808 */ /* 0x000fe40001800000 */
[----:B------:R-:W-:Y:S02]  /*7a60*/  FMNMX.FTZ R106, R119, R124, !PT ;  /* 0x0000007c776a7209 */ /* 0x000fe40007810000 */
[----:B------:R-:W-:Y:S01]  /*7a70*/  FSEL R124, R107, -INF , P4 ;  /* 0xff8000006b7c7808 */ /* 0x000fe20002000000 */
[----:B------:R-:W-:Y:S01]  /*7a80*/  MUFU.EX2 R14, R14 ;  /* 0x0000000e000e7308 */ /* 0x000fe20000000800 */
[----:B------:R-:W-:-:S02]  /*7a90*/  ISETP.GT.AND P5, PT, R20, 0x48, PT ;  /* 0x000000481400780c */ /* 0x000fc40003fa4270 */
[----:B------:R-:W-:Y:S01]  /*7aa0*/  FMNMX.FTZ R107, R155, R106, !PT ;  /* 0x0000006a9b6b7209 */ /* 0x000fe20007810000 */
[----:B------:R-:W-:Y:S01]  /*7ab0*/  FFMA.FTZ R106, R157, R0, -R10 ;  /* 0x000000009d6a7223 */ /* 0x000fe2000001080a */
[----:B------:R-:W-:Y:S02]  /*7ac0*/  ISETP.GT.AND P3, PT, R20, 0x49, PT ;  /* 0x000000491400780c */ /* 0x000fe40003f64270 */
[----:B------:R-:W-:Y:S01]  /*7ad0*/  FSEL R110, R110, -INF , P5 ;  /* 0xff8000006e6e7808 */ /* 0x000fe20002800000 */
[----:B------:R-:W-:Y:S01]  /*7ae0*/  MUFU.EX2 R9, R9 ;  /* 0x0000000900097308 */ /* 0x000fe20000000800 */
[----:B------:R-:W-:Y:S02]  /*7af0*/  FMNMX.FTZ R107, R124, R107, !PT ;  /* 0x0000006b7c6b7209 */ /* 0x000fe40007810000 */
[----:B------:R-:W-:Y:S02]  /*7b00*/  FSEL R111, R111, -INF , P3 ;  /* 0xff8000006f6f7808 */ /* 0x000fe40001800000 */
[----:B------:R-:W-:-:S02]  /*7b10*/  ISETP.GT.AND P3, PT, R20, 0x50, PT ;  /* 0x000000501400780c */ /* 0x000fc40003f64270 */
[----:B-1----:R-:W-:Y:S01]  /*7b20*/  FMNMX.FTZ R126, R110, R107, !PT ;  /* 0x0000006b6e7e7209 */ /* 0x002fe20007810000 */
[--C-:B------:R-:W-:Y:S01]  /*7b30*/  FFMA.FTZ R107, R117, R0, -R10.reuse ;  /* 0x00000000756b7223 */ /* 0x100fe2000001080a */
[----:B------:R-:W-:Y:S01]  /*7b40*/  ISETP.GT.AND P4, PT, R20, 0x51, PT ;  /* 0x000000511400780c */ /* 0x000fe20003f84270 */
[----:B------:R-:W-:Y:S01]  /*7b50*/  MUFU.EX2 R112, R112 ;  /* 0x0000007000707308 */ /* 0x000fe20000000800 */
[----:B------:R-:W-:Y:S02]  /*7b60*/  FSEL R157, R98, -INF , P3 ;  /* 0xff800000629d7808 */ /* 0x000fe40001800000 */
[----:B------:R-:W-:Y:S02]  /*7b70*/  FMNMX.FTZ R98, R111, R126, !PT ;  /* 0x0000007e6f627209 */ /* 0x000fe40007810000 */
[----:B------:R-:W-:Y:S02]  /*7b80*/  FSEL R126, R99, -INF , P4 ;  /* 0xff800000637e7808 */ /* 0x000fe40002000000 */
[----:B------:R-:W-:Y:S01]  /*7b90*/  ISETP.GT.AND P5, PT, R20, 0x58, PT ;  /* 0x000000581400780c */ /* 0x000fe20003fa4270 */
[----:B------:R-:W-:Y:S01]  /*7ba0*/  MUFU.EX2 R133, R133 ;  /* 0x0000008500857308 */ /* 0x000fe20000000800 */
[----:B------:R-:W-:Y:S01]  /*7bb0*/  FMNMX.FTZ R99, R157, R98, !PT ;  /* 0x000000629d637209 */ /* 0x000fe20007810000 */
[----:B------:R-:W-:Y:S01]  /*7bc0*/  FFMA.FTZ R98, R104, R0, -R10 ;  /* 0x0000000068627223 */ /* 0x000fe2000001080a */
[----:B------:R-:W-:-:S02]  /*7bd0*/  ISETP.GT.AND P3, PT, R20, 0x59, PT ;  /* 0x000000591400780c */ /* 0x000fc40003f64270 */
[----:B------:R-:W-:Y:S02]  /*7be0*/  FSEL R102, R102, -INF , P5 ;  /* 0xff80000066667808 */ /* 0x000fe40002800000 */
[----:B------:R-:W-:Y:S01]  /*7bf0*/  FMNMX.FTZ R99, R126, R99, !PT ;  /* 0x000000637e637209 */ /* 0x000fe20007810000 */
[----:B------:R-:W-:Y:S01]  /*7c00*/  MUFU.EX2 R121, R121 ;  /* 0x0000007900797308 */ /* 0x000fe20000000800 */
[----:B------:R-:W-:Y:S02]  /*7c10*/  WARPGROUP.DEPBAR.LE gsb0, 0x0 ;  /* 0x00008000000079c5 */ /* 0x000fe40000010000 */
[----:B------:R-:W-:Y:S01]  /*7c20*/  WARPGROUP.ARRIVE ;  /* 0x00000000000079c5 */ /* 0x000fe20000000000 */
[----:B------:R-:W-:Y:S02]  /*7c30*/  FSEL R117, R103, -INF , P3 ;  /* 0xff80000067757808 */ /* 0x000fe40001800000 */
[----:B------:R-:W-:Y:S02]  /*7c40*/  ISETP.GT.AND P3, PT, R20, 0x60, PT ;  /* 0x000000601400780c */ /* 0x000fe40003f64270 */
        /* <DEDUP_REMOVED lines=8> */
[----:B------:R-:W-:Y:S01]  /*7cd0*/  FMNMX.FTZ R104, R117, R104, !PT ;  /* 0x0000006875687209 */ /* 0x000fe20007810000 */
[-CC-:B------:R-:W-:Y:S01]  /*7ce0*/  FFMA.FTZ R99, R105, R0.reuse, -R10.reuse ;  /* 0x0000000069637223 */ /* 0x180fe2000001080a */
[----:B------:R-:W-:Y:S01]  /*7cf0*/  ISETP.GT.AND P5, PT, R20, 0x68, PT ;  /* 0x000000681400780c */ /* 0x000fe20003fa4270 */
[-CC-:B------:R-:W-:Y:S01]  /*7d00*/  FFMA.FTZ R90, R108, R0.reuse, -R10.reuse ;  /* 0x000000006c5a7223 */ /* 0x180fe2000001080a */
[----:B------:R-:W-:Y:S01]  /*7d10*/  FSEL R91, R91, -INF , P4 ;  /* 0xff8000005b5b7808 */ /* 0x000fe20002000000 */
[----:B------:R-:W-:Y:S01]  /*7d20*/  FFMA.FTZ R108, R109, R0, -R10 ;  /* 0x000000006d6c7223 */ /* 0x000fe2000001080a */
[----:B------:R-:W-:Y:S01]  /*7d30*/  FMNMX.FTZ R104, R103, R104, !PT ;  /* 0x0000006867687209 */ /* 0x000fe20007810000 */
[----:B------:R-:W-:Y:S01]  /*7d40*/  MUFU.EX2 R122, R122 ;  /* 0x0000007a007a7308 */ /* 0x000fe20000000800 */
[----:B------:R-:W-:-:S02]  /*7d50*/  ISETP.GT.AND P3, PT, R20, 0x69, PT ;  /* 0x000000691400780c */ /* 0x000fc40003f64270 */
[----:B------:R-:W-:Y:S02]  /*7d60*/  FSEL R105, R94, -INF , P5 ;  /* 0xff8000005e697808 */ /* 0x000fe40002800000 */
[----:B------:R-:W-:Y:S02]  /*7d70*/  FMNMX.FTZ R104, R91, R104, !PT ;  /* 0x000000685b687209 */ /* 0x000fe40007810000 */
[----:B------:R-:W-:Y:S01]  /*7d80*/  FSEL R94, R95, -INF , P3 ;  /* 0xff8000005f5e7808 */ /* 0x000fe20001800000 */
[----:B------:R-:W-:Y:S01]  /*7d90*/  MUFU.EX2 R114, R114 ;  /* 0x0000007200727308 */ /* 0x000fe20000000800 */
[C---:B------:R-:W-:Y:S02]  /*7da0*/  ISETP.GT.AND P3, PT, R20.reuse, 0x70, PT ;  /* 0x000000701400780c */ /* 0x040fe40003f64270 */
[----:B------:R-:W-:Y:S02]  /*7db0*/  FMNMX.FTZ R95, R105, R104, !PT ;  /* 0x00000068695f7209 */ /* 0x000fe40007810000 */
[----:B------:R-:W-:-:S02]  /*7dc0*/  ISETP.GT.AND P4, PT, R20, 0x71, PT ;  /* 0x000000711400780c */ /* 0x000fc40003f84270 */
[----:B------:R-:W-:Y:S01]  /*7dd0*/  FSEL R109, R82, -INF , P3 ;  /* 0xff800000526d7808 */ /* 0x000fe20001800000 */
[----:B------:R-:W-:Y:S01]  /*7de0*/  MUFU.EX2 R113, R113 ;  /* 0x0000007100717308 */ /* 0x000fe20000000800 */
[----:B------:R-:W-:Y:S02]  /*7df0*/  FMNMX.FTZ R82, R94, R95, !PT ;  /* 0x0000005f5e527209 */ /* 0x000fe40007810000 */
[----:B------:R-:W-:Y:S02]  /*7e00*/  FSEL R104, R83, -INF , P4 ;  /* 0xff80000053687808 */ /* 0x000fe40002000000 */
[----:B------:R-:W-:Y:S02]  /*7e10*/  ISETP.GT.AND P5, PT, R20, 0x78, PT ;  /* 0x000000781400780c */ /* 0x000fe40003fa4270 */
[----:B------:R-:W-:Y:S01]  /*7e20*/  FMNMX.FTZ R83, R109, R82, !PT ;  /* 0x000000526d537209 */ /* 0x000fe20007810000 */
[----:B------:R-:W-:Y:S01]  /*7e30*/  FFMA.FTZ R82, R96, R0, -R10 ;  /* 0x0000000060527223 */ /* 0x000fe2000001080a */
[----:B------:R-:W-:Y:S01]  /*7e40*/  ISETP.GT.AND P3, PT, R20, 0x79, PT ;  /* 0x000000791400780c */ /* 0x000fe20003f64270 */
[----:B------:R1:W-:Y:S01]  /*7e50*/  MUFU.EX2 R95, R108 ;  /* 0x0000006c005f7308 */ /* 0x0003e20000000800 */
[----:B------:R-:W-:-:S02]  /*7e60*/  FSEL R86, R86, -INF , P5 ;  /* 0xff80000056567808 */ /* 0x000fc40002800000 */
[----:B------:R-:W-:Y:S02]  /*7e70*/  FMNMX.FTZ R83, R104, R83, !PT ;  /* 0x0000005368537209 */ /* 0x000fe40007810000 */
[----:B------:R-:W-:Y:S01]  /*7e80*/  FSEL R96, R87, -INF , P3 ;  /* 0xff80000057607808 */ /* 0x000fe20001800000 */
[----:B------:R-:W-:Y:S01]  /*7e90*/  FFMA.FTZ R87, R97, R0, -R10 ;  /* 0x0000000061577223 */ /* 0x000fe2000001080a */
[----:B------:R-:W-:Y:S01]  /*7ea0*/  ISETP.GT.AND P3, PT, R20, 0x80, PT ;  /* 0x000000801400780c */ /* 0x000fe20003f64270 */
[----:B------:R-:W-:Y:S01]  /*7eb0*/  MUFU.EX2 R106, R106 ;  /* 0x0000006a006a7308 */ /* 0x000fe20000000800 */
[----:B------:R-:W-:Y:S02]  /*7ec0*/  FMNMX.FTZ R83, R86, R83, !PT ;  /* 0x0000005356537209 */ /* 0x000fe40007810000 */
[----:B------:R-:W-:Y:S02]  /*7ed0*/  ISETP.GT.AND P4, PT, R20, 0x81, PT ;  /* 0x000000811400780c */ /* 0x000fe40003f84270 */
[----:B------:R-:W-:-:S02]  /*7ee0*/  FSEL R97, R74, -INF , P3 ;  /* 0xff8000004a617808 */ /* 0x000fc40001800000 */
[----:B------:R-:W-:Y:S01]  /*7ef0*/  FMNMX.FTZ R74, R96, R83, !PT ;  /* 0x00000053604a7209 */ /* 0x000fe20007810000 */
[----:B------:R-:W-:Y:S01]  /*7f00*/  MUFU.EX2 R107, R107 ;  /* 0x0000006b006b7308 */ /* 0x000fe20000000800 */
[----:B-1----:R-:W-:Y:S02]  /*7f10*/  FSEL R108, R75, -INF , P4 ;  /* 0xff8000004b6c7808 */ /* 0x002fe40002000000 */
[----:B------:R-:W-:Y:S02]  /*7f20*/  ISETP.GT.AND P5, PT, R20, 0x88, PT ;  /* 0x000000881400780c */ /* 0x000fe40003fa4270 */
[----:B------:R-:W-:Y:S01]  /*7f30*/  FMNMX.FTZ R75, R97, R74, !PT ;  /* 0x0000004a614b7209 */ /* 0x000fe20007810000 */
        /* <DEDUP_REMOVED lines=8> */
[----:B------:R-:W-:Y:S01]  /*7fc0*/  FFMA.FTZ R79, R89, R0, -R10 ;  /* 0x00000000594f7223 */ /* 0x000fe2000001080a */
[----:B------:R-:W-:Y:S01]  /*7fd0*/  FMNMX.FTZ R75, R128, R75, !PT ;  /* 0x0000004b804b7209 */ /* 0x000fe20007810000 */
[----:B------:R1:W-:Y:S01]  /*7fe0*/  MUFU.EX2 R83, R87 ;  /* 0x0000005700537308 */ /* 0x0003e20000000800 */
[----:B------:R-:W-:-:S02]  /*7ff0*/  FSEL R89, R5, RZ, P2 ;  /* 0x000000ff05597208 */ /* 0x000fc40001000000 */
[----:B------:R-:W-:-:S03]  /*8000*/  FMNMX.FTZ R100, R130, R75, !PT ;  /* 0x0000004b82647209 */ /* 0x000fc60007810000 */
[----:B------:R-:W-:Y:S02]  /*8010*/  FADD.FTZ R89, -R89, R8 ;  /* 0x0000000859597221 */ /* 0x000fe40000010100 */
[----:B------:R-:W2:Y:S01]  /*8020*/  SHFL.BFLY PT, R101, R100, 0x2, 0x1f ;  /* 0x0c401f0064657f89 */ /* 0x000ea200000e0000 */
[----:B------:R3:W-:Y:S01]  /*8030*/  MUFU.EX2 R75, R132 ;  /* 0x00000084004b7308 */ /* 0x0007e20000000800 */
[-CC-:B-1----:R-:W-:Y:S01]  /*8040*/  FFMA.FTZ R87, R93, R0.reuse, -R10.reuse ;  /* 0x000000005d577223 */ /* 0x182fe2000001080a */
[-CC-:B------:R-:W-:Y:S01]  /*8050*/  FFMA.FTZ R93, R73, R0.reuse, -R10.reuse ;  /* 0x00000000495d7223 */ /* 0x180fe2000001080a */
[----:B------:R-:W-:Y:S01]  /*8060*/  FFMA.FTZ R73, R76, R0, -R10 ;  /* 0x000000004c497223 */ /* 0x000fe2000001080a */
[----:B------:R-:W-:-:S04]  /*8070*/  IMAD.U32 R10, RZ, RZ, UR46 ;  /* 0x0000002eff0a7e24 */ /* 0x000fc8000f8e00ff */
[----:B------:R-:W-:Y:S01]  /*8080*/  MUFU.EX2 R98, R98 ;  /* 0x0000006200627308 */ /* 0x000fe20000000800 */
[----:B------:R-:W-:-:S05]  /*8090*/  @!P1 LEA R10, R10, UR47, 0x3 ;  /* 0x0000002f0a0a9c11 */ /* 0x000fca000f8e18ff */
[----:B------:R-:W-:Y:S02]  /*80a0*/  @!P1 VIADD R10, R10, 0x31c40 ;  /* 0x00031c400a0a9836 */ /* 0x000fe40000000000 */
[----:B------:R-:W-:Y:S03]  /*80b0*/  MUFU.EX2 R99, R99 ;  /* 0x0000006300637308 */ /* 0x000fe60000000800 */
[----:B------:R-:W-:Y:S01]  /*80c0*/  @!P1 PRMT R10, RZ, 0x654, R10 ;  /* 0x00000654ff0a9816 */ /* 0x000fe2000000000a */
[----:B------:R-:W-:Y:S02]  /*80d0*/  WARPGROUP.DEPBAR.LE gsb0, 0x0 ;  /* 0x00008000000079c5 */ /* 0x000fe40000010000 */
[----:B------:R-:W-:Y:S01]  /*80e0*/  WARPGROUP.ARRIVE ;  /* 0x00000000000079c5 */ /* 0x000fe20000000000 */
[----:B--2---:R-:W-:Y:S01]  /*80f0*/  FMNMX.FTZ R101, R100, R101, !PT ;  /* 0x0000006564657209 */ /* 0x004fe20007810000 */
[----:B------:R-:W-:Y:S01]  /*8100*/  FMUL.FTZ R100, R89, R0 ;  /* 0x0000000059647220 */ /* 0x000fe20000410000 */
[----:B------:R-:W-:Y:S03]  /*8110*/  MUFU.EX2 R90, R90 ;  /* 0x0000005a005a7308 */ /* 0x000fe60000000800 */
[----:B------:R-:W-:Y:S01]  /*8120*/  HGMMA.64x96x16.F32 R24, gdesc[UR28].tnspB, R24, gsb0 ;  /* 0x416000001c1879f0 */ /* 0x000fe20008000818 */
[----:B------:R-:W-:Y:S01]  /*8130*/  UIADD3 UR28, UR6, 0x900, URZ ;  /* 0x00000900061c7890 */ /* 0x000fe2000fffe03f */
[----:B------:R-:W1:Y:S01]  /*8140*/  SHFL.BFLY PT, R88, R101, 0x1, 0x1f ;  /* 0x0c201f0065587f89 */ /* 0x000e6200000e0000 */
[----:B------:R-:W-:Y:S01]  /*8150*/  UIADD3 UR30, UR7, 0x180, URZ ;  /* 0x00000180071e7890 */ /* 0x000fe2000fffe03f */
[----:B------:R-:W-:Y:S01]  /*8160*/  UMOV UR29, 0xc0000010 ;  /* 0xc0000010001d7882 */ /* 0x000fe20000000000 */
[----:B------:R-:W-:Y:S01]  /*8170*/  UMOV UR31, 0x80000020 ;  /* 0x80000020001f7882 */ /* 0x000fe20000000000 */
[----:B------:R-:W2:Y:S08]  /*8180*/  MUFU.EX2 R100, R100 ;  /* 0x0000006400647308 */ /* 0x000eb00000000800 */
[----:B------:R-:W-:Y:S08]  /*8190*/  MUFU.EX2 R82, R82 ;  /* 0x0000005200527308 */ /* 0x000ff00000000800 */
[----:B------:R-:W-:Y:S01]  /*81a0*/  MUFU.EX2 R20, R20 ;  /* 0x0000001400147308 */ /* 0x000fe20000000800 */
[----:B-1----:R-:W-:-:S04]  /*81b0*/  FMNMX.FTZ R137, R101, R88, !PT ;  /* 0x0000005865897209 */ /* 0x002fc80007810000 */
[C---:B------:R-:W-:Y:S01]  /*81c0*/  FSETP.NEU.FTZ.AND P2, PT, R137.reuse, -INF , PT ;  /* 0xff8000008900780b */ /* 0x040fe20003f5d000 */
[C---:B------:R-:W-:Y:S02]  /*81d0*/  FMUL.FTZ R77, R137.reuse, R0 ;  /* 0x00000000894d7220 */ /* 0x040fe40000410000 */
[----:B------:R-:W-:Y:S01]  /*81e0*/  MUFU.EX2 R74, R74 ;  /* 0x0000004a004a7308 */ /* 0x000fe20000000800 */
[----:B------:R-:W-:Y:S02]  /*81f0*/  FSEL R8, R137, RZ, P2 ;  /* 0x000000ff89087208 */ /* 0x000fe40001000000 */
[----:B------:R-:W-:Y:S02]  /*8200*/  FSEL R77, R77, RZ, P2 ;  /* 0x000000ff4d4d7208 */ /* 0x000fe40001000000 */
[----:B------:R-:W-:-:S03]  /*8210*/  ISETP.GE.U32.AND P2, PT, R2, 0x180, PT ;  /* 0x000001800200780c */ /* 0x000fc60003f46070 */
[----:B------:R-:W-:Y:S01]  /*8220*/  MUFU.EX2 R79, R79 ;  /* 0x0000004f004f7308 */ /* 0x000fe20000000800 */
[-C--:B------:R-:W-:Y:S01]  /*8230*/  FFMA.FTZ R136, R127, R0.reuse, -R77 ;  /* 0x000000007f887223 */ /* 0x080fe2000001084d */
[----:B------:R-:W-:Y:S01]  /*8240*/  FADD.FTZ R127, -R8, R7 ;  /* 0x00000007087f7221 */ /* 0x000fe20000010100 */
[-CC-:B------:R-:W-:Y:S01]  /*8250*/  FFMA.FTZ R7, R110, R0.reuse, -R77.reuse ;  /* 0x000000006e077223 */ /* 0x180fe2000001084d */
[-CC-:B------:R-:W-:Y:S01]  /*8260*/  FFMA.FTZ R89, R138, R0.reuse, -R77.reuse ;  /* 0x000000008a597223 */ /* 0x180fe2000001084d */
[-CC-:B---3--:R-:W-:Y:S01]  /*8270*/  FFMA.FTZ R132, R139, R0.reuse, -R77.reuse ;  /* 0x000000008b847223 */ /* 0x188fe2000001084d */
[-C--:B------:R-:W-:Y:S01]  /*8280*/  FMUL.FTZ R110, R127, R0.reuse ;  /* 0x000000007f6e7220 */ /* 0x080fe20000410000 */
[----:B------:R-:W-:Y:S02]  /*8290*/  IMAD.U32 R127, RZ, RZ, UR41 ;  /* 0x00000029ff7f7e24 */ /* 0x000fe4000f8e00ff */
[-CC-:B------:R-:W-:Y:S01]  /*82a0*/  FFMA.FTZ R15, R15, R0.reuse, -R77.reuse ;  /* 0x000000000f0f7223 */ /* 0x180fe2000001084d */
[-CC-:B------:R-:W-:Y:S01]  /*82b0*/  FFMA.FTZ R101, R124, R0.reuse, -R77.reuse ;  /* 0x000000007c657223 */ /* 0x180fe2000001084d */
[----:B------:R-:W-:Y:S01]  /*82c0*/  MUFU.EX2 R89, R89 ;  /* 0x0000005900597308 */ /* 0x000fe20000000800 */
[----:B------:R-:W-:Y:S01]  /*82d0*/  FFMA.FTZ R124, R111, R0, -R77 ;  /* 0x000000006f7c7223 */ /* 0x000fe2000001084d */
[----:B------:R-:W-:-:S02]  /*82e0*/  VIADD R8, R16, 0x9 ;  /* 0x0000000910087836 */ /* 0x000fc40000000000 */
[----:B--2---:R-:W-:Y:S01]  /*82f0*/  FFMA.FTZ R111, R100, R4, R11 ;  /* 0x00000004646f7223 */ /* 0x004fe2000001000b */
[-CC-:B------:R-:W-:Y:S01]  /*8300*/  FFMA.FTZ R138, R143, R0.reuse, -R77.reuse ;  /* 0x000000008f8a7223 */ /* 0x180fe2000001084d */
[----:B------:R-:W-:Y:S01]  /*8310*/  @!P1 LEA R4, R127, UR47, 0x3 ;  /* 0x0000002f7f049c11 */ /* 0x000fe2000f8e18ff */
[-C--:B------:R-:W-:Y:S01]  /*8320*/  FFMA.FTZ R134, R21, R0.reuse, -R77 ;  /* 0x0000000015867223 */ /* 0x080fe2000001084d */
[----:B------:R-:W-:Y:S01]  /*8330*/  SEL R8, R8, 0x9, !P2 ;  /* 0x0000000908087807 */ /* 0x000fe20005000000 */
[----:B------:R-:W1:Y:S01]  /*8340*/  MUFU.EX2 R110, R110 ;  /* 0x0000006e006e7308 */ /* 0x000e620000000800 */
[----:B------:R-:W-:Y:S01]  /*8350*/  FADD.FTZ R152, R12, R111 ;  /* 0x0000006f0c987221 */ /* 0x000fe20000010000 */
[----:B------:R-:W-:Y:S02]  /*8360*/  @!P1 VIADD R111, R4, 0x31c60 ;  /* 0x00031c60046f9836 */ /* 0x000fe40000000000 */
[-CC-:B------:R-:W-:Y:S01]  /*8370*/  FFMA.FTZ R131, R131, R0.reuse, -R77.reuse ;  /* 0x0000000083837223 */ /* 0x180fe2000001084d */
[-CC-:B------:R-:W-:Y:S01]  /*8380*/  FFMA.FTZ R129, R129, R0.reuse, -R77.reuse ;  /* 0x0000000081817223 */ /* 0x180fe2000001084d */
[----:B------:R-:W-:Y:S01]  /*8390*/  FADD.FTZ R127, R13, R152 ;  /* 0x000000980d7f7221 */ /* 0x000fe20000010000 */
[-CC-:B------:R-:W-:Y:S01]  /*83a0*/  FFMA.FTZ R142, R135, R0.reuse, -R77.reuse ;  /* 0x00000000878e7223 */ /* 0x180fe2000001084d */
[----:B------:R-:W-:Y:S01]  /*83b0*/  F2FP.F16.F32.PACK_AB R12, R12, R11 ;  /* 0x0000000b0c0c723e */ /* 0x000fe200000000ff */
[----:B------:R-:W2:Y:S01]  /*83c0*/  MUFU.EX2 R132, R132 ;  /* 0x0000008400847308 */ /* 0x000ea20000000800 */
[-CC-:B------:R-:W-:Y:S01]  /*83d0*/  FFMA.FTZ R21, R141, R0.reuse, -R77.reuse ;  /* 0x000000008d157223 */ /* 0x180fe2000001084d */
[-CC-:B------:R-:W-:Y:S01]  /*83e0*/  FFMA.FTZ R88, R123, R0.reuse, -R77.reuse ;  /* 0x000000007b587223 */ /* 0x180fe2000001084d */
[-CC-:B------:R-:W-:Y:S01]  /*83f0*/  FFMA.FTZ R123, R149, R0.reuse, -R77.reuse ;  /* 0x00000000957b7223 */ /* 0x180fe2000001084d */
[-CC-:B------:R-:W-:Y:S01]  /*8400*/  FFMA.FTZ R125, R125, R0.reuse, -R77.reuse ;  /* 0x000000007d7d7223 */ /* 0x180fe2000001084d */
[-CC-:B------:R-:W-:Y:S01]  /*8410*/  FFMA.FTZ R140, R153, R0.reuse, -R77.reuse ;  /* 0x00000000998c7223 */ /* 0x180fe2000001084d */
[-CC-:B------:R-:W-:Y:S01]  /*8420*/  FFMA.FTZ R118, R118, R0.reuse, -R77.reuse ;  /* 0x0000000076767223 */ /* 0x180fe2000001084d */
[-CC-:B------:R-:W-:Y:S01]  /*8430*/  FFMA.FTZ R119, R119, R0.reuse, -R77.reuse ;  /* 0x0000000077777223 */ /* 0x180fe2000001084d */
[----:B------:R-:W3:Y:S01]  /*8440*/  MUFU.EX2 R15, R15 ;  /* 0x0000000f000f7308 */ /* 0x000ee20000000800 */
[-CC-:B------:R-:W-:Y:S01]  /*8450*/  FFMA.FTZ R76, R155, R0.reuse, -R77.reuse ;  /* 0x000000009b4c7223 */ /* 0x180fe2000001084d */
[-CC-:B------:R-:W-:Y:S01]  /*8460*/  FFMA.FTZ R4, R157, R0.reuse, -R77.reuse ;  /* 0x000000009d047223 */ /* 0x180fe2000001084d */
[-CC-:B------:R-:W-:Y:S01]  /*8470*/  FFMA.FTZ R102, R102, R0.reuse, -R77.reuse ;  /* 0x0000000066667223 */ /* 0x180fe2000001084d */
[-CC-:B------:R-:W-:Y:S01]  /*8480*/  FFMA.FTZ R103, R103, R0.reuse, -R77.reuse ;  /* 0x0000000067677223 */ /* 0x180fe2000001084d */
[-CC-:B------:R-:W-:Y:S01]  /*8490*/  FFMA.FTZ R96, R96, R0.reuse, -R77.reuse ;  /* 0x0000000060607223 */ /* 0x180fe2000001084d */
[-CC-:B------:R-:W-:Y:S01]  /*84a0*/  FFMA.FTZ R108, R108, R0.reuse, -R77.reuse ;  /* 0x000000006c6c7223 */ /* 0x180fe2000001084d */
[-CC-:B------:R-:W-:Y:S01]  /*84b0*/  FFMA.FTZ R128, R128, R0.reuse, -R77.reuse ;  /* 0x0000000080807223 */ /* 0x180fe2000001084d */
[----:B------:R-:W4:Y:S01]  /*84c0*/  MUFU.EX2 R138, R138 ;  /* 0x0000008a008a7308 */ /* 0x000f220000000800 */
[----:B------:R-:W-:Y:S01]  /*84d0*/  FFMA.FTZ R130, R130, R0, -R77 ;  /* 0x0000000082827223 */ /* 0x000fe2000001084d */
[----:B------:R-:W-:Y:S01]  /*84e0*/  ISETP.LT.AND P2, PT, R6, UR45, PT ;  /* 0x0000002d06007c0c */ /* 0x000fe2000bf41270 */
[----:B------:R-:W-:-:S05]  /*84f0*/  UMOV UR41, UR46 ;  /* 0x0000002e00297c82 */ /* 0x000fca0008000000 */
[----:B------:R-:W5:Y:S08]  /*8500*/  MUFU.EX2 R134, R134 ;  /* 0x0000008600867308 */ /* 0x000f700000000800 */
[----:B------:R-:W5:Y:S01]  /*8510*/  MUFU.EX2 R131, R131 ;  /* 0x0000008300837308 */ /* 0x000f620000000800 */
[----:B------:R-:W-:Y:S02]  /*8520*/  WARPGROUP.DEPBAR.LE gsb0, 0x0 ;  /* 0x00008000000079c5 */ /* 0x000fe40000010000 */
[----:B------:R-:W-:-:S05]  /*8530*/  WARPGROUP.ARRIVE ;  /* 0x00000000000079c5 */ /* 0x000fca0000000000 */
[----:B------:R-:W5:Y:S01]  /*8540*/  MUFU.EX2 R129, R129 ;  /* 0x0000008100817308 */ /* 0x000f620000000800 */
[----:B------:R-:W-:Y:S01]  /*8550*/  HGMMA.64x96x16.F32 R24, gdesc[UR28].tnspB, R24, gsb0 ;  /* 0x416000001c1879f0 */ /* 0x000fe20008000818 */
[----:B------:R-:W-:Y:S02]  /*8560*/  UIADD3 UR28, UR6, 0xa80, URZ ;  /* 0x00000a80061c7890 */ /* 0x000fe4000fffe03f */
[----:B------:R-:W-:-:S04]  /*8570*/  UIADD3 UR30, UR7, 0x1c0, URZ ;  /* 0x000001c0071e7890 */ /* 0x000fc8000fffe03f */
        /* <DEDUP_REMOVED lines=21> */
[----:B------:R-:W-:Y:S01]  /*86d0*/  R2UR UR7, R148 ;  /* 0x00000000940772ca */ /* 0x000fe200000e0000 */
[----:B------:R-:W-:Y:S01]  /*86e0*/  UMOV UR29, 0xc0000010 ;  /* 0xc0000010001d7882 */ /* 0x000fe20000000000 */
[----:B------:R-:W-:Y:S01]  /*86f0*/  UMOV UR31, 0x80000020 ;  /* 0x80000020001f7882 */ /* 0x000fe20000000000 */
[----:B------:R-:W-:Y:S01]  /*8700*/  MUFU.EX2 R102, R102 ;  /* 0x0000006600667308 */ /* 0x000fe20000000800 */
[----:B------:R-:W-:-:S07]  /*8710*/  UIADD3 UR6, UR45, -0x1, URZ ;  /* 0xffffffff2d067890 */ /* 0x000fce000fffe03f */
[----:B------:R-:W-:Y:S01]  /*8720*/  MUFU.EX2 R78, R78 ;  /* 0x0000004e004e7308 */ /* 0x000fe20000000800 */
[----:B------:R-:W-:-:S07]  /*8730*/  UMOV UR45, UR6 ;  /* 0x00000006002d7c82 */ /* 0x000fce0008000000 */
        /* <DEDUP_REMOVED lines=13> */
[----:B------:R-:W-:Y:S07]  /*8810*/  HGMMA.64x96x16.F32 R24, gdesc[UR28].tnspB, R24, gsb0 ;  /* 0x416000001c1879f0 */ /* 0x000fee0008000818 */
[----:B------:R-:W-:Y:S08]  /*8820*/  MUFU.EX2 R108, R108 ;  /* 0x0000006c006c7308 */ /* 0x000ff00000000800 */
[----:B------:R-:W-:Y:S08]  /*8830*/  MUFU.EX2 R128, R128 ;  /* 0x0000008000807308 */ /* 0x000ff00000000800 */
[----:B------:R-:W-:Y:S01]  /*8840*/  MUFU.EX2 R130, R130 ;  /* 0x0000008200827308 */ /* 0x000fe20000000800 */
[----:B------:R-:W-:-:S02]  /*8850*/  WARPGROUP.DEPBAR.LE gsb0, 0x0 ;  /* 0x00008000000079c5 */ /* 0x000fc40000010000 */
[----:B------:R1:W-:Y:S06]  /*8860*/  BAR.ARV R8, 0x100 ;  /* 0x000400080000751d */ /* 0x0003ec0000002000 */
[----:B------:R2:W-:Y:S01]  /*8870*/  @!P1 SYNCS.ARRIVE.TRANS64.RED.A1T0 RZ, [R10+URZ], RZ ;  /* 0x000000ff0aff99a7 */ /* 0x0005e2000810043f */
[----:B------:R-:W-:Y:S01]  /*8880*/  FMUL.FTZ R24, R24, R100 ;  /* 0x0000006418187220 */ /* 0x000fe20000410000 */
[----:B-1----:R-:W-:Y:S01]  /*8890*/  @!P1 PRMT R8, RZ, 0x654, R111 ;  /* 0x00000654ff089816 */ /* 0x002fe2000000006f */
[----:B------:R-:W-:Y:S01]  /*88a0*/  FFMA.FTZ R111, R110, R3, R89 ;  /* 0x000000036e6f7223 */ /* 0x000fe20000010059 */
[----:B------:R-:W-:Y:S01]  /*88b0*/  FFMA.FTZ R3, R126, R0, -R77 ;  /* 0x000000007e037223 */ /* 0x000fe2000001084d */
[-C--:B------:R-:W-:Y:S01]  /*88c0*/  FMUL.FTZ R25, R25, R100.reuse ;  /* 0x0000006419197220 */ /* 0x080fe20000410000 */
[-C--:B------:R-:W-:Y:S01]  /*88d0*/  FMUL.FTZ R28, R28, R100.reuse ;  /* 0x000000641c1c7220 */ /* 0x080fe20000410000 */
[-C--:B------:R-:W-:Y:S01]  /*88e0*/  FMUL.FTZ R29, R29, R100.reuse ;  /* 0x000000641d1d7220 */ /* 0x080fe20000410000 */
[----:B------:R1:W-:Y:S01]  /*88f0*/  @!P1 SYNCS.ARRIVE.TRANS64.RED.A1T0 RZ, [R8+URZ], RZ ;  /* 0x000000ff08ff99a7 */ /* 0x0003e2000810043f */
[C---:B--2---:R-:W-:Y:S01]  /*8900*/  FADD.FTZ R10, R14.reuse, R127 ;  /* 0x0000007f0e0a7221 */ /* 0x044fe20000010000 */
[----:B------:R-:W-:Y:S01]  /*8910*/  F2FP.F16.F32.PACK_AB R14, R14, R13 ;  /* 0x0000000d0e0e723e */ /* 0x000fe200000000ff */
[----:B------:R-:W2:Y:S01]  /*8920*/  MUFU.EX2 R3, R3 ;  /* 0x0000000300037308 */ /* 0x000ea20000000800 */
[----:B------:R-:W-:Y:S01]  /*8930*/  F2FP.F16.F32.PACK_AB R13, R132, R89 ;  /* 0x00000059840d723e */ /* 0x000fe200000000ff */
[-C--:B------:R-:W-:Y:S01]  /*8940*/  FMUL.FTZ R32, R32, R100.reuse ;  /* 0x0000006420207220 */ /* 0x080fe20000410000 */
[-C--:B------:R-:W-:Y:S01]  /*8950*/  FMUL.FTZ R33, R33, R100.reuse ;  /* 0x0000006421217220 */ /* 0x080fe20000410000 */
[-C--:B------:R-:W-:Y:S01]  /*8960*/  FMUL.FTZ R36, R36, R100.reuse ;  /* 0x0000006424247220 */ /* 0x080fe20000410000 */
[----:B-1----:R-:W-:Y:S01]  /*8970*/  FADD.FTZ R8, R132, R111 ;  /* 0x0000006f84087221 */ /* 0x002fe20000010000 */
[----:B------:R-:W-:Y:S01]  /*8980*/  FADD.FTZ R111, R9, R10 ;  /* 0x0000000a096f7221 */ /* 0x000fe20000010000 */
[-C--:B------:R-:W-:Y:S01]  /*8990*/  FMUL.FTZ R37, R37, R100.reuse ;  /* 0x0000006425257220 */ /* 0x080fe20000410000 */
[-C--:B------:R-:W-:Y:S01]  /*89a0*/  FMUL.FTZ R40, R40, R100.reuse ;  /* 0x0000006428287220 */ /* 0x080fe20000410000 */
[----:B---3--:R-:W-:Y:S01]  /*89b0*/  FADD.FTZ R11, R15, R8 ;  /* 0x000000080f0b7221 */ /* 0x008fe20000010000 */
[C---:B------:R-:W-:Y:S01]  /*89c0*/  FADD.FTZ R111, R112.reuse, R111 ;  /* 0x0000006f706f7221 */ /* 0x040fe20000010000 */
[----:B------:R-:W-:Y:S01]  /*89d0*/  F2FP.F16.F32.PACK_AB R8, R112, R9 ;  /* 0x000000097008723e */ /* 0x000fe200000000ff */
[----:B------:R-:W-:Y:S01]  /*89e0*/  FMUL.FTZ R41, R41, R100 ;  /* 0x0000006429297220 */ /* 0x000fe20000410000 */
[----:B----4-:R-:W-:Y:S01]  /*89f0*/  FADD.FTZ R11, R138, R11 ;  /* 0x0000000b8a0b7221 */ /* 0x010fe20000010000 */
[----:B------:R-:W-:Y:S01]  /*8a00*/  FADD.FTZ R10, R116, R111 ;  /* 0x0000006f740a7221 */ /* 0x000fe20000010000 */
[-CC-:B------:R-:W-:Y:S01]  /*8a10*/  FFMA.FTZ R111, R117, R0.reuse, -R77.reuse ;  /* 0x00000000756f7223 */ /* 0x180fe2000001084d */
[----:B------:R-:W-:Y:S01]  /*8a20*/  FFMA.FTZ R117, R94, R0, -R77 ;  /* 0x000000005e757223 */ /* 0x000fe2000001084d */
[----:B-----5:R-:W-:Y:S01]  /*8a30*/  FADD.FTZ R112, R134, R11 ;  /* 0x0000000b86707221 */ /* 0x020fe20000010000 */
[C---:B------:R-:W-:Y:S01]  /*8a40*/  FADD.FTZ R127, R133.reuse, R10 ;  /* 0x0000000a857f7221 */ /* 0x040fe20000010000 */
[----:B------:R-:W-:Y:S01]  /*8a50*/  F2FP.F16.F32.PACK_AB R10, R133, R116 ;  /* 0x00000074850a723e */ /* 0x000fe200000000ff */
[----:B------:R-:W-:Y:S01]  /*8a60*/  FMUL.FTZ R44, R44, R100 ;  /* 0x000000642c2c7220 */ /* 0x000fe20000410000 */
[----:B------:R-:W-:Y:S01]  /*8a70*/  FADD.FTZ R112, R131, R112 ;  /* 0x0000007083707221 */ /* 0x000fe20000010000 */
[----:B------:R-:W-:Y:S01]  /*8a80*/  FADD.FTZ R116, R120, R127 ;  /* 0x0000007f78747221 */ /* 0x000fe20000010000 */
[----:B------:R-:W-:Y:S01]  /*8a90*/  F2FP.F16.F32.PACK_AB R15, R138, R15 ;  /* 0x0000000f8a0f723e */ /* 0x000fe200000000ff */
[----:B------:R-:W1:Y:S01]  /*8aa0*/  MUFU.EX2 R111, R111 ;  /* 0x0000006f006f7308 */ /* 0x000e620000000800 */
[----:B------:R-:W-:Y:S01]  /*8ab0*/  FADD.FTZ R11, R129, R112 ;  /* 0x00000070810b7221 */ /* 0x000fe20000010000 */
[-CC-:B------:R-:W-:Y:S01]  /*8ac0*/  FFMA.FTZ R112, R91, R0.reuse, -R77.reuse ;  /* 0x000000005b707223 */ /* 0x180fe2000001084d */
[----:B------:R-:W-:Y:S01]  /*8ad0*/  FADD.FTZ R91, R121, R116 ;  /* 0x00000074795b7221 */ /* 0x000fe20000010000 */
[-C--:B------:R-:W-:Y:S01]  /*8ae0*/  FFMA.FTZ R116, R105, R0.reuse, -R77 ;  /* 0x0000000069747223 */ /* 0x080fe2000001084d */
[----:B------:R-:W-:Y:S01]  /*8af0*/  FADD.FTZ R126, R142, R11 ;  /* 0x0000000b8e7e7221 */ /* 0x000fe20000010000 */
[-C--:B------:R-:W-:Y:S01]  /*8b00*/  FFMA.FTZ R105, R109, R0.reuse, -R77 ;  /* 0x000000006d697223 */ /* 0x080fe2000001084d */
[----:B------:R-:W-:Y:S01]  /*8b10*/  FADD.FTZ R132, R122, R91 ;  /* 0x0000005b7a847221 */ /* 0x000fe20000010000 */
[----:B------:R-:W-:Y:S01]  /*8b20*/  FFMA.FTZ R91, R104, R0, -R77 ;  /* 0x00000000685b7223 */ /* 0x000fe2000001084d */
[----:B------:R-:W-:Y:S01]  /*8b30*/  FADD.FTZ R89, R21, R126 ;  /* 0x0000007e15597221 */ /* 0x000fe20000010000 */
[----:B------:R-:W-:Y:S01]  /*8b40*/  F2FP.F16.F32.PACK_AB R11, R142, R129 ;  /* 0x000000818e0b723e */ /* 0x000fe200000000ff */
[----:B------:R3:W4:Y:S01]  /*8b50*/  MUFU.EX2 R94, R112 ;  /* 0x00000070005e7308 */ /* 0x0007220000000800 */
[----:B------:R-:W-:Y:S01]  /*8b60*/  F2FP.F16.F32.PACK_AB R9, R131, R134 ;  /* 0x000000868309723e */ /* 0x000fe200000000ff */
[----:B------:R-:W-:Y:S01]  /*8b70*/  FADD.FTZ R126, R88, R89 ;  /* 0x00000059587e7221 */ /* 0x000fe20000010000 */
[----:B------:R-:W-:Y:S01]  /*8b80*/  FADD.FTZ R89, R115, R132 ;  /* 0x0000008473597221 */ /* 0x000fe20000010000 */
[----:B------:R5:W-:Y:S01]  /*8b90*/  STSM.16.M88.4 [R22+0x24300], R12 ;  /* 0x0243000c16007844 */ /* 0x000be20000000200 */
[----:B------:R-:W-:Y:S01]  /*8ba0*/  F2FP.F16.F32.PACK_AB R120, R121, R120 ;  /* 0x000000787978723e */ /* 0x000fe200000000ff */
[----:B------:R-:W-:Y:S01]  /*8bb0*/  FADD.FTZ R109, R123, R126 ;  /* 0x0000007e7b6d7221 */ /* 0x000fe20000010000 */
[----:B------:R-:W-:Y:S01]  /*8bc0*/  FADD.FTZ R126, R114, R89 ;  /* 0x00000059727e7221 */ /* 0x000fe20000010000 */
[-C--:B------:R-:W-:Y:S01]  /*8bd0*/  FFMA.FTZ R89, R86, R0.reuse, -R77 ;  /* 0x0000000056597223 */ /* 0x080fe2000001084d */
[----:B------:R2:W-:Y:S01]  /*8be0*/  STSM.16.M88.4 [R22+0x25b00], R8 ;  /* 0x025b000816007844 */ /* 0x0005e20000000200 */
[----:B------:R-:W-:Y:S01]  /*8bf0*/  FADD.FTZ R104, R136, R109 ;  /* 0x0000006d88687221 */ /* 0x000fe20000010000 */
[----:B------:R-:W-:Y:S01]  /*8c00*/  FADD.FTZ R127, R113, R126 ;  /* 0x0000007e717f7221 */ /* 0x000fe20000010000 */
[----:B------:R-:W-:Y:S01]  /*8c10*/  FFMA.FTZ R109, R97, R0, -R77 ;  /* 0x00000000616d7223 */ /* 0x000fe2000001084d */
[----:B------:R1:W4:Y:S01]  /*8c20*/  MUFU.EX2 R86, R116 ;  /* 0x0000007400567308 */ /* 0x0003220000000800 */
[----:B------:R-:W-:Y:S01]  /*8c30*/  FADD.FTZ R97, R125, R104 ;  /* 0x000000687d617221 */ /* 0x000fe20000010000 */
[----:B------:R-:W-:Y:S01]  /*8c40*/  FADD.FTZ R104, R106, R127 ;  /* 0x0000007f6a687221 */ /* 0x000fe20000010000 */
[----:B------:R-:W-:Y:S01]  /*8c50*/  F2FP.F16.F32.PACK_AB R121, R88, R21 ;  /* 0x000000155879723e */ /* 0x000fe200000000ff */
[----:B------:R-:W-:Y:S01]  /*8c60*/  FMUL.FTZ R45, R45, R100 ;  /* 0x000000642d2d7220 */ /* 0x000fe20000410000 */
[----:B------:R-:W-:Y:S01]  /*8c70*/  FADD.FTZ R127, R140, R97 ;  /* 0x000000618c7f7221 */ /* 0x000fe20000010000 */
[----:B------:R-:W-:Y:S01]  /*8c80*/  FADD.FTZ R129, R107, R104 ;  /* 0x000000686b817221 */ /* 0x000fe20000010000 */
[----:B------:R-:W-:Y:S01]  /*8c90*/  F2FP.F16.F32.PACK_AB R88, R99, R98 ;  /* 0x000000626358723e */ /* 0x000fe200000000ff */
[----:B------:R-:W4:Y:S01]  /*8ca0*/  MUFU.EX2 R97, R117 ;  /* 0x0000007500617308 */ /* 0x000f220000000800 */
[----:B------:R-:W-:Y:S01]  /*8cb0*/  FADD.FTZ R104, R118, R127 ;  /* 0x0000007f76687221 */ /* 0x000fe20000010000 */
[----:B---3--:R-:W-:Y:S01]  /*8cc0*/  FADD.FTZ R112, R98, R129 ;  /* 0x0000008162707221 */ /* 0x008fe20000010000 */
[----:B------:R-:W-:Y:S01]  /*8cd0*/  F2FP.F16.F32.PACK_AB R122, R115, R122 ;  /* 0x0000007a737a723e */ /* 0x000fe200000000ff */
[----:B------:R-:W-:Y:S01]  /*8ce0*/  FMUL.FTZ R48, R48, R100 ;  /* 0x0000006430307220 */ /* 0x000fe20000410000 */
[----:B------:R-:W-:Y:S01]  /*8cf0*/  FADD.FTZ R77, R119, R104 ;  /* 0x00000068774d7221 */ /* 0x000fe20000010000 */
[----:B------:R-:W-:Y:S01]  /*8d00*/  FADD.FTZ R127, R99, R112 ;  /* 0x00000070637f7221 */ /* 0x000fe20000010000 */
[----:B------:R-:W-:Y:S01]  /*8d10*/  F2FP.F16.F32.PACK_AB R106, R107, R106 ;  /* 0x0000006a6b6a723e */ /* 0x000fe200000000ff */
[----:B------:R3:W4:Y:S01]  /*8d20*/  MUFU.EX2 R112, R105 ;  /* 0x0000006900707308 */ /* 0x0007220000000800 */
[----:B-1----:R-:W-:Y:S01]  /*8d30*/  FADD.FTZ R116, R76, R77 ;  /* 0x0000004d4c747221 */ /* 0x002fe20000010000 */
[----:B------:R-:W-:Y:S01]  /*8d40*/  FADD.FTZ R126, R90, R127 ;  /* 0x0000007f5a7e7221 */ /* 0x000fe20000010000 */
[----:B------:R-:W-:Y:S01]  /*8d50*/  F2FP.F16.F32.PACK_AB R123, R136, R123 ;  /* 0x0000007b887b723e */ /* 0x000fe200000000ff */
[----:B------:R-:W-:Y:S01]  /*8d60*/  FMUL.FTZ R49, R49, R100 ;  /* 0x0000006431317220 */ /* 0x000fe20000410000 */
[----:B------:R-:W-:Y:S01]  /*8d70*/  FADD.FTZ R116, R101, R116 ;  /* 0x0000007465747221 */ /* 0x000fe20000010000 */
[----:B-----5:R-:W-:Y:S01]  /*8d80*/  FADD.FTZ R15, R95, R126 ;  /* 0x0000007e5f0f7221 */ /* 0x020fe20000010000 */
[----:B------:R-:W-:Y:S01]  /*8d90*/  F2FP.F16.F32.PACK_AB R104, R113, R114 ;  /* 0x000000727168723e */ /* 0x000fe200000000ff */
[----:B------:R1:W5:Y:S01]  /*8da0*/  MUFU.EX2 R13, R91 ;  /* 0x0000005b000d7308 */ /* 0x0003620000000800 */
[----:B--2---:R-:W-:Y:S01]  /*8db0*/  FADD.FTZ R9, R7, R116 ;  /* 0x0000007407097221 */ /* 0x004fe20000010000 */
[----:B------:R-:W-:Y:S01]  /*8dc0*/  FADD.FTZ R8, R82, R15 ;  /* 0x0000000f52087221 */ /* 0x000fe20000010000 */
[----:B---3--:R-:W-:Y:S01]  /*8dd0*/  F2FP.F16.F32.PACK_AB R105, R140, R125 ;  /* 0x0000007d8c69723e */ /* 0x008fe200000000ff */
[----:B------:R-:W-:Y:S01]  /*8de0*/  STSM.16.M88.4 [R22+0x27300], R120 ;  /* 0x0273007816007844 */ /* 0x000fe20000000200 */
[----:B------:R-:W-:Y:S01]  /*8df0*/  FADD.FTZ R9, R124, R9 ;  /* 0x000000097c097221 */ /* 0x000fe20000010000 */
[----:B------:R-:W-:Y:S01]  /*8e00*/  FADD.FTZ R11, R83, R8 ;  /* 0x00000008530b7221 */ /* 0x000fe20000010000 */
[----:B------:R-:W-:Y:S01]  /*8e10*/  F2FP.F16.F32.PACK_AB R107, R119, R118 ;  /* 0x00000076776b723e */ /* 0x000fe200000000ff */
[----:B------:R2:W3:Y:S01]  /*8e20*/  MUFU.EX2 R12, R89 ;  /* 0x00000059000c7308 */ /* 0x0004e20000000800 */
[----:B------:R-:W-:Y:S01]  /*8e30*/  FADD.FTZ R8, R4, R9 ;  /* 0x0000000904087221 */ /* 0x000fe20000010000 */
[----:B------:R-:W-:Y:S01]  /*8e40*/  FADD.FTZ R10, R20, R11 ;  /* 0x0000000b140a7221 */ /* 0x000fe20000010000 */
[----:B------:R-:W-:Y:S01]  /*8e50*/  F2FP.F16.F32.PACK_AB R90, R95, R90 ;  /* 0x0000005a5f5a723e */ /* 0x000fe200000000ff */
[----:B------:R-:W-:Y:S01]  /*8e60*/  STSM.16.M88.4 [R22+0x28b00], R104 ;  /* 0x028b006816007844 */ /* 0x000fe20000000200 */
[----:B------:R-:W-:Y:S01]  /*8e70*/  FADD.FTZ R9, R3, R8 ;  /* 0x0000000803097221 */ /* 0x000fe20000010000 */
[----:B------:R-:W-:Y:S01]  /*8e80*/  FADD.FTZ R11, R75, R10 ;  /* 0x0000000a4b0b7221 */ /* 0x000fe20000010000 */
[----:B-1----:R-:W-:Y:S01]  /*8e90*/  F2FP.F16.F32.PACK_AB R91, R124, R7 ;  /* 0x000000077c5b723e */ /* 0x002fe200000000ff */
[----:B------:R-:W1:Y:S01]  /*8ea0*/  MUFU.EX2 R98, R109 ;  /* 0x0000006d00627308 */ /* 0x000e620000000800 */
[----:B------:R-:W-:Y:S01]  /*8eb0*/  FADD.FTZ R8, R102, R9 ;  /* 0x0000000966087221 */ /* 0x000fe20000010000 */
[----:B------:R-:W-:Y:S01]  /*8ec0*/  FADD.FTZ R14, R74, R11 ;  /* 0x0000000b4a0e7221 */ /* 0x000fe20000010000 */
[----:B--2---:R-:W-:Y:S01]  /*8ed0*/  F2FP.F16.F32.PACK_AB R89, R101, R76 ;  /* 0x0000004c6559723e */ /* 0x004fe200000000ff */
[----:B------:R-:W-:Y:S01]  /*8ee0*/  FMUL.FTZ R52, R52, R100 ;  /* 0x0000006434347220 */ /* 0x000fe20000410000 */
[----:B------:R-:W-:Y:S01]  /*8ef0*/  FADD.FTZ R10, R111, R8 ;  /* 0x000000086f0a7221 */ /* 0x000fe20000010000 */
[----:B------:R-:W-:Y:S01]  /*8f00*/  FADD.FTZ R11, R79, R14 ;  /* 0x0000000e4f0b7221 */ /* 0x000fe20000010000 */
[----:B------:R-:W-:Y:S01]  /*8f10*/  F2FP.F16.F32.PACK_AB R8, R83, R82 ;  /* 0x000000525308723e */ /* 0x000fe200000000ff */
[----:B------:R-:W-:Y:S01]  /*8f20*/  STSM.16.M88.4 [R22+0x2a300], R88 ;  /* 0x02a3005816007844 */ /* 0x000fe20000000200 */
[----:B------:R-:W-:Y:S01]  /*8f30*/  FADD.FTZ R9, R103, R10 ;  /* 0x0000000a67097221 */ /* 0x000fe20000010000 */
[----:B------:R-:W-:Y:S01]  /*8f40*/  FADD.FTZ R14, R78, R11 ;  /* 0x0000000b4e0e7221 */ /* 0x000fe20000010000 */
[----:B------:R-:W-:Y:S01]  /*8f50*/  F2FP.F16.F32.PACK_AB R10, R75, R20 ;  /* 0x000000144b0a723e */ /* 0x000fe200000000ff */
[----:B------:R-:W-:Y:S01]  /*8f60*/  FMUL.FTZ R53, R53, R100 ;  /* 0x0000006435357220 */ /* 0x000fe20000410000 */
[----:B----4-:R-:W-:Y:S01]  /*8f70*/  FADD.FTZ R9, R94, R9 ;  /* 0x000000095e097221 */ /* 0x010fe20000010000 */
[----:B------:R-:W-:Y:S01]  /*8f80*/  FADD.FTZ R11, R87, R14 ;  /* 0x0000000e570b7221 */ /* 0x000fe20000010000 */
[----:B------:R-:W-:Y:S01]  /*8f90*/  F2FP.F16.F32.PACK_AB R76, R79, R74 ;  /* 0x0000004a4f4c723e */ /* 0x000fe200000000ff */
[----:B------:R-:W-:Y:S01]  /*8fa0*/  FMUL.FTZ R56, R56, R100 ;  /* 0x0000006438387220 */ /* 0x000fe20000410000 */
[----:B------:R-:W-:Y:S01]  /*8fb0*/  FADD.FTZ R14, R86, R9 ;  /* 0x00000009560e7221 */ /* 0x000fe20000010000 */
[----:B------:R-:W-:Y:S01]  /*8fc0*/  FADD.FTZ R20, R80, R11 ;  /* 0x0000000b50147221 */ /* 0x000fe20000010000 */
[----:B------:R-:W-:Y:S01]  /*8fd0*/  F2FP.F16.F32.PACK_AB R9, R3, R4 ;  /* 0x000000040309723e */ /* 0x000fe200000000ff */
[----:B------:R-:W-:Y:S01]  /*8fe0*/  FMUL.FTZ R57, R57, R100 ;  /* 0x0000006439397220 */ /* 0x000fe20000410000 */
        /* <DEDUP_REMOVED lines=11> */
[C---:B-----5:R-:W-:Y:S01]  /*90a0*/  FADD.FTZ R3, R13.reuse, R4 ;  /* 0x000000040d037221 */ /* 0x060fe20000010000 */
[----:B------:R-:W-:Y:S01]  /*90b0*/  F2FP.F16.F32.PACK_AB R81, R13, R112 ;  /* 0x000000700d51723e */ /* 0x000fe200000000ff */
[----:B------:R-:W-:Y:S01]  /*90c0*/  STSM.16.M88.4 [R22+0x2d300], R76 ;  /* 0x02d3004c16007844 */ /* 0x000fe20000000200 */
[----:B---3--:R-:W-:Y:S01]  /*90d0*/  F2FP.F16.F32.PACK_AB R83, R96, R12 ;  /* 0x0000000c6053723e */ /* 0x008fe200000000ff */
[----:B------:R-:W-:Y:S01]  /*90e0*/  FADD.FTZ R3, R12, R3 ;  /* 0x000000030c037221 */ /* 0x000fe20000010000 */
[----:B------:R-:W-:Y:S01]  /*90f0*/  FADD.FTZ R7, R85, R14 ;  /* 0x0000000e55077221 */ /* 0x000fe20000010000 */
[-C--:B------:R-:W-:Y:S01]  /*9100*/  FMUL.FTZ R60, R60, R100.reuse ;  /* 0x000000643c3c7220 */ /* 0x080fe20000410000 */
[----:B------:R-:W-:Y:S01]  /*9110*/  FMUL.FTZ R61, R61, R100 ;  /* 0x000000643d3d7220 */ /* 0x000fe20000410000 */
[----:B------:R-:W-:Y:S01]  /*9120*/  STSM.16.M88.4 [R22+0x2eb00], R80 ;  /* 0x02eb005016007844 */ /* 0x000fe20000000200 */
[----:B------:R-:W-:Y:S01]  /*9130*/  FADD.FTZ R3, R96, R3 ;  /* 0x0000000360037221 */ /* 0x000fe20000010000 */
[C---:B--2---:R-:W-:Y:S01]  /*9140*/  F2FP.F16.F32.PACK_AB R8, R93.reuse, R72 ;  /* 0x000000485d08723e */ /* 0x044fe200000000ff */
[----:B------:R-:W-:Y:S01]  /*9150*/  FADD.FTZ R4, R72, R7 ;  /* 0x0000000748047221 */ /* 0x000fe20000010000 */
[----:B-1----:R-:W-:Y:S01]  /*9160*/  F2FP.F16.F32.PACK_AB R9, R108, R98 ;  /* 0x000000626c09723e */ /* 0x002fe200000000ff */
[----:B------:R-:W-:Y:S01]  /*9170*/  FADD.FTZ R3, R98, R3 ;  /* 0x0000000362037221 */ /* 0x000fe20000010000 */
[----:B------:R-:W-:Y:S01]  /*9180*/  F2FP.F16.F32.PACK_AB R10, R92, R73 ;  /* 0x000000495c0a723e */ /* 0x000fe200000000ff */
[----:B------:R-:W-:Y:S01]  /*9190*/  FADD.FTZ R4, R93, R4 ;  /* 0x000000045d047221 */ /* 0x000fe20000010000 */
[----:B------:R-:W-:Y:S01]  /*91a0*/  F2FP.F16.F32.PACK_AB R11, R130, R128 ;  /* 0x00000080820b723e */ /* 0x000fe200000000ff */
[----:B------:R-:W-:Y:S01]  /*91b0*/  FADD.FTZ R3, R108, R3 ;  /* 0x000000036c037221 */ /* 0x000fe20000010000 */
[-C--:B------:R-:W-:Y:S01]  /*91c0*/  FMUL.FTZ R64, R64, R100.reuse ;  /* 0x0000006440407220 */ /* 0x080fe20000410000 */
[----:B------:R-:W-:Y:S01]  /*91d0*/  FADD.FTZ R73, R73, R4 ;  /* 0x0000000449497221 */ /* 0x000fe20000010000 */
[-C--:B------:R-:W-:Y:S01]  /*91e0*/  FMUL.FTZ R65, R65, R100.reuse ;  /* 0x0000006441417220 */ /* 0x080fe20000410000 */
[----:B------:R1:W-:Y:S01]  /*91f0*/  STSM.16.M88.4 [R22+0x30300], R8 ;  /* 0x0303000816007844 */ /* 0x0003e20000000200 */
[----:B------:R-:W-:Y:S01]  /*9200*/  FADD.FTZ R3, R128, R3 ;  /* 0x0000000380037221 */ /* 0x000fe20000010000 */
        /* <DEDUP_REMOVED lines=8> */
[----:B------:R-:W-:Y:S01]  /*9290*/  FADD.FTZ R3, R130, R3 ;  /* 0x0000000382037221 */ /* 0x000fe20000010000 */
        /* <DEDUP_REMOVED lines=10> */
[----:B-1----:R-:W-:-:S02]  /*9340*/  IMAD.U32 R9, RZ, RZ, UR7 ;  /* 0x00000007ff097e24 */ /* 0x002fc4000f8e00ff */
        /* <DEDUP_REMOVED lines=18> */
[----:B------:R-:W-:Y:S05]  /*9470*/  @P2 BRA `(.L_x_1543) ;  /* 0xffffffbc00942947 */ /* 0x000fea000383ffff */
[----:B------:R-:W-:-:S05]  /*9480*/  UMOV UR45, UR6 ;  /* 0x00000006002d7c82 */ /* 0x000fca0008000000 */
.L_x_1534:
[----:B------:R-:W-:-:S13]  /*9490*/  ISETP.LE.AND P2, PT, RZ, UR45, PT ;  /* 0x0000002dff007c0c */ /* 0x000fda000bf43270 */
[----:B------:R-:W-:Y:S05]  /*94a0*/  @!P2 BRA `(.L_x_1544) ;  /* 0x0000003400e4a947 */ /* 0x000fea0003800000 */
[----:B------:R-:W-:Y:S01]  /*94b0*/  R2UR UR60, R148 ;  /* 0x00000000943c72ca */ /* 0x000fe200000e0000 */
[----:B------:R-:W-:Y:S01]  /*94c0*/  IMAD.MOV.U32 R9, RZ, RZ, R137 ;  /* 0x000000ffff097224 */ /* 0x000fe200078e0089 */
[----:B------:R-:W-:Y:S01]  /*94d0*/  UMOV UR41, UR46 ;  /* 0x0000002e00297c82 */ /* 0x000fe20008000000 */
[----:B------:R-:W-:-:S12]  /*94e0*/  IMAD.MOV.U32 R6, RZ, RZ, R5 ;  /* 0x000000ffff067224 */ /* 0x000fd800078e0005 */
.L_x_1553:
[----:B------:R-:W-:Y:S01]  /*94f0*/  R2UR UR7, R146 ;  /* 0x00000000920772ca */ /* 0x000fe200000e0000 */
[----:B------:R-:W-:-:S04]  /*9500*/  UIADD3 UR46, UR41, 0x1, URZ ;  /* 0x00000001292e7890 */ /* 0x000fc8000fffe03f */
[----:B------:R-:W-:-:S04]  /*9510*/  UISETP.NE.AND UP0, UPT, UR46, 0x2, UPT ;  /* 0x000000022e00788c */ /* 0x000fc8000bf05270 */
[----:B------:R-:W-:Y:S02]  /*9520*/  USEL UR6, URZ, 0x1, UP0 ;  /* 0x000000013f067887 */ /* 0x000fe40008000000 */
[----:B------:R-:W-:Y:S02]  /*9530*/  USEL UR46, UR46, URZ, UP0 ;  /* 0x0000003f2e2e7287 */ /* 0x000fe40008000000 */
[----:B------:R-:W-:Y:S01]  /*9540*/  ISETP.NE.AND P3, PT, RZ, UR7, PT ;  /* 0x00000007ff007c0c */ /* 0x000fe2000bf65270 */
[----:B------:R-:W-:-:S06]  /*9550*/  ULOP3.LUT UR6, UR60, UR6, URZ, 0x3c, !UPT ;  /* 0x000000063c067292 */ /* 0x000fcc000f8e3c3f */
[----:B------:R-:W-:-:S06]  /*9560*/  IMAD.U32 R148, RZ, RZ, UR6 ;  /* 0x00000006ff947e24 */ /* 0x000fcc000f8e00ff */
[----:B------:R-:W-:Y:S05]  /*9570*/  @P3 BRA `(.L_x_1545) ;  /* 0x0000000000303947 */ /* 0x000fea0003800000 */
[----:B------:R-:W-:Y:S05]  /*9580*/  @!P0 BRA `(.L_x_1546) ;  /* 0x0000000000048947 */ /* 0x000fea0003800000 */
[----:B------:R-:W-:Y:S01]  /*9590*/  BPT.TRAP 0x1 ;  /* 0x000000040000795c */ /* 0x000fe20000300000 */
.L_x_1546:
[----:B------:R-:W-:Y:S01]  /*95a0*/  R2UR UR7, R148 ;  /* 0x00000000940772ca */ /* 0x000fe200000e0000 */
[----:B------:R-:W-:-:S12]  /*95b0*/  ULEA UR6, UR46, UR47, 0x3 ;  /* 0x0000002f2e067291 */ /* 0x000fd8000f8e183f */
[----:B------:R-:W-:-:S05]  /*95c0*/  IMAD.U32 R0, RZ, RZ, UR7 ;  /* 0x00000007ff007e24 */ /* 0x000fca000f8e00ff */
[----:B------:R-:W-:-:S04]  /*95d0*/  SHF.L.U32 R0, R0, 0x1f, RZ ;  /* 0x0000001f00007819 */ /* 0x000fc800000006ff */
[----:B------:R1:W2:Y:S01]  /*95e0*/  SYNCS.PHASECHK.TRANS64.TRYWAIT P2, [UR6+0x31c30], R0 ;  /* 0x031c3000ff0075a7 */ /* 0x0002a20008040146 */
[----:B------:R-:W-:Y:S05]  /*95f0*/  @!P0 BRA `(.L_x_1547) ;  /* 0x0000000000048947 */ /* 0x000fea0003800000 */
[----:B------:R-:W-:Y:S01]  /*9600*/  BPT.TRAP 0x1 ;  /* 0x000000040000795c */ /* 0x000fe20000300000 */
.L_x_1547:
[----:B--2---:R-:W-:Y:S05]  /*9610*/  @P2 BRA `(.L_x_1545) ;  /* 0x0000000000082947 */ /* 0x004fea0003800000 */
[----:B------:R-:W2:Y:S02]  /*9620*/  SYNCS.PHASECHK.TRANS64.TRYWAIT P2, [UR6+0x31c30], R0 ;  /* 0x031c3000ff0075a7 */ /* 0x000ea40008040146 */
[----:B--2---:R-:W-:Y:S05]  /*9630*/  @!P2 BRA `(.L_x_1548) ;  /* 0x00000080006ca947 */ /* 0x004fea0003800000 */
.L_x_1545:
        /* <DEDUP_REMOVED lines=358> */
.L_x_1550:
[----:B------:R-:W-:Y:S01]  /*aca0*/  ULEA UR6, UR41, UR47, 0x3 ;  /* 0x0000002f29067291 */ /* 0x000fe2000f8e183f */
[----:B------:R-:W-:-:S05]  /*acb0*/  IMAD.U32 R0, RZ, RZ, UR60 ;  /* 0x0000003cff007e24 */ /* 0x000fca000f8e00ff */
[----:B------:R-:W-:-:S04]  /*acc0*/  SHF.L.U32 R0, R0, 0x1f, RZ ;  /* 0x0000001f00007819 */ /* 0x000fc800000006ff */
[----:B------:R1:W2:Y:S01]  /*acd0*/  SYNCS.PHASECHK.TRANS64.TRYWAIT P2, [UR6+0x31c50], R0 ;  /* 0x031c5000ff0075a7 */ /* 0x0002a20008040146 */
[----:B------:R-:W-:Y:S05]  /*ace0*/  @!P0 BRA `(.L_x_1551) ;  /* 0x0000000000048947 */ /* 0x000fea0003800000 */
[----:B------:R-:W-:Y:S01]  /*acf0*/  BPT.TRAP 0x1 ;  /* 0x000000040000795c */ /* 0x000fe20000300000 */
.L_x_1551:
[----:B--2---:R-:W-:Y:S05]  /*ad00*/  @P2 BRA `(.L_x_1549) ;  /* 0x0000000000082947 */ /* 0x004fea0003800000 */
[----:B------:R-:W2:Y:S02]  /*ad10*/  SYNCS.PHASECHK.TRANS64.TRYWAIT P2, [UR6+0x31c50], R0 ;  /* 0x031c5000ff0075a7 */ /* 0x000ea40008040146 */
[----:B--2---:R-:W-:Y:S05]  /*ad20*/  @!P2 BRA `(.L_x_1552) ;  /* 0x0000006800c8a947 */ /* 0x004fea0003800000 */
.L_x_1549:
[----:B------:R-:W-:Y:S01]  /*ad30*/  UIADD3 UR6, UR47, 0x200, URZ ;  /* 0x000002002f067890 */ /* 0x000fe2000fffe03f */
[----:B------:R-:W-:Y:S01]  /*ad40*/  R2UR UR10, R145 ;  /* 0x00000000910a72ca */ /* 0x000fe200000e0000 */
[----:B------:R-:W-:Y:S01]  /*ad50*/  WARPGROUP.ARRIVE ;  /* 0x00000000000079c5 */ /* 0x000fe20000000000 */
[----:B------:R-:W-:Y:S01]  /*ad60*/  UMOV UR29, 0xc0000010 ;  /* 0xc0000010001d7882 */ /* 0x000fe20000000000 */
[----:B------:R-:W-:Y:S01]  /*ad70*/  USHF.R.U32.HI UR6, URZ, 0x4, UR6 ;  /* 0x000000043f067899 */ /* 0x000fe20008011606 */
[----:B-12---:R-:W-:Y:S01]  /*ad80*/  FMNMX.FTZ R0, R136, R6, !PT ;  /* 0x0000000688007209 */ /* 0x006fe20007810000 */
[----:B------:R-:W-:Y:S01]  /*ad90*/  UMOV UR31, 0x80000020 ;  /* 0x80000020001f7882 */ /* 0x000fe20000000000 */
[----:B------:R-:W-:Y:S01]  /*ada0*/  FMNMX.FTZ R12, R138, R9, !PT ;  /* 0x000000098a0c7209 */ /* 0x000fe20007810000 */
[----:B------:R-:W-:Y:S01]  /*adb0*/  ULOP3.LUT UR6, UR6, 0x3fff, URZ, 0xc0, !UPT ;  /* 0x00003fff06067892 */ /* 0x000fe2000f8ec03f */
[----:B------:R-:W-:Y:S02]  /*adc0*/  FMNMX.FTZ R5, R137, R0, !PT ;  /* 0x0000000089057209 */ /* 0x000fe40007810000 */
[----:B------:R-:W-:Y:S01]  /*add0*/  ISETP.GE.U32.AND P2, PT, R2, 0x180, PT ;  /* 0x000001800200780c */ /* 0x000fe20003f46070 */
[----:B------:R-:W-:Y:S01]  /*ade0*/  ULOP3.LUT UR7, UR6, 0x2400000, URZ, 0xfc, !UPT ;  /* 0x0240000006077892 */ /* 0x000fe2000f8efc3f */
[----:B------:R-:W-:Y:S01]  /*adf0*/  FMNMX.FTZ R0, R140, R5, !PT ;  /* 0x000000058c007209 */ /* 0x000fe20007810000 */
[----:B------:R-:W-:Y:S01]  /*ae00*/  ULOP3.LUT UR6, UR10, 0x10000, URZ, 0xfc, !UPT ;  /* 0x000100000a067892 */ /* 0x000fe2000f8efc3f */
[----:B------:R-:W-:Y:S01]  /*ae10*/  R2UR UR60, R148 ;  /* 0x00000000943c72ca */ /* 0x000fe200000e0000 */
        /* <DEDUP_REMOVED lines=46> */
[----:B------:R-:W-:-:S04]  /*b100*/  FMNMX.FTZ R0, R76, R5, !PT ;  /* 0x000000054c007209 */ /* 0x000fc80007810000 */
[----:B------:R-:W-:-:S05]  /*b110*/  FMNMX.FTZ R7, R77, R0, !PT ;  /* 0x000000004d077209 */ /* 0x000fca0007810000 */
[----:B------:R-:W1:Y:S02]  /*b120*/  SHFL.BFLY PT, R0, R7, 0x2, 0x1f ;  /* 0x0c401f0007007f89 */ /* 0x000e6400000e0000 */
[----:B-1----:R-:W-:Y:S02]  /*b130*/  FMNMX.FTZ R8, R7, R0, !PT ;  /* 0x0000000007087209 */ /* 0x002fe40007810000 */
[----:B------:R-:W1:Y:S03]  /*b140*/  LDC R0, c[0x0][0x988] ;  /* 0x00026200ff007b82 */ /* 0x000e660000000800 */
[----:B------:R-:W2:Y:S02]  /*b150*/  SHFL.BFLY PT, R5, R8, 0x1, 0x1f ;  /* 0x0c201f0008057f89 */ /* 0x000ea400000e0000 */
[----:B--2---:R-:W-:-:S05]  /*b160*/  FMNMX.FTZ R5, R8, R5, !PT ;  /* 0x0000000508057209 */ /* 0x004fca0007810000 */
[----:B------:R-:W-:-:S04]  /*b170*/  FADD.FTZ R11, -R5, R6 ;  /* 0x00000006050b7221 */ /* 0x000fc80000010100 */
[-C--:B-1----:R-:W-:Y:S01]  /*b180*/  FMUL.FTZ R7, R11, R0.reuse ;  /* 0x000000000b077220 */ /* 0x082fe20000410000 */
        /* <DEDUP_REMOVED lines=11> */
[----:B------:R-:W-:Y:S01]  /*b240*/  MUFU.EX2 R7, R7 ;  /* 0x0000000700077308 */ /* 0x000fe20000000800 */
[-CC-:B------:R-:W-:Y:S01]  /*b250*/  FFMA.FTZ R132, R132, R0.reuse, -R11.reuse ;  /* 0x0000000084847223 */ /* 0x180fe2000001080b */
[----:B------:R-:W-:Y:S01]  /*b260*/  FFMA.FTZ R8, R140, R0, -R11 ;  /* 0x000000008c087223 */ /* 0x000fe2000001080b */
[----:B------:R-:W-:Y:S01]  /*b270*/  FMNMX.FTZ R14, R130, R133, !PT ;  /* 0x00000085820e7209 */ /* 0x000fe20007810000 */
[----:B------:R-:W-:-:S02]  /*b280*/  WARPGROUP.DEPBAR.LE gsb0, 0x0 ;  /* 0x00008000000079c5 */ /* 0x000fc40000010000 */
[----:B------:R-:W-:Y:S01]  /*b290*/  WARPGROUP.ARRIVE ;  /* 0x00000000000079c5 */ /* 0x000fe20000000000 */
[----:B------:R-:W-:Y:S01]  /*b2a0*/  FMNMX.FTZ R133, R131, R14, !PT ;  /* 0x0000000e83857209 */ /* 0x000fe20007810000 */
[----:B------:R-:W-:Y:S01]  /*b2b0*/  MUFU.EX2 R6, R6 ;  /* 0x0000000600067308 */ /* 0x000fe20000000800 */
[-CC-:B------:R-:W-:Y:S01]  /*b2c0*/  FFMA.FTZ R15, R141, R0.reuse, -R11.reuse ;  /* 0x000000008d0f7223 */ /* 0x180fe2000001080b */
[-CC-:B------:R-:W-:Y:S01]  /*b2d0*/  FFMA.FTZ R121, R121, R0.reuse, -R11.reuse ;  /* 0x0000000079797223 */ /* 0x180fe2000001080b */
[----:B------:R-:W-:Y:S01]  /*b2e0*/  FMNMX.FTZ R20, R134, R133, !PT ;  /* 0x0000008586147209 */ /* 0x000fe20007810000 */
[----:B------:R-:W-:Y:S01]  /*b2f0*/  HGMMA.64x96x16.F32 R24, gdesc[UR28].tnspB, R24, gsb0 ;  /* 0x416000001c1879f0 */ /* 0x000fe20008000818 */
[----:B------:R-:W-:Y:S01]  /*b300*/  UIADD3 UR28, UR6, 0x480, URZ ;  /* 0x00000480061c7890 */ /* 0x000fe2000fffe03f */
[--C-:B------:R-:W-:Y:S01]  /*b310*/  FFMA.FTZ R125, R125, R0, -R11.reuse ;  /* 0x000000007d7d7223 */ /* 0x100fe2000001080b */
[----:B------:R-:W-:Y:S01]  /*b320*/  UIADD3 UR30, UR7, 0xc0, URZ ;  /* 0x000000c0071e7890 */ /* 0x000fe2000fffe03f */
[----:B------:R-:W-:Y:S01]  /*b330*/  FMNMX.FTZ R133, R135, R20, !PT ;  /* 0x0000001487857209 */ /* 0x000fe20007810000 */
[----:B------:R-:W-:Y:S01]  /*b340*/  UMOV UR29, 0xc0000010 ;  /* 0xc0000010001d7882 */ /* 0x000fe20000000000 */
[----:B------:R-:W-:Y:S01]  /*b350*/  UMOV UR31, 0x80000020 ;  /* 0x80000020001f7882 */ /* 0x000fe20000000000 */
[----:B------:R1:W-:Y:S01]  /*b360*/  MUFU.EX2 R14, R120 ;  /* 0x00000078000e7308 */ /* 0x0003e20000000800 */
[----:B------:R-:W-:Y:S01]  /*b370*/  FMNMX.FTZ R20, R122, R133, !PT ;  /* 0x000000857a147209 */ /* 0x000fe20007810000 */
[-CC-:B------:R-:W-:Y:S01]  /*b380*/  FFMA.FTZ R112, R112, R0.reuse, -R11.reuse ;  /* 0x0000000070707223 */ /* 0x180fe2000001080b */
[-CC-:B------:R-:W-:Y:S01]  /*b390*/  FFMA.FTZ R113, R113, R0.reuse, -R11.reuse ;  /* 0x0000000071717223 */ /* 0x180fe2000001080b */
[--C-:B------:R-:W-:Y:S01]  /*b3a0*/  FFMA.FTZ R116, R116, R0, -R11.reuse ;  /* 0x0000000074747223 */ /* 0x100fe2000001080b */
[----:B------:R-:W-:Y:S01]  /*b3b0*/  FMNMX.FTZ R133, R123, R20, !PT ;  /* 0x000000147b857209 */ /* 0x000fe20007810000 */
[-CC-:B------:R-:W-:Y:S01]  /*b3c0*/  FFMA.FTZ R117, R117, R0.reuse, -R11.reuse ;  /* 0x0000000075757223 */ /* 0x180fe2000001080b */
[-CC-:B------:R-:W-:Y:S01]  /*b3d0*/  FFMA.FTZ R104, R104, R0.reuse, -R11.reuse ;  /* 0x0000000068687223 */ /* 0x180fe2000001080b */
[----:B------:R2:W-:Y:S01]  /*b3e0*/  MUFU.EX2 R20, R124 ;  /* 0x0000007c00147308 */ /* 0x0005e20000000800 */
[----:B-1----:R-:W-:Y:S01]  /*b3f0*/  FMNMX.FTZ R120, R126, R133, !PT ;  /* 0x000000857e787209 */ /* 0x002fe20007810000 */
[-CC-:B------:R-:W-:Y:S01]  /*b400*/  FFMA.FTZ R105, R105, R0.reuse, -R11.reuse ;  /* 0x0000000069697223 */ /* 0x180fe2000001080b */
[-CC-:B------:R-:W-:Y:S01]  /*b410*/  FFMA.FTZ R108, R108, R0.reuse, -R11.reuse ;  /* 0x000000006c6c7223 */ /* 0x180fe2000001080b */
[--C-:B------:R-:W-:Y:S01]  /*b420*/  FFMA.FTZ R109, R109, R0, -R11.reuse ;  /* 0x000000006d6d7223 */ /* 0x100fe2000001080b */
[----:B------:R-:W-:Y:S01]  /*b430*/  FMNMX.FTZ R133, R127, R120, !PT ;  /* 0x000000787f857209 */ /* 0x000fe20007810000 */
[-CC-:B------:R-:W-:Y:S01]  /*b440*/  FFMA.FTZ R96, R96, R0.reuse, -R11.reuse ;  /* 0x0000000060607223 */ /* 0x180fe2000001080b */
[-CC-:B------:R-:W-:Y:S01]  /*b450*/  FFMA.FTZ R97, R97, R0.reuse, -R11.reuse ;  /* 0x0000000061617223 */ /* 0x180fe2000001080b */
[----:B------:R-:W-:Y:S01]  /*b460*/  MUFU.EX2 R13, R13 ;  /* 0x0000000d000d7308 */ /* 0x000fe20000000800 */
        /* <DEDUP_REMOVED lines=18> */
[----:B------:R-:W-:-:S02]  /*b590*/  FFMA.FTZ R77, R77, R0, -R11 ;  /* 0x000000004d4d7223 */ /* 0x000fc4000001080b */
        /* <DEDUP_REMOVED lines=34> */
[----:B--2---:R-:W-:Y:S01]  /*b7c0*/  FMNMX.FTZ R124, R79, R120, !PT ;  /* 0x000000784f7c7209 */ /* 0x004fe20007810000 */
[----:B------:R-:W-:-:S04]  /*b7d0*/  FFMA.FTZ R120, R80, R0, -R11 ;  /* 0x0000000050787223 */ /* 0x000fc8000001080b */
[----:B------:R-:W2:Y:S02]  /*b7e0*/  SHFL.BFLY PT, R133, R124, 0x2, 0x1f ;  /* 0x0c401f007c857f89 */ /* 0x000ea400000e0000 */
[----:B------:R-:W-:Y:S08]  /*b7f0*/  MUFU.EX2 R117, R117 ;  /* 0x0000007500757308 */ /* 0x000ff00000000800 */
[----:B------:R-:W-:Y:S08]  /*b800*/  MUFU.EX2 R104, R104 ;  /* 0x0000006800687308 */ /* 0x000ff00000000800 */
[----:B------:R-:W-:Y:S01]  /*b810*/  MUFU.EX2 R105, R105 ;  /* 0x0000006900697308 */ /* 0x000fe20000000800 */
[----:B--2---:R-:W-:Y:S01]  /*b820*/  FMNMX.FTZ R80, R124, R133, !PT ;  /* 0x000000857c507209 */ /* 0x004fe20007810000 */
[----:B------:R-:W-:-:S06]  /*b830*/  FFMA.FTZ R133, R81, R0, -R11 ;  /* 0x0000000051857223 */ /* 0x000fcc000001080b */
[----:B------:R-:W-:Y:S01]  /*b840*/  MUFU.EX2 R108, R108 ;  /* 0x0000006c006c7308 */ /* 0x000fe20000000800 */
[----:B------:R-:W2:Y:S07]  /*b850*/  SHFL.BFLY PT, R137, R80, 0x1, 0x1f ;  /* 0x0c201f0050897f89 */ /* 0x000eae00000e0000 */
[----:B------:R-:W-:Y:S08]  /*b860*/  MUFU.EX2 R109, R109 ;  /* 0x0000006d006d7308 */ /* 0x000ff00000000800 */
[----:B------:R-:W-:Y:S08]  /*b870*/  MUFU.EX2 R96, R96 ;  /* 0x0000006000607308 */ /* 0x000ff00000000800 */
[----:B------:R-:W-:Y:S01]  /*b880*/  MUFU.EX2 R97, R97 ;  /* 0x0000006100617308 */ /* 0x000fe20000000800 */
[----:B--2---:R-:W-:-:S05]  /*b890*/  FMNMX.FTZ R137, R80, R137, !PT ;  /* 0x0000008950897209 */ /* 0x004fca0007810000 */
[----:B------:R-:W-:Y:S02]  /*b8a0*/  FADD.FTZ R9, -R137, R9 ;  /* 0x0000000989097221 */ /* 0x000fe40000010100 */
[----:B------:R-:W-:Y:S02]  /*b8b0*/  MUFU.EX2 R100, R100 ;  /* 0x0000006400647308 */ /* 0x000fe40000000800 */
[-C--:B------:R-:W-:Y:S01]  /*b8c0*/  FMUL.FTZ R124, R9, R0.reuse ;  /* 0x00000000097c7220 */ /* 0x080fe20000410000 */
[----:B------:R-:W-:-:S04]  /*b8d0*/  FMUL.FTZ R9, R137, R0 ;  /* 0x0000000089097220 */ /* 0x000fc80000410000 */
[-CC-:B------:R-:W-:Y:S01]  /*b8e0*/  FFMA.FTZ R81, R138, R0.reuse, -R9.reuse ;  /* 0x000000008a517223 */ /* 0x180fe20000010809 */
[-CC-:B------:R-:W-:Y:S01]  /*b8f0*/  FFMA.FTZ R128, R139, R0.reuse, -R9.reuse ;  /* 0x000000008b807223 */ /* 0x180fe20000010809 */
[-CC-:B------:R-:W-:Y:S01]  /*b900*/  FFMA.FTZ R139, R131, R0.reuse, -R9.reuse ;  /* 0x00000000838b7223 */ /* 0x180fe20000010809 */
[-CC-:B------:R-:W-:Y:S01]  /*b910*/  FFMA.FTZ R131, R115, R0.reuse, -R9.reuse ;  /* 0x0000000073837223 */ /* 0x180fe20000010809 */
[-CC-:B------:R-:W-:Y:S01]  /*b920*/  FFMA.FTZ R115, R118, R0.reuse, -R9.reuse ;  /* 0x0000000076737223 */ /* 0x180fe20000010809 */
[-CC-:B------:R-:W-:Y:S01]  /*b930*/  FFMA.FTZ R118, R119, R0.reuse, -R9.reuse ;  /* 0x0000000077767223 */ /* 0x180fe20000010809 */
[----:B------:R-:W-:Y:S01]  /*b940*/  MUFU.EX2 R124, R124 ;  /* 0x0000007c007c7308 */ /* 0x000fe20000000800 */
[----:B------:R-:W-:Y:S02]  /*b950*/  IMAD.U32 R119, RZ, RZ, UR46 ;  /* 0x0000002eff777e24 */ /* 0x000fe4000f8e00ff */
[----:B------:R-:W-:Y:S01]  /*b960*/  FFMA.FTZ R136, R142, R0, -R9 ;  /* 0x000000008e887223 */ /* 0x000fe20000010809 */
[----:B------:R-:W-:-:S02]  /*b970*/  IMAD.U32 R138, RZ, RZ, UR41 ;  /* 0x00000029ff8a7e24 */ /* 0x000fc4000f8e00ff */
[-CC-:B-1----:R-:W-:Y:S01]  /*b980*/  FFMA.FTZ R132, R130, R0.reuse, -R9.reuse ;  /* 0x0000000082847223 */ /* 0x182fe20000010809 */
[-CC-:B------:R-:W-:Y:S01]  /*b990*/  FFMA.FTZ R141, R143, R0.reuse, -R9.reuse ;  /* 0x000000008f8d7223 */ /* 0x180fe20000010809 */
[----:B------:R-:W-:Y:S01]  /*b9a0*/  @!P1 LEA R119, R119, UR47, 0x3 ;  /* 0x0000002f77779c11 */ /* 0x000fe2000f8e18ff */
[-CC-:B------:R-:W-:Y:S01]  /*b9b0*/  FFMA.FTZ R130, R122, R0.reuse, -R9.reuse ;  /* 0x000000007a827223 */ /* 0x180fe20000010809 */
[----:B------:R-:W1:Y:S01]  /*b9c0*/  MUFU.EX2 R81, R81 ;  /* 0x0000005100517308 */ /* 0x000e620000000800 */
[-CC-:B------:R-:W-:Y:S01]  /*b9d0*/  FFMA.FTZ R122, R126, R0.reuse, -R9.reuse ;  /* 0x000000007e7a7223 */ /* 0x180fe20000010809 */
[-CC-:B------:R-:W-:Y:S01]  /*b9e0*/  FFMA.FTZ R11, R134, R0.reuse, -R9.reuse ;  /* 0x00000000860b7223 */ /* 0x180fe20000010809 */
[----:B------:R-:W-:Y:S01]  /*b9f0*/  VIADD R126, R16, 0x9 ;  /* 0x00000009107e7836 */ /* 0x000fe20000000000 */
[----:B------:R-:W-:Y:S01]  /*ba00*/  @!P1 LEA R138, R138, UR47, 0x3 ;  /* 0x0000002f8a8a9c11 */ /* 0x000fe2000f8e18ff */
[-CC-:B------:R-:W-:Y:S01]  /*ba10*/  FFMA.FTZ R134, R135, R0.reuse, -R9.reuse ;  /* 0x0000000087867223 */ /* 0x180fe20000010809 */
[----:B------:R-:W-:Y:S01]  /*ba20*/  FFMA.FTZ R80, R107, R0, -R9 ;  /* 0x000000006b507223 */ /* 0x000fe20000010809 */
[----:B------:R-:W-:Y:S01]  /*ba30*/  @!P1 VIADD R135, R119, 0x31c40 ;  /* 0x00031c4077879836 */ /* 0x000fe20000000000 */
[----:B------:R-:W-:-:S02]  /*ba40*/  WARPGROUP.DEPBAR.LE gsb0, 0x0 ;  /* 0x00008000000079c5 */ /* 0x000fc40000010000 */
[----:B------:R-:W-:Y:S01]  /*ba50*/  WARPGROUP.ARRIVE ;  /* 0x00000000000079c5 */ /* 0x000fe20000000000 */
[----:B------:R-:W2:Y:S01]  /*ba60*/  MUFU.EX2 R128, R128 ;  /* 0x0000008000807308 */ /* 0x000ea20000000800 */
[-CC-:B------:R-:W-:Y:S01]  /*ba70*/  FFMA.FTZ R107, R110, R0.reuse, -R9.reuse ;  /* 0x000000006e6b7223 */ /* 0x180fe20000010809 */
[-C--:B------:R-:W-:Y:S01]  /*ba80*/  FFMA.FTZ R110, R111, R0.reuse, -R9 ;  /* 0x000000006f6e7223 */ /* 0x080fe20000010809 */
[----:B------:R-:W-:Y:S01]  /*ba90*/  @!P1 VIADD R119, R138, 0x31c60 ;  /* 0x00031c608a779836 */ /* 0x000fe20000000000 */
[----:B------:R-:W-:Y:S01]  /*baa0*/  SEL R126, R126, 0x9, !P2 ;  /* 0x000000097e7e7807 */ /* 0x000fe20005000000 */
[----:B------:R-:W-:Y:S01]  /*bab0*/  HGMMA.64x96x16.F32 R24, gdesc[UR28].tnspB, R24, gsb0 ;  /* 0x416000001c1879f0 */ /* 0x000fe20008000818 */
[----:B------:R-:W-:Y:S01]  /*bac0*/  UIADD3 UR28, UR6, 0x780, URZ ;  /* 0x00000780061c7890 */ /* 0x000fe2000fffe03f */
[----:B------:R-:W-:Y:S01]  /*bad0*/  @!P1 PRMT R135, RZ, 0x654, R135 ;  /* 0x00000654ff879816 */ /* 0x000fe20000000087 */
[----:B------:R-:W-:Y:S01]  /*bae0*/  UIADD3 UR30, UR7, 0x140, URZ ;  /* 0x00000140071e7890 */ /* 0x000fe2000fffe03f */
[----:B------:R-:W3:Y:S01]  /*baf0*/  MUFU.EX2 R136, R136 ;  /* 0x0000008800887308 */ /* 0x000ee20000000800 */
[----:B------:R-:W-:Y:S01]  /*bb00*/  UMOV UR29, 0xc0000010 ;  /* 0xc0000010001d7882 */ /* 0x000fe20000000000 */
[----:B------:R-:W-:Y:S01]  /*bb10*/  UMOV UR31, 0x80000020 ;  /* 0x80000020001f7882 */ /* 0x000fe20000000000 */
[----:B-1----:R-:W-:Y:S01]  /*bb20*/  FFMA.FTZ R3, R124, R3, R81 ;  /* 0x000000037c037223 */ /* 0x002fe20000010051 */
[----:B------:R-:W-:Y:S01]  /*bb30*/  @!P1 PRMT R119, RZ, 0x654, R119 ;  /* 0x00000654ff779816 */ /* 0x000fe20000000077 */
        /* <DEDUP_REMOVED lines=10> */
[----:B------:R-:W-:Y:S01]  /*bbe0*/  FFMA.FTZ R79, R79, R0, -R9 ;  /* 0x000000004f4f7223 */ /* 0x000fe20000010809 */
[----:B------:R4:W-:Y:S01]  /*bbf0*/  MUFU.EX2 R111, R80 ;  /* 0x00000050006f7308 */ /* 0x0009e20000000800 */
[----:B--2---:R-:W-:Y:S01]  /*bc00*/  F2FP.F16.F32.PACK_AB R81, R128, R81 ;  /* 0x000000518051723e */ /* 0x004fe200000000ff */
[----:B------:R-:W-:Y:S01]  /*bc10*/  UMOV UR41, UR46 ;  /* 0x0000002e00297c82 */ /* 0x000fe20008000000 */
[----:B------:R-:W-:-:S05]  /*bc20*/  ISETP.LT.AND P2, PT, RZ, UR45, PT ;  /* 0x0000002dff007c0c */ /* 0x000fca000bf41270 */
[----:B------:R-:W2:Y:S01]  /*bc30*/  MUFU.EX2 R132, R132 ;  /* 0x0000008400847308 */ /* 0x000ea20000000800 */
[-CC-:B----4-:R-:W-:Y:S01]  /*bc40*/  FFMA.FTZ R80, R99, R0.reuse, -R9.reuse ;  /* 0x0000000063507223 */ /* 0x190fe20000010809 */
[--C-:B------:R-:W-:Y:S01]  /*bc50*/  FFMA.FTZ R99, R102, R0, -R9.reuse ;  /* 0x0000000066637223 */ /* 0x100fe20000010809 */
[----:B------:R-:W-:Y:S01]  /*bc60*/  FFMA.FTZ R102, R7, R4, R6 ;  /* 0x0000000407667223 */ /* 0x000fe20000010006 */
[-CC-:B------:R-:W-:Y:S01]  /*bc70*/  FFMA.FTZ R4, R103, R0.reuse, -R9.reuse ;  /* 0x0000000067047223 */ /* 0x180fe20000010809 */
[----:B------:R-:W-:Y:S01]  /*bc80*/  FFMA.FTZ R103, R91, R0, -R9 ;  /* 0x000000005b677223 */ /* 0x000fe20000010809 */
[----:B------:R-:W-:Y:S02]  /*bc90*/  FADD.FTZ R91, R128, R3 ;  /* 0x00000003805b7221 */ /* 0x000fe40000010000 */
[----:B------:R-:W4:Y:S08]  /*bca0*/  MUFU.EX2 R139, R139 ;  /* 0x0000008b008b7308 */ /* 0x000f300000000800 */
[----:B------:R-:W5:Y:S08]  /*bcb0*/  MUFU.EX2 R11, R11 ;  /* 0x0000000b000b7308 */ /* 0x000f700000000800 */
[----:B------:R-:W5:Y:S08]  /*bcc0*/  MUFU.EX2 R134, R134 ;  /* 0x0000008600867308 */ /* 0x000f700000000800 */
[----:B------:R-:W5:Y:S08]  /*bcd0*/  MUFU.EX2 R130, R130 ;  /* 0x0000008200827308 */ /* 0x000f700000000800 */
[----:B------:R2:W-:Y:S08]  /*bce0*/  MUFU.EX2 R3, R80 ;  /* 0x0000005000037308 */ /* 0x0005f00000000800 */
        /* <DEDUP_REMOVED lines=21> */
[----:B------:R-:W5:Y:S08]  /*be40*/  MUFU.EX2 R88, R88 ;  /* 0x0000005800587308 */ /* 0x000f700000000800 */
        /* <DEDUP_REMOVED lines=30> */
[----:B------:R-:W-:-:S07]  /*c030*/  UIADD3 UR6, UR45, -0x1, URZ ;  /* 0xffffffff2d067890 */ /* 0x000fce000fffe03f */
[----:B------:R-:W-:Y:S01]  /*c040*/  UMOV UR45, UR6 ;  /* 0x00000006002d7c82 */ /* 0x000fe20008000000 */
[----:B------:R-:W-:Y:S02]  /*c050*/  WARPGROUP.DEPBAR.LE gsb0, 0x0 ;  /* 0x00008000000079c5 */ /* 0x000fe40000010000 */
[----:B------:R-:W-:-:S06]  /*c060*/  WARPGROUP.ARRIVE ;  /* 0x00000000000079c5 */ /* 0x000fcc0000000000 */
[----:B------:R-:W-:Y:S03]  /*c070*/  HGMMA.64x96x16.F32 R24, gdesc[UR28].tnspB, R24, gsb0 ;  /* 0x416000001c1879f0 */ /* 0x000fe60008000818 */
[----:B------:R-:W-:Y:S02]  /*c080*/  WARPGROUP.DEPBAR.LE gsb0, 0x0 ;  /* 0x00008000000079c5 */ /* 0x000fe40000010000 */
[----:B------:R5:W-:Y:S06]  /*c090*/  BAR.ARV R126, 0x100 ;  /* 0x0004007e0000751d */ /* 0x000bec0000002000 */
        /* <DEDUP_REMOVED lines=8> */
[----:B---3--:R-:W-:Y:S01]  /*c120*/  FADD.FTZ R135, R13, R102 ;  /* 0x000000660d877221 */ /* 0x008fe20000010000 */
[----:B------:R3:W-:Y:S01]  /*c130*/  @!P1 SYNCS.ARRIVE.TRANS64.RED.A1T0 RZ, [R119+URZ], RZ ;  /* 0x000000ff77ff99a7 */ /* 0x0007e2000810043f */
[-C--:B------:R-:W-:Y:S01]  /*c140*/  FFMA.FTZ R102, R94, R0.reuse, -R9 ;  /* 0x000000005e667223 */ /* 0x080fe20000010809 */
[----:B------:R-:W-:Y:S01]  /*c150*/  FADD.FTZ R94, R136, R91 ;  /* 0x0000005b885e7221 */ /* 0x000fe20000010000 */
[-CC-:B------:R-:W-:Y:S01]  /*c160*/  FFMA.FTZ R91, R82, R0.reuse, -R9.reuse ;  /* 0x00000000525b7223 */ /* 0x180fe20000010809 */
[-C--:B------:R-:W-:Y:S01]  /*c170*/  FMUL.FTZ R37, R37, R7.reuse ;  /* 0x0000000725257220 */ /* 0x080fe20000410000 */
[-C--:B------:R-:W-:Y:S01]  /*c180*/  FMUL.FTZ R40, R40, R7.reuse ;  /* 0x0000000728287220 */ /* 0x080fe20000410000 */
[----:B-1----:R-:W-:Y:S01]  /*c190*/  FADD.FTZ R143, R141, R94 ;  /* 0x0000005e8d8f7221 */ /* 0x002fe20000010000 */
[----:B------:R-:W-:Y:S01]  /*c1a0*/  MUFU.EX2 R102, R102 ;  /* 0x0000006600667308 */ /* 0x000fe20000000800 */
[-C--:B---3--:R-:W-:Y:S01]  /*c1b0*/  FFMA.FTZ R119, R90, R0.reuse, -R9 ;  /* 0x000000005a777223 */ /* 0x088fe20000010809 */
[----:B------:R-:W-:Y:S01]  /*c1c0*/  FADD.FTZ R90, R8, R135 ;  /* 0x00000087085a7221 */ /* 0x000fe20000010000 */
[----:B--2---:R-:W-:Y:S01]  /*c1d0*/  FADD.FTZ R80, R132, R143 ;  /* 0x0000008f84507221 */ /* 0x004fe20000010000 */
[-C--:B------:R-:W-:Y:S01]  /*c1e0*/  FMUL.FTZ R41, R41, R7.reuse ;  /* 0x0000000729297220 */ /* 0x080fe20000410000 */
[-C--:B------:R-:W-:Y:S01]  /*c1f0*/  FMUL.FTZ R44, R44, R7.reuse ;  /* 0x000000072c2c7220 */ /* 0x080fe20000410000 */
[----:B------:R-:W-:Y:S01]  /*c200*/  FADD.FTZ R135, R15, R90 ;  /* 0x0000005a0f877221 */ /* 0x000fe20000010000 */
[----:B------:R-:W-:Y:S01]  /*c210*/  FFMA.FTZ R90, R83, R0, -R9 ;  /* 0x00000000535a7223 */ /* 0x000fe20000010809 */
[-C--:B------:R-:W-:Y:S01]  /*c220*/  FMUL.FTZ R45, R45, R7.reuse ;  /* 0x000000072d2d7220 */ /* 0x080fe20000410000 */
[-C--:B------:R-:W-:Y:S01]  /*c230*/  FMUL.FTZ R48, R48, R7.reuse ;  /* 0x0000000730307220 */ /* 0x080fe20000410000 */
[----:B------:R-:W-:Y:S01]  /*c240*/  FADD.FTZ R82, R10, R135 ;  /* 0x000000870a527221 */ /* 0x000fe20000010000 */
[-C--:B------:R-:W-:Y:S01]  /*c250*/  FMUL.FTZ R49, R49, R7.reuse ;  /* 0x0000000731317220 */ /* 0x080fe20000410000 */
[-C--:B------:R-:W-:Y:S01]  /*c260*/  FMUL.FTZ R52, R52, R7.reuse ;  /* 0x0000000734347220 */ /* 0x080fe20000410000 */
[-C--:B------:R-:W-:Y:S01]  /*c270*/  FMUL.FTZ R53, R53, R7.reuse ;  /* 0x0000000735357220 */ /* 0x080fe20000410000 */
[----:B------:R-:W-:Y:S01]  /*c280*/  FADD.FTZ R83, R21, R82 ;  /* 0x0000005215537221 */ /* 0x000fe20000010000 */
[----:B----4-:R-:W-:Y:S01]  /*c290*/  FADD.FTZ R82, R139, R80 ;  /* 0x000000508b527221 */ /* 0x010fe20000010000 */
[----:B------:R-:W-:Y:S01]  /*c2a0*/  F2FP.F16.F32.PACK_AB R80, R13, R6 ;  /* 0x000000060d50723e */ /* 0x000fe200000000ff */
[----:B------:R-:W-:Y:S01]  /*c2b0*/  FMUL.FTZ R56, R56, R7 ;  /* 0x0000000738387220 */ /* 0x000fe20000410000 */
[----:B------:R-:W-:Y:S01]  /*c2c0*/  FADD.FTZ R94, R12, R83 ;  /* 0x000000530c5e7221 */ /* 0x000fe20000010000 */
[----:B-----5:R-:W-:Y:S01]  /*c2d0*/  FADD.FTZ R13, R11, R82 ;  /* 0x000000520b0d7221 */ /* 0x020fe20000010000 */
[----:B------:R-:W-:Y:S01]  /*c2e0*/  F2FP.F16.F32.PACK_AB R82, R15, R8 ;  /* 0x000000080f52723e */ /* 0x000fe200000000ff */
[----:B------:R-:W1:Y:S01]  /*c2f0*/  MUFU.EX2 R6, R119 ;  /* 0x0000007700067308 */ /* 0x000e620000000800 */
[----:B------:R-:W-:Y:S01]  /*c300*/  FADD.FTZ R15, R129, R94 ;  /* 0x0000005e810f7221 */ /* 0x000fe20000010000 */
[----:B------:R-:W-:Y:S01]  /*c310*/  FADD.FTZ R13, R134, R13 ;  /* 0x0000000d860d7221 */ /* 0x000fe20000010000 */
[-CC-:B------:R-:W-:Y:S01]  /*c320*/  FFMA.FTZ R94, R74, R0.reuse, -R9.reuse ;  /* 0x000000004a5e7223 */ /* 0x180fe20000010809 */
[----:B------:R-:W-:Y:S01]  /*c330*/  FFMA.FTZ R74, R75, R0, -R9 ;  /* 0x000000004b4a7223 */ /* 0x000fe20000010809 */
[----:B------:R-:W-:Y:S01]  /*c340*/  FADD.FTZ R8, R14, R15 ;  /* 0x0000000f0e087221 */ /* 0x000fe20000010000 */
[----:B------:R-:W-:Y:S01]  /*c350*/  FADD.FTZ R126, R130, R13 ;  /* 0x0000000d827e7221 */ /* 0x000fe20000010000 */
[----:B------:R-:W-:Y:S01]  /*c360*/  F2FP.F16.F32.PACK_AB R83, R141, R136 ;  /* 0x000000888d53723e */ /* 0x000fe200000000ff */
[----:B------:R-:W2:Y:S01]  /*c370*/  MUFU.EX2 R75, R103 ;  /* 0x00000067004b7308 */ /* 0x000ea20000000800 */
[----:B------:R-:W-:Y:S01]  /*c380*/  FADD.FTZ R13, R121, R8 ;  /* 0x00000008790d7221 */ /* 0x000fe20000010000 */
[----:B------:R-:W-:Y:S01]  /*c390*/  FADD.FTZ R15, R123, R126 ;  /* 0x0000007e7b0f7221 */ /* 0x000fe20000010000 */
[----:B------:R-:W-:Y:S01]  /*c3a0*/  F2FP.F16.F32.PACK_AB R11, R134, R11 ;  /* 0x0000000b860b723e */ /* 0x000fe200000000ff */
[----:B------:R3:W-:Y:S01]  /*c3b0*/  STSM.16.M88.4 [R22+0x24300], R80 ;  /* 0x0243005016007844 */ /* 0x0007e20000000200 */
[----:B------:R-:W-:Y:S01]  /*c3c0*/  FADD.FTZ R8, R20, R13 ;  /* 0x0000000d14087221 */ /* 0x000fe20000010000 */
[----:B------:R-:W-:Y:S01]  /*c3d0*/  FADD.FTZ R126, R122, R15 ;  /* 0x0000000f7a7e7221 */ /* 0x000fe20000010000 */
[-C--:B------:R-:W-:Y:S01]  /*c3e0*/  FMUL.FTZ R57, R57, R7.reuse ;  /* 0x0000000739397220 */ /* 0x080fe20000410000 */
[----:B------:R-:W-:Y:S01]  /*c3f0*/  MUFU.EX2 R94, R94 ;  /* 0x0000005e005e7308 */ /* 0x000fe20000000800 */
[----:B------:R-:W-:Y:S01]  /*c400*/  FADD.FTZ R9, R125, R8 ;  /* 0x000000087d097221 */ /* 0x000fe20000010000 */
[----:B------:R-:W-:Y:S01]  /*c410*/  FADD.FTZ R13, R127, R126 ;  /* 0x0000007e7f0d7221 */ /* 0x000fe20000010000 */
[----:B------:R-:W-:Y:S01]  /*c420*/  F2FP.F16.F32.PACK_AB R8, R21, R10 ;  /* 0x0000000a1508723e */ /* 0x000fe200000000ff */
[-C--:B------:R-:W-:Y:S01]  /*c430*/  FMUL.FTZ R60, R60, R7.reuse ;  /* 0x000000073c3c7220 */ /* 0x080fe20000410000 */
[----:B------:R-:W-:Y:S01]  /*c440*/  FADD.FTZ R126, R112, R9 ;  /* 0x00000009707e7221 */ /* 0x000fe20000010000 */
[----:B------:R-:W-:Y:S01]  /*c450*/  FADD.FTZ R128, R114, R13 ;  /* 0x0000000d72807221 */ /* 0x000fe20000010000 */
[----:B------:R-:W-:Y:S01]  /*c460*/  F2FP.F16.F32.PACK_AB R10, R129, R12 ;  /* 0x0000000c810a723e */ /* 0x000fe200000000ff */
[----:B------:R-:W-:Y:S01]  /*c470*/  MUFU.EX2 R74, R74 ;  /* 0x0000004a004a7308 */ /* 0x000fe20000000800 */
[----:B------:R-:W-:Y:S01]  /*c480*/  FADD.FTZ R13, R113, R126 ;  /* 0x0000007e710d7221 */ /* 0x000fe20000010000 */
[----:B------:R-:W-:Y:S01]  /*c490*/  FADD.FTZ R128, R131, R128 ;  /* 0x0000008083807221 */ /* 0x000fe20000010000 */
[----:B------:R-:W-:Y:S01]  /*c4a0*/  F2FP.F16.F32.PACK_AB R12, R121, R14 ;  /* 0x0000000e790c723e */ /* 0x000fe200000000ff */
[-C--:B------:R-:W-:Y:S01]  /*c4b0*/  FMUL.FTZ R61, R61, R7.reuse ;  /* 0x000000073d3d7220 */ /* 0x080fe20000410000 */
[----:B---3--:R-:W-:Y:S01]  /*c4c0*/  FADD.FTZ R80, R116, R13 ;  /* 0x0000000d74507221 */ /* 0x008fe20000010000 */
[----:B------:R-:W-:Y:S01]  /*c4d0*/  FADD.FTZ R15, R115, R128 ;  /* 0x00000080730f7221 */ /* 0x000fe20000010000 */
[----:B------:R-:W-:Y:S01]  /*c4e0*/  F2FP.F16.F32.PACK_AB R14, R125, R20 ;  /* 0x000000147d0e723e */ /* 0x000fe200000000ff */
[----:B------:R-:W3:Y:S01]  /*c4f0*/  MUFU.EX2 R121, R91 ;  /* 0x0000005b00797308 */ /* 0x000ee20000000800 */
        /* <DEDUP_REMOVED lines=11> */
[----:B------:R-:W5:Y:S01]  /*c5b0*/  MUFU.EX2 R20, R90 ;  /* 0x0000005a00147308 */ /* 0x000f620000000800 */
        /* <DEDUP_REMOVED lines=10> */
[C---:B------:R-:W-:Y:S01]  /*c660*/  F2FP.F16.F32.PACK_AB R96, R97.reuse, R96 ;  /* 0x000000606160723e */ /* 0x040fe200000000ff */
[-C--:B------:R-:W-:Y:S01]  /*c670*/  FMUL.FTZ R68, R68, R7.reuse ;  /* 0x0000000744447220 */ /* 0x080fe20000410000 */
[----:B------:R-:W-:Y:S01]  /*c680*/  FADD.FTZ R21, R97, R80 ;  /* 0x0000005061157221 */ /* 0x000fe20000010000 */
[C---:B------:R-:W-:Y:S01]  /*c690*/  FADD.FTZ R82, R3.reuse, R82 ;  /* 0x0000005203527221 */ /* 0x040fe20000010000 */
[----:B------:R-:W-:Y:S01]  /*c6a0*/  F2FP.F16.F32.PACK_AB R97, R3, R98 ;  /* 0x000000620361723e */ /* 0x000fe200000000ff */
[----:B------:R-:W-:Y:S01]  /*c6b0*/  FMUL.FTZ R69, R69, R7 ;  /* 0x0000000745457220 */ /* 0x000fe20000410000 */
        /* <DEDUP_REMOVED lines=9> */
[----:B-1----:R-:W-:Y:S01]  /*c750*/  FADD.FTZ R10, R6, R21 ;  /* 0x00000015060a7221 */ /* 0x002fe20000010000 */
[----:B------:R-:W-:Y:S01]  /*c760*/  F2FP.F16.F32.PACK_AB R114, R117, R116 ;  /* 0x000000747572723e */ /* 0x000fe200000000ff */
[-C--:B------:R-:W-:Y:S01]  /*c770*/  FMUL.FTZ R30, R30, R124.reuse ;  /* 0x0000007c1e1e7220 */ /* 0x080fe20000410000 */
[----:B------:R-:W-:Y:S01]  /*c780*/  FADD.FTZ R9, R89, R8 ;  /* 0x0000000859097221 */ /* 0x000fe20000010000 */
[----:B--2---:R-:W-:Y:S01]  /*c790*/  FADD.FTZ R3, R75, R10 ;  /* 0x0000000a4b037221 */ /* 0x004fe20000010000 */
        /* <DEDUP_REMOVED lines=11> */
[----:B---3--:R-:W-:Y:S01]  /*c850*/  FADD.FTZ R3, R121, R10 ;  /* 0x0000000a79037221 */ /* 0x008fe20000010000 */
[----:B------:R-:W-:Y:S01]  /*c860*/  F2FP.F16.F32.PACK_AB R107, R110, R107 ;  /* 0x0000006b6e6b723e */ /* 0x000fe200000000ff */
[----:B------:R-:W-:Y:S01]  /*c870*/  FMUL.FTZ R35, R35, R124 ;  /* 0x0000007c23237220 */ /* 0x000fe20000410000 */
[----:B------:R-:W-:Y:S01]  /*c880*/  FADD.FTZ R9, R133, R4 ;  /* 0x0000000485097221 */ /* 0x000fe20000010000 */
[----:B-----5:R-:W-:Y:S01]  /*c890*/  FADD.FTZ R3, R20, R3 ;  /* 0x0000000314037221 */ /* 0x020fe20000010000 */
[----:B------:R-:W-:Y:S01]  /*c8a0*/  F2FP.F16.F32.PACK_AB R98, R101, R100 ;  /* 0x000000646562723e */ /* 0x000fe200000000ff */
[----:B------:R1:W-:Y:S01]  /*c8b0*/  STSM.16.M88.4 [R22+0x2a300], R104 ;  /* 0x02a3006816007844 */ /* 0x0003e20000000200 */
[----:B------:R-:W-:Y:S01]  /*c8c0*/  FADD.FTZ R4, R84, R9 ;  /* 0x0000000954047221 */ /* 0x000fe20000010000 */
[----:B------:R-:W-:Y:S01]  /*c8d0*/  FADD.FTZ R3, R86, R3 ;  /* 0x0000000356037221 */ /* 0x000fe20000010000 */
[----:B------:R-:W-:Y:S01]  /*c8e0*/  F2FP.F16.F32.PACK_AB R88, R89, R88 ;  /* 0x000000585958723e */ /* 0x000fe200000000ff */
[----:B------:R1:W-:Y:S01]  /*c8f0*/  STSM.16.M88.4 [R22+0x2bb00], R96 ;  /* 0x02bb006016007844 */ /* 0x0003e20000000200 */
        /* <DEDUP_REMOVED lines=9> */
[C---:B------:R-:W-:Y:S01]  /*c990*/  FADD.FTZ R9, R73.reuse, R4 ;  /* 0x0000000449097221 */ /* 0x040fe20000010000 */
        /* <DEDUP_REMOVED lines=42> */
.L_x_1544:
[----:B------:R-:W-:Y:S06]  /*cc40*/  BAR.ARV 0x8, 0x1a0 ;  /* 0x0206800000007b1d */ /* 0x000fec0000002000 */
[----:B------:R-:W-:Y:S05]  /*cc50*/  @!P0 BRA `(.L_x_1554) ;  /* 0x0000000000048947 */ /* 0x000fea0003800000 */
[----:B------:R-:W-:Y:S01]  /*cc60*/  BPT.TRAP 0x1 ;  /* 0x000000040000795c */ /* 0x000fe20000300000 */
.L_x_1554:
[----:B------:R-:W-:Y:S01]  /*cc70*/  R2UR UR4, R148 ;  /* 0x00000000940472ca */ /* 0x000fe200000e0000 */
[----:B------:R-:W-:-:S12]  /*cc80*/  ULEA UR12, UR46, UR47, 0x3 ;  /* 0x0000002f2e0c7291 */ /* 0x000fd8000f8e183f */
[----:B------:R-:W-:-:S05]  /*cc90*/  IMAD.U32 R6, RZ, RZ, UR4 ;  /* 0x00000004ff067e24 */ /* 0x000fca000f8e00ff */
[----:B------:R-:W-:-:S04]  /*cca0*/  SHF.L.U32 R6, R6, 0x1f, RZ ;  /* 0x0000001f06067819 */ /* 0x000fc800000006ff */
[----:B------:R1:W2:Y:S01]  /*ccb0*/  SYNCS.PHASECHK.TRANS64.TRYWAIT P2, [UR12+0x31c50], R6 ;  /* 0x031c5006ff0075a7 */ /* 0x0002a2000804014c */
[----:B------:R-:W-:Y:S05]  /*ccc0*/  @!P0 BRA `(.L_x_1555) ;  /* 0x0000000000048947 */ /* 0x000fea0003800000 */
[----:B------:R-:W-:Y:S01]  /*ccd0*/  BPT.TRAP 0x1 ;  /* 0x000000040000795c */ /* 0x000fe20000300000 */
.L_x_1555:
[----:B--2---:R-:W-:Y:S05]  /*cce0*/  @P2 BRA `(.L_x_1556) ;  /* 0x0000000000082947 */ /* 0x004fea0003800000 */
[----:B------:R-:W2:Y:S02]  /*ccf0*/  SYNCS.PHASECHK.TRANS64.TRYWAIT P0, [UR12+0x31c50], R6 ;  /* 0x031c5006ff0075a7 */ /* 0x000ea4000800014c */
[----:B--2---:R-:W-:Y:S05]  /*cd00*/  @!P0 BRA `(.L_x_1557) ;  /* 0x0000004800e88947 */ /* 0x004fea0003800000 */
.L_x_1556:
[----:B------:R-:W-:Y:S01]  /*cd10*/  UIADD3 UR47, UR47, 0x200, URZ ;  /* 0x000002002f2f7890 */ /* 0x000fe2000fffe03f */
[----:B------:R-:W-:Y:S01]  /*cd20*/  R2UR UR4, R145 ;  /* 0x00000000910472ca */ /* 0x000fe200000e0000 */
[----:B------:R-:W-:Y:S01]  /*cd30*/  WARPGROUP.ARRIVE ;  /* 0x00000000000079c5 */ /* 0x000fe20000000000 */
[----:B------:R-:W-:Y:S01]  /*cd40*/  UMOV UR5, 0xc0000010 ;  /* 0xc000001000057882 */ /* 0x000fe20000000000 */
[----:B------:R-:W-:Y:S01]  /*cd50*/  USHF.R.U32.HI UR47, URZ, 0x4, UR47 ;  /* 0x000000043f2f7899 */ /* 0x000fe2000801162f */
[----:B--2---:R-:W2:Y:S01]  /*cd60*/  SHFL.BFLY PT, R7, R4, 0x2, 0x1f ;  /* 0x0c401f0004077f89 */ /* 0x004ea200000e0000 */
[----:B------:R-:W-:Y:S01]  /*cd70*/  UMOV UR7, 0x80000020 ;  /* 0x8000002000077882 */ /* 0x000fe20000000000 */
[----:B------:R-:W-:Y:S01]  /*cd80*/  UMOV UR9, 0xc0000010 ;  /* 0xc000001000097882 */ /* 0x000fe20000000000 */
[----:B------:R-:W-:Y:S01]  /*cd90*/  ULOP3.LUT UR47, UR47, 0x3fff, URZ, 0xc0, !UPT ;  /* 0x00003fff2f2f7892 */ /* 0x000fe2000f8ec03f */
[----:B-1----:R-:W1:Y:S01]  /*cda0*/  SHFL.BFLY PT, R6, R3, 0x2, 0x1f ;  /* 0x0c401f0003067f89 */ /* 0x002e6200000e0000 */
[----:B------:R-:W-:Y:S01]  /*cdb0*/  UMOV UR11, 0x80000020 ;  /* 0x80000020000b7882 */ /* 0x000fe20000000000 */
[----:B------:R-:W-:Y:S01]  /*cdc0*/  IMAD.MOV.U32 R13, RZ, RZ, RZ ;  /* 0x000000ffff0d7224 */ /* 0x000fe200078e00ff */
[----:B------:R-:W-:Y:S01]  /*cdd0*/  ULOP3.LUT UR6, UR47, 0x2400000, URZ, 0xfc, !UPT ;  /* 0x024000002f067892 */ /* 0x000fe2000f8efc3f */
[----:B------:R-:W-:Y:S01]  /*cde0*/  IMAD.MOV.U32 R10, RZ, RZ, RZ ;  /* 0x000000ffff0a7224 */ /* 0x000fe200078e00ff */
[----:B------:R-:W-:Y:S01]  /*cdf0*/  ULOP3.LUT UR4, UR4, 0x10000, URZ, 0xfc, !UPT ;  /* 0x0001000004047892 */ /* 0x000fe2000f8efc3f */
[----:B------:R-:W-:Y:S01]  /*ce00*/  R2UR UR13, R148 ;  /* 0x00000000940d72ca */ /* 0x000fe200000e0000 */
[----:B------:R-:W-:Y:S01]  /*ce10*/  UIMAD UR6, UR46, 0x6c0, UR6 ;  /* 0x000006c02e0678a4 */ /* 0x000fe2000f8e0206 */
[----:B------:R-:W-:Y:S01]  /*ce20*/  IMAD.MOV.U32 R12, RZ, RZ, -0x800000 ;  /* 0xff800000ff0c7424 */ /* 0x000fe200078e00ff */
[----:B------:R-:W-:Y:S01]  /*ce30*/  UIADD3 UR8, UR4, 0x180, URZ ;  /* 0x0000018004087890 */ /* 0x000fe2000fffe03f */
[----:B------:R-:W-:Y:S01]  /*ce40*/  VIADD R18, R18, 0x1 ;  /* 0x0000000112127836 */ /* 0x000fe20000000000 */
[----:B------:R-:W-:-:S02]  /*ce50*/  UIADD3 UR10, UR6, 0x40, URZ ;  /* 0x00000040060a7890 */ /* 0x000fc4000fffe03f */
[----:B------:R-:W-:-:S03]  /*ce60*/  UIADD3 UR46, UR46, 0x1, URZ ;  /* 0x000000012e2e7890 */ /* 0x000fc6000fffe03f */
[----:B------:R-:W-:Y:S01]  /*ce70*/  HGMMA.64x96x16.F32 R24, gdesc[UR4].tnspB, R24, gsb0 ;  /* 0x41600000041879f0 */ /* 0x000fe20008000818 */
[----:B------:R-:W-:Y:S01]  /*ce80*/  UMOV UR5, 0xc0000010 ;  /* 0xc000001000057882 */ /* 0x000fe20000000000 */
[----:B------:R-:W-:Y:S01]  /*ce90*/  UMOV UR7, 0x80000020 ;  /* 0x8000002000077882 */ /* 0x000fe20000000000 */
[----:B------:R-:W-:Y:S01]  /*cea0*/  UISETP.NE.AND UP0, UPT, UR46, 0x2, UPT ;  /* 0x000000022e00788c */ /* 0x000fe2000bf05270 */
[----:B--2---:R-:W-:-:S03]  /*ceb0*/  FADD.FTZ R7, R7, R4 ;  /* 0x0000000407077221 */ /* 0x004fc60000010000 */
[----:B------:R-:W-:Y:S01]  /*cec0*/  USEL UR46, UR46, URZ, UP0 ;  /* 0x0000003f2e2e7287 */ /* 0x000fe20008000000 */
[----:B-1----:R-:W-:Y:S01]  /*ced0*/  FADD.FTZ R8, R6, R3 ;  /* 0x0000000306087221 */ /* 0x002fe20000010000 */
[----:B------:R-:W-:Y:S01]  /*cee0*/  IMAD.MOV.U32 R3, RZ, RZ, -0x800000 ;  /* 0xff800000ff037424 */ /* 0x000fe200078e00ff */
[----:B------:R-:W1:Y:S04]  /*cef0*/  SHFL.BFLY PT, R6, R7, 0x1, 0x1f ;  /* 0x0c201f0007067f89 */ /* 0x000e6800000e0000 */
[----:B------:R-:W2:Y:S01]  /*cf00*/  SHFL.BFLY PT, R9, R8, 0x1, 0x1f ;  /* 0x0c201f0008097f89 */ /* 0x000ea200000e0000 */
[----:B-1----:R-:W-:Y:S01]  /*cf10*/  FADD.FTZ R11, R7, R6 ;  /* 0x00000006070b7221 */ /* 0x002fe20000010000 */
[----:B--2---:R-:W-:-:S04]  /*cf20*/  FADD.FTZ R14, R8, R9 ;  /* 0x00000009080e7221 */ /* 0x004fc80000010000 */
[----:B------:R-:W-:Y:S01]  /*cf30*/  FSETP.NE.FTZ.AND P0, PT, R11, RZ, PT ;  /* 0x000000ff0b00720b */ /* 0x000fe20003f15000 */
[----:B------:R-:W-:Y:S01]  /*cf40*/  IMAD.U32 R8, RZ, RZ, UR12 ;  /* 0x0000000cff087e24 */ /* 0x000fe2000f8e00ff */
[----:B------:R-:W-:-:S11]  /*cf50*/  FSETP.NE.FTZ.AND P2, PT, R14, RZ, PT ;  /* 0x000000ff0e00720b */ /* 0x000fd60003f55000 */
[----:B------:R-:W1:Y:S01]  /*cf60*/  @P0 MUFU.LG2 R6, R11 ;  /* 0x0000000b00060308 */ /* 0x000e620000000c00 */
[C---:B------:R-:W-:Y:S01]  /*cf70*/  @P0 FMUL.FTZ R4, R0.reuse, 0.69314718246459960938 ;  /* 0x3f31721800040820 */ /* 0x040fe20000410000 */
[----:B------:R-:W-:-:S06]  /*cf80*/  @P2 FMUL.FTZ R15, R0, 0.69314718246459960938 ;  /* 0x3f317218000f2820 */ /* 0x000fcc0000410000 */
[----:B------:R-:W2:Y:S08]  /*cf90*/  @P2 MUFU.LG2 R9, R14 ;  /* 0x0000000e00092308 */ /* 0x000eb00000000c00 */
[----:B------:R-:W3:Y:S01]  /*cfa0*/  @P0 MUFU.RCP R13, R11 ;  /* 0x0000000b000d0308 */ /* 0x000ee20000001000 */
[----:B-1----:R-:W-:Y:S01]  /*cfb0*/  @P0 FMUL.FTZ R7, R6, 0.69314718246459960938 ;  /* 0x3f31721806070820 */ /* 0x002fe20000410000 */
[----:B------:R-:W-:-:S03]  /*cfc0*/  @!P1 VIADD R6, R8, 0x31c60 ;  /* 0x00031c6008069836 */ /* 0x000fc60000000000 */
[----:B------:R-:W-:Y:S01]  /*cfd0*/  @P0 FFMA.FTZ R3, R4, R5, R7 ;  /* 0x0000000504030223 */ /* 0x000fe20000010007 */
[----:B------:R-:W-:Y:S02]  /*cfe0*/  PLOP3.LUT P0, PT, PT, PT, PT, 0x8, 0x0 ;  /* 0x000000000000781c */ /* 0x000fe40003f0e170 */
[----:B------:R-:W-:Y:S01]  /*cff0*/  @!P1 PRMT R4, RZ, 0x654, R6 ;  /* 0x00000654ff049816 */ /* 0x000fe20000000006 */
[----:B------:R1:W4:Y:S01]  /*d000*/  @P2 MUFU.RCP R10, R14 ;  /* 0x0000000e000a2308 */ /* 0x0003220000001000 */
[----:B--2---:R-:W-:-:S04]  /*d010*/  @P2 FMUL.FTZ R0, R9, 0.69314718246459960938 ;  /* 0x3f31721809002820 */ /* 0x004fc80000410000 */
        /* <DEDUP_REMOVED lines=47> */
[----:B------:R-:W-:Y:S03]  /*d310*/  HGMMA.64x96x16.F32 R24, gdesc[UR8].tnspB, R24, gsb0 ;  /* 0x41600000081879f0 */ /* 0x000fe60008000818 */
[----:B------:R-:W-:Y:S02]  /*d320*/  WARPGROUP.DEPBAR.LE gsb0, 0x0 ;  /* 0x00008000000079c5 */ /* 0x000fe40000010000 */
[----:B------:R-:W-:-:S06]  /*d330*/  WARPGROUP.ARRIVE ;  /* 0x00000000000079c5 */ /* 0x000fcc0000000000 */
[----:B------:R-:W-:Y:S01]  /*d340*/  HGMMA.64x96x16.F32 R24, gdesc[UR4].tnspB, R24, gsb0 ;  /* 0x41600000041879f0 */ /* 0x000fe20008000818 */
[----:B------:R-:W-:-:S04]  /*d350*/  USEL UR4, URZ, 0x1, UP0 ;  /* 0x000000013f047887 */ /* 0x000fc80008000000 */
[----:B------:R-:W-:-:S06]  /*d360*/  ULOP3.LUT UR13, UR13, UR4, URZ, 0x3c, !UPT ;  /* 0x000000040d0d7292 */ /* 0x000fcc000f8e3c3f */
[----:B------:R-:W-:Y:S01]  /*d370*/  IMAD.U32 R148, RZ, RZ, UR13 ;  /* 0x0000000dff947e24 */ /* 0x000fe2000f8e00ff */
[----:B------:R-:W-:Y:S02]  /*d380*/  WARPGROUP.DEPBAR.LE gsb0, 0x0 ;  /* 0x00008000000079c5 */ /* 0x000fe40000010000 */
[----:B------:R2:W-:Y:S01]  /*d390*/  @!P1 SYNCS.ARRIVE.TRANS64.RED.A1T0 RZ, [R4+URZ], RZ ;  /* 0x000000ff04ff99a7 */ /* 0x0005e2000810043f */
[-C--:B---3--:R-:W-:Y:S01]  /*d3a0*/  FMUL.FTZ R75, R37, R13.reuse ;  /* 0x0000000d254b7220 */ /* 0x088fe20000410000 */
        /* <DEDUP_REMOVED lines=19> */
[-C--:B-1----:R-:W-:Y:S01]  /*d4e0*/  FMUL.FTZ R14, R64, R13.reuse ;  /* 0x0000000d400e7220 */ /* 0x082fe20000410000 */
[-C--:B------:R-:W-:Y:S01]  /*d4f0*/  FMUL.FTZ R29, R65, R13.reuse ;  /* 0x0000000d411d7220 */ /* 0x080fe20000410000 */
[-C--:B------:R-:W-:Y:S01]  /*d500*/  FMUL.FTZ R0, R68, R13.reuse ;  /* 0x0000000d44007220 */ /* 0x080fe20000410000 */
[----:B------:R-:W-:Y:S01]  /*d510*/  FMUL.FTZ R13, R69, R13 ;  /* 0x0000000d450d7220 */ /* 0x000fe20000410000 */
[-C--:B----4-:R-:W-:Y:S01]  /*d520*/  FMUL.FTZ R61, R38, R10.reuse ;  /* 0x0000000a263d7220 */ /* 0x090fe20000410000 */
        /* <DEDUP_REMOVED lines=23> */
.L_x_1527:
        /* <DEDUP_REMOVED lines=11> */
[----:B------:R-:W-:Y:S01]  /*d750*/  SHF.R.S32.HI R54, RZ, 0x1f, R51 ;  /* 0x0000001fff367819 */ /* 0x000fe20000011433 */
[----:B------:R-:W-:Y:S01]  /*d760*/  USHF.R.S32.HI UR5, URZ, 0x1f, UR43 ;  /* 0x0000001f3f057899 */ /* 0x000fe2000801142b */
[----:B------:R-:W-:Y:S02]  /*d770*/  LOP3.LUT R10, R17, 0x180, RZ, 0xc0, !PT ;  /* 0x00000180110a7812 */ /* 0x000fe400078ec0ff */
[----:B------:R-:W-:Y:S01]  /*d780*/  IADD3 R5, P5, R150, 0x20, RZ ;  /* 0x0000002096057810 */ /* 0x000fe20007fbe0ff */
[----:B------:R-:W-:Y:S01]  /*d790*/  ULDC.64 UR6, c[0x0][0xb70] ;  /* 0x0002dc0000067ab9 */ /* 0x000fe20000000a00 */
[----:B------:R-:W-:Y:S01]  /*d7a0*/  SHF.R.U64 R10, R10, 0x3, RZ ;  /* 0x000000030a0a7819 */ /* 0x000fe200000012ff */
[----:B------:R-:W-:Y:S01]  /*d7b0*/  UIMAD UR5, UR5, UR6, URZ ;  /* 0x00000006050572a4 */ /* 0x000fe2000f8e023f */
[----:B------:R-:W-:Y:S01]  /*d7c0*/  LOP3.LUT R8, R5, 0x180, RZ, 0xc0, !PT ;  /* 0x0000018005087812 */ /* 0x000fe200078ec0ff */
[----:B------:R-:W-:Y:S01]  /*d7d0*/  UIMAD.WIDE.U32 UR8, UR43, UR6, URZ ;  /* 0x000000062b0872a5 */ /* 0x000fe2000f8e003f */
[----:B------:R-:W-:Y:S01]  /*d7e0*/  LOP3.LUT R10, R10, R17, RZ, 0x3c, !PT ;  /* 0x000000110a0a7212 */ /* 0x000fe200078e3cff */
[----:B------:R-:W-:Y:S01]  /*d7f0*/  UIMAD UR5, UR43, UR7, UR5 ;  /* 0x000000072b0572a4 */ /* 0x000fe2000f8e0205 */
[----:B------:R-:W-:Y:S01]  /*d800*/  LEA.HI R17, R54, R51, RZ, 0x7 ;  /* 0x0000003336117211 */ /* 0x000fe200078f38ff */
[----:B------:R-:W-:Y:S01]  /*d810*/  USHF.R.S32.HI UR6, URZ, 0x1f, UR44 ;  /* 0x0000001f3f067899 */ /* 0x000fe2000801142c */
[----:B------:R-:W-:Y:S01]  /*d820*/  SHF.R.U64 R8, R8, 0x3, RZ ;  /* 0x0000000308087819 */ /* 0x000fe200000012ff */
[----:B------:R-:W-:Y:S01]  /*d830*/  UIADD3 UR5, UR9, UR5, URZ ;  /* 0x0000000509057290 */ /* 0x000fe2000fffe03f */
[----:B------:R-:W-:Y:S01]  /*d840*/  LOP3.LUT R58, R17, 0xffffff80, RZ, 0xc0, !PT ;  /* 0xffffff80113a7812 */ /* 0x000fe200078ec0ff */
[----:B------:R-:W-:Y:S01]  /*d850*/  ULDC.64 UR10, c[0x0][0x208] ;  /* 0x00008200000a7ab9 */ /* 0x000fe20000000a00 */
[----:B------:R-:W-:-:S02]  /*d860*/  IADD3 R27, P3, R150, 0x3020, RZ ;  /* 0x00003020961b7810 */ /* 0x000fc40007f7e0ff */
[----:B------:R-:W-:Y:S01]  /*d870*/  LOP3.LUT R8, R8, R5, RZ, 0x3c, !PT ;  /* 0x0000000508087212 */ /* 0x000fe200078e3cff */
[----:B------:R-:W-:Y:S01]  /*d880*/  IMAD.IADD R58, R51, 0x1, -R58 ;  /* 0x00000001333a7824 */ /* 0x000fe200078e0a3a */
[----:B------:R-:W-:Y:S02]  /*d890*/  LOP3.LUT R5, R150, 0x180, RZ, 0xc0, !PT ;  /* 0x0000018096057812 */ /* 0x000fe400078ec0ff */
[----:B------:R-:W-:Y:S02]  /*d8a0*/  LOP3.LUT R26, R27, 0x180, RZ, 0xc0, !PT ;  /* 0x000001801b1a7812 */ /* 0x000fe400078ec0ff */
[----:B------:R-:W-:Y:S02]  /*d8b0*/  LOP3.LUT P0, RZ, R58, 0x3, RZ, 0xc0, !PT ;  /* 0x000000033aff7812 */ /* 0x000fe4000780c0ff */
[----:B------:R-:W1:Y:S01]  /*d8c0*/  LDC.64 R58, c[0x0][0xb78] ;  /* 0x0002de00ff3a7b82 */ /* 0x000e620000000a00 */
[----:B------:R-:W-:Y:S02]  /*d8d0*/  IADD3 R35, P1, R150, 0x6020, RZ ;  /* 0x0000602096237810 */ /* 0x000fe40007f3e0ff */
[----:B------:R-:W-:-:S02]  /*d8e0*/  SHF.R.U64 R5, R5, 0x3, RZ ;  /* 0x0000000305057819 */ /* 0x000fc400000012ff */
[----:B------:R-:W-:Y:S02]  /*d8f0*/  SHF.R.U64 R26, R26, 0x3, RZ ;  /* 0x000000031a1a7819 */ /* 0x000fe400000012ff */
[----:B------:R-:W-:Y:S02]  /*d900*/  LOP3.LUT R34, R35, 0x180, RZ, 0xc0, !PT ;  /* 0x0000018023227812 */ /* 0x000fe400078ec0ff */
[----:B------:R-:W-:Y:S02]  /*d910*/  IADD3 R31, P2, R150, 0x6000, RZ ;  /* 0x00006000961f7810 */ /* 0x000fe40007f5e0ff */
[----:B------:R-:W-:Y:S01]  /*d920*/  LOP3.LUT R4, R5, R150, RZ, 0x3c, !PT ;  /* 0x0000009605047212 */ /* 0x000fe200078e3cff */
[--C-:B------:R-:W-:Y:S01]  /*d930*/  IMAD.MOV.U32 R5, RZ, RZ, R151.reuse ;  /* 0x000000ffff057224 */ /* 0x100fe200078e0097 */
[----:B------:R-:W-:Y:S01]  /*d940*/  LOP3.LUT R26, R26, R27, RZ, 0x3c, !PT ;  /* 0x0000001b1a1a7212 */ /* 0x000fe200078e3cff */
[----:B------:R-:W-:Y:S01]  /*d950*/  IMAD.X R27, RZ, RZ, R151, P3 ;  /* 0x000000ffff1b7224 */ /* 0x000fe200018e0697 */
[----:B------:R-:W-:-:S02]  /*d960*/  SHF.R.U64 R34, R34, 0x3, RZ ;  /* 0x0000000322227819 */ /* 0x000fc400000012ff */
[----:B------:R-:W-:Y:S02]  /*d970*/  LOP3.LUT R30, R31, 0x180, RZ, 0xc0, !PT ;  /* 0x000001801f1e7812 */ /* 0x000fe400078ec0ff */
[----:B------:R-:W-:Y:S02]  /*d980*/  MOV R17, R4 ;  /* 0x0000000400117202 */ /* 0x000fe40000000f00 */
[----:B------:R-:W-:Y:S02]  /*d990*/  LEA.HI R62, R54, R51, RZ, 0x5 ;  /* 0x00000033363e7211 */ /* 0x000fe400078f28ff */
[----:B------:R-:W-:Y:S01]  /*d9a0*/  LOP3.LUT R34, R34, R35, RZ, 0x3c, !PT ;  /* 0x0000002322227212 */ /* 0x000fe200078e3cff */
[--C-:B------:R-:W-:Y:S01]  /*d9b0*/  IMAD.X R35, RZ, RZ, R151.reuse, P1 ;  /* 0x000000ffff237224 */ /* 0x100fe200008e0697 */
[----:B------:R-:W-:Y:S02]  /*d9c0*/  F2FP.F16.F32.PACK_AB R4, R77, R80 ;  /* 0x000000504d04723e */ /* 0x000fe400000000ff */
[----:B------:R-:W-:Y:S01]  /*d9d0*/  F2FP.F16.F32.PACK_AB R5, R11, R78 ;  /* 0x0000004e0b05723e */ /* 0x000fe200000000ff */
[--C-:B------:R-:W-:Y:S01]  /*d9e0*/  IMAD.X R11, RZ, RZ, R151.reuse, P4 ;  /* 0x000000ffff0b7224 */ /* 0x100fe200020e0697 */
[----:B------:R-:W-:Y:S01]  /*d9f0*/  F2FP.F16.F32.PACK_AB R6, R6, R9 ;  /* 0x000000090606723e */ /* 0x000fe200000000ff */
[----:B------:R-:W-:Y:S01]  /*da00*/  IMAD.X R9, RZ, RZ, R151, P5 ;  /* 0x000000ffff097224 */ /* 0x000fe200028e0697 */
[----:B------:R-:W-:-:S02]  /*da10*/  F2FP.F16.F32.PACK_AB R7, R7, R76 ;  /* 0x0000004c0707723e */ /* 0x000fc400000000ff */
[----:B------:R-:W-:Y:S02]  /*da20*/  SHF.R.U64 R30, R30, 0x3, RZ ;  /* 0x000000031e1e7819 */ /* 0x000fe400000012ff */
[----:B------:R-:W-:Y:S01]  /*da30*/  MOV R51, R26 ;  /* 0x0000001a00337202 */ /* 0x000fe20000000f00 */
[----:B------:R-:W-:Y:S01]  /*da40*/  IMAD.U32 R27, RZ, RZ, UR9 ;  /* 0x00000009ff1b7e24 */ /* 0x000fe2000f8e00ff */
[----:B------:R-:W-:Y:S01]  /*da50*/  LOP3.LUT R30, R30, R31, RZ, 0x3c, !PT ;  /* 0x0000001f1e1e7212 */ /* 0x000fe200078e3cff */
[----:B------:R-:W-:Y:S01]  /*da60*/  IMAD.U32 R26, RZ, RZ, UR8 ;  /* 0x00000008ff1a7e24 */ /* 0x000fe2000f8e00ff */
[----:B------:R2:W-:Y:S01]  /*da70*/  STSM.16.M88.4 [R17], R4 ;  /* 0x0000000411007844 */ /* 0x0005e20000000200 */
[----:B------:R-:W-:Y:S01]  /*da80*/  IMAD.U32 R27, RZ, RZ, UR5 ;  /* 0x00000005ff1b7e24 */ /* 0x000fe2000f8e00ff */
[----:B------:R-:W-:Y:S01]  /*da90*/  MOV R54, R10 ;  /* 0x0000000a00367202 */ /* 0x000fe20000000f00 */
[----:B------:R-:W-:Y:S01]  /*daa0*/  IMAD.X R31, RZ, RZ, R151, P2 ;  /* 0x000000ffff1f7224 */ /* 0x000fe200010e0697 */
[----:B------:R-:W-:Y:S01]  /*dab0*/  F2FP.F16.F32.PACK_AB R10, R41, R36 ;  /* 0x00000024290a723e */ /* 0x000fe200000000ff */
[----:B-1----:R-:W-:Y:S01]  /*dac0*/  IMAD.WIDE.U32 R26, R58, UR44, R26 ;  /* 0x0000002c3a1a7c25 */ /* 0x002fe2000f8e001a */
[----:B------:R-:W-:Y:S01]  /*dad0*/  MOV R55, R8 ;  /* 0x0000000800377202 */ /* 0x000fe20000000f00 */
[----:B------:R-:W-:Y:S01]  /*dae0*/  ULDC UR5, c[0x0][0xa88] ;  /* 0x0002a20000057ab9 */ /* 0x000fe20000000800 */
[----:B------:R-:W-:-:S02]  /*daf0*/  MOV R30, R30 ;  /* 0x0000001e001e7202 */ /* 0x000fc40000000f00 */
[----:B------:R-:W-:Y:S02]  /*db00*/  F2FP.F16.F32.PACK_AB R8, R40, R37 ;  /* 0x000000252808723e */ /* 0x000fe400000000ff */
[----:B------:R-:W-:Y:S02]  /*db10*/  F2FP.F16.F32.PACK_AB R9, R56, R57 ;  /* 0x000000393809723e */ /* 0x000fe400000000ff */
[----:B------:R-:W-:Y:S02]  /*db20*/  F2FP.F16.F32.PACK_AB R11, R52, R53 ;  /* 0x00000035340b723e */ /* 0x000fe400000000ff */
[----:B--2---:R-:W-:Y:S01]  /*db30*/  MOV R17, R34 ;  /* 0x0000002200117202 */ /* 0x004fe20000000f00 */
[----:B------:R-:W-:Y:S01]  /*db40*/  IMAD R4, R58, UR6, RZ ;  /* 0x000000063a047c24 */ /* 0x000fe2000f8e02ff */
[----:B------:R-:W-:Y:S01]  /*db50*/  F2FP.F16.F32.PACK_AB R5, R68, R69 ;  /* 0x000000454405723e */ /* 0x000fe200000000ff */
[----:B------:R-:W-:Y:S01]  /*db60*/  VIADD R35, R23, UR42 ;  /* 0x0000002a17237c36 */ /* 0x000fe20008000000 */
[----:B------:R-:W-:Y:S01]  /*db70*/  F2FP.F16.F32.PACK_AB R6, R75, R72 ;  /* 0x000000484b06723e */ /* 0x000fe200000000ff */
[----:B------:R-:W-:Y:S01]  /*db80*/  IMAD R34, R59, UR44, R4 ;  /* 0x0000002c3b227c24 */ /* 0x000fe2000f8e0204 */
[----:B------:R-:W-:Y:S01]  /*db90*/  F2FP.F16.F32.PACK_AB R4, R74, R73 ;  /* 0x000000494a04723e */ /* 0x000fe200000000ff */
[C---:B------:R-:W-:Y:S01]  /*dba0*/  VIADD R37, R35.reuse, 0x8 ;  /* 0x0000000823257836 */ /* 0x040fe20000000000 */
[----:B------:R-:W-:Y:S01]  /*dbb0*/  SHF.R.S32.HI R31, RZ, 0x1f, R35 ;  /* 0x0000001fff1f7819 */ /* 0x000fe20000011423 */
[----:B------:R-:W-:Y:S01]  /*dbc0*/  ULDC.64 UR6, c[0x0][0xb40] ;  /* 0x0002d00000067ab9 */ /* 0x000fe20000000a00 */
[----:B------:R-:W-:-:S02]  /*dbd0*/  IADD3 R36, P2, R35, R26, RZ ;  /* 0x0000001a23247210 */ /* 0x000fc40007f5e0ff */
[----:B------:R-:W-:Y:S02]  /*dbe0*/  F2FP.F16.F32.PACK_AB R7, R60, R61 ;  /* 0x0000003d3c07723e */ /* 0x000fe400000000ff */
[----:B------:R-:W-:Y:S02]  /*dbf0*/  IADD3.X R31, R31, R27, R34, P2, !PT ;  /* 0x0000001b1f1f7210 */ /* 0x000fe400017fe422 */
[----:B------:R-:W-:Y:S01]  /*dc00*/  F2FP.F16.F32.PACK_AB R24, R25, R24 ;  /* 0x000000181918723e */ /* 0x000fe200000000ff */
[----:B------:R1:W-:Y:S01]  /*dc10*/  STSM.16.M88.4 [R55], R4 ;  /* 0x0000000437007844 */ /* 0x0003e20000000200 */
[----:B------:R-:W-:Y:S02]  /*dc20*/  F2FP.F16.F32.PACK_AB R26, R32, R21 ;  /* 0x00000015201a723e */ /* 0x000fe400000000ff */
[----:B------:R-:W-:Y:S01]  /*dc30*/  ISETP.GE.OR P1, PT, R35, UR5, P0 ;  /* 0x0000000523007c0c */ /* 0x000fe20008726670 */
[----:B------:R-:W-:Y:S01]  /*dc40*/  STSM.16.M88.4 [R54], R8 ;  /* 0x0000000836007844 */ /* 0x000fe20000000200 */
[----:B------:R-:W-:-:S02]  /*dc50*/  F2FP.F16.F32.PACK_AB R25, R49, R50 ;  /* 0x000000323119723e */ /* 0x000fc400000000ff */
[----:B------:R-:W-:Y:S02]  /*dc60*/  F2FP.F16.F32.PACK_AB R27, R47, R48 ;  /* 0x000000302f1b723e */ /* 0x000fe400000000ff */
[----:B------:R-:W-:Y:S02]  /*dc70*/  F2FP.F16.F32.PACK_AB R32, R33, R20 ;  /* 0x000000142120723e */ /* 0x000fe400000000ff */
[----:B------:R-:W-:Y:S01]  /*dc80*/  F2FP.F16.F32.PACK_AB R33, R45, R46 ;  /* 0x0000002e2d21723e */ /* 0x000fe200000000ff */
[----:B------:R-:W-:Y:S01]  /*dc90*/  STSM.16.M88.4 [R51], R24 ;  /* 0x0000001833007844 */ /* 0x000fe20000000200 */
[----:B------:R-:W-:Y:S02]  /*dca0*/  F2FP.F16.F32.PACK_AB R34, R28, R15 ;  /* 0x0000000f1c22723e */ /* 0x000fe400000000ff */
[----:B------:R-:W-:Y:S02]  /*dcb0*/  F2FP.F16.F32.PACK_AB R35, R43, R44 ;  /* 0x0000002c2b23723e */ /* 0x000fe400000000ff */
[----:B------:R-:W-:-:S02]  /*dcc0*/  F2FP.F16.F32.PACK_AB R68, R29, R14 ;  /* 0x0000000e1d44723e */ /* 0x000fc400000000ff */
[----:B------:R-:W-:Y:S01]  /*dcd0*/  F2FP.F16.F32.PACK_AB R69, R39, R42 ;  /* 0x0000002a2745723e */ /* 0x000fe200000000ff */
[----:B------:R-:W-:Y:S01]  /*dce0*/  STSM.16.M88.4 [R30], R32 ;  /* 0x000000201e007844 */ /* 0x000fe20000000200 */
[----:B------:R-:W-:Y:S02]  /*dcf0*/  F2FP.F16.F32.PACK_AB R70, R13, R0 ;  /* 0x000000000d46723e */ /* 0x000fe400000000ff */
[----:B------:R-:W-:Y:S02]  /*dd00*/  F2FP.F16.F32.PACK_AB R71, R71, R38 ;  /* 0x000000264747723e */ /* 0x000fe400000000ff */
[----:B------:R-:W-:Y:S02]  /*dd10*/  SHF.R.S32.HI R62, RZ, 0x5, R62 ;  /* 0x00000005ff3e7819 */ /* 0x000fe4000001143e */
[----:B------:R-:W-:Y:S01]  /*dd20*/  ISETP.GE.OR P0, PT, R37, UR5, P0 ;  /* 0x0000000525007c0c */ /* 0x000fe20008706670 */
[----:B------:R-:W-:Y:S01]  /*dd30*/  STSM.16.M88.4 [R17], R68 ;  /* 0x0000004411007844 */ /* 0x000fe20000000200 */
[C---:B-1----:R-:W-:Y:S01]  /*dd40*/  LEA R4, P2, R36.reuse, UR6, 0x2 ;  /* 0x0000000624047c11 */ /* 0x042fe2000f8410ff */
        /* <DEDUP_REMOVED lines=9> */
[----:B------:R2:W-:Y:S01]  /*dde0*/  @!P0 STG.E desc[UR10][R4.64+0x20], R12 ;  /* 0x0000200c04008986 */ /* 0x0005e2000c10190a */
[----:B-1----:R-:W-:-:S03]  /*ddf0*/  ISETP.NE.AND P0, PT, R0, 0xb, PT ;  /* 0x0000000b0000780c */ /* 0x002fc60003f05270 */
[----:B------:R2:W-:Y:S10]  /*de00*/  @!P1 STG.E desc[UR10][R4.64], R3 ;  /* 0x0000000304009986 */ /* 0x0005f4000c10190a */
        /* <DEDUP_REMOVED lines=27> */
.L_x_1561:
[----:B------:R-:W-:Y:S05]  /*dfc0*/  BSYNC B0 ;  /* 0x0000000000007941 */ /* 0x000fea0003800000 */
.L_x_1560:
[----:B------:R-:W-:Y:S05]  /*dfd0*/  BRA `(.L_x_1559) ;  /* 0x00000004009c7947 */ /* 0x000fea0003800000 */
.L_x_1558:
[----:B------:R-:W1:Y:S01]  /*dfe0*/  LDC R14, c[0x0][0xdac] ;  /* 0x00036b00ff0e7b82 */ /* 0x000e620000000800 */
[----:B------:R-:W-:Y:S01]  /*dff0*/  ISETP.GT.AND P0, PT, R51, 0xbf, PT ;  /* 0x000000bf3300780c */ /* 0x000fe20003f04270 */
[----:B------:R-:W-:Y:S01]  /*e000*/  USHF.R.S32.HI UR5, URZ, 0x1f, UR43 ;  /* 0x0000001f3f057899 */ /* 0x000fe2000801142b */
[----:B------:R-:W-:Y:S01]  /*e010*/  SHF.R.S32.HI R0, RZ, 0x1f, R51 ;  /* 0x0000001fff007819 */ /* 0x000fe20000011433 */
[----:B------:R-:W-:Y:S01]  /*e020*/  USHF.R.S32.HI UR6, URZ, 0x1f, UR44 ;  /* 0x0000001f3f067899 */ /* 0x000fe2000801142c */
[----:B------:R-:W-:Y:S02]  /*e030*/  BSSY B0, `(.L_x_1562) ;  /* 0x000001d000007945 */ /* 0x000fe40003800000 */
[----:B------:R-:W-:Y:S01]  /*e040*/  LEA.HI R15, R0, R51, RZ, 0x2 ;  /* 0x00000033000f7211 */ /* 0x000fe200078f10ff */
[----:B------:R-:W2:Y:S03]  /*e050*/  LDC R20, c[0x0][0xa88] ;  /* 0x0002a200ff147b82 */ /* 0x000ea60000000800 */
[----:B------:R-:W-:-:S05]  /*e060*/  LOP3.LUT R0, R15, 0x1ffffffc, RZ, 0xc0, !PT ;  /* 0x1ffffffc0f007812 */ /* 0x000fca00078ec0ff */
[----:B------:R-:W3:Y:S01]  /*e070*/  LDC.64 R10, c[0x0][0xae0] ;  /* 0x0002b800ff0a7b82 */ /* 0x000ee20000000a00 */
[----:B------:R-:W-:-:S07]  /*e080*/  IMAD.IADD R51, R51, 0x1, -R0 ;  /* 0x0000000133337824 */ /* 0x000fce00078e0a00 */
[----:B------:R-:W4:Y:S01]  /*e090*/  LDC.64 R12, c[0x0][0xae8] ;  /* 0x0002ba00ff0c7b82 */ /* 0x000f220000000a00 */
[----:B------:R-:W-:Y:S05]  /*e0a0*/  @P0 BRA `(.L_x_1563) ;  /* 0x0000000000540947 */ /* 0x000fea0003800000 */
[----:B------:R-:W-:Y:S01]  /*e0b0*/  IADD3 R4, R17, -0x80, R2 ;  /* 0xffffff8011047810 */ /* 0x000fe20007ffe002 */
[----:B------:R-:W-:-:S03]  /*e0c0*/  ULDC UR7, c[0x0][0xa88] ;  /* 0x0002a20000077ab9 */ /* 0x000fc60000000800 */
[----:B------:R-:W-:-:S13]  /*e0d0*/  ISETP.GE.AND P0, PT, R4, UR7, PT ;  /* 0x0000000704007c0c */ /* 0x000fda000bf06270 */
[----:B------:R-:W-:Y:S05]  /*e0e0*/  @P0 BRA `(.L_x_1563) ;  /* 0x0000000000440947 */ /* 0x000fea0003800000 */
[----:B------:R-:W5:Y:S01]  /*e0f0*/  LDC.64 R6, c[0x0][0xb70] ;  /* 0x0002dc00ff067b82 */ /* 0x000f620000000a00 */
[----:B------:R-:W-:Y:S01]  /*e100*/  SHF.R.S32.HI R5, RZ, 0x1f, R4 ;  /* 0x0000001fff057819 */ /* 0x000fe20000011404 */
[----:B------:R-:W-:Y:S01]  /*e110*/  ULDC.64 UR8, c[0x0][0xb40] ;  /* 0x0002d00000087ab9 */ /* 0x000fe20000000a00 */
[----:B------:R-:W-:-:S05]  /*e120*/  ULDC.64 UR10, c[0x0][0x208] ;  /* 0x00008200000a7ab9 */ /* 0x000fca0000000a00 */
[----:B------:R-:W1:Y:S01]  /*e130*/  LDC.64 R8, c[0x0][0xb78] ;  /* 0x0002de00ff087b82 */ /* 0x000e620000000a00 */
[C---:B-----5:R-:W-:Y:S02]  /*e140*/  IMAD R0, R6.reuse, UR5, RZ ;  /* 0x0000000506007c24 */ /* 0x060fe4000f8e02ff */
[----:B------:R-:W-:-:S04]  /*e150*/  IMAD.WIDE.U32 R4, R6, UR43, R4 ;  /* 0x0000002b06047c25 */ /* 0x000fc8000f8e0004 */
[----:B------:R-:W-:Y:S02]  /*e160*/  IMAD R3, R7, UR43, R0 ;  /* 0x0000002b07037c24 */ /* 0x000fe4000f8e0200 */
[C---:B-1----:R-:W-:Y:S02]  /*e170*/  IMAD R0, R8.reuse, UR6, RZ ;  /* 0x0000000608007c24 */ /* 0x042fe4000f8e02ff */
        /* <DEDUP_REMOVED lines=8> */
.L_x_1563:
[----:B------:R-:W-:Y:S05]  /*e200*/  BSYNC B0 ;  /* 0x0000000000007941 */ /* 0x000fea0003800000 */
.L_x_1562:
[----:B------:R-:W-:Y:S01]  /*e210*/  R2UR UR7, R147 ;  /* 0x00000000930772ca */ /* 0x000fe200000e0000 */
[----:B---3--:R-:W-:Y:S01]  /*e220*/  IMAD R0, R10, UR5, RZ ;  /* 0x000000050a007c24 */ /* 0x008fe2000f8e02ff */
[----:B------:R-:W-:Y:S01]  /*e230*/  SHF.R.S32.HI R4, RZ, 0x2, R15 ;  /* 0x00000002ff047819 */ /* 0x000fe2000001140f */
[----:B------:R-:W-:Y:S01]  /*e240*/  IMAD.SHL.U32 R8, R51, 0x8, RZ ;  /* 0x0000000833087824 */ /* 0x000fe200078e00ff */
[----:B------:R-:W-:Y:S01]  /*e250*/  BSSY B0, `(.L_x_1564) ;  /* 0x0000026000007945 */ /* 0x000fe20003800000 */
[----:B-1----:R-:W-:Y:S02]  /*e260*/  IMAD R3, R11, UR43, R0 ;  /* 0x0000002b0b037c24 */ /* 0x002fe4000f8e0200 */
[----:B------:R-:W-:Y:S01]  /*e270*/  VIADD R0, R4, 0x60 ;  /* 0x0000006004007836 */ /* 0x000fe20000000000 */
[----:B------:R-:W-:-:S05]  /*e280*/  SHF.R.S32.HI R9, RZ, 0x1f, R8 ;  /* 0x0000001fff097819 */ /* 0x000fca0000011408 */
[----:B------:R-:W-:Y:S01]  /*e290*/  ULOP3.LUT UR5, URZ, UR7, URZ, 0x33, !UPT ;  /* 0x000000073f057292 */ /* 0x000fe2000f8e333f */
[----:B------:R-:W-:-:S04]  /*e2a0*/  IMAD.WIDE.U32 R6, R10, UR43, R8 ;  /* 0x0000002b0a067c25 */ /* 0x000fc8000f8e0008 */
[----:B----4-:R-:W-:Y:S02]  /*e2b0*/  IMAD R10, R12, UR6, RZ ;  /* 0x000000060c0a7c24 */ /* 0x010fe4000f8e02ff */
[----:B------:R-:W-:Y:S02]  /*e2c0*/  VIADD R15, R14, UR5 ;  /* 0x000000050e0f7c36 */ /* 0x000fe40008000000 */
[----:B------:R-:W-:Y:S02]  /*e2d0*/  IMAD.IADD R7, R7, 0x1, R3 ;  /* 0x0000000107077824 */ /* 0x000fe400078e0203 */
[----:B--2---:R-:W-:Y:S02]  /*e2e0*/  IMAD R5, R15, -0xc0, R20 ;  /* 0xffffff400f057824 */ /* 0x004fe400078e0214 */
[----:B------:R-:W-:Y:S02]  /*e2f0*/  IMAD R3, R13, UR44, R10 ;  /* 0x0000002c0d037c24 */ /* 0x000fe4000f8e020a */
[----:B------:R-:W-:Y:S01]  /*e300*/  IMAD.WIDE.U32 R10, R12, UR44, R6 ;  /* 0x0000002c0c0a7c25 */ /* 0x000fe2000f8e0006 */
[----:B------:R-:W-:-:S02]  /*e310*/  ISETP.GE.AND P0, PT, R4, R5, PT ;  /* 0x000000050400720c */ /* 0x000fc40003f06270 */
[----:B------:R-:W-:Y:S01]  /*e320*/  ISETP.GE.AND P3, PT, R0, R5, PT ;  /* 0x000000050000720c */ /* 0x000fe20003f66270 */
[----:B------:R-:W-:Y:S01]  /*e330*/  IMAD.IADD R13, R11, 0x1, R3 ;  /* 0x000000010b0d7824 */ /* 0x000fe200078e0203 */
[----:B------:R-:W-:-:S03]  /*e340*/  SHF.R.S32.HI R5, RZ, 0x1f, R4 ;  /* 0x0000001fff057819 */ /* 0x000fc60000011404 */
[----:B------:R-:W-:-:S06]  /*e350*/  IMAD.WIDE R6, R15, 0xc0, R4 ;  /* 0x000000c00f067825 */ /* 0x000fcc00078e0204 */
        /* <DEDUP_REMOVED lines=10> */
[----:B------:R-:W-:Y:S01]  /*e400*/  IMAD.MOV.U32 R5, RZ, RZ, R13 ;  /* 0x000000ffff057224 */ /* 0x000fe200078e000d */
[----:B------:R-:W-:Y:S01]  /*e410*/  ULDC.64 UR8, c[0x0][0x208] ;  /* 0x0000820000087ab9 */ /* 0x000fe20000000a00 */
        /* <DEDUP_REMOVED lines=9> */
.L_x_1565:
[----:B------:R-:W-:Y:S05]  /*e4b0*/  BSYNC B0 ;  /* 0x0000000000007941 */ /* 0x000fea0003800000 */
.L_x_1564:
[----:B------:R-:W-:Y:S04]  /*e4c0*/  BSSY B0, `(.L_x_1559) ;  /* 0x0000018000007945 */ /* 0x000fe80003800000 */
[----:B------:R-:W-:Y:S05]  /*e4d0*/  @P3 BRA `(.L_x_1566) ;  /* 0x0000000000583947 */ /* 0x000fea0003800000 */
[----:B------:R-:W-:Y:S01]  /*e4e0*/  IADD3 R3, P0, R6, 0x60, RZ ;  /* 0x0000006006037810 */ /* 0x000fe20007f1e0ff */
[----:B------:R-:W-:Y:S01]  /*e4f0*/  ULDC UR5, c[0x0][0xa8c] ;  /* 0x0002a30000057ab9 */ /* 0x000fe20000000800 */
[----:B------:R-:W-:Y:S01]  /*e500*/  ULDC.64 UR6, c[0x0][0xad8] ;  /* 0x0002b60000067ab9 */ /* 0x000fe20000000a00 */
[----:B------:R-:W-:Y:S01]  /*e510*/  IMAD.MOV.U32 R4, RZ, RZ, R10 ;  /* 0x000000ffff047224 */ /* 0x000fe200078e000a */
[C---:B------:R-:W-:Y:S01]  /*e520*/  ISETP.GE.AND P1, PT, R8.reuse, UR5, PT ;  /* 0x0000000508007c0c */ /* 0x040fe2000bf26270 */
[----:B------:R-:W-:Y:S01]  /*e530*/  IMAD.X R6, RZ, RZ, R7, P0 ;  /* 0x000000ffff067224 */ /* 0x000fe200000e0607 */
[----:B------:R-:W-:Y:S01]  /*e540*/  ULDC.64 UR8, c[0x0][0x208] ;  /* 0x0000820000087ab9 */ /* 0x000fe20000000a00 */
        /* <DEDUP_REMOVED lines=15> */
.L_x_1566:
[----:B------:R-:W-:Y:S05]  /*e640*/  BSYNC B0 ;  /* 0x0000000000007941 */ /* 0x000fea0003800000 */
.L_x_1559:
[----:B------:R-:W3:Y:S02]  /*e650*/  LDC R0, c[0x0][0xda8] ;  /* 0x00036a00ff007b82 */ /* 0x000ee40000000800 */
[----:B---3--:R-:W-:-:S13]  /*e660*/  ISETP.LE.AND P0, PT, R0, UR4, PT ;  /* 0x0000000400007c0c */ /* 0x008fda000bf03270 */
[----:B------:R-:W-:Y:S05]  /*e670*/  @!P0 BRA `(.L_x_1567) ;  /* 0xffffff2400f08947 */ /* 0x000fea000383ffff */
[----:B------:R-:W-:Y:S05]  /*e680*/  EXIT ;  /* 0x000000000000794d */ /* 0x000fea0003800000 */
.L_x_1523:
[----:B------:R-:W-:-:S08]  /*e690*/  NOP ;  /* 0x0000000000007918 */ /* 0x000fd00000000000 */
[----:B------:R-:W1:-:S00]  /*e6a0*/  USETMAXREG.DEALLOC.CTAPOOL 0x20 ;  /* 0x00000020000079c8 */ /* 0x000e4000080e0500 */
[----:B-1----:R-:W-:-:S05]  /*e6b0*/  LOP3.LUT R16, R0, 0x3, RZ, 0xc0, !PT ;  /* 0x0000000300107812 */ /* 0x002fca00078ec0ff */
[----:B------:R-:W1:Y:S02]  /*e6c0*/  SHFL.IDX PT, R0, R16, RZ, 0x1f ;  /* 0x00001fff10007589 */ /* 0x000e6400000e0000 */
[----:B-1----:R-:W-:-:S13]  /*e6d0*/  ISETP.NE.AND P0, PT, R0, RZ, PT ;  /* 0x000000ff0000720c */ /* 0x002fda0003f05270 */
[----:B------:R-:W-:Y:S05]  /*e6e0*/  @P0 EXIT ;  /* 0x000000000000094d */ /* 0x000fea0003800000 */
[----:B------:R-:W1:Y:S01]  /*e6f0*/  S2UR UR4, SR_CTAID.X ;  /* 0x00000000000479c3 */ /* 0x000e620000002500 */
[----:B------:R-:W-:Y:S02]  /*e700*/  IMAD.MOV.U32 R23, RZ, RZ, RZ ;  /* 0x000000ffff177224 */ /* 0x000fe400078e00ff */
[----:B------:R-:W-:Y:S02]  /*e710*/  IMAD.MOV.U32 R22, RZ, RZ, 0x1 ;  /* 0x00000001ff167424 */ /* 0x000fe400078e00ff */
[----:B------:R-:W-:-:S03]  /*e720*/  IMAD.MOV.U32 R19, RZ, RZ, RZ ;  /* 0x000000ffff137224 */ /* 0x000fc600078e00ff */
[----:B------:R-:W1:Y:S02]  /*e730*/  LDC R0, c[0x0][0xda8] ;  /* 0x00036a00ff007b82 */ /* 0x000e640000000800 */
[----:B-1----:R-:W-:-:S13]  /*e740*/  ISETP.LE.AND P0, PT, R0, UR4, PT ;  /* 0x0000000400007c0c */ /* 0x002fda000bf03270 */
[----:B------:R-:W-:Y:S05]  /*e750*/  @P0 BRA `(.L_x_1568) ;  /* 0x0000002c000c0947 */ /* 0x000fea0003800000 */
[----:B------:R-:W-:Y:S01]  /*e760*/  LOP3.LUT R27, R2, 0x1f, RZ, 0xc0, !PT ;  /* 0x0000001f021b7812 */ /* 0x000fe200078ec0ff */
[----:B------:R-:W-:Y:S01]  /*e770*/  IMAD.U32 R26, RZ, RZ, UR4 ;  /* 0x00000004ff1a7e24 */ /* 0x000fe2000f8e00ff */
[----:B------:R-:W-:Y:S01]  /*e780*/  ULDC UR44, c[0x0][0xc] ;  /* 0x00000300002c7ab9 */ /* 0x000fe20000000800 */
[----:B------:R-:W-:Y:S01]  /*e790*/  IMAD.MOV.U32 R19, RZ, RZ, RZ ;  /* 0x000000ffff137224 */ /* 0x000fe200078e00ff */
[----:B------:R-:W-:Y:S01]  /*e7a0*/  ULDC.64 UR38, c[0x0][0x198] ;  /* 0x0000660000267ab9 */ /* 0x000fe20000000a00 */
[----:B------:R-:W-:Y:S02]  /*e7b0*/  IMAD.MOV.U32 R22, RZ, RZ, 0x1 ;  /* 0x00000001ff167424 */ /* 0x000fe400078e00ff */
[----:B------:R-:W-:-:S07]  /*e7c0*/  IMAD.MOV.U32 R23, RZ, RZ, RZ ;  /* 0x000000ffff177224 */ /* 0x000fce00078e00ff */
.L_x_1616:
        /* <DEDUP_REMOVED lines=21> */
.L_x_1569:
[----:B------:R-:W-:Y:S01]  /*e920*/  ULDC UR9, c[0x0][0xdc4] ;  /* 0x0003710000097ab9 */ /* 0x000fe20000000800 */
[----:B------:R-:W-:Y:S01]  /*e930*/  UMOV UR7, UR8 ;  /* 0x0000000800077c82 */ /* 0x000fe20008000000 */
[----:B------:R-:W-:-:S11]  /*e940*/  UISETP.NE.AND UP0, UPT, UR9, 0x1, UPT ;  /* 0x000000010900788c */ /* 0x000fd6000bf05270 */
[----:B------:R-:W-:Y:S02]  /*e950*/  @UP0 ULDC.64 UR10, c[0x0][0xdc8] ;  /* 0x00037200000a0ab9 */ /* 0x000fe40000000a00 */
[----:B------:R-:W-:-:S04]  /*e960*/  UIMAD.WIDE.U32 UR4, UR8, UR10, URZ ;  /* 0x0000000a080472a5 */ /* 0x000fc8000f8e003f */
[----:B------:R-:W-:-:S04]  /*e970*/  @UP0 USHF.R.U32.HI UR7, URZ, UR11, UR5 ;  /* 0x0000000b3f070299 */ /* 0x000fc80008011605 */
[----:B------:R-:W-:-:S12]  /*e980*/  UIMAD UR4, UR7, UR9, URZ ;  /* 0x00000009070472a4 */ /* 0x000fd8000f8e023f */
.L_x_1570:
[----:B------:R-:W1:Y:S01]  /*e990*/  LDC R0, c[0x0][0x404] ;  /* 0x00010100ff007b82 */ /* 0x000e620000000800 */
[----:B------:R-:W-:Y:S01]  /*e9a0*/  ULOP3.LUT UR5, URZ, UR7, URZ, 0x33, !UPT ;  /* 0x000000073f057292 */ /* 0x000fe2000f8e333f */
[----:B------:R-:W-:Y:S01]  /*e9b0*/  BSSY B6, `(.L_x_1571) ;  /* 0x000028e000067945 */ /* 0x000fe20003800000 */
[----:B------:R-:W-:Y:S01]  /*e9c0*/  ULDC.64 UR10, c[0x0][0x3f8] ;  /* 0x0000fe00000a7ab9 */ /* 0x000fe20000000a00 */
[----:B------:R-:W-:Y:S01]  /*e9d0*/  ULDC UR7, c[0x0][0xdac] ;  /* 0x00036b0000077ab9 */ /* 0x000fe20000000800 */
[----:B------:R-:W-:Y:S01]  /*e9e0*/  ISETP.NE.U32.AND P0, PT, RZ, UR10, PT ;  /* 0x0000000aff007c0c */ /* 0x000fe2000bf05070 */
[----:B------:R-:W-:Y:S02]  /*e9f0*/  UIADD3 UR5, UR5, UR7, URZ ;  /* 0x0000000705057290 */ /* 0x000fe4000fffe03f */
[----:B------:R-:W2:Y:S01]  /*ea00*/  LDC R2, c[0x0][0x288] ;  /* 0x0000a200ff027b82 */ /* 0x000ea20000000800 */
[----:B------:R-:W-:Y:S01]  /*ea10*/  ISETP.NE.AND.EX P0, PT, RZ, UR11, PT, P0 ;  /* 0x0000000bff007c0c */ /* 0x000fe2000bf05300 */
[----:B------:R-:W-:Y:S01]  /*ea20*/  UIMAD UR41, UR5, 0xc0, URZ ;  /* 0x000000c0052978a4 */ /* 0x000fe2000f8e023f */
[----:B------:R-:W-:Y:S01]  /*ea30*/  ULDC UR7, c[0x0][0xdb8] ;  /* 0x00036e0000077ab9 */ /* 0x000fe20000000800 */
[----:B------:R-:W-:-:S02]  /*ea40*/  UIADD3 UR4, UR8, -UR4, URZ ;  /* 0x8000000408047290 */ /* 0x000fc4000fffe03f */
[----:B------:R-:W-:Y:S02]  /*ea50*/  UISETP.NE.AND UP0, UPT, UR7, 0x1, UPT ;  /* 0x000000010700788c */ /* 0x000fe4000bf05270 */
[----:B------:R-:W3:Y:S01]  /*ea60*/  LDC R4, c[0x0][0x2e0] ;  /* 0x0000b800ff047b82 */ /* 0x000ee20000000800 */
[----:B------:R-:W-:Y:S01]  /*ea70*/  IMAD.U32 R5, RZ, RZ, UR41 ;  /* 0x00000029ff057e24 */ /* 0x000fe2000f8e00ff */
[----:B------:R-:W-:Y:S02]  /*ea80*/  ULDC UR5, c[0x0][0xdc4] ;  /* 0x0003710000057ab9 */ /* 0x000fe40000000800 */
[----:B------:R-:W-:Y:S01]  /*ea90*/  UIMAD UR6, UR6, UR5, UR4 ;  /* 0x00000005060672a4 */ /* 0x000fe2000f8e0204 */
[----:B-1----:R-:W-:-:S04]  /*eaa0*/  SEL R3, R0, 0x1, P0 ;  /* 0x0000000100037807 */ /* 0x002fc80000000000 */
[----:B------:R-:W-:Y:S01]  /*eab0*/  @UP0 ULDC UR4, c[0x0][0xdbc] ;  /* 0x00036f0000040ab9 */ /* 0x000fe20000000800 */
[----:B------:R-:W-:Y:S01]  /*eac0*/  @UP0 ULDC UR8, c[0x0][0xdc0] ;  /* 0x0003700000080ab9 */ /* 0x000fe20000000800 */
[----:B------:R-:W-:Y:S02]  /*ead0*/  UIMAD.WIDE.U32 UR4, UR6, UR4, URZ ;  /* 0x00000004060472a5 */ /* 0x000fe4000f8e003f */
[----:B------:R-:W-:Y:S01]  /*eae0*/  UMOV UR43, UR6 ;  /* 0x00000006002b7c82 */ /* 0x000fe20008000000 */
[----:B--2---:R-:W-:Y:S01]  /*eaf0*/  IADD3 R2, R5, 0x14f, -R2 ;  /* 0x0000014f05027810 */ /* 0x004fe20007ffe802 */
[----:B------:R-:W-:-:S04]  /*eb00*/  @UP0 USHF.R.U32.HI UR43, URZ, UR8, UR5 ;  /* 0x000000083f2b0299 */ /* 0x000fc80008011605 */
[----:B------:R-:W-:Y:S01]  /*eb10*/  UIADD3 UR42, -UR43, URZ, URZ ;  /* 0x0000003f2b2a7290 */ /* 0x000fe2000fffe13f */
[----:B---3--:R-:W-:-:S03]  /*eb20*/  IMAD R0, R3, R4, 0x8f ;  /* 0x0000008f03007424 */ /* 0x008fc600078e0204 */
[----:B------:R-:W-:Y:S01]  /*eb30*/  UIMAD UR42, UR7, UR42, UR6 ;  /* 0x0000002a072a72a4 */ /* 0x000fe2000f8e0206 */
[----:B------:R-:W-:Y:S02]  /*eb40*/  IMAD R2, R3, R4, R2 ;  /* 0x0000000403027224 */ /* 0x000fe400078e0202 */
[----:B------:R-:W-:-:S04]  /*eb50*/  IMAD.HI R0, R0, 0x38e38e39, RZ ;  /* 0x38e38e3900007827 */ /* 0x000fc800078e02ff */
[----:B------:R-:W-:Y:S01]  /*eb60*/  IMAD.HI R2, R2, 0x38e38e39, RZ ;  /* 0x38e38e3902027827 */ /* 0x000fe200078e02ff */
[----:B------:R-:W-:-:S04]  /*eb70*/  SHF.R.U32.HI R3, RZ, 0x1f, R0 ;  /* 0x0000001fff037819 */ /* 0x000fc80000011600 */
[----:B------:R-:W-:Y:S02]  /*eb80*/  SHF.R.U32.HI R5, RZ, 0x1f, R2 ;  /* 0x0000001fff057819 */ /* 0x000fe40000011602 */
[----:B------:R-:W-:Y:S02]  /*eb90*/  LEA.HI.SX32 R3, R0, R3, 0x1b ;  /* 0x0000000300037211 */ /* 0x000fe400078fdaff */
[----:B------:R-:W-:-:S04]  /*eba0*/  LEA.HI.SX32 R2, R2, R5, 0x1b ;  /* 0x0000000502027211 */ /* 0x000fc800078fdaff */
[----:B------:R-:W-:-:S04]  /*ebb0*/  VIMNMX R25, R3, R2, PT ;  /* 0x0000000203197248 */ /* 0x000fc80003fe0100 */
[----:B------:R-:W-:-:S13]  /*ebc0*/  ISETP.GT.AND P0, PT, R25, RZ, PT ;  /* 0x000000ff1900720c */ /* 0x000fda0003f04270 */
[----:B------:R-:W-:Y:S05]  /*ebd0*/  @P0 BRA `(.L_x_1572) ;  /* 0x0000000000440947 */ /* 0x000fea0003800000 */
[----:B------:R-:W-:Y:S01]  /*ebe0*/  ISETP.NE.AND P0, PT, R27, RZ, PT ;  /* 0x000000ff1b00720c */ /* 0x000fe20003f05270 */
[----:B------:R-:W-:-:S12]  /*ebf0*/  IMAD.MOV.U32 R13, RZ, RZ, R26 ;  /* 0x000000ffff0d7224 */ /* 0x000fd800078e001a */
[----:B------:R-:W-:Y:S05]  /*ec00*/  @P0 BRA `(.L_x_1573) ;  /* 0x0000002400a00947 */ /* 0x000fea0003800000 */
[----:B------:R-:W1:Y:S01]  /*ec10*/  S2R R7, SR_LANEID ;  /* 0x0000000000077919 */ /* 0x000e620000000000 */
[----:B------:R-:W-:Y:S01]  /*ec20*/  VOTEU.ANY UR4, UPT, PT ;  /* 0x0000000000047886 */ /* 0x000fe200038e0100 */
[----:B------:R-:W2:Y:S01]  /*ec30*/  LDC.64 R2, c[0x0][0xdf0] ;  /* 0x00037c00ff027b82 */ /* 0x000ea20000000a00 */
[----:B------:R-:W1:Y:S01]  /*ec40*/  FLO.U32 R0, UR4 ;  /* 0x0000000400007d00 */ /* 0x000e6200080e0000 */
[----:B------:R-:W-:-:S07]  /*ec50*/  ULDC.64 UR6, c[0x0][0x208] ;  /* 0x0000820000067ab9 */ /* 0x000fce0000000a00 */
        /* <DEDUP_REMOVED lines=9> */
.L_x_1572:
[----:B------:R-:W1:Y:S01]  /*ecf0*/  S2R R3, SR_CgaCtaId ;  /* 0x0000000000037919 */ /* 0x000e620000008800 */
[----:B------:R-:W-:-:S04]  /*ed00*/  MOV R24, 0x400 ;  /* 0x0000040000187802 */ /* 0x000fc80000000f00 */
[----:B-1----:R-:W-:-:S05]  /*ed10*/  LEA R24, R3, R24, 0x18 ;  /* 0x0000001803187211 */ /* 0x002fca00078ec0ff */
[----:B------:R-:W-:-:S05]  /*ed20*/  VIADD R0, R24, 0x16a00 ;  /* 0x00016a0018007836 */ /* 0x000fca0000000000 */
[----:B------:R-:W-:-:S13]  /*ed30*/  LOP3.LUT P0, RZ, R0, 0x1bf, RZ, 0xc0, !PT ;  /* 0x000001bf00ff7812 */ /* 0x000fda000780c0ff */
        /* <DEDUP_REMOVED lines=17> */
.L_x_1574:
[----:B------:R-:W-:-:S05]  /*ee50*/  VIADD R0, R24, 0x200 ;  /* 0x0000020018007836 */ /* 0x000fca0000000000 */
[----:B------:R-:W-:-:S13]  /*ee60*/  LOP3.LUT P0, RZ, R0, 0x1bf, RZ, 0xc0, !PT ;  /* 0x000001bf00ff7812 */ /* 0x000fda000780c0ff */
        /* <DEDUP_REMOVED lines=17> */
.L_x_1576:
[----:B------:R-:W1:Y:S01]  /*ef80*/  LDC.64 R2, c[0x4][R2] ;  /* 0x0100000002027b82 */ /* 0x000e620000000a00 */
        /* <DEDUP_REMOVED lines=13> */
[----:B-1----:R-:W-:Y:S05]  /*f060*/  CALL.ABS.NOINC R2 ;  /* 0x0000000002007343 */ /* 0x002fea0003c00000 */
.L_x_1575:
[----:B------:R-:W-:Y:S01]  /*f070*/  ULDC.64 UR4, c[0x0][0x9f8] ;  /* 0x00027e0000047ab9 */ /* 0x000fe20000000a00 */
[----:B------:R-:W-:Y:S01]  /*f080*/  IMAD.U32 R5, RZ, RZ, UR43 ;  /* 0x0000002bff057e24 */ /* 0x000fe2000f8e00ff */
[----:B------:R-:W-:Y:S01]  /*f090*/  ISETP.NE.U32.AND P0, PT, RZ, UR4, PT ;  /* 0x00000004ff007c0c */ /* 0x000fe2000bf05070 */
[----:B------:R-:W-:Y:S01]  /*f0a0*/  IMAD.U32 R0, RZ, RZ, UR43 ;  /* 0x0000002bff007e24 */ /* 0x000fe2000f8e00ff */
[----:B------:R-:W-:Y:S02]  /*f0b0*/  ULDC.64 UR6, c[0x0][0x208] ;  /* 0x0000820000067ab9 */ /* 0x000fe40000000a00 */
        /* <DEDUP_REMOVED lines=16> */
[----:B--2---:R-:W-:-:S02]  /*f1c0*/  IMAD.U32 R4, RZ, RZ, UR42 ;  /* 0x0000002aff047e24 */ /* 0x004fc4000f8e00ff */
[----:B------:R-:W-:-:S05]  /*f1d0*/  VOTEU.ALL UP1, P1 ;  /* 0x00000000003f7886 */ /* 0x000fca0000820000 */
[----:B------:R-:W-:Y:S01]  /*f1e0*/  @!UP1 UIADD3 UR4, UP0, UR38, 0x270, URZ ;  /* 0x0000027026049890 */ /* 0x000fe2000ff1e03f */
[----:B-1----:R-:W-:Y:S02]  /*f1f0*/  ISETP.NE.AND P2, PT, R2, 0x1, PT ;  /* 0x000000010200780c */ /* 0x002fe40003f45270 */
[----:B------:R-:W1:Y:S01]  /*f200*/  LDC.64 R2, c[0x0][0x3f8] ;  /* 0x0000fe00ff027b82 */ /* 0x000e620000000a00 */
[----:B------:R-:W-:-:S09]  /*f210*/  @!UP1 UIADD3.X UR5, URZ, UR39, URZ, UP0, !UPT ;  /* 0x000000273f059290 */ /* 0x000fd200087fe43f */
[----:B------:R2:W-:Y:S01]  /*f220*/  @!UP1 UTMAPF.L2.4D [UR40], [UR4] ;  /* 0x00000028040095b8 */ /* 0x0005e20008018000 */
[----:B------:R-:W4:Y:S01]  /*f230*/  @P2 LDC R6, c[0x0][0x42c] ;  /* 0x00010b00ff062b82 */ /* 0x000f220000000800 */
[----:B------:R2:W-:Y:S07]  /*f240*/  @!UP1 UTMAPF.L2.4D [UR8], [UR4] ;  /* 0x00000008040095b8 */ /* 0x0005ee0008018000 */
[----:B------:R-:W5:Y:S01]  /*f250*/  @P2 LDC R8, c[0x0][0x430] ;  /* 0x00010c00ff082b82 */ /* 0x000f620000000800 */
[----:B-1----:R-:W-:Y:S01]  /*f260*/  ISETP.NE.U32.AND P0, PT, R2, RZ, PT ;  /* 0x000000ff0200720c */ /* 0x002fe20003f05070 */
[----:B------:R2:W-:Y:S03]  /*f270*/  @!UP1 UTMAPF.L2.4D [UR12], [UR4] ;  /* 0x0000000c040095b8 */ /* 0x0005e60008018000 */
[----:B------:R-:W-:Y:S01]  /*f280*/  ISETP.NE.AND.EX P0, PT, R3, RZ, PT, P0 ;  /* 0x000000ff0300720c */ /* 0x000fe20003f05300 */
[----:B----4-:R-:W-:-:S04]  /*f290*/  @P2 IMAD.HI.U32 R5, R6, UR42, RZ ;  /* 0x0000002a06052c27 */ /* 0x010fc8000f8e00ff */
[----:B------:R-:W-:Y:S01]  /*f2a0*/  VIADD R6, R25, 0xffffffff ;  /* 0xffffffff19067836 */ /* 0x000fe20000000000 */
[----:B-----5:R-:W-:-:S03]  /*f2b0*/  @P2 SHF.R.U32.HI R4, RZ, R8, R5 ;  /* 0x00000008ff042219 */ /* 0x020fc60000011605 */
[----:B------:R-:W-:Y:S01]  /*f2c0*/  IMAD.MOV.U32 R5, RZ, RZ, R6 ;  /* 0x000000ffff057224 */ /* 0x000fe200078e0006 */
[----:B---3--:R-:W-:Y:S01]  /*f2d0*/  SEL R9, R0, RZ, !P0 ;  /* 0x000000ff00097207 */ /* 0x008fe20004000000 */
[----:B--2---:R-:W-:Y:S06]  /*f2e0*/  BRA.DIV UR6, `(.L_x_1577) ;  /* 0x0000002606887947 */ /* 0x004fec000b800000 */
.L_x_1628:
[----:B------:R-:W-:Y:S01]  /*f2f0*/  UMOV UR4, 0xffffffff ;  /* 0xffffffff00047882 */ /* 0x000fe20000000000 */
[----:B------:R-:W-:Y:S02]  /*f300*/  SHF.R.S32.HI R8, RZ, 0x1f, R0 ;  /* 0x0000001fff087819 */ /* 0x000fe40000011400 */
[----:B------:R-:W-:Y:S05]  /*f310*/  BRA.DIV UR4, `(.L_x_1578) ;  /* 0x00000026049c7947 */ /* 0x000fea000b800000 */
[----:B------:R-:W-:-:S13]  /*f320*/  ELECT P6, URZ, PT ;  /* 0x00000000003f782f */ /* 0x000fda00038c0000 */
.L_x_1631:
[----:B------:R-:W-:Y:S05]  /*f330*/  @!P6 BRA `(.L_x_1579) ;  /* 0x0000000000ece947 */ /* 0x000fea0003800000 */
[----:B------:R-:W-:Y:S01]  /*f340*/  IMAD R13, R19, 0x8, R24 ;  /* 0x00000008130d7824 */ /* 0x000fe200078e0218 */
[----:B------:R-:W-:Y:S01]  /*f350*/  SHF.L.U32 R12, R22, 0x1f, RZ ;  /* 0x0000001f160c7819 */ /* 0x000fe200000006ff */
        /* <DEDUP_REMOVED lines=21> */
.L_x_1580:
[----:B------:R-:W2:Y:S01]  /*f4b0*/  SYNCS.PHASECHK.TRANS64.TRYWAIT P2, [R13+URZ+0x31c40], R12 ;  /* 0x031c400c0d0075a7 */ /* 0x000ea2000804017f */
[----:B------:R-:W-:Y:S01]  /*f4c0*/  ISETP.NE.AND P3, PT, R18, RZ, PT ;  /* 0x000000ff1200720c */ /* 0x000fe20003f65270 */
[----:B--2---:R-:W-:-:S12]  /*f4d0*/  @!P2 BRA `(.L_x_1581) ;  /* 0x00000024004ca947 */ /* 0x004fd80003800000 */
.L_x_1632:
[----:B------:R-:W-:Y:S05]  /*f4e0*/  @P3 BRA `(.L_x_1582) ;  /* 0x0000000000143947 */ /* 0x000fea0003800000 */
[----:B------:R-:W-:Y:S01]  /*f4f0*/  ISETP.NE.AND P2, PT, R27, RZ, PT ;  /* 0x000000ff1b00720c */ /* 0x000fe20003f45270 */
[----:B-1----:R-:W-:-:S04]  /*f500*/  IMAD.MOV.U32 R6, RZ, RZ, 0x6c00 ;  /* 0x00006c00ff067424 */ /* 0x002fc800078e00ff */
[----:B------:R3:W-:Y:S08]  /*f510*/  SYNCS.ARRIVE.TRANS64 RZ, [R13+URZ+0x31c30], R6 ;  /* 0x031c30060dff79a7 */ /* 0x0007f0000800003f */
[----:B------:R-:W-:Y:S05]  /*f520*/  @!P2 BRA `(.L_x_1582) ;  /* 0x000000000004a947 */ /* 0x000fea0003800000 */
[----:B------:R-:W-:Y:S01]  /*f530*/  BPT.TRAP 0x1 ;  /* 0x000000040000795c */ /* 0x000fe20000300000 */
.L_x_1582:
[----:B-1-3--:R-:W-:Y:S01]  /*f540*/  IMAD R6, R19, 0x6c00, R24 ;  /* 0x00006c0013067824 */ /* 0x00afe200078e0218 */
        /* <DEDUP_REMOVED lines=26> */
.L_x_1579:
[----:B------:R-:W-:Y:S05]  /*f6f0*/  WARPSYNC.ALL ;  /* 0x0000000000007948 */ /* 0x000fea0003800000 */
[----:B------:R-:W-:Y:S01]  /*f700*/  ELECT P2, URZ, PT ;  /* 0x00000000003f782f */ /* 0x000fe20003840000 */
[----:B------:R-:W-:Y:S01]  /*f710*/  BAR.SYNC.DEFER_BLOCKING 0x8, 0x1a0 ;  /* 0x0206800000007b1d */ /* 0x000fe20000010000 */
[----:B------:R-:W-:Y:S01]  /*f720*/  VIADD R23, R23, 0x1 ;  /* 0x0000000117177836 */ /* 0x000fe20000000000 */
[----:B------:R-:W-:Y:S01]  /*f730*/  UIADD3 UR4, UP0, UR38, 0x270, URZ ;  /* 0x0000027026047890 */ /* 0x000fe2000ff1e03f */
[----:B------:R-:W-:-:S03]  /*f740*/  ISETP.GE.AND P3, PT, R25, 0x2, PT ;  /* 0x000000021900780c */ /* 0x000fc60003f66270 */
[----:B------:R-:W-:Y:S01]  /*f750*/  UIADD3.X UR5, URZ, UR39, URZ, UP0, !UPT ;  /* 0x000000273f057290 */ /* 0x000fe200087fe43f */
[----:B------:R-:W-:Y:S01]  /*f760*/  UMOV UR27, UR41 ;  /* 0x00000029001b7c82 */ /* 0x000fe20008000000 */
[----:B------:R-:W-:Y:S01]  /*f770*/  UMOV UR28, UR42 ;  /* 0x0000002a001c7c82 */ /* 0x000fe20008000000 */
[----:B------:R-:W-:Y:S01]  /*f780*/  UMOV UR29, UR43 ;  /* 0x0000002b001d7c82 */ /* 0x000fe20008000000 */
[----:B------:R-:W-:Y:S02]  /*f790*/  UMOV UR6, 0x0 ;  /* 0x0000000000067882 */ /* 0x000fe40000000000 */
[----:B------:R-:W-:Y:S01]  /*f7a0*/  @P2 VIADD R6, R24, 0xda00 ;  /* 0x0000da0018062836 */ /* 0x000fe20000000000 */
[----:B------:R-:W-:Y:S01]  /*f7b0*/  UMOV UR7, 0x12f00000 ;  /* 0x12f0000000077882 */ /* 0x000fe20000000000 */
[----:B------:R-:W-:Y:S01]  /*f7c0*/  @P2 IMAD.MOV.U32 R7, RZ, RZ, 0x9000 ;  /* 0x00009000ff072424 */ /* 0x000fe200078e00ff */
[----:B------:R-:W-:Y:S01]  /*f7d0*/  UMOV UR26, URZ ;  /* 0x0000003f001a7c82 */ /* 0x000fe20008000000 */
[----:B------:R-:W-:Y:S01]  /*f7e0*/  UMOV UR19, UR41 ;  /* 0x0000002900137c82 */ /* 0x000fe20008000000 */
[----:B------:R-:W-:Y:S01]  /*f7f0*/  @P2 R2UR UR24, R6 ;  /* 0x00000000061822ca */ /* 0x000fe200000e0000 */
[----:B------:R-:W-:Y:S01]  /*f800*/  @P2 VIADD R6, R24, 0x31c00 ;  /* 0x00031c0018062836 */ /* 0x000fe20000000000 */
[----:B------:R-:W-:Y:S01]  /*f810*/  UMOV UR20, UR42 ;  /* 0x0000002a00147c82 */ /* 0x000fe20008000000 */
[----:B------:R-:W-:Y:S01]  /*f820*/  UMOV UR21, UR43 ;  /* 0x0000002b00157c82 */ /* 0x000fe20008000000 */
[----:B------:R-:W-:Y:S01]  /*f830*/  UMOV UR18, 0x20 ;  /* 0x0000002000127882 */ /* 0x000fe20000000000 */
[----:B------:R-:W-:Y:S01]  /*f840*/  UMOV UR11, UR41 ;  /* 0x00000029000b7c82 */ /* 0x000fe20008000000 */
[----:B------:R-:W-:Y:S01]  /*f850*/  @P2 R2UR UR25, R6 ;  /* 0x00000000061922ca */ /* 0x000fe200000e0000 */
[----:B------:R-:W-:Y:S01]  /*f860*/  @P2 VIADD R6, R24, 0x10a00 ;  /* 0x00010a0018062836 */ /* 0x000fe20000000000 */
[----:B------:R1:W-:Y:S01]  /*f870*/  @P2 SYNCS.ARRIVE.TRANS64 RZ, [R24+URZ+0x31c00], R7 ;  /* 0x031c000718ff29a7 */ /* 0x0003e2000800003f */
[----:B------:R-:W-:Y:S01]  /*f880*/  UMOV UR12, UR42 ;  /* 0x0000002a000c7c82 */ /* 0x000fe20008000000 */
[----:B------:R-:W-:Y:S01]  /*f890*/  UMOV UR13, UR43 ;  /* 0x0000002b000d7c82 */ /* 0x000fe20008000000 */
[----:B------:R-:W-:Y:S01]  /*f8a0*/  UMOV UR10, 0x40 ;  /* 0x00000040000a7882 */ /* 0x000fe20000000000 */
[----:B------:R-:W-:Y:S01]  /*f8b0*/  @P2 R2UR UR16, R6 ;  /* 0x00000000061022ca */ /* 0x000fe200000e0000 */
[----:B------:R-:W-:-:S05]  /*f8c0*/  @P2 VIADD R6, R24, 0x13a00 ;  /* 0x00013a0018062836 */ /* 0x000fca0000000000 */
[----:B------:R-:W-:Y:S01]  /*f8d0*/  @P2 R2UR UR8, R6 ;  /* 0x00000000060822ca */ /* 0x000fe200000e0000 */
[----:B------:R-:W-:Y:S01]  /*f8e0*/  UMOV UR17, UR25 ;  /* 0x0000001900117c82 */ /* 0x000fe20008000000 */
[----:B------:R-:W-:Y:S01]  /*f8f0*/  LEA.HI R6, R23, R23, RZ, 0x1 ;  /* 0x0000001717067211 */ /* 0x000fe200078f08ff */
[----:B------:R3:W-:Y:S01]  /*f900*/  UTMALDG.4D [UR24], [UR4], desc[UR6] ;  /* 0x00000618040075b4 */ /* 0x0007e20008019000 */
[----:B------:R-:W-:Y:S02]  /*f910*/  UMOV UR9, UR25 ;  /* 0x0000001900097c82 */ /* 0x000fe40008000000 */
[----:B------:R-:W-:-:S05]  /*f920*/  LOP3.LUT R6, R6, 0xfffffffe, RZ, 0xc0, !PT ;  /* 0xfffffffe06067812 */ /* 0x000fca00078ec0ff */
[----:B------:R-:W-:Y:S01]  /*f930*/  IMAD.IADD R6, R23, 0x1, -R6 ;  /* 0x0000000117067824 */ /* 0x000fe200078e0a06 */
[----:B------:R3:W-:Y:S04]  /*f940*/  UTMALDG.4D [UR16], [UR4], desc[UR6] ;  /* 0x00000610040075b4 */ /* 0x0007e80008019000 */
[----:B-1----:R-:W-:Y:S01]  /*f950*/  SHF.L.U32 R7, R6, 0x1f, RZ ;  /* 0x0000001f06077819 */ /* 0x002fe200000006ff */
[----:B------:R3:W-:Y:S03]  /*f960*/  UTMALDG.4D [UR8], [UR4], desc[UR6] ;  /* 0x00000608040075b4 */ /* 0x0007e60008019000 */
[----:B------:R-:W1:Y:S02]  /*f970*/  SYNCS.PHASECHK.TRANS64.TRYWAIT P2, [R24+URZ+0x31c20], R7 ;  /* 0x031c2007180075a7 */ /* 0x000e64000804017f */
[----:B-1-3--:R-:W-:Y:S05]  /*f980*/  @!P2 BRA `(.L_x_1583) ;  /* 0x000000200034a947 */ /* 0x00afea0003800000 */
.L_x_1633:
[----:B------:R-:W-:Y:S05]  /*f990*/  @!P3 BRA `(.L_x_1584) ;  /* 0x000000140040b947 */ /* 0x000fea0003800000 */
[C---:B------:R-:W-:Y:S01]  /*f9a0*/  LOP3.LUT R6, R25.reuse, 0x1, RZ, 0xc0, !PT ;  /* 0x0000000119067812 */ /* 0x040fe200078ec0ff */
[----:B------:R-:W-:Y:S01]  /*f9b0*/  VIADD R11, R25, 0xfffffffe ;  /* 0xfffffffe190b7836 */ /* 0x000fe20000000000 */
[----:B------:R-:W-:Y:S02]  /*f9c0*/  ULDC.64 UR36, c[0x0][0x408] ;  /* 0x0001020000247ab9 */ /* 0x000fe40000000a00 */
[----:B------:R-:W-:Y:S01]  /*f9d0*/  ISETP.NE.U32.AND P2, PT, R6, 0x1, PT ;  /* 0x000000010600780c */ /* 0x000fe20003f45070 */
[----:B-1----:R-:W-:-:S12]  /*f9e0*/  IMAD.MOV.U32 R7, RZ, RZ, R11 ;  /* 0x000000ffff077224 */ /* 0x002fd800078e000b */
[----:B------:R-:W-:Y:S05]  /*f9f0*/  @!P2 BRA `(.L_x_1585) ;  /* 0x0000000400b8a947 */ /* 0x000fea0003800000 */
[----:B--2---:R-:W-:Y:S01]  /*fa00*/  VIADD R13, R19, 0x1 ;  /* 0x00000001130d7836 */ /* 0x004fe20000000000 */
[----:B------:R-:W-:Y:S04]  /*fa10*/  BSSY B0, `(.L_x_1586) ;  /* 0x0000069000007945 */ /* 0x000fe80003800000 */
[----:B------:R-:W-:-:S04]  /*fa20*/  ISETP.NE.AND P2, PT, R13, 0x2, PT ;  /* 0x000000020d00780c */ /* 0x000fc80003f45270 */
[----:B------:R-:W-:Y:S02]  /*fa30*/  SEL R7, RZ, 0x1, P2 ;  /* 0x00000001ff077807 */ /* 0x000fe40001000000 */
[----:B------:R-:W-:Y:S02]  /*fa40*/  SEL R13, R13, RZ, P2 ;  /* 0x000000ff0d0d7207 */ /* 0x000fe40001000000 */
[----:B------:R-:W-:Y:S01]  /*fa50*/  LOP3.LUT R10, R22, R7, RZ, 0x3c, !PT ;  /* 0x00000007160a7212 */ /* 0x000fe200078e3cff */
[----:B------:R-:W-:Y:S06]  /*fa60*/  @!P6 BRA `(.L_x_1587) ;  /* 0x00000004008ce947 */ /* 0x000fec0003800000 */
        /* <DEDUP_REMOVED lines=22> */
.L_x_1588:
[----:B-1----:R-:W-:Y:S01]  /*fbd0*/  IMAD R3, R13, 0x8, R24 ;  /* 0x000000080d037824 */ /* 0x002fe200078e0218 */
[----:B------:R-:W-:Y:S02]  /*fbe0*/  SHF.L.U32 R2, R10, 0x1f, RZ ;  /* 0x0000001f0a027819 */ /* 0x000fe400000006ff */
[----:B------:R-:W-:Y:S02]  /*fbf0*/  ISETP.NE.AND P2, PT, R18, RZ, PT ;  /* 0x000000ff1200720c */ /* 0x000fe40003f45270 */
[----:B------:R-:W1:Y:S02]  /*fc00*/  SYNCS.PHASECHK.TRANS64.TRYWAIT P3, [R3+URZ+0x31c40], R2 ;  /* 0x031c4002030075a7 */ /* 0x000e64000806017f */
[----:B-1----:R-:W-:Y:S09]  /*fc10*/  @!P3 BRA `(.L_x_1589) ;  /* 0x0000001c00a4b947 */ /* 0x002ff20003800000 */
.L_x_1634:
[----:B------:R-:W-:Y:S05]  /*fc20*/  @P2 BRA `(.L_x_1590) ;  /* 0x0000000000142947 */ /* 0x000fea0003800000 */
[----:B------:R-:W-:Y:S01]  /*fc30*/  ISETP.NE.AND P3, PT, R27, RZ, PT ;  /* 0x000000ff1b00720c */ /* 0x000fe20003f65270 */
[----:B-1----:R-:W-:-:S04]  /*fc40*/  IMAD.MOV.U32 R2, RZ, RZ, 0x6c00 ;  /* 0x00006c00ff027424 */ /* 0x002fc800078e00ff */
[----:B------:R2:W-:Y:S08]  /*fc50*/  SYNCS.ARRIVE.TRANS64 RZ, [R3+URZ+0x31c30], R2 ;  /* 0x031c300203ff79a7 */ /* 0x0005f0000800003f */
[----:B------:R-:W-:Y:S05]  /*fc60*/  @!P3 BRA `(.L_x_1590) ;  /* 0x000000000004b947 */ /* 0x000fea0003800000 */
[----:B------:R-:W-:Y:S01]  /*fc70*/  BPT.TRAP 0x1 ;  /* 0x000000040000795c */ /* 0x000fe20000300000 */
.L_x_1590:
        /* <DEDUP_REMOVED lines=30> */
.L_x_1635:
[----:B------:R-:W-:Y:S05]  /*fe60*/  @P2 BRA `(.L_x_1592) ;  /* 0x0000000000182947 */ /* 0x000fea0003800000 */
[----:B------:R-:W-:Y:S01]  /*fe70*/  ISETP.NE.AND P2, PT, R27, RZ, PT ;  /* 0x000000ff1b00720c */ /* 0x000fe20003f45270 */
[----:B-1----:R-:W-:Y:S02]  /*fe80*/  IMAD R2, R19, 0x8, R24 ;  /* 0x0000000813027824 */ /* 0x002fe400078e0218 */
[----:B------:R-:W-:-:S04]  /*fe90*/  IMAD.MOV.U32 R3, RZ, RZ, 0x6c00 ;  /* 0x00006c00ff037424 */ /* 0x000fc800078e00ff */
[----:B------:R2:W-:Y:S06]  /*fea0*/  SYNCS.ARRIVE.TRANS64 RZ, [R2+URZ+0x31c50], R3 ;  /* 0x031c500302ff79a7 */ /* 0x0005ec000800003f */
[----:B------:R-:W-:Y:S05]  /*feb0*/  @!P2 BRA `(.L_x_1592) ;  /* 0x000000000004a947 */ /* 0x000fea0003800000 */
[----:B------:R-:W-:Y:S01]  /*fec0*/  BPT.TRAP 0x1 ;  /* 0x000000040000795c */ /* 0x000fe20000300000 */
.L_x_1592:
[--C-:B-12---:R-:W-:Y:S01]  /*fed0*/  IMAD R3, R19, 0x6c00, R24.reuse ;  /* 0x00006c0013037824 */ /* 0x106fe200078e0218 */
[----:B------:R-:W-:Y:S01]  /*fee0*/  R2UR UR11, R5 ;  /* 0x00000000050b72ca */ /* 0x000fe200000e0000 */
        /* <DEDUP_REMOVED lines=27> */
.L_x_1587:
[----:B------:R-:W-:Y:S05]  /*100a0*/  BSYNC B0 ;  /* 0x0000000000007941 */ /* 0x000fea0003800000 */
.L_x_1586:
[----:B------:R-:W-:Y:S02]  /*100b0*/  VIADD R7, R25, 0xfffffffd ;  /* 0xfffffffd19077836 */ /* 0x000fe40000000000 */
[----:B------:R-:W-:Y:S02]  /*100c0*/  IMAD.MOV.U32 R19, RZ, RZ, R13 ;  /* 0x000000ffff137224 */ /* 0x000fe400078e000d */
[----:B------:R-:W-:-:S07]  /*100d0*/  IMAD.MOV.U32 R22, RZ, RZ, R10 ;  /* 0x000000ffff167224 */ /* 0x000fce00078e000a */
.L_x_1585:
[----:B------:R-:W-:Y:S01]  /*100e0*/  ISETP.NE.AND P2, PT, R11, RZ, PT ;  /* 0x000000ff0b00720c */ /* 0x000fe20003f45270 */
[----:B------:R-:W-:-:S12]  /*100f0*/  BSSY B0, `(.L_x_1584) ;  /* 0x00000da000007945 */ /* 0x000fd80003800000 */
[----:B------:R-:W-:Y:S05]  /*10100*/  @!P2 BRA `(.L_x_1593) ;  /* 0x0000000c0060a947 */ /* 0x000fea0003800000 */
[----:B------:R-:W-:-:S07]  /*10110*/  IMAD.MOV.U32 R2, RZ, RZ, R9 ;  /* 0x000000ffff027224 */ /* 0x000fce00078e0009 */
.L_x_1608:
[----:B--2---:R-:W-:Y:S01]  /*10120*/  VIADD R13, R19, 0x1 ;  /* 0x00000001130d7836 */ /* 0x004fe20000000000 */
[----:B------:R-:W-:Y:S05]  /*10130*/  YIELD ;  /* 0x0000000000007946 */ /* 0x000fea0003800000 */
[----:B------:R-:W-:Y:S01]  /*10140*/  ISETP.NE.AND P2, PT, R13, 0x2, PT ;  /* 0x000000020d00780c */ /* 0x000fe20003f45270 */
[----:B------:R-:W-:Y:S03]  /*10150*/  BSSY B1, `(.L_x_1594) ;  /* 0x0000066000017945 */ /* 0x000fe60003800000 */
[----:B-1----:R-:W-:-:S02]  /*10160*/  SEL R3, RZ, 0x1, P2 ;  /* 0x00000001ff037807 */ /* 0x002fc40001000000 */
[----:B------:R-:W-:Y:S02]  /*10170*/  SEL R13, R13, RZ, P2 ;  /* 0x000000ff0d0d7207 */ /* 0x000fe40001000000 */
[----:B------:R-:W-:Y:S01]  /*10180*/  LOP3.LUT R6, R22, R3, RZ, 0x3c, !PT ;  /* 0x0000000316067212 */ /* 0x000fe200078e3cff */
[----:B------:R-:W-:Y:S06]  /*10190*/  @!P6 BRA `(.L_x_1595) ;  /* 0x000000040084e947 */ /* 0x000fec0003800000 */
[----:B------:R-:W-:Y:S01]  /*101a0*/  IMAD.MOV.U32 R12, RZ, RZ, R7 ;  /* 0x000000ffff0c7224 */ /* 0x000fe200078e0007 */
[----:B------:R-:W-:Y:S06]  /*101b0*/  @!P0 BRA `(.L_x_1596) ;  /* 0x00000000004c8947 */ /* 0x000fec0003800000 */
[----:B------:R-:W1:Y:S01]  /*101c0*/  LDC R12, c[0x0][0x41c] ;  /* 0x00010700ff0c7b82 */ /* 0x000e620000000800 */
[----:B------:R-:W-:Y:S01]  /*101d0*/  IMAD.MOV.U32 R15, RZ, RZ, R7 ;  /* 0x000000ffff0f7224 */ /* 0x000fe200078e0007 */
[----:B------:R-:W-:Y:S01]  /*101e0*/  ULDC.64 UR4, c[0x0][0x208] ;  /* 0x0000820000047ab9 */ /* 0x000fe20000000a00 */
        /* <DEDUP_REMOVED lines=16> */
.L_x_1596:
[----:B------:R-:W-:Y:S01]  /*102f0*/  IMAD R10, R13, 0x8, R24 ;  /* 0x000000080d0a7824 */ /* 0x000fe200078e0218 */
[----:B-1----:R-:W-:Y:S02]  /*10300*/  SHF.L.U32 R3, R6, 0x1f, RZ ;  /* 0x0000001f06037819 */ /* 0x002fe400000006ff */
[----:B------:R-:W-:Y:S02]  /*10310*/  ISETP.NE.AND P2, PT, R18, RZ, PT ;  /* 0x000000ff1200720c */ /* 0x000fe40003f45270 */
[----:B------:R-:W1:Y:S02]  /*10320*/  SYNCS.PHASECHK.TRANS64.TRYWAIT P3, [R10+URZ+0x31c40], R3 ;  /* 0x031c40030a0075a7 */ /* 0x000e64000806017f */
[----:B-1----:R-:W-:Y:S09]  /*10330*/  @!P3 BRA `(.L_x_1597) ;  /* 0x000000180004b947 */ /* 0x002ff20003800000 */
.L_x_1636:
[----:B------:R-:W-:Y:S05]  /*10340*/  @P2 BRA `(.L_x_1598) ;  /* 0x0000000000142947 */ /* 0x000fea0003800000 */
[----:B------:R-:W-:Y:S01]  /*10350*/  ISETP.NE.AND P3, PT, R27, RZ, PT ;  /* 0x000000ff1b00720c */ /* 0x000fe20003f65270 */
[----:B-1----:R-:W-:-:S04]  /*10360*/  IMAD.MOV.U32 R3, RZ, RZ, 0x6c00 ;  /* 0x00006c00ff037424 */ /* 0x002fc800078e00ff */
[----:B------:R2:W-:Y:S08]  /*10370*/  SYNCS.ARRIVE.TRANS64 RZ, [R10+URZ+0x31c30], R3 ;  /* 0x031c30030aff79a7 */ /* 0x0005f0000800003f */
[----:B------:R-:W-:Y:S05]  /*10380*/  @!P3 BRA `(.L_x_1598) ;  /* 0x000000000004b947 */ /* 0x000fea0003800000 */
[----:B------:R-:W-:Y:S01]  /*10390*/  BPT.TRAP 0x1 ;  /* 0x000000040000795c */ /* 0x000fe20000300000 */
.L_x_1598:
        /* <DEDUP_REMOVED lines=30> */
.L_x_1637:
[----:B------:R-:W-:Y:S05]  /*10580*/  @P2 BRA `(.L_x_1600) ;  /* 0x0000000000142947 */ /* 0x000fea0003800000 */
[----:B------:R-:W-:Y:S01]  /*10590*/  ISETP.NE.AND P2, PT, R27, RZ, PT ;  /* 0x000000ff1b00720c */ /* 0x000fe20003f45270 */
[----:B------:R-:W-:-:S04]  /*105a0*/  IMAD.MOV.U32 R10, RZ, RZ, 0x6c00 ;  /* 0x00006c00ff0a7424 */ /* 0x000fc800078e00ff */
[----:B------:R2:W-:Y:S08]  /*105b0*/  SYNCS.ARRIVE.TRANS64 RZ, [R3+URZ+0x50], R10 ;  /* 0x0000500a03ff79a7 */ /* 0x0005f0000800003f */
[----:B------:R-:W-:Y:S05]  /*105c0*/  @!P2 BRA `(.L_x_1600) ;  /* 0x000000000004a947 */ /* 0x000fea0003800000 */
[----:B------:R-:W-:Y:S01]  /*105d0*/  BPT.TRAP 0x1 ;  /* 0x000000040000795c */ /* 0x000fe20000300000 */
.L_x_1600:
        /* <DEDUP_REMOVED lines=29> */
.L_x_1595:
[----:B------:R-:W-:Y:S05]  /*107b0*/  BSYNC B1 ;  /* 0x0000000000017941 */ /* 0x000fea0003800000 */
.L_x_1594:
        /* <DEDUP_REMOVED lines=28> */
.L_x_1603:
[----:B-1----:R-:W-:Y:S01]  /*10980*/  IMAD R3, R19, 0x8, R24 ;  /* 0x0000000813037824 */ /* 0x002fe200078e0218 */
[----:B------:R-:W-:Y:S02]  /*10990*/  SHF.L.U32 R10, R22, 0x1f, RZ ;  /* 0x0000001f160a7819 */ /* 0x000fe400000006ff */
[----:B------:R-:W-:Y:S02]  /*109a0*/  ISETP.NE.AND P2, PT, R18, RZ, PT ;  /* 0x000000ff1200720c */ /* 0x000fe40003f45270 */
[----:B------:R-:W1:Y:S02]  /*109b0*/  SYNCS.PHASECHK.TRANS64.TRYWAIT P3, [R3+URZ+0x31c40], R10 ;  /* 0x031c400a030075a7 */ /* 0x000e64000806017f */
[----:B-1----:R-:W-:Y:S09]  /*109c0*/  @!P3 BRA `(.L_x_1604) ;  /* 0x000000100088b947 */ /* 0x002ff20003800000 */
.L_x_1638:
[----:B------:R-:W-:Y:S05]  /*109d0*/  @P2 BRA `(.L_x_1605) ;  /* 0x0000000000142947 */ /* 0x000fea0003800000 */
[----:B------:R-:W-:Y:S01]  /*109e0*/  ISETP.NE.AND P3, PT, R27, RZ, PT ;  /* 0x000000ff1b00720c */ /* 0x000fe20003f65270 */
[----:B-1----:R-:W-:-:S04]  /*109f0*/  IMAD.MOV.U32 R10, RZ, RZ, 0x6c00 ;  /* 0x00006c00ff0a7424 */ /* 0x002fc800078e00ff */
[----:B------:R2:W-:Y:S08]  /*10a00*/  SYNCS.ARRIVE.TRANS64 RZ, [R3+URZ+0x31c30], R10 ;  /* 0x031c300a03ff79a7 */ /* 0x0005f0000800003f */
[----:B------:R-:W-:Y:S05]  /*10a10*/  @!P3 BRA `(.L_x_1605) ;  /* 0x000000000004b947 */ /* 0x000fea0003800000 */
[----:B------:R-:W-:Y:S01]  /*10a20*/  BPT.TRAP 0x1 ;  /* 0x000000040000795c */ /* 0x000fe20000300000 */
.L_x_1605:
        /* <DEDUP_REMOVED lines=32> */
.L_x_1639:
[----:B------:R-:W-:Y:S05]  /*10c30*/  @P2 BRA `(.L_x_1607) ;  /* 0x0000000000142947 */ /* 0x000fea0003800000 */
[----:B------:R-:W-:Y:S01]  /*10c40*/  ISETP.NE.AND P2, PT, R27, RZ, PT ;  /* 0x000000ff1b00720c */ /* 0x000fe20003f45270 */
[----:B-1----:R-:W-:-:S04]  /*10c50*/  IMAD.MOV.U32 R6, RZ, RZ, 0x6c00 ;  /* 0x00006c00ff067424 */ /* 0x002fc800078e00ff */
[----:B------:R2:W-:Y:S08]  /*10c60*/  SYNCS.ARRIVE.TRANS64 RZ, [R3+URZ+0x50], R6 ;  /* 0x0000500603ff79a7 */ /* 0x0005f0000800003f */
[----:B------:R-:W-:Y:S05]  /*10c70*/  @!P2 BRA `(.L_x_1607) ;  /* 0x000000000004a947 */ /* 0x000fea0003800000 */
[----:B------:R-:W-:Y:S01]  /*10c80*/  BPT.TRAP 0x1 ;  /* 0x000000040000795c */ /* 0x000fe20000300000 */
.L_x_1607:
        /* <DEDUP_REMOVED lines=28> */
.L_x_1602:
[----:B------:R-:W-:Y:S05]  /*10e50*/  BSYNC B1 ;  /* 0x0000000000017941 */ /* 0x000fea0003800000 */
.L_x_1601:
[C---:B------:R-:W-:Y:S01]  /*10e60*/  ISETP.GT.AND P2, PT, R7.reuse, 0x1, PT ;  /* 0x000000010700780c */ /* 0x040fe20003f44270 */
[----:B------:R-:W-:-:S12]  /*10e70*/  VIADD R7, R7, 0xfffffffe ;  /* 0xfffffffe07077836 */ /* 0x000fd80000000000 */
[----:B------:R-:W-:Y:S05]  /*10e80*/  @P2 BRA `(.L_x_1608) ;  /* 0xfffffff000a42947 */ /* 0x000fea000383ffff */
.L_x_1593:
[----:B------:R-:W-:Y:S05]  /*10e90*/  BSYNC B0 ;  /* 0x0000000000007941 */ /* 0x000fea0003800000 */
.L_x_1584:
[----:B------:R-:W-:Y:S04]  /*10ea0*/  BSSY B0, `(.L_x_1609) ;  /* 0x000000f000007945 */ /* 0x000fe80003800000 */
[----:B------:R-:W-:Y:S05]  /*10eb0*/  @P1 BRA `(.L_x_1610) ;  /* 0x0000000000341947 */ /* 0x000fea0003800000 */
[----:B------:R-:W3:Y:S01]  /*10ec0*/  S2R R11, SR_LANEID ;  /* 0x00000000000b7919 */ /* 0x000ee20000000000 */
[----:B------:R-:W-:Y:S01]  /*10ed0*/  VOTEU.ANY UR4, UPT, PT ;  /* 0x0000000000047886 */ /* 0x000fe200038e0100 */
[----:B-12---:R-:W1:Y:S01]  /*10ee0*/  LDC.64 R2, c[0x0][0xdf0] ;  /* 0x00037c00ff027b82 */ /* 0x006e620000000a00 */
[----:B------:R-:W3:Y:S01]  /*10ef0*/  FLO.U32 R0, UR4 ;  /* 0x0000000400007d00 */ /* 0x000ee200080e0000 */
[----:B------:R-:W-:-:S07]  /*10f00*/  ULDC.64 UR6, c[0x0][0x208] ;  /* 0x0000820000067ab9 */ /* 0x000fce0000000a00 */
        /* <DEDUP_REMOVED lines=8> */
.L_x_1610:
[----:B------:R-:W-:Y:S05]  /*10f90*/  BSYNC B0 ;  /* 0x0000000000007941 */ /* 0x000fea0003800000 */
.L_x_1609:
[----:B------:R-:W-:Y:S04]  /*10fa0*/  BSSY B0, `(.L_x_1611) ;  /* 0x0000028000007945 */ /* 0x000fe80003800000 */
[----:B------:R-:W-:Y:S05]  /*10fb0*/  @!P6 BRA `(.L_x_1612) ;  /* 0x000000000098e947 */ /* 0x000fea0003800000 */
[----:B-12---:R-:W-:Y:S01]  /*10fc0*/  IMAD R3, R19, 0x8, R24 ;  /* 0x0000000813037824 */ /* 0x006fe200078e0218 */
[----:B------:R-:W-:Y:S02]  /*10fd0*/  SHF.L.U32 R0, R22, 0x1f, RZ ;  /* 0x0000001f16007819 */ /* 0x000fe400000006ff */
[----:B------:R-:W-:Y:S02]  /*10fe0*/  ISETP.NE.AND P1, PT, R18, RZ, PT ;  /* 0x000000ff1200720c */ /* 0x000fe40003f25270 */
[----:B------:R-:W1:Y:S02]  /*10ff0*/  SYNCS.PHASECHK.TRANS64.TRYWAIT P0, [R3+URZ+0x31c60], R0 ;  /* 0x031c6000030075a7 */ /* 0x000e64000800017f */
[----:B-1----:R-:W-:Y:S09]  /*11000*/  @!P0 BRA `(.L_x_1613) ;  /* 0x0000000c00208947 */ /* 0x002ff20003800000 */
.L_x_1640:
[----:B------:R-:W-:Y:S05]  /*11010*/  @P1 BRA `(.L_x_1614) ;  /* 0x0000000000141947 */ /* 0x000fea0003800000 */
[----:B------:R-:W-:Y:S01]  /*11020*/  ISETP.NE.AND P0, PT, R27, RZ, PT ;  /* 0x000000ff1b00720c */ /* 0x000fe20003f05270 */
[----:B-1----:R-:W-:-:S04]  /*11030*/  IMAD.MOV.U32 R0, RZ, RZ, 0x6c00 ;  /* 0x00006c00ff007424 */ /* 0x002fc800078e00ff */
[----:B------:R2:W-:Y:S08]  /*11040*/  SYNCS.ARRIVE.TRANS64 RZ, [R3+URZ+0x31c50], R0 ;  /* 0x031c500003ff79a7 */ /* 0x0005f0000800003f */
[----:B------:R-:W-:Y:S05]  /*11050*/  @!P0 BRA `(.L_x_1614) ;  /* 0x0000000000048947 */ /* 0x000fea0003800000 */
[----:B------:R-:W-:Y:S01]  /*11060*/  BPT.TRAP 0x1 ;  /* 0x000000040000795c */ /* 0x000fe20000300000 */
.L_x_1614:
        /* <DEDUP_REMOVED lines=27> */
.L_x_1612:
[----:B------:R-:W-:Y:S05]  /*11220*/  BSYNC B0 ;  /* 0x0000000000007941 */ /* 0x000fea0003800000 */
.L_x_1611:
[----:B------:R-:W-:Y:S02]  /*11230*/  VIADD R19, R19, 0x1 ;  /* 0x0000000113137836 */ /* 0x000fe40000000000 */
[----:B--2---:R-:W-:-:S03]  /*11240*/  IMAD.MOV.U32 R13, RZ, RZ, R26 ;  /* 0x000000ffff0d7224 */ /* 0x004fc600078e001a */
[----:B------:R-:W-:-:S04]  /*11250*/  ISETP.NE.AND P0, PT, R19, 0x2, PT ;  /* 0x000000021300780c */ /* 0x000fc80003f05270 */
[----:B-1----:R-:W-:Y:S02]  /*11260*/  SEL R3, RZ, 0x1, P0 ;  /* 0x00000001ff037807 */ /* 0x002fe40000000000 */
[----:B------:R-:W-:Y:S02]  /*11270*/  SEL R19, R19, RZ, P0 ;  /* 0x000000ff13137207 */ /* 0x000fe40000000000 */
[----:B------:R-:W-:-:S07]  /*11280*/  LOP3.LUT R22, R22, R3, RZ, 0x3c, !PT ;  /* 0x0000000316167212 */ /* 0x000fce00078e3cff */
.L_x_1573:
[----:B------:R-:W-:Y:S05]  /*11290*/  BSYNC B6 ;  /* 0x0000000000067941 */ /* 0x000fea0003800000 */
.L_x_1571:
[----:B------:R-:W-:-:S03]  /*112a0*/  UMOV UR4, 0xffffffff ;  /* 0xffffffff00047882 */ /* 0x000fc60000000000 */
[----:B------:R-:W-:Y:S05]  /*112b0*/  BRA.DIV UR4, `(.L_x_1615) ;  /* 0x0000000a04887947 */ /* 0x000fea000b800000 */
[----:B------:R1:W2:Y:S02]  /*112c0*/  SHFL.IDX PT, R14, R13, RZ, 0x1f ;  /* 0x00001fff0d0e7589 */ /* 0x0002a400000e0000 */
.L_x_1643:
        /* <DEDUP_REMOVED lines=12> */
.L_x_1568:
[----:B------:R-:W2:Y:S01]  /*11390*/  S2R R3, SR_CgaCtaId ;  /* 0x0000000000037919 */ /* 0x000ea20000008800 */
[----:B------:R-:W-:Y:S01]  /*113a0*/  VIADD R23, R23, 0x1 ;  /* 0x0000000117177836 */ /* 0x000fe20000000000 */
[----:B------:R-:W-:-:S04]  /*113b0*/  MOV R2, 0x400 ;  /* 0x0000040000027802 */ /* 0x000fc80000000f00 */
[----:B------:R-:W-:-:S04]  /*113c0*/  LEA.HI R0, R23, R23, RZ, 0x1 ;  /* 0x0000001717007211 */ /* 0x000fc800078f08ff */
[----:B------:R-:W-:-:S05]  /*113d0*/  LOP3.LUT R0, R0, 0xfffffffe, RZ, 0xc0, !PT ;  /* 0xfffffffe00007812 */ /* 0x000fca00078ec0ff */
[----:B------:R-:W-:-:S05]  /*113e0*/  IMAD.IADD R0, R23, 0x1, -R0 ;  /* 0x0000000117007824 */ /* 0x000fca00078e0a00 */
[----:B------:R-:W-:Y:S02]  /*113f0*/  SHF.L.U32 R0, R0, 0x1f, RZ ;  /* 0x0000001f00007819 */ /* 0x000fe400000006ff */
[----:B--2---:R-:W-:-:S04]  /*11400*/  LEA R9, R3, R2, 0x18 ;  /* 0x0000000203097211 */ /* 0x004fc800078ec0ff */
[----:B------:R-:W2:Y:S02]  /*11410*/  SYNCS.PHASECHK.TRANS64.TRYWAIT P0, [R9+URZ+0x31c20], R0 ;  /* 0x031c2000090075a7 */ /* 0x000ea4000800017f */
[----:B--2---:R-:W-:Y:S05]  /*11420*/  @!P0 BRA `(.L_x_1617) ;  /* 0x0000000800508947 */ /* 0x004fea0003800000 */
.L_x_1644:
[----:B------:R-:W3:Y:S02]  /*11430*/  SHFL.IDX PT, R16, R16, RZ, 0x1f ;  /* 0x00001fff10107589 */ /* 0x000ee400000e0000 */
[----:B---3--:R-:W-:-:S13]  /*11440*/  ISETP.NE.AND P0, PT, R16, RZ, PT ;  /* 0x000000ff1000720c */ /* 0x008fda0003f05270 */
[----:B------:R-:W-:Y:S05]  /*11450*/  @P0 EXIT ;  /* 0x000000000000094d */ /* 0x000fea0003800000 */
[----:B------:R-:W-:Y:S01]  /*11460*/  ELECT P0, URZ, PT ;  /* 0x00000000003f782f */ /* 0x000fe20003800000 */
[----:B------:R-:W-:-:S12]  /*11470*/  BSSY B0, `(.L_x_1618) ;  /* 0x000001f000007945 */ /* 0x000fd80003800000 */
[----:B------:R-:W-:Y:S05]  /*11480*/  @!P0 BRA `(.L_x_1619) ;  /* 0x0000000000748947 */ /* 0x000fea0003800000 */
[----:B------:R-:W-:-:S04]  /*11490*/  LOP3.LUT R17, R17, 0x2, RZ, 0xfc, !PT ;  /* 0x0000000211117812 */ /* 0x000fc800078efcff */
[----:B------:R-:W-:-:S13]  /*114a0*/  ISETP.NE.AND P2, PT, R17, 0x3, PT ;  /* 0x000000031100780c */ /* 0x000fda0003f45270 */
[----:B------:R-:W-:Y:S05]  /*114b0*/  @!P2 BRA `(.L_x_1620) ;  /* 0x000000000004a947 */ /* 0x000fea0003800000 */
[----:B------:R-:W-:Y:S01]  /*114c0*/  BPT.TRAP 0x1 ;  /* 0x000000040000795c */ /* 0x000fe20000300000 */
.L_x_1620:
[----:B--2---:R-:W-:Y:S01]  /*114d0*/  VIADD R0, R9, 0x31c40 ;  /* 0x00031c4009007836 */ /* 0x004fe20000000000 */
        /* <DEDUP_REMOVED lines=11> */
.L_x_1645:
[----:B------:R-:W3:Y:S02]  /*11590*/  SYNCS.PHASECHK.TRANS64.TRYWAIT P0, [R3+URZ], R2 ;  /* 0x00000002030075a7 */ /* 0x000ee4000800017f */
[----:B---3--:R-:W-:Y:S05]  /*115a0*/  @!P0 BRA `(.L_x_1622) ;  /* 0x0000000800188947 */ /* 0x008fea0003800000 */
.L_x_1646:
[----:B------:R-:W-:Y:S05]  /*115b0*/  @!P2 BRA `(.L_x_1623) ;  /* 0x000000000004a947 */ /* 0x000fea0003800000 */
[----:B------:R-:W-:Y:S01]  /*115c0*/  BPT.TRAP 0x1 ;  /* 0x000000040000795c */ /* 0x000fe20000300000 */
.L_x_1623:
[----:B------:R-:W-:-:S04]  /*115d0*/  VIADD R0, R9, 0x31c60 ;  /* 0x00031c6009007836 */ /* 0x000fc80000000000 */
[----:B------:R-:W-:-:S04]  /*115e0*/  IMAD R19, R19, 0x8, R0 ;  /* 0x0000000813137824 */ /* 0x000fc800078e0200 */
[----:B------:R-:W4:Y:S02]  /*115f0*/  SYNCS.PHASECHK.TRANS64.TRYWAIT P0, [R19+URZ], R4 ;  /* 0x00000004130075a7 */ /* 0x000f24000800017f */
[----:B----4-:R-:W-:Y:S05]  /*11600*/  @!P0 BRA `(.L_x_1624) ;  /* 0x0000000800148947 */ /* 0x010fea0003800000 */
.L_x_1647:
[----:B------:R-:W-:-:S07]  /*11610*/  IMAD R7, R7, 0x8, R0 ;  /* 0x0000000807077824 */ /* 0x000fce00078e0200 */
.L_x_1625:
[----:B------:R1:W1:Y:S02]  /*11620*/  SYNCS.PHASECHK.TRANS64.TRYWAIT P0, [R7+URZ], R2 ;  /* 0x00000002070075a7 */ /* 0x000264000800017f */
[----:B-1----:R-:W-:Y:S05]  /*11630*/  @!P0 NANOSLEEP.SYNCS 0x989680 ;  /* 0x009896800000895d */ /* 0x002fea0003900000 */
[----:B------:R-:W1:Y:S02]  /*11640*/  @!P0 SYNCS.PHASECHK.TRANS64 P0, [R7+URZ], R2 ;  /* 0x00000002070085a7 */ /* 0x000e64000800007f */
[----:B-1----:R-:W-:Y:S05]  /*11650*/  @!P0 BRA `(.L_x_1625) ;  /* 0xfffffffc00f08947 */ /* 0x002fea000383ffff */
.L_x_1619:
[----:B------:R-:W-:Y:S05]  /*11660*/  BSYNC B0 ;  /* 0x0000000000007941 */ /* 0x000fea0003800000 */
.L_x_1618:
[----:B------:R-:W-:Y:S05]  /*11670*/  EXIT ;  /* 0x000000000000794d */ /* 0x000fea0003800000 */
.L_x_1529:
[----:B-1----:R-:W-:-:S04]  /*11680*/  IMAD.U32 R3, RZ, RZ, UR47 ;  /* 0x0000002fff037e24 */ /* 0x002fc8000f8e00ff */
[----:B------:R1:W2:Y:S03]  /*11690*/  SYNCS.PHASECHK.TRANS64.TRYWAIT P1, [R3+URZ+0x31c00], R0 ;  /* 0x031c0000030075a7 */ /* 0x0002a6000802017f */
[----:B--2---:R-:W-:Y:S05]  /*116a0*/  @!P1 NANOSLEEP.SYNCS 0x989680 ;  /* 0x009896800000995d */ /* 0x004fea0003900000 */
[----:B------:R-:W2:Y:S02]  /*116b0*/  @!P1 SYNCS.PHASECHK.TRANS64 P1, [R3+URZ+0x31c00], R0 ;  /* 0x031c0000030095a7 */ /* 0x000ea4000802007f */
[----:B--2---:R-:W-:Y:S05]  /*116c0*/  @!P1 BRA `(.L_x_1529) ;  /* 0xfffffffc00ec9947 */ /* 0x004fea000383ffff */
[----:B------:R-:W-:Y:S05]  /*116d0*/  BRA `(.L_x_1626) ;  /* 0xffffff0000107947 */ /* 0x000fea000383ffff */
.L_x_1533:
[----:B--2---:R2:W3:Y:S02]  /*116e0*/  SYNCS.PHASECHK.TRANS64.TRYWAIT P2, [R3+URZ+0x31c30], R0 ;  /* 0x031c3000030075a7 */ /* 0x0044e4000804017f */
[----:B---3--:R-:W-:Y:S05]  /*116f0*/  @!P2 NANOSLEEP.SYNCS 0x989680 ;  /* 0x009896800000a95d */ /* 0x008fea0003900000 */
[----:B------:R-:W3:Y:S02]  /*11700*/  @!P2 SYNCS.PHASECHK.TRANS64 P2, [R3+URZ+0x31c30], R0 ;  /* 0x031c30000300a5a7 */ /* 0x000ee4000804007f */
[----:B---3--:R-:W-:Y:S05]  /*11710*/  @!P2 BRA `(.L_x_1533) ;  /* 0xfffffffc00f0a947 */ /* 0x008fea000383ffff */
[----:B------:R-:W-:Y:S05]  /*11720*/  BRA `(.L_x_1532) ;  /* 0xffffff0000387947 */ /* 0x000fea000383ffff */
.L_x_1538:
[----:B--2---:R-:W-:-:S04]  /*11730*/  IMAD.U32 R5, RZ, RZ, UR6 ;  /* 0x00000006ff057e24 */ /* 0x004fc8000f8e00ff */
[----:B------:R2:W3:Y:S03]  /*11740*/  SYNCS.PHASECHK.TRANS64.TRYWAIT P2, [R5+URZ+0x31c30], R0 ;  /* 0x031c3000050075a7 */ /* 0x0004e6000804017f */
[----:B---3--:R-:W-:Y:S05]  /*11750*/  @!P2 NANOSLEEP.SYNCS 0x989680 ;  /* 0x009896800000a95d */ /* 0x008fea0003900000 */
[----:B------:R-:W3:Y:S02]  /*11760*/  @!P2 SYNCS.PHASECHK.TRANS64 P2, [R5+URZ+0x31c30], R0 ;  /* 0x031c30000500a5a7 */ /* 0x000ee4000804007f */
[----:B---3--:R-:W-:Y:S05]  /*11770*/  @!P2 BRA `(.L_x_1538) ;  /* 0xfffffffc00eca947 */ /* 0x008fea000383ffff */
[----:B------:R-:W-:Y:S05]  /*11780*/  BRA `(.L_x_1535) ;  /* 0xffffff3c00287947 */ /* 0x000fea000383ffff */
.L_x_1542:
[----:B--2---:R-:W-:-:S04]  /*11790*/  IMAD.U32 R5, RZ, RZ, UR6 ;  /* 0x00000006ff057e24 */ /* 0x004fc8000f8e00ff */
[----:B------:R2:W3:Y:S03]  /*117a0*/  SYNCS.PHASECHK.TRANS64.TRYWAIT P2, [R5+URZ+0x31c50], R0 ;  /* 0x031c5000050075a7 */ /* 0x0004e6000804017f */
[----:B---3--:R-:W-:Y:S05]  /*117b0*/  @!P2 NANOSLEEP.SYNCS 0x989680 ;  /* 0x009896800000a95d */ /* 0x008fea0003900000 */
[----:B------:R-:W3:Y:S02]  /*117c0*/  @!P2 SYNCS.PHASECHK.TRANS64 P2, [R5+URZ+0x31c50], R0 ;  /* 0x031c50000500a5a7 */ /* 0x000ee4000804007f */
[----:B---3--:R-:W-:Y:S05]  /*117d0*/  @!P2 BRA `(.L_x_1542) ;  /* 0xfffffffc00eca947 */ /* 0x008fea000383ffff */
[----:B------:R-:W-:Y:S05]  /*117e0*/  BRA `(.L_x_1539) ;  /* 0xffffff5000d07947 */ /* 0x000fea000383ffff */
.L_x_1548:
[----:B--2---:R-:W-:-:S04]  /*117f0*/  IMAD.U32 R5, RZ, RZ, UR6 ;  /* 0x00000006ff057e24 */ /* 0x004fc8000f8e00ff */
[----:B------:R2:W3:Y:S03]  /*11800*/  SYNCS.PHASECHK.TRANS64.TRYWAIT P2, [R5+URZ+0x31c30], R0 ;  /* 0x031c3000050075a7 */ /* 0x0004e6000804017f */
[----:B---3--:R-:W-:Y:S05]  /*11810*/  @!P2 NANOSLEEP.SYNCS 0x989680 ;  /* 0x009896800000a95d */ /* 0x008fea0003900000 */
[----:B------:R-:W3:Y:S02]  /*11820*/  @!P2 SYNCS.PHASECHK.TRANS64 P2, [R5+URZ+0x31c30], R0 ;  /* 0x031c30000500a5a7 */ /* 0x000ee4000804007f */
[----:B---3--:R-:W-:Y:S05]  /*11830*/  @!P2 BRA `(.L_x_1548) ;  /* 0xfffffffc00eca947 */ /* 0x008fea000383ffff */
[----:B------:R-:W-:Y:S05]  /*11840*/  BRA `(.L_x_1545) ;  /* 0xffffff7c007c7947 */ /* 0x000fea000383ffff */
.L_x_1552:
[----:B--2---:R-:W-:-:S04]  /*11850*/  IMAD.U32 R5, RZ, RZ, UR6 ;  /* 0x00000006ff057e24 */ /* 0x004fc8000f8e00ff */
[----:B------:R2:W3:Y:S03]  /*11860*/  SYNCS.PHASECHK.TRANS64.TRYWAIT P2, [R5+URZ+0x31c50], R0 ;  /* 0x031c5000050075a7 */ /* 0x0004e6000804017f */
[----:B---3--:R-:W-:Y:S05]  /*11870*/  @!P2 NANOSLEEP.SYNCS 0x989680 ;  /* 0x009896800000a95d */ /* 0x008fea0003900000 */
[----:B------:R-:W3:Y:S02]  /*11880*/  @!P2 SYNCS.PHASECHK.TRANS64 P2, [R5+URZ+0x31c50], R0 ;  /* 0x031c50000500a5a7 */ /* 0x000ee4000804007f */
[----:B---3--:R-:W-:Y:S05]  /*11890*/  @!P2 BRA `(.L_x_1552) ;  /* 0xfffffffc00eca947 */ /* 0x008fea000383ffff */
[----:B------:R-:W-:Y:S05]  /*118a0*/  BRA `(.L_x_1549) ;  /* 0xffffff9400207947 */ /* 0x000fea000383ffff */
.L_x_1557:
[----:B--2---:R-:W-:-:S04]  /*118b0*/  IMAD.U32 R7, RZ, RZ, UR12 ;  /* 0x0000000cff077e24 */ /* 0x004fc8000f8e00ff */
[----:B------:R2:W3:Y:S03]  /*118c0*/  SYNCS.PHASECHK.TRANS64.TRYWAIT P0, [R7+URZ+0x31c50], R6 ;  /* 0x031c5006070075a7 */ /* 0x0004e6000800017f */
[----:B---3--:R-:W-:Y:S05]  /*118d0*/  @!P0 NANOSLEEP.SYNCS 0x989680 ;  /* 0x009896800000895d */ /* 0x008fea0003900000 */
[----:B------:R-:W3:Y:S02]  /*118e0*/  @!P0 SYNCS.PHASECHK.TRANS64 P0, [R7+URZ+0x31c50], R6 ;  /* 0x031c5006070085a7 */ /* 0x000ee4000800007f */
[----:B---3--:R-:W-:Y:S05]  /*118f0*/  @!P0 BRA `(.L_x_1557) ;  /* 0xfffffffc00ec8947 */ /* 0x008fea000383ffff */
[----:B------:R-:W-:Y:S05]  /*11900*/  BRA `(.L_x_1556) ;  /* 0xffffffb400007947 */ /* 0x000fea000383ffff */
.L_x_1577:
[----:B------:R-:W-:Y:S02]  /*11910*/  IMAD.MOV.U32 R13, RZ, RZ, R16 ;  /* 0x000000ffff0d7224 */ /* 0x000fe400078e0010 */
[----:B------:R-:W-:Y:S02]  /*11920*/  IMAD.MOV.U32 R12, RZ, RZ, RZ ;  /* 0x000000ffff0c7224 */ /* 0x000fe400078e00ff */
[----:B------:R-:W-:Y:S02]  /*11930*/  IMAD.MOV.U32 R11, RZ, RZ, 0x1f ;  /* 0x0000001fff0b7424 */ /* 0x000fe400078e00ff */
[----:B------:R-:W-:-:S07]  /*11940*/  IMAD.MOV.U32 R15, RZ, RZ, -0x1 ;  /* 0xffffffffff0f7424 */ /* 0x000fce00078e00ff */
[----:B------:R-:W-:Y:S05]  /*11950*/  WARPSYNC.COLLECTIVE R15, `(.L_x_1627) ;  /* 0x000000000f087348 */ /* 0x000fea0003c00000 */
[----:B------:R1:W2:Y:S02]  /*11960*/  SHFL.IDX P6, R14, R13, R12, R11 ;  /* 0x0000000c0d0e7389 */ /* 0x0002a400000c000b */
[----:B-12---:R-:W-:Y:S01]  /*11970*/  ENDCOLLECTIVE ;  /* 0x000000000000791b */ /* 0x006fe20003800000 */
.L_x_1627:
[----:B------:R-:W-:Y:S05]  /*11980*/  BRA `(.L_x_1628) ;  /* 0xffffffd800587947 */ /* 0x000fea000383ffff */
.L_x_1578:
[----:B------:R-:W-:Y:S01]  /*11990*/  BSSY B0, `(.L_x_1629) ;  /* 0x0000006000007945 */ /* 0x000fe20003800000 */
[----:B------:R-:W-:-:S07]  /*119a0*/  IMAD.MOV.U32 R15, RZ, RZ, -0x1 ;  /* 0xffffffffff0f7424 */ /* 0x000fce00078e00ff */
[----:B------:R-:W-:Y:S05]  /*119b0*/  WARPSYNC.COLLECTIVE R15, `(.L_x_1630) ;  /* 0x000000000f0c7348 */ /* 0x000fea0003c00000 */
[----:B------:R-:W-:Y:S02]  /*119c0*/  ELECT P6, UR62, PT ;  /* 0x00000000003e782f */ /* 0x000fe400038c0000 */
[----:B------:R-:W-:Y:S01]  /*119d0*/  MOV R14, UR62 ;  /* 0x0000003e000e7c02 */ /* 0x000fe20008000f00 */
[----:B------:R-:W-:Y:S10]  /*119e0*/  ENDCOLLECTIVE ;  /* 0x000000000000791b */ /* 0x000ff40003800000 */
.L_x_1630:
[----:B------:R-:W-:Y:S05]  /*119f0*/  BSYNC B0 ;  /* 0x0000000000007941 */ /* 0x000fea0003800000 */
.L_x_1629:
[----:B------:R-:W-:Y:S05]  /*11a00*/  BRA `(.L_x_1631) ;  /* 0xffffffd800487947 */ /* 0x000fea000383ffff */
.L_x_1581:
[----:B--2---:R2:W3:Y:S02]  /*11a10*/  SYNCS.PHASECHK.TRANS64.TRYWAIT P2, [R13+URZ+0x31c40], R12 ;  /* 0x031c400c0d0075a7 */ /* 0x0044e4000804017f */
[----:B---3--:R-:W-:Y:S05]  /*11a20*/  @!P2 NANOSLEEP.SYNCS 0x989680 ;  /* 0x009896800000a95d */ /* 0x008fea0003900000 */
[----:B------:R-:W3:Y:S02]  /*11a30*/  @!P2 SYNCS.PHASECHK.TRANS64 P2, [R13+URZ+0x31c40], R12 ;  /* 0x031c400c0d00a5a7 */ /* 0x000ee4000804007f */
[----:B---3--:R-:W-:Y:S05]  /*11a40*/  @!P2 BRA `(.L_x_1581) ;  /* 0xfffffffc00f0a947 */ /* 0x008fea000383ffff */
[----:B------:R-:W-:Y:S05]  /*11a50*/  BRA `(.L_x_1632) ;  /* 0xffffffd800a07947 */ /* 0x000fea000383ffff */
.L_x_1583:
[----:B-1----:R1:W3:Y:S02]  /*11a60*/  SYNCS.PHASECHK.TRANS64.TRYWAIT P2, [R24+URZ+0x31c20], R7 ;  /* 0x031c2007180075a7 */ /* 0x0022e4000804017f */
[----:B---3--:R-:W-:Y:S05]  /*11a70*/  @!P2 NANOSLEEP.SYNCS 0x989680 ;  /* 0x009896800000a95d */ /* 0x008fea0003900000 */
[----:B------:R-:W3:Y:S02]  /*11a80*/  @!P2 SYNCS.PHASECHK.TRANS64 P2, [R24+URZ+0x31c20], R7 ;  /* 0x031c20071800a5a7 */ /* 0x000ee4000804007f */
[----:B---3--:R-:W-:Y:S05]  /*11a90*/  @!P2 BRA `(.L_x_1583) ;  /* 0xfffffffc00f0a947 */ /* 0x008fea000383ffff */
[----:B------:R-:W-:Y:S05]  /*11aa0*/  BRA `(.L_x_1633) ;  /* 0xffffffdc00b87947 */ /* 0x000fea000383ffff */
.L_x_1589:
[----:B-1----:R1:W2:Y:S02]  /*11ab0*/  SYNCS.PHASECHK.TRANS64.TRYWAIT P3, [R3+URZ+0x31c40], R2 ;  /* 0x031c4002030075a7 */ /* 0x0022a4000806017f */
[----:B--2---:R-:W-:Y:S05]  /*11ac0*/  @!P3 NANOSLEEP.SYNCS 0x989680 ;  /* 0x009896800000b95d */ /* 0x004fea0003900000 */
[----:B------:R-:W2:Y:S02]  /*11ad0*/  @!P3 SYNCS.PHASECHK.TRANS64 P3, [R3+URZ+0x31c40], R2 ;  /* 0x031c40020300b5a7 */ /* 0x000ea4000806007f */
[----:B--2---:R-:W-:Y:S05]  /*11ae0*/  @!P3 BRA `(.L_x_1589) ;  /* 0xfffffffc00f0b947 */ /* 0x004fea000383ffff */
[----:B------:R-:W-:Y:S05]  /*11af0*/  BRA `(.L_x_1634) ;  /* 0xffffffe000487947 */ /* 0x000fea000383ffff */
.L_x_1591:
[----:B-1----:R1:W2:Y:S02]  /*11b00*/  SYNCS.PHASECHK.TRANS64.TRYWAIT P3, [R2+URZ+0x60], R3 ;  /* 0x00006003020075a7 */ /* 0x0022a4000806017f */
[----:B--2---:R-:W-:Y:S05]  /*11b10*/  @!P3 NANOSLEEP.SYNCS 0x989680 ;  /* 0x009896800000b95d */ /* 0x004fea0003900000 */
[----:B------:R-:W2:Y:S02]  /*11b20*/  @!P3 SYNCS.PHASECHK.TRANS64 P3, [R2+URZ+0x60], R3 ;  /* 0x000060030200b5a7 */ /* 0x000ea4000806007f */
[----:B--2---:R-:W-:Y:S05]  /*11b30*/  @!P3 BRA `(.L_x_1591) ;  /* 0xfffffffc00f0b947 */ /* 0x004fea000383ffff */
[----:B------:R-:W-:Y:S05]  /*11b40*/  BRA `(.L_x_1635) ;  /* 0xffffffe000c47947 */ /* 0x000fea000383ffff */
.L_x_1597:
[----:B-1----:R1:W2:Y:S02]  /*11b50*/  SYNCS.PHASECHK.TRANS64.TRYWAIT P3, [R10+URZ+0x31c40], R3 ;  /* 0x031c40030a0075a7 */ /* 0x0022a4000806017f */
[----:B--2---:R-:W-:Y:S05]  /*11b60*/  @!P3 NANOSLEEP.SYNCS 0x989680 ;  /* 0x009896800000b95d */ /* 0x004fea0003900000 */
[----:B------:R-:W2:Y:S02]  /*11b70*/  @!P3 SYNCS.PHASECHK.TRANS64 P3, [R10+URZ+0x31c40], R3 ;  /* 0x031c40030a00b5a7 */ /* 0x000ea4000806007f */
[----:B--2---:R-:W-:Y:S05]  /*11b80*/  @!P3 BRA `(.L_x_1597) ;  /* 0xfffffffc00f0b947 */ /* 0x004fea000383ffff */
[----:B------:R-:W-:Y:S05]  /*11b90*/  BRA `(.L_x_1636) ;  /* 0xffffffe400e87947 */ /* 0x000fea000383ffff */
.L_x_1599:
[----:B-1----:R1:W2:Y:S02]  /*11ba0*/  SYNCS.PHASECHK.TRANS64.TRYWAIT P3, [R3+URZ+0x60], R22 ;  /* 0x00006016030075a7 */ /* 0x0022a4000806017f */
[----:B--2---:R-:W-:Y:S05]  /*11bb0*/  @!P3 NANOSLEEP.SYNCS 0x989680 ;  /* 0x009896800000b95d */ /* 0x004fea0003900000 */
[----:B------:R-:W2:Y:S02]  /*11bc0*/  @!P3 SYNCS.PHASECHK.TRANS64 P3, [R3+URZ+0x60], R22 ;  /* 0x000060160300b5a7 */ /* 0x000ea4000806007f */
[----:B--2---:R-:W-:Y:S05]  /*11bd0*/  @!P3 BRA `(.L_x_1599) ;  /* 0xfffffffc00f0b947 */ /* 0x004fea000383ffff */
[----:B------:R-:W-:Y:S05]  /*11be0*/  BRA `(.L_x_1637) ;  /* 0xffffffe800647947 */ /* 0x000fea000383ffff */
.L_x_1604:
[----:B-1----:R1:W2:Y:S02]  /*11bf0*/  SYNCS.PHASECHK.TRANS64.TRYWAIT P3, [R3+URZ+0x31c40], R10 ;  /* 0x031c400a030075a7 */ /* 0x0022a4000806017f */
[----:B--2---:R-:W-:Y:S05]  /*11c00*/  @!P3 NANOSLEEP.SYNCS 0x989680 ;  /* 0x009896800000b95d */ /* 0x004fea0003900000 */
[----:B------:R-:W2:Y:S02]  /*11c10*/  @!P3 SYNCS.PHASECHK.TRANS64 P3, [R3+URZ+0x31c40], R10 ;  /* 0x031c400a0300b5a7 */ /* 0x000ea4000806007f */
[----:B--2---:R-:W-:Y:S05]  /*11c20*/  @!P3 BRA `(.L_x_1604) ;  /* 0xfffffffc00f0b947 */ /* 0x004fea000383ffff */
[----:B------:R-:W-:Y:S05]  /*11c30*/  BRA `(.L_x_1638) ;  /* 0xffffffec00647947 */ /* 0x000fea000383ffff */
.L_x_1606:
[----:B-1----:R1:W2:Y:S02]  /*11c40*/  SYNCS.PHASECHK.TRANS64.TRYWAIT P3, [R3+URZ+0x60], R6 ;  /* 0x00006006030075a7 */ /* 0x0022a4000806017f */
[----:B--2---:R-:W-:Y:S05]  /*11c50*/  @!P3 NANOSLEEP.SYNCS 0x989680 ;  /* 0x009896800000b95d */ /* 0x004fea0003900000 */
[----:B------:R-:W2:Y:S02]  /*11c60*/  @!P3 SYNCS.PHASECHK.TRANS64 P3, [R3+URZ+0x60], R6 ;  /* 0x000060060300b5a7 */ /* 0x000ea4000806007f */
[----:B--2---:R-:W-:Y:S05]  /*11c70*/  @!P3 BRA `(.L_x_1606) ;  /* 0xfffffffc00f0b947 */ /* 0x004fea000383ffff */
[----:B------:R-:W-:Y:S05]  /*11c80*/  BRA `(.L_x_1639) ;  /* 0xffffffec00e87947 */ /* 0x000fea000383ffff */
.L_x_1613:
[----:B-1----:R1:W2:Y:S02]  /*11c90*/  SYNCS.PHASECHK.TRANS64.TRYWAIT P0, [R3+URZ+0x31c60], R0 ;  /* 0x031c6000030075a7 */ /* 0x0022a4000800017f */
[----:B--2---:R-:W-:Y:S05]  /*11ca0*/  @!P0 NANOSLEEP.SYNCS 0x989680 ;  /* 0x009896800000895d */ /* 0x004fea0003900000 */
[----:B------:R-:W2:Y:S02]  /*11cb0*/  @!P0 SYNCS.PHASECHK.TRANS64 P0, [R3+URZ+0x31c60], R0 ;  /* 0x031c6000030085a7 */ /* 0x000ea4000800007f */
[----:B--2---:R-:W-:Y:S05]  /*11cc0*/  @!P0 BRA `(.L_x_1613) ;  /* 0xfffffffc00f08947 */ /* 0x004fea000383ffff */
[----:B------:R-:W-:Y:S05]  /*11cd0*/  BRA `(.L_x_1640) ;  /* 0xfffffff000cc7947 */ /* 0x000fea000383ffff */
.L_x_1615:
[----:B------:R-:W-:Y:S01]  /*11ce0*/  BSSY B0, `(.L_x_1641) ;  /* 0x0000007000007945 */ /* 0x000fe20003800000 */
[----:B------:R-:W-:Y:S02]  /*11cf0*/  IMAD.MOV.U32 R12, RZ, RZ, RZ ;  /* 0x000000ffff0c7224 */ /* 0x000fe400078e00ff */
[----:B------:R-:W-:Y:S02]  /*11d00*/  IMAD.MOV.U32 R11, RZ, RZ, 0x1f ;  /* 0x0000001fff0b7424 */ /* 0x000fe400078e00ff */
[----:B------:R-:W-:-:S07]  /*11d10*/  IMAD.MOV.U32 R15, RZ, RZ, -0x1 ;  /* 0xffffffffff0f7424 */ /* 0x000fce00078e00ff */
[----:B------:R-:W-:Y:S05]  /*11d20*/  WARPSYNC.COLLECTIVE R15, `(.L_x_1642) ;  /* 0x000000000f087348 */ /* 0x000fea0003c00000 */
[----:B------:R1:W2:Y:S02]  /*11d30*/  SHFL.IDX P6, R14, R13, R12, R11 ;  /* 0x0000000c0d0e7389 */ /* 0x0002a400000c000b */
[----:B-12---:R-:W-:Y:S01]  /*11d40*/  ENDCOLLECTIVE ;  /* 0x000000000000791b */ /* 0x006fe20003800000 */
.L_x_1642:
[----:B------:R-:W-:Y:S05]  /*11d50*/  BSYNC B0 ;  /* 0x0000000000007941 */ /* 0x000fea0003800000 */
.L_x_1641:
[----:B------:R-:W-:Y:S05]  /*11d60*/  BRA `(.L_x_1643) ;  /* 0xfffffff400587947 */ /* 0x000fea000383ffff */
.L_x_1617:
[----:B--2---:R2:W3:Y:S02]  /*11d70*/  SYNCS.PHASECHK.TRANS64.TRYWAIT P0, [R9+URZ+0x31c20], R0 ;  /* 0x031c2000090075a7 */ /* 0x0044e4000800017f */
[----:B---3--:R-:W-:Y:S05]  /*11d80*/  @!P0 NANOSLEEP.SYNCS 0x989680 ;  /* 0x009896800000895d */ /* 0x008fea0003900000 */
[----:B------:R-:W3:Y:S02]  /*11d90*/  @!P0 SYNCS.PHASECHK.TRANS64 P0, [R9+URZ+0x31c20], R0 ;  /* 0x031c2000090085a7 */ /* 0x000ee4000800007f */
[----:B---3--:R-:W-:Y:S05]  /*11da0*/  @!P0 BRA `(.L_x_1617) ;  /* 0xfffffffc00f08947 */ /* 0x008fea000383ffff */
[----:B------:R-:W-:Y:S05]  /*11db0*/  BRA `(.L_x_1644) ;  /* 0xfffffff4009c7947 */ /* 0x000fea000383ffff */
.L_x_1621:
[----:B--2---:R2:W3:Y:S02]  /*11dc0*/  SYNCS.PHASECHK.TRANS64.TRYWAIT P0, [R5+URZ], R4 ;  /* 0x00000004050075a7 */ /* 0x0044e4000800017f */
[----:B---3--:R-:W-:Y:S05]  /*11dd0*/  @!P0 NANOSLEEP.SYNCS 0x989680 ;  /* 0x009896800000895d */ /* 0x008fea0003900000 */
[----:B------:R-:W3:Y:S02]  /*11de0*/  @!P0 SYNCS.PHASECHK.TRANS64 P0, [R5+URZ], R4 ;  /* 0x00000004050085a7 */ /* 0x000ee4000800007f */
[----:B---3--:R-:W-:Y:S05]  /*11df0*/  @!P0 BRA `(.L_x_1621) ;  /* 0xfffffffc00f08947 */ /* 0x008fea000383ffff */
[----:B------:R-:W-:Y:S05]  /*11e00*/  BRA `(.L_x_1645) ;  /* 0xfffffff400e07947 */ /* 0x000fea000383ffff */
.L_x_1622:
[----:B---3--:R3:W4:Y:S02]  /*11e10*/  SYNCS.PHASECHK.TRANS64.TRYWAIT P0, [R3+URZ], R2 ;  /* 0x00000002030075a7 */ /* 0x008724000800017f */
[----:B----4-:R-:W-:Y:S05]  /*11e20*/  @!P0 NANOSLEEP.SYNCS 0x989680 ;  /* 0x009896800000895d */ /* 0x010fea0003900000 */
[----:B------:R-:W4:Y:S02]  /*11e30*/  @!P0 SYNCS.PHASECHK.TRANS64 P0, [R3+URZ], R2 ;  /* 0x00000002030085a7 */ /* 0x000f24000800007f */
[----:B----4-:R-:W-:Y:S05]  /*11e40*/  @!P0 BRA `(.L_x_1622) ;  /* 0xfffffffc00f08947 */ /* 0x010fea000383ffff */
[----:B------:R-:W-:Y:S05]  /*11e50*/  BRA `(.L_x_1646) ;  /* 0xfffffff400d47947 */ /* 0x000fea000383ffff */
.L_x_1624:
[----:B----4-:R4:W1:Y:S02]  /*11e60*/  SYNCS.PHASECHK.TRANS64.TRYWAIT P0, [R19+URZ], R4 ;  /* 0x00000004130075a7 */ /* 0x010864000800017f */
[----:B-1----:R-:W-:Y:S05]  /*11e70*/  @!P0 NANOSLEEP.SYNCS 0x989680 ;  /* 0x009896800000895d */ /* 0x002fea0003900000 */
[----:B------:R-:W1:Y:S02]  /*11e80*/  @!P0 SYNCS.PHASECHK.TRANS64 P0, [R19+URZ], R4 ;  /* 0x00000004130085a7 */ /* 0x000e64000800007f */
[----:B-1----:R-:W-:Y:S05]  /*11e90*/  @!P0 BRA `(.L_x_1624) ;  /* 0xfffffffc00f08947 */ /* 0x002fea000383ffff */
[----:B------:R-:W-:Y:S05]  /*11ea0*/  BRA `(.L_x_1647) ;  /* 0xfffffff400d87947 */ /* 0x000fea000383ffff */
.L_x_1648:
        /* <DEDUP_REMOVED lines=13> */
.L_x_2213:


//--------------------- .text._ZN7cutlass13device_kernelIN5flash11enable_sm90INS1_16FlashAttnFwdSm90INS1_25CollectiveMainloopFwdSm90ILi2EN4cute5tupleIJNS5_1CILi1EEES8_S8_EEENS6_IJNS7_ILi192EEENS7_ILi144EEENS7_ILi96EEEEEELi96ENS_6half_tEfNS_4arch4Sm90ELb1ELb0ELb0ELb1ELb0ELb0ELb0ELb0ELb1ELb0ELb0ELb0EEENS1_21CollectiveEpilogueFwdINS6_IJSA_SC_SB_EEES9_SE_SG_Li384ELb1ELb0ELb0ELb0EEENS1_36VarlenDynamicPersistentTileSchedulerILi192ELi144ELi384ELi32ELb0ELb0ELb1ELb1ELb1ELb1EEEEEEEEEvNT_6ParamsE --------------------------
	.section	.text._ZN7cutlass13device_kernelIN5flash11enable_sm90INS1_16FlashAttnFwdSm90INS1_25CollectiveMainloopFwdSm90ILi2EN4cute5tupleIJNS5_1CILi1EEES8_S8_EEENS6_IJNS7_ILi192EEENS7_ILi144EEENS7_ILi96EEEEEELi96ENS_6half_tEfNS_4arch4Sm90ELb1ELb0ELb0ELb1ELb0ELb0ELb0ELb0ELb1ELb0ELb0ELb0EEENS1_21CollectiveEpilogueFwdINS6_IJSA_SC_SB_EEES9_SE_SG_Li384ELb1ELb0ELb0ELb0EEENS1_36VarlenDynamicPersistentTileSchedulerILi192ELi144ELi384ELi32ELb0ELb0ELb1ELb1ELb1ELb1EEEEEEEEEvNT_6ParamsE,"ax",@progbits
	.align	128
.text._ZN7cutlass13device_kernelIN5flash11enable_sm90INS1_16FlashAttnFwdSm90INS1_25CollectiveMainloopFwdSm90ILi2EN4cute5tupleIJNS5_1CILi1EEES8_S8_EEENS6_IJNS7_ILi192EEENS7_ILi144EEENS7_ILi96EEEEEELi96ENS_6half_tEfNS_4arch4Sm90ELb1ELb0ELb0ELb1ELb0ELb0ELb0ELb0ELb1ELb0ELb0ELb0EEENS1_21CollectiveEpilogueFwdINS6_IJSA_SC_SB_EEES9_SE_SG_Li384ELb1ELb0ELb0ELb0EEENS1_36VarlenDynamicPersistentTileSchedulerILi192ELi144ELi384ELi32ELb0ELb0ELb1ELb1ELb1ELb1EEEEEEEEEvNT_6ParamsE:
        .type           _ZN7cutlass13device_kernelIN5flash11enable_sm90INS1_16FlashAttnFwdSm90INS1_25CollectiveMainloopFwdSm90ILi2EN4cute5tupleIJNS5_1CILi1EEES8_S8_EEENS6_IJNS7_ILi192EEENS7_ILi144EEENS7_ILi96EEEEEELi96ENS_6half_tEfNS_4arch4Sm90ELb1ELb0ELb0ELb1ELb0ELb0ELb0ELb0ELb1ELb0ELb0ELb0EEENS1_21CollectiveEpilogueFwdINS6_IJSA_SC_SB_EEES9_SE_SG_Li384ELb1ELb0ELb0ELb0EEENS1_36VarlenDynamicPersistentTileSchedulerILi192ELi144ELi384ELi32ELb0ELb0ELb1ELb1ELb1ELb1EEEEEEEEEvNT_6ParamsE,@function
        .size           _ZN7cutlass13device_kernelIN5flash11enable_sm90INS1_16FlashAttnFwdSm90INS1_25CollectiveMainloopFwdSm90ILi2EN4cute5tupleIJNS5_1CILi1EEES8_S8_EEENS6_IJNS7_ILi192EEENS7_ILi144EEENS7_ILi96EEEEEELi96ENS_6half_tEfNS_4arch4Sm90ELb1ELb0ELb0ELb1ELb0ELb0ELb0ELb0ELb1ELb0ELb0ELb0EEENS1_21CollectiveEpilogueFwdINS6_IJSA_SC_SB_EEES9_SE_SG_Li384ELb1ELb0ELb0ELb0EEENS1_36VarlenDynamicPersistentTileSchedulerILi192ELi144ELi384ELi32ELb0ELb0ELb1ELb1ELb1ELb1EEEEEEEEEvNT_6ParamsE,(.L_x_2214 - _ZN7cutlass13device_kernelIN5flash11enable_sm90INS1_16FlashAttnFwdSm90INS1_25CollectiveMainloopFwdSm90ILi2EN4cute5tupleIJNS5_1CILi1EEES8_S8_EEENS6_IJNS7_ILi192EEENS7_ILi144EEENS7_ILi96EEEEEELi96ENS_6half_tEfNS_4arch4Sm90ELb1ELb0ELb0ELb1ELb0ELb0ELb0ELb0ELb1ELb0ELb0ELb0EEENS1_21CollectiveEpilogueFwdINS6_IJSA_SC_SB_EEES9_SE_SG_Li384ELb1ELb0ELb0ELb0EEENS1_36VarlenDynamicPersistentTileSchedulerILi192ELi144ELi384ELi32ELb0ELb0ELb1ELb1ELb1ELb1EEEEEEEEEvNT_6ParamsE)
        .other          _ZN7cutlass13device_kernelIN5flash11enable_sm90INS1_16FlashAttnFwdSm90INS1_25CollectiveMainloopFwdSm90ILi2EN4cute5tupleIJNS5_1CILi1EEES8_S8_EEENS6_IJNS7_ILi192EEENS7_ILi144EEENS7_ILi96EEEEEELi96ENS_6half_tEfNS_4arch4Sm90ELb1ELb0ELb0ELb1ELb0ELb0ELb0ELb0ELb1ELb0ELb0ELb0EEENS1_21CollectiveEpilogueFwdINS6_IJSA_SC_SB_EEES9_SE_SG_Li384ELb1ELb0ELb0ELb0EEENS1_36VarlenDynamicPersistentTileSchedulerILi192ELi144ELi384ELi32ELb0ELb0ELb1ELb1ELb1ELb1EEEEEEEEEvNT_6ParamsE,@"STO_CUDA_ENTRY STV_DEFAULT"
_ZN7cutlass13device_kernelIN5flash11enable_sm90INS1_16FlashAttnFwdSm90INS1_25CollectiveMainloopFwdSm90ILi2EN4cute5tupleIJNS5_1CILi1EEES8_S8_EEENS6_IJNS7_ILi192EEENS7_ILi144EEENS7_ILi96EEEEEELi96ENS_6half_tEfNS_4arch4Sm90ELb1ELb0ELb0ELb1ELb0ELb0ELb0ELb0ELb1ELb0ELb0ELb0EEENS1_21CollectiveEpilogueFwdINS6_IJSA_SC_SB_EEES9_SE_SG_Li384ELb1ELb0ELb0ELb0EEENS1_36VarlenDynamicPersistentTileSchedulerILi192ELi144ELi384ELi32ELb0ELb0ELb1ELb1ELb1ELb1EEEEEEEEEvNT_6ParamsE:
        /* <DEDUP_REMOVED lines=21> */
.L_x_1650:
[----:B------:R-:W-:Y:S05]  /*0150*/  BSYNC B0 ;  /* 0x0000000000007941 */ /* 0x000fea0003800000 */
.L_x_1649:
        /* <DEDUP_REMOVED lines=41> */
.L_x_1651:
        /* <DEDUP_REMOVED lines=22> */
.L_x_1652:
        /* <DEDUP_REMOVED lines=18> */
.L_x_1653:
        /* <DEDUP_REMOVED lines=22> */
.L_x_1654:
        /* <DEDUP_REMOVED lines=22> */
.L_x_1655:
[----:B0-----:R-:W-:Y:S01]  /*0930*/  UMOV UR4, 0x1 ;  /* 0x0000000100047882 */ /* 0x001fe20000000000 */
[----:B------:R-:W-:Y:S01]  /*0940*/  PLOP3.LUT P0, PT, PT, PT, UP0, 0x80, 0x0 ;  /* 0x000000000000781c */ /* 0x000fe20003f0f008 */
[----:B------:R-:W-:Y:S01]  /*0950*/  USEL UR4, UR4, 0x2, !UP0 ;  /* 0x0000000204047887 */ /* 0x000fe2000c000000 */
[----:B------:R-:W-:-:S05]  /*0960*/  NOP ;  /* 0x0000000000007918 */ /* 0x000fca0000000000 */
[----:B------:R-:W-:-:S05]  /*0970*/  IMAD.U32 R2, RZ, RZ, UR4 ;  /* 0x00000004ff027e24 */ /* 0x000fca000f8e00ff */
[----:B------:R0:W-:Y:S01]  /*0980*/  STL [R1+0xc], R2 ;  /* 0x00000c0201007387 */ /* 0x0001e20000100800 */
[----:B-12-4-:R-:W-:Y:S06]  /*0990*/  BAR.SYNC.DEFER_BLOCKING 0x0 ;  /* 0x0000000000007b1d */ /* 0x016fec0000010000 */
[----:B------:R-:W-:Y:S05]  /*09a0*/  @!P0 BRA `(.L_x_1656) ;  /* 0x000000e800a48947 */ /* 0x000fea0003800000 */
.L_x_1657:
[----:B------:R-:W-:-:S08]  /*09b0*/  NOP ;  /* 0x0000000000007918 */ /* 0x000fd00000000000 */
[----:B------:R-:W1:Y:S02]  /*09c0*/  USETMAXREG.TRY_ALLOC.CTAPOOL UP0, 0xa0 ;  /* 0x000000a0000079c8 */ /* 0x000e640008000600 */
[----:B-1----:R-:W-:-:S13]  /*09d0*/  PLOP3.LUT P0, PT, PT, PT, UP0, 0x80, 0x0 ;  /* 0x000000000000781c */ /* 0x002fda0003f0f008 */
[----:B------:R-:W-:Y:S05]  /*09e0*/  @!P0 BRA `(.L_x_1657) ;  /* 0xfffffffc00f08947 */ /* 0x000fea000383ffff */
[----:B------:R-:W1:Y:S01]  /*09f0*/  S2R R0, SR_TID.X ;  /* 0x0000000000007919 */ /* 0x000e620000002100 */
[----:B------:R-:W2:Y:S01]  /*0a00*/  S2UR UR4, SR_CgaCtaId ;  /* 0x00000000000479c3 */ /* 0x000ea20000008800 */
[----:B------:R-:W-:-:S07]  /*0a10*/  UMOV UR37, 0x400 ;  /* 0x0000040000257882 */ /* 0x000fce0000000000 */
[----:B------:R-:W-:Y:S06]  /*0a20*/  BAR.ARV 0x8, 0x1a0 ;  /* 0x0206800000007b1d */ /* 0x000fec0000002000 */
[----:B--2---:R-:W-:-:S03]  /*0a30*/  ULEA UR37, UR4, UR37, 0x18 ;  /* 0x0000002504257291 */ /* 0x004fc6000f8ec03f */
[----:B------:R-:W-:Y:S01]  /*0a40*/  ULDC UR4, c[0x0][0xc14] ;  /* 0x0003050000047ab9 */ /* 0x000fe20000000800 */
[----:B-1----:R-:W-:-:S04]  /*0a50*/  SHF.R.U32.HI R0, RZ, 0x7, R0 ;  /* 0x00000007ff007819 */ /* 0x002fc80000011600 */
[----:B------:R-:W-:-:S13]  /*0a60*/  ISETP.NE.AND P0, PT, R0, 0x1, PT ;  /* 0x000000010000780c */ /* 0x000fda0003f05270 */
[----:B------:R-:W-:Y:S08]  /*0a70*/  @!P0 BAR.ARV 0x9, 0x100 ;  /* 0x0244000000008b1d */ /* 0x000ff00000002000 */
[----:B------:R-:W-:Y:S06]  /*0a80*/  BAR.SYNC.DEFER_BLOCKING 0x5, 0x1a0 ;  /* 0x0146800000007b1d */ /* 0x000fec0000010000 */
[----:B------:R-:W1:Y:S02]  /*0a90*/  LDS.128 R32, [UR37+0x31cd0] ;  /* 0x031cd025ff207984 */ /* 0x000e640008000c00 */
[----:B------:R-:W-:Y:S06]  /*0aa0*/  BAR.ARV 0x4, 0x1a0 ;  /* 0x0106800000007b1d */ /* 0x000fec0000002000 */
[----:B-1----:R-:W-:-:S13]  /*0ab0*/  ISETP.GE.AND P0, PT, R35, UR4, PT ;  /* 0x0000000423007c0c */ /* 0x002fda000bf06270 */
[----:B------:R-:W-:Y:S05]  /*0ac0*/  @P0 EXIT ;  /* 0x000000000000094d */ /* 0x000fea0003800000 */
[----:B0-----:R-:W2:Y:S01]  /*0ad0*/  LDL R2, [R1+0xc] ;  /* 0x00000c0001027983 */ /* 0x001ea20000100800 */
[----:B------:R-:W-:Y:S01]  /*0ae0*/  R2UR UR61, R33 ;  /* 0x00000000213d72ca */ /* 0x000fe200000e0000 */
[----:B------:R-:W-:Y:S01]  /*0af0*/  UMOV UR38, URZ ;  /* 0x0000003f00267c82 */ /* 0x000fe20008000000 */
[----:B------:R-:W-:Y:S01]  /*0b00*/  R2UR UR5, R34 ;  /* 0x00000000220572ca */ /* 0x000fe200000e0000 */
[----:B------:R-:W0:Y:S01]  /*0b10*/  S2R R0, SR_TID.X ;  /* 0x0000000000007919 */ /* 0x000e220000002100 */
[----:B------:R-:W-:Y:S01]  /*0b20*/  UMOV UR36, URZ ;  /* 0x0000003f00247c82 */ /* 0x000fe20008000000 */
[----:B0-----:R-:W-:-:S05]  /*0b30*/  VIADD R155, R0, 0xffffff80 ;  /* 0xffffff80009b7836 */ /* 0x001fca0000000000 */
[----:B------:R-:W-:-:S04]  /*0b40*/  SHF.R.S32.HI R0, RZ, 0x1f, R155 ;  /* 0x0000001fff007819 */ /* 0x000fc8000001149b */
[CC--:B------:R-:W-:Y:S02]  /*0b50*/  LEA.HI R152, R0.reuse, R155.reuse, RZ, 0x7 ;  /* 0x0000009b00987211 */ /* 0x0c0fe400078f38ff */
[----:B------:R-:W-:Y:S02]  /*0b60*/  LEA.HI R7, R0, R155, RZ, 0x5 ;  /* 0x0000009b00077211 */ /* 0x000fe400078f28ff */
[----:B------:R-:W-:Y:S02]  /*0b70*/  LOP3.LUT R6, R152, 0xffffff80, RZ, 0xc0, !PT ;  /* 0xffffff8098067812 */ /* 0x000fe400078ec0ff */
[----:B------:R-:W-:Y:S02]  /*0b80*/  SHF.R.S32.HI R7, RZ, 0x5, R7 ;  /* 0x00000005ff077819 */ /* 0x000fe40000011407 */
[----:B------:R-:W-:Y:S01]  /*0b90*/  SHF.R.S32.HI R152, RZ, 0x7, R152 ;  /* 0x00000007ff987819 */ /* 0x000fe20000011498 */
[----:B------:R-:W-:-:S05]  /*0ba0*/  IMAD.IADD R151, R155, 0x1, -R6 ;  /* 0x000000019b977824 */ /* 0x000fca00078e0a06 */
[----:B------:R-:W-:-:S04]  /*0bb0*/  SHF.R.S32.HI R8, RZ, 0x1f, R151 ;  /* 0x0000001fff087819 */ /* 0x000fc80000011497 */
[CC--:B------:R-:W-:Y:S02]  /*0bc0*/  LEA.HI R9, R8.reuse, R151.reuse, RZ, 0x2 ;  /* 0x0000009708097211 */ /* 0x0c0fe400078f10ff */
[----:B------:R-:W-:Y:S02]  /*0bd0*/  LEA.HI R8, R8, R151, RZ, 0x5 ;  /* 0x0000009708087211 */ /* 0x000fe400078f28ff */
[----:B------:R-:W-:Y:S02]  /*0be0*/  LOP3.LUT R22, R9, 0x7ffffffc, RZ, 0xc0, !PT ;  /* 0x7ffffffc09167812 */ /* 0x000fe400078ec0ff */
[----:B------:R-:W-:-:S03]  /*0bf0*/  SHF.R.S32.HI R8, RZ, 0x5, R8 ;  /* 0x00000005ff087819 */ /* 0x000fc60000011408 */
[----:B------:R-:W-:Y:S01]  /*0c00*/  IMAD.IADD R22, R151, 0x1, -R22 ;  /* 0x0000000197167824 */ /* 0x000fe200078e0a16 */
[----:B--2---:R-:W-:Y:S02]  /*0c10*/  R2UR UR4, R2 ;  /* 0x00000000020472ca */ /* 0x004fe400000e0000 */
[CC--:B------:R-:W-:Y:S02]  /*0c20*/  LEA.HI R2, R0.reuse, R155.reuse, RZ, 0x4 ;  /* 0x0000009b00027211 */ /* 0x0c0fe400078f20ff */
[----:B------:R-:W-:Y:S02]  /*0c30*/  LEA.HI R0, R0, R155, RZ, 0x2 ;  /* 0x0000009b00007211 */ /* 0x000fe400078f10ff */
[----:B------:R-:W-:Y:S02]  /*0c40*/  SHF.R.S32.HI R5, RZ, 0x4, R2 ;  /* 0x00000004ff057819 */ /* 0x000fe40000011402 */
[C---:B------:R-:W-:Y:S02]  /*0c50*/  LOP3.LUT R4, R2.reuse, 0xfffffff0, RZ, 0xc0, !PT ;  /* 0xfffffff002047812 */ /* 0x040fe400078ec0ff */
[----:B------:R-:W-:-:S02]  /*0c60*/  LEA.HI R2, R2, R5, RZ, 0x1 ;  /* 0x0000000502027211 */ /* 0x000fc400078f08ff */
[----:B------:R-:W-:Y:S01]  /*0c70*/  SHF.R.S32.HI R144, RZ, 0x2, R0 ;  /* 0x00000002ff907819 */ /* 0x000fe20000011400 */
[----:B------:R-:W-:Y:S01]  /*0c80*/  IMAD.IADD R4, R155, 0x1, -R4 ;  /* 0x000000019b047824 */ /* 0x000fe200078e0a04 */
[----:B------:R-:W-:Y:S01]  /*0c90*/  LOP3.LUT R2, R2, 0x1ffffffe, RZ, 0xc0, !PT ;  /* 0x1ffffffe02027812 */ /* 0x000fe200078ec0ff */
[----:B------:R-:W-:Y:S02]  /*0ca0*/  ULOP3.LUT UR4, UR4, 0x1, URZ, 0xfc, !UPT ;  /* 0x0000000104047892 */ /* 0x000fe4000f8efc3f */
[--C-:B------:R-:W-:Y:S01]  /*0cb0*/  IMAD R153, R7, 0x10, R4.reuse ;  /* 0x0000001007997824 */ /* 0x100fe200078e0204 */
[----:B------:R-:W-:Y:S01]  /*0cc0*/  SHF.R.S32.HI R3, RZ, 0x1f, R4 ;  /* 0x0000001fff037819 */ /* 0x000fe20000011404 */
[----:B------:R-:W-:Y:S02]  /*0cd0*/  IMAD.IADD R2, R5, 0x1, -R2 ;  /* 0x0000000105027824 */ /* 0x000fe400078e0a02 */
[----:B------:R-:W-:Y:S01]  /*0ce0*/  IMAD.U32 R154, RZ, RZ, UR4 ;  /* 0x00000004ff9a7e24 */ /* 0x000fe2000f8e00ff */
[CC--:B------:R-:W-:Y:S01]  /*0cf0*/  LEA.HI R5, R3.reuse, R4.reuse, RZ, 0x3 ;  /* 0x0000000403057211 */ /* 0x0c0fe200078f18ff */
[----:B------:R-:W-:Y:S01]  /*0d00*/  IMAD.SHL.U32 R2, R2, 0x8, RZ ;  /* 0x0000000802027824 */ /* 0x000fe200078e00ff */
[----:B------:R-:W-:Y:S01]  /*0d10*/  LEA.HI R3, R3, R4, RZ, 0x2 ;  /* 0x0000000403037211 */ /* 0x000fe200078f10ff */
[----:B------:R-:W-:-:S02]  /*0d20*/  UMOV UR4, URZ ;  /* 0x0000003f00047c82 */ /* 0x000fc40008000000 */
[----:B------:R-:W-:Y:S01]  /*0d30*/  IMAD.SHL.U32 R6, R5, 0x10, RZ ;  /* 0x0000001005067824 */ /* 0x000fe200078e00ff */
[----:B------:R-:W-:Y:S01]  /*0d40*/  LOP3.LUT R5, R3, 0x7fffffc, RZ, 0xc0, !PT ;  /* 0x07fffffc03057812 */ /* 0x000fe200078ec0ff */
[----:B------:R-:W-:Y:S01]  /*0d50*/  IMAD.U32 R153, R153, 0x20, R2 ;  /* 0x0000002099997824 */ /* 0x000fe200078e0002 */
[----:B------:R-:W-:Y:S01]  /*0d60*/  SHF.R.S32.HI R3, RZ, 0x2, R3 ;  /* 0x00000002ff037819 */ /* 0x000fe20000011403 */
[----:B------:R-:W-:Y:S01]  /*0d70*/  IMAD.U32 R150, RZ, RZ, UR4 ;  /* 0x00000004ff967e24 */ /* 0x000fe2000f8e00ff */
[----:B------:R-:W-:Y:S01]  /*0d80*/  LOP3.LUT R6, R6, 0x7fffff80, RZ, 0xc0, !PT ;  /* 0x7fffff8006067812 */ /* 0x000fe200078ec0ff */
[----:B------:R-:W-:Y:S01]  /*0d90*/  IMAD.IADD R5, R4, 0x1, -R5 ;  /* 0x0000000104057824 */ /* 0x000fe200078e0a05 */
[--C-:B------:R-:W-:Y:S01]  /*0da0*/  SHF.R.S32.HI R4, RZ, 0x1f, R9.reuse ;  /* 0x0000001fff047819 */ /* 0x100fe20000011409 */
[----:B------:R-:W-:Y:S02]  /*0db0*/  IMAD.SHL.U32 R3, R3, 0x40, RZ ;  /* 0x0000004003037824 */ /* 0x000fe400078e00ff */
[----:B------:R-:W-:Y:S01]  /*0dc0*/  IMAD R6, R7, 0x100, R6 ;  /* 0x0000010007067824 */ /* 0x000fe200078e0206 */
[----:B------:R-:W-:-:S02]  /*0dd0*/  SHF.R.S32.HI R7, RZ, 0x2, R9 ;  /* 0x00000002ff077819 */ /* 0x000fc40000011409 */
[----:B------:R-:W-:Y:S01]  /*0de0*/  LOP3.LUT R3, R3, 0x40, RZ, 0xc0, !PT ;  /* 0x0000004003037812 */ /* 0x000fe200078ec0ff */
[----:B------:R-:W-:Y:S01]  /*0df0*/  IMAD R6, R5, 0x10, R6 ;  /* 0x0000001005067824 */ /* 0x000fe200078e0206 */
[----:B------:R-:W-:Y:S01]  /*0e00*/  LEA.HI R4, R4, R7, RZ, 0x3 ;  /* 0x0000000704047211 */ /* 0x000fe200078f18ff */
[----:B------:R-:W-:-:S03]  /*0e10*/  IMAD.HI R5, R152, 0x55555556, RZ ;  /* 0x5555555698057827 */ /* 0x000fc600078e02ff */
[----:B------:R-:W-:Y:S02]  /*0e20*/  LOP3.LUT R10, R4, 0xfffffff8, RZ, 0xc0, !PT ;  /* 0xfffffff8040a7812 */ /* 0x000fe400078ec0ff */
[----:B------:R-:W-:Y:S02]  /*0e30*/  LOP3.LUT R4, R3, 0x8, R2, 0xf8, !PT ;  /* 0x0000000803047812 */ /* 0x000fe400078ef802 */
[----:B------:R-:W-:Y:S01]  /*0e40*/  SHF.R.U32.HI R3, RZ, 0x3, R3 ;  /* 0x00000003ff037819 */ /* 0x000fe20000011603 */
[----:B------:R-:W-:Y:S01]  /*0e50*/  IMAD.IADD R7, R7, 0x1, -R10 ;  /* 0x0000000107077824 */ /* 0x000fe200078e0a0a */
[----:B------:R-:W-:Y:S02]  /*0e60*/  LEA.HI R5, R5, R5, RZ, 0x1 ;  /* 0x0000000505057211 */ /* 0x000fe400078f08ff */
[----:B------:R-:W-:Y:S01]  /*0e70*/  LOP3.LUT R3, R4, R3, RZ, 0x3c, !PT ;  /* 0x0000000304037212 */ /* 0x000fe200078e3cff */
[----:B------:R-:W-:Y:S01]  /*0e80*/  IMAD R8, R8, 0x10, R7 ;  /* 0x0000001008087824 */ /* 0x000fe200078e0207 */
[----:B------:R-:W-:Y:S01]  /*0e90*/  LOP3.LUT R4, R0, 0x1ffffffc, RZ, 0xc0, !PT ;  /* 0x1ffffffc00047812 */ /* 0x000fe200078ec0ff */
[----:B------:R-:W-:-:S02]  /*0ea0*/  IMAD R5, R5, -0x3, R152 ;  /* 0xfffffffd05057824 */ /* 0x000fc400078e0298 */
[----:B------:R-:W-:Y:S02]  /*0eb0*/  IMAD.IADD R2, R3, 0x1, R6 ;  /* 0x0000000103027824 */ /* 0x000fe400078e0206 */
[----:B------:R-:W-:Y:S02]  /*0ec0*/  IMAD.IADD R4, R155, 0x1, -R4 ;  /* 0x000000019b047824 */ /* 0x000fe400078e0a04 */
[----:B------:R-:W-:Y:S01]  /*0ed0*/  IMAD R23, R5, 0x40, R8 ;  /* 0x0000004005177824 */ /* 0x000fe200078e0208 */
[----:B------:R-:W-:Y:S01]  /*0ee0*/  LEA R2, R2, UR37, 0x1 ;  /* 0x0000002502027c11 */ /* 0x000fe2000f8e08ff */
[----:B------:R-:W-:-:S07]  /*0ef0*/  IMAD.SHL.U32 R19, R4, 0x8, RZ ;  /* 0x0000000804137824 */ /* 0x000fce00078e00ff */
.L_x_1703:
[----:B0-2--5:R-:W0:Y:S01]  /*0f00*/  LDC.64 R4, c[0x0][0xc60] ;  /* 0x00031800ff047b82 */ /* 0x025e220000000a00 */
[----:B------:R-:W-:Y:S01]  /*0f10*/  ULDC.64 UR10, c[0x0][0x208] ;  /* 0x00008200000a7ab9 */ /* 0x000fe20000000a00 */
[----:B------:R-:W-:Y:S01]  /*0f20*/  ULDC.64 UR6, c[0x0][0xa28] ;  /* 0x00028a0000067ab9 */ /* 0x000fe20000000a00 */
[----:B------:R-:W-:Y:S01]  /*0f30*/  ULDC.64 UR8, c[0x0][0xa18] ;  /* 0x0002860000087ab9 */ /* 0x000fe20000000a00 */
[----:B0-----:R-:W-:-:S06]  /*0f40*/  IMAD.WIDE R4, R35, 0x4, R4 ;  /* 0x0000000423047825 */ /* 0x001fcc00078e0204 */
[----:B------:R-:W2:Y:S01]  /*0f50*/  LDG.E R4, desc[UR10][R4.64] ;  /* 0x0000000a04047981 */ /* 0x000ea2000c1e1900 */
[----:B------:R-:W-:Y:S02]  /*0f60*/  UISETP.NE.U32.AND UP0, UPT, UR6, URZ, UPT ;  /* 0x0000003f0600728c */ /* 0x000fe4000bf05070 */
[----:B------:R-:W-:Y:S02]  /*0f70*/  UISETP.NE.U32.AND UP1, UPT, UR8, URZ, UPT ;  /* 0x0000003f0800728c */ /* 0x000fe4000bf25070 */
[----:B------:R-:W-:Y:S02]  /*0f80*/  UISETP.NE.AND.EX UP0, UPT, UR7, URZ, UPT, UP0 ;  /* 0x0000003f0700728c */ /* 0x000fe4000bf05300 */
[----:B------:R-:W-:-:S04]  /*0f90*/  UISETP.NE.AND.EX UP1, UPT, UR9, URZ, UPT, UP1 ;  /* 0x0000003f0900728c */ /* 0x000fc8000bf25310 */
[----:B------:R-:W-:Y:S02]  /*0fa0*/  PLOP3.LUT P0, PT, PT, PT, UP0, 0x80, 0x0 ;  /* 0x000000000000781c */ /* 0x000fe40003f0f008 */
[----:B------:R-:W-:Y:S02]  /*0fb0*/  PLOP3.LUT P2, PT, PT, PT, UP1, 0x80, 0x0 ;  /* 0x000000000000781c */ /* 0x000fe40003f4f018 */
[----:B--2---:R-:W-:-:S13]  /*0fc0*/  R2UR UR4, R4 ;  /* 0x00000000040472ca */ /* 0x004fda00000e0000 */
[----:B------:R-:W-:Y:S02]  /*0fd0*/  USHF.R.S32.HI UR12, URZ, 0x1f, UR4 ;  /* 0x0000001f3f0c7899 */ /* 0x000fe40008011404 */
[----:B------:R-:W-:Y:S01]  /*0fe0*/  IMAD.U32 R146, RZ, RZ, UR4 ;  /* 0x00000004ff927e24 */ /* 0x000fe2000f8e00ff */
[----:B------:R-:W-:-:S04]  /*0ff0*/  @UP0 ULEA UR6, UP2, UR4, UR6, 0x2 ;  /* 0x0000000604060291 */ /* 0x000fc8000f84103f */
[----:B------:R-:W-:Y:S02]  /*1000*/  @UP0 ULEA.HI.X UR7, UR4, UR7, UR12, 0x2, UP2 ;  /* 0x0000000704070291 */ /* 0x000fe400090f140c */
[----:B------:R-:W-:Y:S01]  /*1010*/  IMAD.U32 R148, RZ, RZ, UR12 ;  /* 0x0000000cff947e24 */ /* 0x000fe2000f8e00ff */
[----:B------:R-:W-:Y:S01]  /*1020*/  @UP1 ULEA UR8, UP0, UR4, UR8, 0x2 ;  /* 0x0000000804081291 */ /* 0x000fe2000f80103f */
[----:B------:R-:W-:-:S03]  /*1030*/  IMAD.U32 R4, RZ, RZ, UR6 ;  /* 0x00000006ff047e24 */ /* 0x000fc6000f8e00ff */
[----:B------:R-:W-:Y:S01]  /*1040*/  @UP1 ULEA.HI.X UR9, UR4, UR9, UR12, 0x2, UP0 ;  /* 0x0000000904091291 */ /* 0x000fe200080f140c */
[----:B------:R-:W-:Y:S01]  /*1050*/  IMAD.U32 R5, RZ, RZ, UR7 ;  /* 0x00000007ff057e24 */ /* 0x000fe2000f8e00ff */
[----:B------:R-:W-:Y:S01]  /*1060*/  ULDC.64 UR6, c[0x0][0x3f8] ;  /* 0x0000fe0000067ab9 */ /* 0x000fe20000000a00 */
[----:B-1----:R-:W-:-:S03]  /*1070*/  IMAD.U32 R6, RZ, RZ, UR8 ;  /* 0x00000008ff067e24 */ /* 0x002fc6000f8e00ff */
[----:B------:R-:W-:Y:S01]  /*1080*/  IMAD.U32 R7, RZ, RZ, UR9 ;  /* 0x00000009ff077e24 */ /* 0x000fe2000f8e00ff */
[----:B------:R-:W2:Y:S01]  /*1090*/  @P0 LDG.E R4, desc[UR10][R4.64] ;  /* 0x0000000a04040981 */ /* 0x000ea2000c1e1900 */
[----:B------:R-:W-:Y:S01]  /*10a0*/  UISETP.NE.U32.AND UP0, UPT, UR6, URZ, UPT ;  /* 0x0000003f0600728c */ /* 0x000fe2000bf05070 */
[----:B------:R-:W-:Y:S02]  /*10b0*/  ULDC UR8, c[0x0][0x2e0] ;  /* 0x0000b80000087ab9 */ /* 0x000fe40000000800 */
[----:B---3--:R-:W3:Y:S01]  /*10c0*/  @P2 LDG.E R6, desc[UR10][R6.64] ;  /* 0x0000000a06062981 */ /* 0x008ee2000c1e1900 */
[----:B------:R-:W-:Y:S01]  /*10d0*/  ULDC UR9, c[0x0][0x288] ;  /* 0x0000a20000097ab9 */ /* 0x000fe20000000800 */
[----:B------:R-:W-:Y:S01]  /*10e0*/  UISETP.NE.AND.EX UP0, UPT, UR7, URZ, UPT, UP0 ;  /* 0x0000003f0700728c */ /* 0x000fe2000bf05300 */
[----:B------:R-:W-:Y:S01]  /*10f0*/  IMAD.U32 R147, RZ, RZ, UR5 ;  /* 0x00000005ff937e24 */ /* 0x000fe2000f8e00ff */
[----:B------:R-:W-:Y:S01]  /*1100*/  ULDC UR6, c[0x0][0x404] ;  /* 0x0001010000067ab9 */ /* 0x000fe20000000800 */
[----:B------:R-:W-:Y:S01]  /*1110*/  ULDC.64 UR10, c[0x0][0xa20] ;  /* 0x00028800000a7ab9 */ /* 0x000fe20000000a00 */
[----:B------:R-:W-:Y:S01]  /*1120*/  USEL UR6, UR6, 0x1, UP0 ;  /* 0x0000000106067887 */ /* 0x000fe20008000000 */
[----:B------:R-:W-:Y:S01]  /*1130*/  ISETP.NE.U32.AND P1, PT, RZ, UR10, PT ;  /* 0x0000000aff007c0c */ /* 0x000fe2000bf25070 */
[----:B------:R-:W-:-:S02]  /*1140*/  UMOV UR4, URZ ;  /* 0x0000003f00047c82 */ /* 0x000fc40008000000 */
[----:B------:R-:W-:Y:S01]  /*1150*/  UIMAD UR8, UR6, UR8, URZ ;  /* 0x00000008060872a4 */ /* 0x000fe2000f8e023f */
[----:B------:R-:W-:Y:S02]  /*1160*/  ISETP.NE.AND.EX P1, PT, RZ, UR11, PT, P1 ;  /* 0x0000000bff007c0c */ /* 0x000fe4000bf25310 */
[----:B--2---:R-:W-:Y:S02]  /*1170*/  @P0 R2UR UR4, R4 ;  /* 0x00000000040402ca */ /* 0x004fe400000e0000 */
[----:B---3--:R-:W-:-:S13]  /*1180*/  @P2 R2UR UR9, R6 ;  /* 0x00000000060922ca */ /* 0x008fda00000e0000 */
[----:B------:R-:W-:Y:S01]  /*1190*/  IMAD.U32 R17, RZ, RZ, UR9 ;  /* 0x00000009ff117e24 */ /* 0x000fe2000f8e00ff */
[----:B------:R-:W-:Y:S06]  /*11a0*/  @P2 BRA `(.L_x_1658) ;  /* 0x0000000000402947 */ /* 0x000fec0003800000 */
[----:B------:R-:W-:Y:S02]  /*11b0*/  ULDC.64 UR6, c[0x0][0xa00] ;  /* 0x0002800000067ab9 */ /* 0x000fe40000000a00 */
[----:B------:R-:W-:-:S04]  /*11c0*/  ISETP.NE.U32.AND P0, PT, RZ, UR6, PT ;  /* 0x00000006ff007c0c */ /* 0x000fc8000bf05070 */
[----:B------:R-:W-:-:S13]  /*11d0*/  ISETP.NE.AND.EX P0, PT, RZ, UR7, PT, P0 ;  /* 0x00000007ff007c0c */ /* 0x000fda000bf05300 */
[----:B------:R-:W-:Y:S05]  /*11e0*/  @!P0 BRA `(.L_x_1658) ;  /* 0x0000000000308947 */ /* 0x000fea0003800000 */
[----:B------:R-:W-:Y:S01]  /*11f0*/  R2UR UR5, R146 ;  /* 0x00000000920572ca */ /* 0x000fe200000e0000 */
[----:B------:R-:W-:Y:S01]  /*1200*/  ULDC.64 UR6, c[0x0][0xa00] ;  /* 0x0002800000067ab9 */ /* 0x000fe20000000a00 */
[----:B------:R-:W-:-:S11]  /*1210*/  ULDC.64 UR12, c[0x0][0x208] ;  /* 0x00008200000c7ab9 */ /* 0x000fd60000000a00 */
[----:B------:R-:W-:-:S06]  /*1220*/  UIMAD.WIDE UR6, UR5, 0x4, UR6 ;  /* 0x00000004050678a5 */ /* 0x000fcc000f8e0206 */
[----:B------:R-:W-:Y:S02]  /*1230*/  IMAD.U32 R4, RZ, RZ, UR6 ;  /* 0x00000006ff047e24 */ /* 0x000fe4000f8e00ff */
[----:B------:R-:W-:-:S05]  /*1240*/  IMAD.U32 R5, RZ, RZ, UR7 ;  /* 0x00000007ff057e24 */ /* 0x000fca000f8e00ff */
[----:B------:R-:W2:Y:S04]  /*1250*/  LDG.E R3, desc[UR12][R4.64] ;  /* 0x0000000c04037981 */ /* 0x000ea8000c1e1900 */
[----:B------:R-:W3:Y:S01]  /*1260*/  LDG.E R0, desc[UR12][R4.64+0x4] ;  /* 0x0000040c04007981 */ /* 0x000ee2000c1e1900 */
[----:B--2---:R-:W-:Y:S02]  /*1270*/  R2UR UR5, R3 ;  /* 0x00000000030572ca */ /* 0x004fe400000e0000 */
[----:B---3--:R-:W-:-:S13]  /*1280*/  R2UR UR6, R0 ;  /* 0x00000000000672ca */ /* 0x008fda00000e0000 */
[----:B------:R-:W-:-:S06]  /*1290*/  UIADD3 UR5, -UR5, UR6, URZ ;  /* 0x0000000605057290 */ /* 0x000fcc000fffe13f */
[----:B------:R-:W-:-:S07]  /*12a0*/  IMAD.U32 R17, RZ, RZ, UR5 ;  /* 0x00000005ff117e24 */ /* 0x000fce000f8e00ff */
.L_x_1658:
[----:B------:R-:W-:Y:S01]  /*12b0*/  IMAD.U32 R149, RZ, RZ, UR61 ;  /* 0x0000003dff957e24 */ /* 0x000fe2000f8e00ff */
[----:B------:R-:W-:Y:S06]  /*12c0*/  @!P1 BRA `(.L_x_1659) ;  /* 0x0000000000289947 */ /* 0x000fec0003800000 */
[----:B------:R-:W-:Y:S01]  /*12d0*/  R2UR UR6, R146 ;  /* 0x00000000920672ca */ /* 0x000fe200000e0000 */
[----:B------:R-:W-:Y:S01]  /*12e0*/  ULDC.64 UR8, c[0x0][0x208] ;  /* 0x0000820000087ab9 */ /* 0x000fe20000000a00 */
[----:B------:R-:W-:-:S11]  /*12f0*/  R2UR UR7, R148 ;  /* 0x00000000940772ca */ /* 0x000fd600000e0000 */
[----:B------:R-:W-:-:S04]  /*1300*/  ULEA UR5, UP0, UR6, UR10, 0x2 ;  /* 0x0000000a06057291 */ /* 0x000fc8000f80103f */
[----:B------:R-:W-:Y:S02]  /*1310*/  ULEA.HI.X UR6, UR6, UR11, UR7, 0x2, UP0 ;  /* 0x0000000b06067291 */ /* 0x000fe400080f1407 */
[----:B------:R-:W-:-:S04]  /*1320*/  IMAD.U32 R4, RZ, RZ, UR5 ;  /* 0x00000005ff047e24 */ /* 0x000fc8000f8e00ff */
[----:B------:R-:W-:-:S05]  /*1330*/  IMAD.U32 R5, RZ, RZ, UR6 ;  /* 0x00000006ff057e24 */ /* 0x000fca000f8e00ff */
[----:B------:R-:W2:Y:S02]  /*1340*/  LDG.E R4, desc[UR8][R4.64] ;  /* 0x0000000804047981 */ /* 0x000ea4000c1e1900 */
[----:B--2---:R-:W-:Y:S01]  /*1350*/  R2UR UR8, R4 ;  /* 0x00000000040872ca */ /* 0x004fe200000e0000 */
[----:B------:R-:W-:-:S14]  /*1360*/  BRA `(.L_x_1660) ;  /* 0x00000000003c7947 */ /* 0x000fdc0003800000 */
.L_x_1659:
        /* <DEDUP_REMOVED lines=14> */
[----:B------:R-:W-:-:S12]  /*1450*/  UIADD3 UR8, -UR8, UR5, URZ ;  /* 0x0000000508087290 */ /* 0x000fd8000fffe13f */
.L_x_1660:
[----:B------:R-:W-:Y:S01]  /*1460*/  R2UR UR7, R17 ;  /* 0x00000000110772ca */ /* 0x000fe200000e0000 */
[----:B------:R-:W-:Y:S01]  /*1470*/  UIADD3 UR6, -UR4, UR8, URZ ;  /* 0x0000000804067290 */ /* 0x000fe2000fffe13f */
[----:B------:R-:W-:Y:S01]  /*1480*/  PLOP3.LUT P0, PT, PT, PT, PT, 0x80, 0x0 ;  /* 0x000000000000781c */ /* 0x000fe20003f0f070 */
[----:B------:R-:W-:Y:S01]  /*1490*/  UMOV UR5, 0xc0 ;  /* 0x000000c000057882 */ /* 0x000fe20000000000 */
[----:B------:R-:W-:Y:S01]  /*14a0*/  IMAD.MOV.U32 R16, RZ, RZ, RZ ;  /* 0x000000ffff107224 */ /* 0x000fe200078e00ff */
[----:B------:R-:W-:Y:S01]  /*14b0*/  UIMAD UR5, UR61, UR5, 0x14f ;  /* 0x0000014f3d0574a4 */ /* 0x000fe2000f8e0205 */
[----:B------:R-:W-:Y:S01]  /*14c0*/  IMAD.MOV.U32 R3, RZ, RZ, RZ ;  /* 0x000000ffff037224 */ /* 0x000fe200078e00ff */
[----:B------:R-:W-:Y:S02]  /*14d0*/  UIADD3 UR4, UR6, 0x8f, URZ ;  /* 0x0000008f06047890 */ /* 0x000fe4000fffe03f */
[----:B------:R-:W-:Y:S01]  /*14e0*/  IMAD.U32 R18, RZ, RZ, UR6 ;  /* 0x00000006ff127e24 */ /* 0x000fe2000f8e00ff */
[----:B------:R-:W-:Y:S01]  /*14f0*/  CS2R R30, SRZ ;  /* 0x00000000001e7805 */ /* 0x000fe2000001ff00 */
[----:B------:R-:W-:Y:S01]  /*1500*/  IMAD.MOV.U32 R71, RZ, RZ, RZ ;  /* 0x000000ffff477224 */ /* 0x000fe200078e00ff */
[----:B------:R-:W-:Y:S01]  /*1510*/  CS2R R52, SRZ ;  /* 0x0000000000347805 */ /* 0x000fe2000001ff00 */
[----:B------:R-:W-:Y:S01]  /*1520*/  IMAD.MOV.U32 R0, RZ, RZ, RZ ;  /* 0x000000ffff007224 */ /* 0x000fe200078e00ff */
[----:B------:R-:W-:Y:S01]  /*1530*/  UIADD3 UR6, UR6, UR5, -UR7 ;  /* 0x0000000506067290 */ /* 0x000fe2000fffe807 */
[----:B------:R-:W-:Y:S01]  /*1540*/  CS2R R38, SRZ ;  /* 0x0000000000267805 */ /* 0x000fe2000001ff00 */
[----:B------:R-:W-:Y:S01]  /*1550*/  UIMAD.WIDE UR4, UR4, 0x38e38e39, URZ ;  /* 0x38e38e39040478a5 */ /* 0x000fe2000f8e023f */
[----:B------:R-:W-:Y:S01]  /*1560*/  CS2R R44, SRZ ;  /* 0x00000000002c7805 */ /* 0x000fe2000001ff00 */
[----:B------:R-:W-:Y:S01]  /*1570*/  UIMAD.WIDE UR6, UR6, 0x38e38e39, URZ ;  /* 0x38e38e39060678a5 */ /* 0x000fe2000f8e023f */
[----:B------:R-:W-:Y:S01]  /*1580*/  CS2R R28, SRZ ;  /* 0x00000000001c7805 */ /* 0x000fe2000001ff00 */
[----:B------:R-:W-:Y:S01]  /*1590*/  USHF.R.U32.HI UR4, URZ, 0x1f, UR5 ;  /* 0x0000001f3f047899 */ /* 0x000fe20008011605 */
[----:B------:R-:W-:Y:S01]  /*15a0*/  CS2R R26, SRZ ;  /* 0x00000000001a7805 */ /* 0x000fe2000001ff00 */
[----:B------:R-:W-:Y:S01]  /*15b0*/  USHF.R.U32.HI UR6, URZ, 0x1f, UR7 ;  /* 0x0000001f3f067899 */ /* 0x000fe20008011607 */
[----:B------:R-:W-:Y:S01]  /*15c0*/  CS2R R42, SRZ ;  /* 0x00000000002a7805 */ /* 0x000fe2000001ff00 */
[----:B------:R-:W-:Y:S01]  /*15d0*/  ULEA.HI.SX32 UR4, UR5, UR4, 0x1b ;  /* 0x0000000405047291 */ /* 0x000fe2000f8fda3f */
[----:B------:R-:W-:Y:S01]  /*15e0*/  CS2R R40, SRZ ;  /* 0x0000000000287805 */ /* 0x000fe2000001ff00 */
[----:B------:R-:W-:Y:S01]  /*15f0*/  ULEA.HI.SX32 UR6, UR7, UR6, 0x1b ;  /* 0x0000000607067291 */ /* 0x000fe2000f8fda3f */
[----:B------:R-:W-:-:S02]  /*1600*/  CS2R R36, SRZ ;  /* 0x0000000000247805 */ /* 0x000fc4000001ff00 */
[----:B------:R-:W-:Y:S02]  /*1610*/  CS2R R46, SRZ ;  /* 0x00000000002e7805 */ /* 0x000fe4000001ff00 */
[----:B------:R-:W-:Y:S01]  /*1620*/  CS2R R48, SRZ ;  /* 0x0000000000307805 */ /* 0x000fe2000001ff00 */
[----:B------:R-:W-:Y:S01]  /*1630*/  UISETP.LT.AND UP0, UPT, UR4, UR6, UPT ;  /* 0x000000060400728c */ /* 0x000fe2000bf01270 */
[----:B------:R-:W-:Y:S01]  /*1640*/  IMAD.MOV.U32 R50, RZ, RZ, RZ ;  /* 0x000000ffff327224 */ /* 0x000fe200078e00ff */
[----:B------:R-:W-:Y:S02]  /*1650*/  CS2R R56, SRZ ;  /* 0x0000000000387805 */ /* 0x000fe4000001ff00 */
[----:B------:R-:W-:Y:S01]  /*1660*/  CS2R R76, SRZ ;  /* 0x00000000004c7805 */ /* 0x000fe2000001ff00 */
[----:B------:R-:W-:Y:S01]  /*1670*/  USEL UR39, UR4, UR6, UP0 ;  /* 0x0000000604277287 */ /* 0x000fe20008000000 */
[----:B------:R-:W-:Y:S02]  /*1680*/  CS2R R72, SRZ ;  /* 0x0000000000487805 */ /* 0x000fe4000001ff00 */
[----:B------:R-:W-:-:S02]  /*1690*/  CS2R R60, SRZ ;  /* 0x00000000003c7805 */ /* 0x000fc4000001ff00 */
[----:B------:R-:W-:Y:S01]  /*16a0*/  CS2R R78, SRZ ;  /* 0x00000000004e7805 */ /* 0x000fe2000001ff00 */
[----:B------:R-:W-:Y:S01]  /*16b0*/  UISETP.GE.AND UP0, UPT, UR39, 0x1, UPT ;  /* 0x000000012700788c */ /* 0x000fe2000bf06270 */
[----:B------:R-:W-:Y:S02]  /*16c0*/  CS2R R64, SRZ ;  /* 0x0000000000407805 */ /* 0x000fe4000001ff00 */
[----:B------:R-:W-:Y:S01]  /*16d0*/  CS2R R74, SRZ ;  /* 0x00000000004a7805 */ /* 0x000fe2000001ff00 */
[----:B------:R-:W-:Y:S01]  /*16e0*/  IMAD.MOV.U32 R69, RZ, RZ, RZ ;  /* 0x000000ffff457224 */ /* 0x000fe200078e00ff */
[----:B------:R-:W-:Y:S01]  /*16f0*/  CS2R R6, SRZ ;  /* 0x0000000000067805 */ /* 0x000fe2000001ff00 */
[----:B------:R-:W-:Y:S01]  /*1700*/  IMAD.MOV.U32 R12, RZ, RZ, RZ ;  /* 0x000000ffff0c7224 */ /* 0x000fe200078e00ff */
[----:B------:R-:W-:Y:S01]  /*1710*/  PLOP3.LUT P1, PT, PT, PT, UP0, 0x80, 0x0 ;  /* 0x000000000000781c */ /* 0x000fe20003f2f008 */
[----:B------:R-:W-:Y:S02]  /*1720*/  IMAD.MOV.U32 R81, RZ, RZ, RZ ;  /* 0x000000ffff517224 */ /* 0x000fe400078e00ff */
[----:B------:R-:W-:-:S02]  /*1730*/  IMAD.MOV.U32 R14, RZ, RZ, RZ ;  /* 0x000000ffff0e7224 */ /* 0x000fc400078e00ff */
[----:B------:R-:W-:Y:S02]  /*1740*/  IMAD.MOV.U32 R83, RZ, RZ, RZ ;  /* 0x000000ffff537224 */ /* 0x000fe400078e00ff */
[----:B------:R-:W-:Y:S02]  /*1750*/  IMAD.MOV.U32 R24, RZ, RZ, RZ ;  /* 0x000000ffff187224 */ /* 0x000fe400078e00ff */
[----:B------:R-:W-:-:S04]  /*1760*/  IMAD.MOV.U32 R85, RZ, RZ, RZ ;  /* 0x000000ffff557224 */ /* 0x000fc800078e00ff */
[----:B------:R-:W-:Y:S05]  /*1770*/  @!P1 BRA `(.L_x_1661) ;  /* 0x000000c000889947 */ /* 0x000fea0003800000 */
[----:B------:R-:W0:Y:S01]  /*1780*/  SHFL.IDX PT, R0, R152, RZ, 0x1f ;  /* 0x00001fff98007589 */ /* 0x000e2200000e0000 */
[----:B------:R-:W-:-:S04]  /*1790*/  UIADD3 UR6, UR37, 0x24300, URZ ;  /* 0x0002430025067890 */ /* 0x000fc8000fffe03f */
[----:B------:R-:W-:-:S06]  /*17a0*/  ULOP3.LUT UP0, URZ, UR6, 0x9f, URZ, 0xc0, !UPT ;  /* 0x0000009f063f7892 */ /* 0x000fcc000f80c03f */
[----:B------:R-:W-:Y:S02]  /*17b0*/  PLOP3.LUT P0, PT, PT, PT, UP0, 0x80, 0x0 ;  /* 0x000000000000781c */ /* 0x000fe40003f0f008 */
[----:B0-----:R-:W-:-:S13]  /*17c0*/  R2UR UR7, R0 ;  /* 0x00000000000772ca */ /* 0x001fda00000e0000 */
        /* <DEDUP_REMOVED lines=28> */
.L_x_1662:
[----:B------:R-:W-:Y:S02]  /*1990*/  R2UR UR6, R150 ;  /* 0x00000000960672ca */ /* 0x000fe400000e0000 */
[----:B------:R-:W-:-:S11]  /*19a0*/  R2UR UR5, R154 ;  /* 0x000000009a0572ca */ /* 0x000fd600000e0000 */
[----:B------:R-:W-:Y:S02]  /*19b0*/  ULEA.HI UR4, UR6, UR6, URZ, 0x1 ;  /* 0x0000000606047291 */ /* 0x000fe4000f8f083f */
[----:B------:R-:W-:Y:S02]  /*19c0*/  IMAD.U32 R3, RZ, RZ, UR5 ;  /* 0x00000005ff037e24 */ /* 0x000fe4000f8e00ff */
[----:B------:R-:W-:-:S03]  /*19d0*/  ULOP3.LUT UR4, UR4, 0xfffffffe, URZ, 0xc0, !UPT ;  /* 0xfffffffe04047892 */ /* 0x000fc6000f8ec03f */
[----:B------:R-:W-:Y:S01]  /*19e0*/  ISETP.NE.AND P0, PT, R3, 0x3, PT ;  /* 0x000000030300780c */ /* 0x000fe20003f05270 */
[----:B------:R-:W-:-:S06]  /*19f0*/  UIADD3 UR4, UR6, -UR4, URZ ;  /* 0x8000000406047290 */ /* 0x000fcc000fffe03f */
[----:B------:R-:W-:-:S05]  /*1a00*/  IMAD.U32 R0, RZ, RZ, UR4 ;  /* 0x00000004ff007e24 */ /* 0x000fca000f8e00ff */
[----:B------:R-:W-:-:S04]  /*1a10*/  SHF.L.U32 R0, R0, 0x1f, RZ ;  /* 0x0000001f00007819 */ /* 0x000fc800000006ff */
[----:B------:R-:W0:Y:S02]  /*1a20*/  SYNCS.PHASECHK.TRANS64.TRYWAIT P1, [UR37+0x31c00], R0 ;  /* 0x031c0000ff0075a7 */ /* 0x000e240008020165 */
[----:B0-----:R-:W-:Y:S05]  /*1a30*/  @!P1 BRA `(.L_x_1663) ;  /* 0x00000124009c9947 */ /* 0x001fea0003800000 */
.L_x_1791:
[----:B------:R-:W-:Y:S05]  /*1a40*/  @!P0 BRA `(.L_x_1664) ;  /* 0x0000000000048947 */ /* 0x000fea0003800000 */
[----:B------:R-:W-:Y:S01]  /*1a50*/  BPT.TRAP 0x1 ;  /* 0x000000040000795c */ /* 0x000fe20000300000 */
.L_x_1664:
[----:B0-----:R-:W-:Y:S02]  /*1a60*/  IMAD.U32 R3, RZ, RZ, UR36 ;  /* 0x00000024ff037e24 */ /* 0x001fe4000f8e00ff */
[----:B------:R-:W-:-:S03]  /*1a70*/  IMAD.U32 R0, RZ, RZ, UR38 ;  /* 0x00000026ff007e24 */ /* 0x000fc6000f8e00ff */
[----:B------:R-:W-:Y:S02]  /*1a80*/  LEA R3, R3, UR37, 0x3 ;  /* 0x0000002503037c11 */ /* 0x000fe4000f8e18ff */
[----:B------:R-:W-:-:S04]  /*1a90*/  SHF.L.U32 R0, R0, 0x1f, RZ ;  /* 0x0000001f00007819 */ /* 0x000fc800000006ff */
[----:B------:R0:W1:Y:S01]  /*1aa0*/  SYNCS.PHASECHK.TRANS64.TRYWAIT P2, [R3+URZ+0x31c30], R0 ;  /* 0x031c3000030075a7 */ /* 0x000062000804017f */
[----:B------:R-:W-:Y:S05]  /*1ab0*/  @!P0 BRA `(.L_x_1665) ;  /* 0x0000000000048947 */ /* 0x000fea0003800000 */
[----:B------:R-:W-:Y:S01]  /*1ac0*/  BPT.TRAP 0x1 ;  /* 0x000000040000795c */ /* 0x000fe20000300000 */
.L_x_1665:
[----:B------:R-:W2:Y:S01]  /*1ad0*/  S2R R4, SR_TID.X ;  /* 0x0000000000047919 */ /* 0x000ea20000002100 */
[----:B------:R-:W-:Y:S01]  /*1ae0*/  IMAD.MOV.U32 R71, RZ, RZ, RZ ;  /* 0x000000ffff477224 */ /* 0x000fe200078e00ff */
[----:B--2---:R-:W-:Y:S01]  /*1af0*/  LOP3.LUT P1, RZ, R4, 0x7f, RZ, 0xc0, !PT ;  /* 0x0000007f04ff7812 */ /* 0x004fe2000782c0ff */
[----:B-1----:R-:W-:-:S12]  /*1b00*/  @P2 BRA `(.L_x_1666) ;  /* 0x0000000000082947 */ /* 0x002fd80003800000 */
[----:B------:R-:W1:Y:S02]  /*1b10*/  SYNCS.PHASECHK.TRANS64.TRYWAIT P2, [R3+URZ+0x31c30], R0 ;  /* 0x031c3000030075a7 */ /* 0x000e64000804017f */
[----:B-1----:R-:W-:Y:S05]  /*1b20*/  @!P2 BRA `(.L_x_1667) ;  /* 0x000001240078a947 */ /* 0x002fea0003800000 */
.L_x_1666:
[----:B------:R-:W-:Y:S05]  /*1b30*/  WARPSYNC.ALL ;  /* 0x0000000000007948 */ /* 0x000fea0003800000 */
[----:B------:R-:W-:Y:S01]  /*1b40*/  UIADD3 UR4, UR37, 0x16a00, URZ ;  /* 0x00016a0025047890 */ /* 0x000fe2000fffe03f */
[----:B------:R-:W-:Y:S01]  /*1b50*/  WARPGROUP.ARRIVE ;  /* 0x00000000000079c5 */ /* 0x000fe20000000000 */
[----:B------:R-:W-:Y:S01]  /*1b60*/  ULOP3.LUT UR6, UR40, 0x10000, URZ, 0xfc, !UPT ;  /* 0x0001000028067892 */ /* 0x000fe2000f8efc3f */
[----:B------:R-:W-:Y:S01]  /*1b70*/  R2UR UR52, R18 ;  /* 0x00000000123472ca */ /* 0x000fe200000e0000 */
[----:B------:R-:W-:Y:S01]  /*1b80*/  USHF.R.U32.HI UR4, URZ, 0x4, UR4 ;  /* 0x000000043f047899 */ /* 0x000fe20008011604 */
[----:B------:R-:W-:Y:S01]  /*1b90*/  R2UR UR53, R17 ;  /* 0x00000000113572ca */ /* 0x000fe200000e0000 */
[----:B------:R-:W-:Y:S01]  /*1ba0*/  UMOV UR29, 0x80000020 ;  /* 0x80000020001d7882 */ /* 0x000fe20000000000 */
[----:B------:R-:W-:Y:S01]  /*1bb0*/  UMOV UR31, 0x80000020 ;  /* 0x80000020001f7882 */ /* 0x000fe20000000000 */
[----:B------:R-:W-:Y:S01]  /*1bc0*/  ULOP3.LUT UR4, UR4, 0x3fff, URZ, 0xc0, !UPT ;  /* 0x00003fff04047892 */ /* 0x000fe2000f8ec03f */
[----:B01----:R-:W-:Y:S01]  /*1bd0*/  IMAD.U32 R0, RZ, RZ, UR61 ;  /* 0x0000003dff007e24 */ /* 0x003fe2000f8e00ff */
[----:B------:R-:W-:Y:S01]  /*1be0*/  UMOV UR28, UR6 ;  /* 0x00000006001c7c82 */ /* 0x000fe20008000000 */
[----:B------:R-:W-:Y:S01]  /*1bf0*/  UMOV UR9, UR29 ;  /* 0x0000001d00097c82 */ /* 0x000fe20008000000 */
[----:B------:R-:W-:Y:S01]  /*1c00*/  ULOP3.LUT UR5, UR4, 0x10000, URZ, 0xfc, !UPT ;  /* 0x0001000004057892 */ /* 0x000fe2000f8efc3f */
[----:B------:R-:W-:Y:S01]  /*1c10*/  IMAD R9, R0, 0xc0, R23 ;  /* 0x000000c000097824 */ /* 0x000fe200078e0217 */
[----:B------:R-:W-:Y:S01]  /*1c20*/  UMOV UR8, UR28 ;  /* 0x0000001c00087c82 */ /* 0x000fe20008000000 */
[----:B------:R-:W-:Y:S01]  /*1c30*/  UMOV UR11, 0x80000020 ;  /* 0x80000020000b7882 */ /* 0x000fe20000000000 */
[----:B------:R-:W-:Y:S01]  /*1c40*/  UIMAD UR4, UR36, 0x6c0, UR5 ;  /* 0x000006c0240478a4 */ /* 0x000fe2000f8e0205 */
[----:B------:R-:W-:Y:S01]  /*1c50*/  @!P1 VIADD R3, R3, 0x31c40 ;  /* 0x00031c4003039836 */ /* 0x000fe20000000000 */
[----:B------:R-:W-:Y:S01]  /*1c60*/  UMOV UR12, UR28 ;  /* 0x0000001c000c7c82 */ /* 0x000fe20008000000 */
[----:B------:R-:W-:Y:S01]  /*1c70*/  UMOV UR13, UR29 ;  /* 0x0000001d000d7c82 */ /* 0x000fe20008000000 */
[----:B------:R-:W-:-:S02]  /*1c80*/  UIADD3 UR10, UR4, 0x40, URZ ;  /* 0x00000040040a7890 */ /* 0x000fc4000fffe03f */
[----:B------:R-:W-:Y:S02]  /*1c90*/  UIADD3 UR14, UR4, 0xc0, URZ ;  /* 0x000000c0040e7890 */ /* 0x000fe4000fffe03f */
[----:B------:R-:W-:Y:S01]  /*1ca0*/  UMOV UR30, UR4 ;  /* 0x00000004001e7c82 */ /* 0x000fe20008000000 */
[----:B------:R-:W-:Y:S01]  /*1cb0*/  UMOV UR15, 0x80000020 ;  /* 0x80000020000f7882 */ /* 0x000fe20000000000 */
[----:B------:R-:W-:Y:S01]  /*1cc0*/  HGMMA.64x16x16.F32 R96, gdesc[UR28], RZ, !UPT, gsb0 ;  /* 0x002000001c6079f0 */ /* 0x000fe2000c0008ff */
        /* <DEDUP_REMOVED lines=13> */
[----:B------:R-:W-:Y:S01]  /*1da0*/  UMOV UR31, 0x80000020 ;  /* 0x80000020001f7882 */ /* 0x000fe20000000000 */
[----:B------:R-:W-:-:S02]  /*1db0*/  UIADD3 UR7, UR6, 0x2, URZ ;  /* 0x0000000206077890 */ /* 0x000fc4000fffe03f */
        /* <DEDUP_REMOVED lines=45> */
[----:B------:R-:W-:Y:S03]  /*2090*/  HGMMA.64x16x16.F32 R32, gdesc[UR28], RZ, !UPT, gsb0 ;  /* 0x002000001c2079f0 */ /* 0x000fe6000c0008ff */
        /* <DEDUP_REMOVED lines=98> */
[----:B------:R-:W-:Y:S02]  /*26c0*/  UIADD3 UR7, UR6, 0x600, URZ ;  /* 0x0000060006077890 */ /* 0x000fe4000fffe03f */
        /* <DEDUP_REMOVED lines=109> */
[----:B------:R-:W-:-:S04]  /*2da0*/  UIMAD UR6, UR39, -0x90, UR52 ;  /* 0xffffff70270678a4 */ /* 0x000fc8000f8e0234 */
[----:B------:R-:W-:Y:S02]  /*2db0*/  UIADD3 UR7, UR6, 0x90, URZ ;  /* 0x0000009006077890 */ /* 0x000fe4000fffe03f */
[----:B------:R-:W-:-:S04]  /*2dc0*/  UIADD3 UR6, -UR53, 0x91, UR6 ;  /* 0x0000009135067890 */ /* 0x000fc8000fffe106 */
[----:B------:R-:W-:Y:S01]  /*2dd0*/  IMAD.U32 R13, RZ, RZ, UR7 ;  /* 0x00000007ff0d7e24 */ /* 0x000fe2000f8e00ff */
[----:B------:R-:W-:Y:S01]  /*2de0*/  UIADD3 UR7, UR39, -0x2, URZ ;  /* 0xfffffffe27077890 */ /* 0x000fe2000fffe03f */
[----:B------:R-:W-:Y:S01]  /*2df0*/  IMAD.U32 R5, RZ, RZ, UR6 ;  /* 0x00000006ff057e24 */ /* 0x000fe2000f8e00ff */
[----:B------:R-:W-:Y:S01]  /*2e00*/  UIADD3 UR6, UR52, -UR53, URZ ;  /* 0x8000003534067290 */ /* 0x000fe2000fffe03f */
[C---:B------:R-:W-:Y:S02]  /*2e10*/  IMAD R13, R22.reuse, -0x2, R13 ;  /* 0xfffffffe160d7824 */ /* 0x040fe400078e020d */
[----:B------:R-:W-:Y:S01]  /*2e20*/  IMAD R112, R22, -0x2, R5 ;  /* 0xfffffffe16707824 */ /* 0x000fe200078e0205 */
[----:B------:R-:W-:-:S04]  /*2e30*/  UIMAD UR6, UR61, 0xc0, UR6 ;  /* 0x000000c03d0678a4 */ /* 0x000fc8000f8e0206 */
[----:B------:R-:W-:Y:S01]  /*2e40*/  VIADDMNMX R0, R9, R112, R13, PT ;  /* 0x0000007009007246 */ /* 0x000fe2000380010d */
[----:B------:R-:W-:Y:S01]  /*2e50*/  UIMAD.WIDE UR10, UR6, 0x38e38e39, URZ ;  /* 0x38e38e39060a78a5 */ /* 0x000fe2000f8e023f */
[----:B------:R-:W-:Y:S02]  /*2e60*/  IADD3 R112, R112, 0x8, R9 ;  /* 0x0000000870707810 */ /* 0x000fe40007ffe009 */
[C---:B------:R-:W-:Y:S01]  /*2e70*/  ISETP.GT.AND P2, PT, R0.reuse, RZ, PT ;  /* 0x000000ff0000720c */ /* 0x040fe20003f44270 */
[----:B------:R-:W-:Y:S01]  /*2e80*/  USHF.R.U32.HI UR6, URZ, 0x1f, UR11 ;  /* 0x0000001f3f067899 */ /* 0x000fe2000801160b */
[C---:B------:R-:W-:Y:S02]  /*2e90*/  ISETP.GT.AND P3, PT, R0.reuse, 0x1, PT ;  /* 0x000000010000780c */ /* 0x040fe40003f64270 */
[----:B------:R-:W-:Y:S01]  /*2ea0*/  ISETP.GT.AND P4, PT, R0, 0x8, PT ;  /* 0x000000080000780c */ /* 0x000fe20003f84270 */
[----:B------:R-:W-:Y:S01]  /*2eb0*/  ULEA.HI.SX32 UR6, UR11, UR6, 0x1b ;  /* 0x000000060b067291 */ /* 0x000fe2000f8fda3f */
[----:B------:R-:W-:-:S03]  /*2ec0*/  VIMNMX R13, R13, R112, PT ;  /* 0x000000700d0d7248 */ /* 0x000fc60003fe0100 */
[----:B------:R-:W-:-:S04]  /*2ed0*/  UISETP.LT.AND UP0, UPT, URZ, UR6, UPT ;  /* 0x000000063f00728c */ /* 0x000fc8000bf01270 */
[----:B------:R-:W-:-:S04]  /*2ee0*/  USEL UR14, URZ, UR6, !UP0 ;  /* 0x000000063f0e7287 */ /* 0x000fc8000c000000 */
[----:B------:R-:W-:Y:S01]  /*2ef0*/  UISETP.GE.AND UP0, UPT, UR7, UR14, UPT ;  /* 0x0000000e0700728c */ /* 0x000fe2000bf06270 */
        /* <DEDUP_REMOVED lines=29> */
[----:B------:R-:W-:-:S02]  /*30d0*/  FMNMX.FTZ R5, R4, R120, !PT ;  /* 0x0000007804057209 */ /* 0x000fc40007810000 */
        /* <DEDUP_REMOVED lines=90> */
[----:B------:R-:W-:-:S04]  /*3680*/  ISETP.GT.AND P4, PT, R13, 0x8, PT ;  /* 0x000000080d00780c */ /* 0x000fc80003f84270 */
[----:B------:R-:W-:Y:S01]  /*3690*/  FSEL R102, R102, -INF , P4 ;  /* 0xff80000066667808 */ /* 0x000fe20002000000 */
[----:B------:R-:W-:Y:S02]  /*36a0*/  WARPGROUP.DEPBAR.LE gsb0, 0x0 ;  /* 0x00008000000079c5 */ /* 0x000fe40000010000 */
        /* <DEDUP_REMOVED lines=23> */
[----:B------:R-:W-:Y:S02]  /*3820*/  FMNMX.FTZ R5, R32, R5, !PT ;  /* 0x0000000520057209 */ /* 0x000fe40007810000 */
[----:B------:R-:W-:Y:S02]  /*3830*/  ISETP.GT.AND P2, PT, R0, 0x79, PT ;  /* 0x000000790000780c */ /* 0x000fe40003f44270 */
        /* <DEDUP_REMOVED lines=8> */
[----:B------:R-:W-:Y:S02]  /*38c0*/  FSEL R24, R24, -INF , P3 ;  /* 0xff80000018187808 */ /* 0x000fe40001800000 */
[----:B------:R-:W-:Y:S02]  /*38d0*/  ISETP.GT.AND P3, PT, R0, 0x88, PT ;  /* 0x000000880000780c */ /* 0x000fe40003f64270 */
[----:B------:R-:W-:Y:S02]  /*38e0*/  FSEL R14, R25, -INF , P2 ;  /* 0xff800000190e7808 */ /* 0x000fe40001000000 */
[----:B------:R-:W-:Y:S02]  /*38f0*/  FMNMX.FTZ R5, R24, R5, !PT ;  /* 0x0000000518057209 */ /* 0x000fe40007810000 */
[----:B------:R-:W-:Y:S02]  /*3900*/  ISETP.GT.AND P2, PT, R0, 0x89, PT ;  /* 0x000000890000780c */ /* 0x000fe40003f44270 */
[----:B------:R-:W-:-:S02]  /*3910*/  FSEL R28, R28, -INF , P3 ;  /* 0xff8000001c1c7808 */ /* 0x000fc40001800000 */
[----:B------:R-:W-:Y:S02]  /*3920*/  FMNMX.FTZ R5, R14, R5, !PT ;  /* 0x000000050e057209 */ /* 0x000fe40007810000 */
[----:B------:R-:W-:Y:S02]  /*3930*/  FSEL R8, R29, -INF , P2 ;  /* 0xff8000001d087808 */ /* 0x000fe40001000000 */
[----:B------:R-:W-:Y:S02]  /*3940*/  FMNMX.FTZ R5, R28, R5, !PT ;  /* 0x000000051c057209 */ /* 0x000fe40007810000 */
[----:B------:R-:W-:Y:S02]  /*3950*/  ISETP.GT.AND P3, PT, R13, 0x1, PT ;  /* 0x000000010d00780c */ /* 0x000fe40003f64270 */
[----:B------:R-:W-:Y:S02]  /*3960*/  FMNMX.FTZ R5, R8, R5, !PT ;  /* 0x0000000508057209 */ /* 0x000fe40007810000 */
[----:B------:R-:W-:-:S02]  /*3970*/  FSEL R99, R99, -INF , P3 ;  /* 0xff80000063637808 */ /* 0x000fc40001800000 */
[----:B------:R-:W-:Y:S01]  /*3980*/  ISETP.GT.AND P3, PT, R13, 0x11, PT ;  /* 0x000000110d00780c */ /* 0x000fe20003f64270 */
[----:B------:R-:W0:Y:S03]  /*3990*/  SHFL.BFLY PT, R0, R5, 0x2, 0x1f ;  /* 0x0c401f0005007f89 */ /* 0x000e2600000e0000 */
[----:B------:R-:W-:Y:S02]  /*39a0*/  FSEL R91, R91, -INF , P3 ;  /* 0xff8000005b5b7808 */ /* 0x000fe40001800000 */
[----:B------:R-:W-:-:S04]  /*39b0*/  ISETP.GT.AND P3, PT, R13, 0x19, PT ;  /* 0x000000190d00780c */ /* 0x000fc80003f64270 */
[----:B------:R-:W-:Y:S02]  /*39c0*/  FSEL R95, R95, -INF , P3 ;  /* 0xff8000005f5f7808 */ /* 0x000fe40001800000 */
[----:B------:R-:W-:-:S04]  /*39d0*/  ISETP.GT.AND P3, PT, R13, 0x21, PT ;  /* 0x000000210d00780c */ /* 0x000fc80003f64270 */
[----:B------:R-:W-:Y:S02]  /*39e0*/  FSEL R83, R83, -INF , P3 ;  /* 0xff80000053537808 */ /* 0x000fe40001800000 */
[----:B------:R-:W-:-:S04]  /*39f0*/  ISETP.GT.AND P3, PT, R13, 0x29, PT ;  /* 0x000000290d00780c */ /* 0x000fc80003f64270 */
[----:B------:R-:W-:Y:S02]  /*3a00*/  FSEL R87, R87, -INF , P3 ;  /* 0xff80000057577808 */ /* 0x000fe40001800000 */
[----:B------:R-:W-:Y:S02]  /*3a10*/  ISETP.GT.AND P3, PT, R13, 0x31, PT ;  /* 0x000000310d00780c */ /* 0x000fe40003f64270 */
[----:B0-----:R-:W-:Y:S02]  /*3a20*/  FMNMX.FTZ R11, R5, R0, !PT ;  /* 0x00000000050b7209 */ /* 0x001fe40007810000 */
[----:B------:R-:W-:Y:S02]  /*3a30*/  FSEL R75, R75, -INF , P3 ;  /* 0xff8000004b4b7808 */ /* 0x000fe40001800000 */
[----:B------:R-:W-:Y:S01]  /*3a40*/  ISETP.GT.AND P3, PT, R13, 0x39, PT ;  /* 0x000000390d00780c */ /* 0x000fe20003f64270 */
[----:B------:R-:W0:Y:S03]  /*3a50*/  SHFL.BFLY PT, R0, R11, 0x1, 0x1f ;  /* 0x0c201f000b007f89 */ /* 0x000e2600000e0000 */
[----:B------:R-:W-:-:S02]  /*3a60*/  FSEL R79, R79, -INF , P3 ;  /* 0xff8000004f4f7808 */ /* 0x000fc40001800000 */
        /* <DEDUP_REMOVED lines=9> */
[C---:B------:R-:W-:Y:S01]  /*3b00*/  FSETP.NEU.FTZ.AND P2, PT, R0.reuse, -INF , PT ;  /* 0xff8000000000780b */ /* 0x040fe20003f5d000 */
[----:B------:R-:W-:Y:S01]  /*3b10*/  FMUL.FTZ R7, R0, UR4 ;  /* 0x0000000400077c20 */ /* 0x000fe20008410000 */
[----:B------:R-:W-:-:S04]  /*3b20*/  ISETP.GT.AND P3, PT, R13, 0x61, PT ;  /* 0x000000610d00780c */ /* 0x000fc80003f64270 */
[----:B------:R-:W-:Y:S02]  /*3b30*/  FSEL R7, R7, RZ, P2 ;  /* 0x000000ff07077208 */ /* 0x000fe40001000000 */
[----:B------:R-:W-:-:S03]  /*3b40*/  ISETP.GT.AND P2, PT, R13, RZ, PT ;  /* 0x000000ff0d00720c */ /* 0x000fc60003f44270 */
[--C-:B------:R-:W-:Y:S01]  /*3b50*/  FFMA.FTZ R49, R70, UR4, -R7.reuse ;  /* 0x0000000446317c23 */ /* 0x100fe20008010807 */
[----:B------:R-:W-:Y:S01]  /*3b60*/  FSEL R98, R98, -INF , P2 ;  /* 0xff80000062627808 */ /* 0x000fe20001000000 */
[--C-:B------:R-:W-:Y:S01]  /*3b70*/  FFMA.FTZ R55, R12, UR4, -R7.reuse ;  /* 0x000000040c377c23 */ /* 0x100fe20008010807 */
[----:B------:R-:W-:Y:S01]  /*3b80*/  ISETP.GT.AND P2, PT, R13, 0x9, PT ;  /* 0x000000090d00780c */ /* 0x000fe20003f44270 */
[--C-:B------:R-:W-:Y:S01]  /*3b90*/  FFMA.FTZ R57, R8, UR4, -R7.reuse ;  /* 0x0000000408397c23 */ /* 0x100fe20008010807 */
[----:B------:R-:W-:Y:S01]  /*3ba0*/  FMNMX.FTZ R15, R98, R99, !PT ;  /* 0x00000063620f7209 */ /* 0x000fe20007810000 */
        /* <DEDUP_REMOVED lines=8> */
[----:B------:R-:W-:Y:S01]  /*3c30*/  MUFU.EX2 R4, R4 ;  /* 0x0000000400047308 */ /* 0x000fe20000000800 */
[----:B------:R-:W-:Y:S01]  /*3c40*/  FMNMX.FTZ R21, R103, R112, !PT ;  /* 0x0000007067157209 */ /* 0x000fe20007810000 */
[--C-:B------:R-:W-:Y:S01]  /*3c50*/  FFMA.FTZ R11, R118, UR4, -R7.reuse ;  /* 0x00000004760b7c23 */ /* 0x100fe20008010807 */
[----:B------:R-:W-:Y:S01]  /*3c60*/  ISETP.GT.AND P2, PT, R13, 0x18, PT ;  /* 0x000000180d00780c */ /* 0x000fe20003f44270 */
[--C-:B------:R-:W-:Y:S01]  /*3c70*/  FFMA.FTZ R9, R116, UR4, -R7.reuse ;  /* 0x0000000474097c23 */ /* 0x100fe20008010807 */
[----:B------:R-:W-:Y:S01]  /*3c80*/  FMNMX.FTZ R110, R90, R21, !PT ;  /* 0x000000155a6e7209 */ /* 0x000fe20007810000 */
[--C-:B------:R-:W-:Y:S01]  /*3c90*/  FFMA.FTZ R84, R114, UR4, -R7.reuse ;  /* 0x0000000472547c23 */ /* 0x100fe20008010807 */
[----:B------:R-:W-:Y:S01]  /*3ca0*/  FSEL R94, R94, -INF , P2 ;  /* 0xff8000005e5e7808 */ /* 0x000fe20001000000 */
[----:B------:R-:W0:Y:S01]  /*3cb0*/  MUFU.EX2 R5, R120 ;  /* 0x0000007800057308 */ /* 0x000e220000000800 */
[----:B------:R-:W-:Y:S01]  /*3cc0*/  FMNMX.FTZ R21, R91, R110, !PT ;  /* 0x0000006e5b157209 */ /* 0x000fe20007810000 */
[--C-:B------:R-:W-:Y:S01]  /*3cd0*/  FFMA.FTZ R51, R14, UR4, -R7.reuse ;  /* 0x000000040e337c23 */ /* 0x100fe20008010807 */
[----:B------:R-:W-:Y:S01]  /*3ce0*/  ISETP.GT.AND P2, PT, R13, 0x20, PT ;  /* 0x000000200d00780c */ /* 0x000fe20003f44270 */
[--C-:B------:R-:W-:Y:S01]  /*3cf0*/  FFMA.FTZ R88, R88, UR4, -R7.reuse ;  /* 0x0000000458587c23 */ /* 0x100fe20008010807 */
[----:B------:R-:W-:Y:S01]  /*3d00*/  FMNMX.FTZ R110, R94, R21, !PT ;  /* 0x000000155e6e7209 */ /* 0x000fe20007810000 */
[--C-:B------:R-:W-:Y:S01]  /*3d10*/  FFMA.FTZ R21, R108, UR4, -R7.reuse ;  /* 0x000000046c157c23 */ /* 0x100fe20008010807 */
[----:B------:R-:W-:Y:S01]  /*3d20*/  FSEL R29, R82, -INF , P2 ;  /* 0xff800000521d7808 */ /* 0x000fe20001000000 */
[--C-:B------:R-:W-:Y:S01]  /*3d30*/  FFMA.FTZ R82, R106, UR4, -R7.reuse ;  /* 0x000000046a527c23 */ /* 0x100fe20008010807 */
[----:B------:R-:W-:Y:S01]  /*3d40*/  FMNMX.FTZ R110, R95, R110, !PT ;  /* 0x0000006e5f6e7209 */ /* 0x000fe20007810000 */
[----:B------:R-:W1:Y:S01]  /*3d50*/  MUFU.EX2 R6, R6 ;  /* 0x0000000600067308 */ /* 0x000e620000000800 */
[----:B------:R-:W-:Y:S01]  /*3d60*/  ISETP.GT.AND P2, PT, R13, 0x28, PT ;  /* 0x000000280d00780c */ /* 0x000fe20003f44270 */
[--C-:B------:R-:W-:Y:S01]  /*3d70*/  FFMA.FTZ R53, R66, UR4, -R7.reuse ;  /* 0x0000000442357c23 */ /* 0x100fe20008010807 */
[----:B------:R-:W-:Y:S01]  /*3d80*/  FMNMX.FTZ R110, R29, R110, !PT ;  /* 0x0000006e1d6e7209 */ /* 0x000fe20007810000 */
[----:B------:R-:W-:Y:S01]  /*3d90*/  FFMA.FTZ R14, R28, UR4, -R7 ;  /* 0x000000041c0e7c23 */ /* 0x000fe20008010807 */
[----:B------:R-:W-:-:S02]  /*3da0*/  FSEL R86, R86, -INF , P2 ;  /* 0xff80000056567808 */ /* 0x000fc40001000000 */
[----:B------:R-:W-:Y:S01]  /*3db0*/  FMNMX.FTZ R25, R83, R110, !PT ;  /* 0x0000006e53197209 */ /* 0x000fe20007810000 */
[----:B------:R-:W2:Y:S01]  /*3dc0*/  MUFU.EX2 R11, R11 ;  /* 0x0000000b000b7308 */ /* 0x000ea20000000800 */
[----:B------:R-:W-:Y:S02]  /*3dd0*/  ISETP.GT.AND P2, PT, R13, 0x30, PT ;  /* 0x000000300d00780c */ /* 0x000fe40003f44270 */
[----:B------:R-:W-:Y:S01]  /*3de0*/  FMNMX.FTZ R106, R86, R25, !PT ;  /* 0x00000019566a7209 */ /* 0x000fe20007810000 */
[--C-:B------:R-:W-:Y:S01]  /*3df0*/  FFMA.FTZ R25, R104, UR4, -R7.reuse ;  /* 0x0000000468197c23 */ /* 0x100fe20008010807 */
[----:B------:R-:W-:Y:S01]  /*3e00*/  FSEL R41, R74, -INF , P2 ;  /* 0xff8000004a297808 */ /* 0x000fe20001000000 */
[----:B------:R-:W-:Y:S01]  /*3e10*/  FFMA.FTZ R74, R100, UR4, -R7 ;  /* 0x00000004644a7c23 */ /* 0x000fe20008010807 */
[----:B------:R-:W-:Y:S01]  /*3e20*/  FMNMX.FTZ R106, R87, R106, !PT ;  /* 0x0000006a576a7209 */ /* 0x000fe20007810000 */
[----:B------:R-:W3:Y:S01]  /*3e30*/  MUFU.EX2 R9, R9 ;  /* 0x0000000900097308 */ /* 0x000ee20000000800 */
[----:B------:R-:W-:-:S02]  /*3e40*/  ISETP.GT.AND P2, PT, R13, 0x38, PT ;  /* 0x000000380d00780c */ /* 0x000fc40003f44270 */
[----:B------:R-:W-:Y:S02]  /*3e50*/  FMNMX.FTZ R106, R41, R106, !PT ;  /* 0x0000006a296a7209 */ /* 0x000fe40007810000 */
[----:B------:R-:W-:Y:S02]  /*3e60*/  FSEL R78, R78, -INF , P2 ;  /* 0xff8000004e4e7808 */ /* 0x000fe40001000000 */
[----:B------:R-:W-:Y:S01]  /*3e70*/  FMNMX.FTZ R33, R75, R106, !PT ;  /* 0x0000006a4b217209 */ /* 0x000fe20007810000 */
[----:B------:R-:W4:Y:S01]  /*3e80*/  MUFU.EX2 R84, R84 ;  /* 0x0000005400547308 */ /* 0x000f220000000800 */
[----:B------:R-:W-:Y:S02]  /*3e90*/  ISETP.GT.AND P2, PT, R13, 0x40, PT ;  /* 0x000000400d00780c */ /* 0x000fe40003f44270 */
[----:B------:R-:W-:Y:S01]  /*3ea0*/  FMNMX.FTZ R100, R78, R33, !PT ;  /* 0x000000214e647209 */ /* 0x000fe20007810000 */
[--C-:B------:R-:W-:Y:S01]  /*3eb0*/  FFMA.FTZ R33, R96, UR4, -R7.reuse ;  /* 0x0000000460217c23 */ /* 0x100fe20008010807 */
[----:B------:R-:W-:Y:S01]  /*3ec0*/  FSEL R61, R58, -INF , P2 ;  /* 0xff8000003a3d7808 */ /* 0x000fe20001000000 */
[----:B------:R-:W-:Y:S01]  /*3ed0*/  FFMA.FTZ R58, R92, UR4, -R7 ;  /* 0x000000045c3a7c23 */ /* 0x000fe20008010807 */
[----:B------:R-:W-:Y:S01]  /*3ee0*/  FMNMX.FTZ R100, R79, R100, !PT ;  /* 0x000000644f647209 */ /* 0x000fe20007810000 */
[----:B------:R-:W-:Y:S01]  /*3ef0*/  MUFU.EX2 R15, R15 ;  /* 0x0000000f000f7308 */ /* 0x000fe20000000800 */
[----:B------:R-:W-:-:S02]  /*3f00*/  ISETP.GT.AND P2, PT, R13, 0x48, PT ;  /* 0x000000480d00780c */ /* 0x000fc40003f44270 */
[----:B------:R-:W-:Y:S02]  /*3f10*/  FMNMX.FTZ R100, R61, R100, !PT ;  /* 0x000000643d647209 */ /* 0x000fe40007810000 */
[----:B------:R-:W-:Y:S02]  /*3f20*/  FSEL R62, R62, -INF , P2 ;  /* 0xff8000003e3e7808 */ /* 0x000fe40001000000 */
[----:B------:R-:W-:Y:S01]  /*3f30*/  FMNMX.FTZ R37, R59, R100, !PT ;  /* 0x000000643b257209 */ /* 0x000fe20007810000 */
[----:B------:R-:W-:Y:S01]  /*3f40*/  MUFU.EX2 R88, R88 ;  /* 0x0000005800587308 */ /* 0x000fe20000000800 */
        /* <DEDUP_REMOVED lines=13> */
[----:B------:R-:W-:Y:S02]  /*4020*/  FMNMX.FTZ R76, R54, R45, !PT ;  /* 0x0000002d364c7209 */ /* 0x000fe40007810000 */
[----:B------:R-:W-:Y:S01]  /*4030*/  FSEL R73, R42, -INF , P2 ;  /* 0xff8000002a497808 */ /* 0x000fe20001000000 */
[----:B------:R-:W-:Y:S01]  /*4040*/  FFMA.FTZ R42, R72, UR4, -R7 ;  /* 0x00000004482a7c23 */ /* 0x000fe20008010807 */
[----:B------:R-:W-:Y:S01]  /*4050*/  FMNMX.FTZ R76, R69, R76, !PT ;  /* 0x0000004c454c7209 */ /* 0x000fe20007810000 */
[----:B------:R-:W-:Y:S01]  /*4060*/  MUFU.EX2 R25, R25 ;  /* 0x0000001900197308 */ /* 0x000fe20000000800 */
[----:B------:R-:W-:-:S02]  /*4070*/  FSEL R72, R43, -INF , P3 ;  /* 0xff8000002b487808 */ /* 0x000fc40001800000 */
[----:B------:R-:W-:Y:S02]  /*4080*/  ISETP.GT.AND P2, PT, R13, 0x68, PT ;  /* 0x000000680d00780c */ /* 0x000fe40003f44270 */
[----:B------:R-:W-:Y:S02]  /*4090*/  FMNMX.FTZ R43, R73, R76, !PT ;  /* 0x0000004c492b7209 */ /* 0x000fe40007810000 */
[----:B------:R-:W-:Y:S01]  /*40a0*/  ISETP.GT.AND P3, PT, R13, 0x69, PT ;  /* 0x000000690d00780c */ /* 0x000fe20003f64270 */
[----:B------:R-:W-:Y:S01]  /*40b0*/  MUFU.EX2 R74, R74 ;  /* 0x0000004a004a7308 */ /* 0x000fe20000000800 */
[----:B------:R-:W-:Y:S02]  /*40c0*/  FSEL R76, R46, -INF , P2 ;  /* 0xff8000002e4c7808 */ /* 0x000fe40001000000 */
[----:B------:R-:W-:Y:S02]  /*40d0*/  FMNMX.FTZ R45, R72, R43, !PT ;  /* 0x0000002b482d7209 */ /* 0x000fe40007810000 */
[----:B------:R-:W-:Y:S01]  /*40e0*/  FSEL R70, R47, -INF , P3 ;  /* 0xff8000002f467808 */ /* 0x000fe20001800000 */
[----:B------:R-:W-:Y:S01]  /*40f0*/  FFMA.FTZ R47, R56, UR4, -R7 ;  /* 0x00000004382f7c23 */ /* 0x000fe20008010807 */
[----:B------:R-:W-:Y:S01]  /*4100*/  ISETP.GT.AND P2, PT, R13, 0x70, PT ;  /* 0x000000700d00780c */ /* 0x000fe20003f44270 */
[----:B------:R5:W-:Y:S01]  /*4110*/  MUFU.EX2 R43, R49 ;  /* 0x00000031002b7308 */ /* 0x000be20000000800 */
[----:B------:R-:W-:-:S02]  /*4120*/  FMNMX.FTZ R45, R76, R45, !PT ;  /* 0x0000002d4c2d7209 */ /* 0x000fc40007810000 */
[----:B------:R-:W-:Y:S02]  /*4130*/  ISETP.GT.AND P3, PT, R13, 0x71, PT ;  /* 0x000000710d00780c */ /* 0x000fe40003f64270 */
[----:B------:R-:W-:Y:S01]  /*4140*/  FSEL R77, R34, -INF , P2 ;  /* 0xff800000224d7808 */ /* 0x000fe20001000000 */
[--C-:B------:R-:W-:Y:S01]  /*4150*/  FFMA.FTZ R34, R68, UR4, -R7.reuse ;  /* 0x0000000444227c23 */ /* 0x100fe20008010807 */
[----:B------:R-:W-:Y:S01]  /*4160*/  FMNMX.FTZ R46, R70, R45, !PT ;  /* 0x0000002d462e7209 */ /* 0x000fe20007810000 */
[----:B------:R-:W-:Y:S01]  /*4170*/  MUFU.EX2 R33, R33 ;  /* 0x0000002100217308 */ /* 0x000fe20000000800 */
[----:B------:R-:W-:Y:S01]  /*4180*/  FSEL R68, R35, -INF , P3 ;  /* 0xff80000023447808 */ /* 0x000fe20001800000 */
[----:B-----5:R-:W-:Y:S01]  /*4190*/  FFMA.FTZ R49, R20, UR4, -R7 ;  /* 0x0000000414317c23 */ /* 0x020fe20008010807 */
[----:B------:R-:W-:Y:S02]  /*41a0*/  ISETP.GT.AND P2, PT, R13, 0x78, PT ;  /* 0x000000780d00780c */ /* 0x000fe40003f44270 */
[----:B------:R-:W-:-:S02]  /*41b0*/  FMNMX.FTZ R35, R77, R46, !PT ;  /* 0x0000002e4d237209 */ /* 0x000fc40007810000 */
[----:B------:R-:W-:Y:S01]  /*41c0*/  ISETP.GT.AND P3, PT, R13, 0x79, PT ;  /* 0x000000790d00780c */ /* 0x000fe20003f64270 */
[----:B------:R-:W-:Y:S01]  /*41d0*/  MUFU.EX2 R58, R58 ;  /* 0x0000003a003a7308 */ /* 0x000fe20000000800 */
[----:B------:R-:W-:Y:S01]  /*41e0*/  FSEL R80, R38, -INF , P2 ;  /* 0xff80000026507808 */ /* 0x000fe20001000000 */
[--C-:B------:R-:W-:Y:S01]  /*41f0*/  FFMA.FTZ R38, R64, UR4, -R7.reuse ;  /* 0x0000000440267c23 */ /* 0x100fe20008010807 */
[----:B------:R-:W-:Y:S02]  /*4200*/  FMNMX.FTZ R45, R68, R35, !PT ;  /* 0x00000023442d7209 */ /* 0x000fe40007810000 */
[----:B------:R-:W-:Y:S01]  /*4210*/  FSEL R56, R39, -INF , P3 ;  /* 0xff80000027387808 */ /* 0x000fe20001800000 */
[--C-:B------:R-:W-:Y:S01]  /*4220*/  FFMA.FTZ R39, R32, UR4, -R7.reuse ;  /* 0x0000000420277c23 */ /* 0x100fe20008010807 */
[C---:B------:R-:W-:Y:S01]  /*4230*/  ISETP.GT.AND P2, PT, R13.reuse, 0x80, PT ;  /* 0x000000800d00780c */ /* 0x040fe20003f44270 */
[----:B------:R5:W-:Y:S01]  /*4240*/  MUFU.EX2 R35, R47 ;  /* 0x0000002f00237308 */ /* 0x000be20000000800 */
[----:B------:R-:W-:Y:S01]  /*4250*/  FMNMX.FTZ R45, R80, R45, !PT ;  /* 0x0000002d502d7209 */ /* 0x000fe20007810000 */
[----:B------:R-:W-:Y:S01]  /*4260*/  FFMA.FTZ R32, R36, UR4, -R7 ;  /* 0x0000000424207c23 */ /* 0x000fe20008010807 */
[----:B------:R-:W-:-:S02]  /*4270*/  ISETP.GT.AND P3, PT, R13, 0x81, PT ;  /* 0x000000810d00780c */ /* 0x000fc40003f64270 */
[----:B------:R-:W-:Y:S02]  /*4280*/  FSEL R26, R26, -INF , P2 ;  /* 0xff8000001a1a7808 */ /* 0x000fe40001000000 */
[----:B------:R-:W-:Y:S01]  /*4290*/  FMNMX.FTZ R45, R56, R45, !PT ;  /* 0x0000002d382d7209 */ /* 0x000fe20007810000 */
[----:B------:R-:W-:Y:S01]  /*42a0*/  MUFU.EX2 R37, R37 ;  /* 0x0000002500257308 */ /* 0x000fe20000000800 */
[----:B------:R-:W-:Y:S01]  /*42b0*/  ISETP.GT.AND P2, PT, R13, 0x88, PT ;  /* 0x000000880d00780c */ /* 0x000fe20003f44270 */
[--C-:B-----5:R-:W-:Y:S01]  /*42c0*/  FFMA.FTZ R47, R48, UR4, -R7.reuse ;  /* 0x00000004302f7c23 */ /* 0x120fe20008010807 */
[----:B------:R-:W-:Y:S02]  /*42d0*/  FSEL R27, R27, -INF , P3 ;  /* 0xff8000001b1b7808 */ /* 0x000fe40001800000 */
[----:B------:R-:W-:Y:S01]  /*42e0*/  FMNMX.FTZ R46, R26, R45, !PT ;  /* 0x0000002d1a2e7209 */ /* 0x000fe20007810000 */
[--C-:B------:R-:W-:Y:S01]  /*42f0*/  FFMA.FTZ R45, R40, UR4, -R7.reuse ;  /* 0x00000004282d7c23 */ /* 0x100fe20008010807 */
[----:B------:R-:W-:Y:S01]  /*4300*/  ISETP.GT.AND P3, PT, R13, 0x89, PT ;  /* 0x000000890d00780c */ /* 0x000fe20003f64270 */
[--C-:B------:R-:W-:Y:S01]  /*4310*/  FFMA.FTZ R40, R44, UR4, -R7.reuse ;  /* 0x000000042c287c23 */ /* 0x100fe20008010807 */
[----:B------:R-:W-:Y:S01]  /*4320*/  FSEL R30, R30, -INF , P2 ;  /* 0xff8000001e1e7808 */ /* 0x000fe20001000000 */
[--C-:B------:R-:W-:Y:S01]  /*4330*/  FFMA.FTZ R44, R10, UR4, -R7.reuse ;  /* 0x000000040a2c7c23 */ /* 0x100fe20008010807 */
[----:B------:R-:W-:Y:S01]  /*4340*/  FMNMX.FTZ R13, R27, R46, !PT ;  /* 0x0000002e1b0d7209 */ /* 0x000fe20007810000 */
[--C-:B------:R-:W-:Y:S01]  /*4350*/  FFMA.FTZ R46, R52, UR4, -R7.reuse ;  /* 0x00000004342e7c23 */ /* 0x100fe20008010807 */
[----:B------:R-:W-:Y:S01]  /*4360*/  FSEL R31, R31, -INF , P3 ;  /* 0xff8000001f1f7808 */ /* 0x000fe20001800000 */
[----:B------:R-:W-:Y:S01]  /*4370*/  FFMA.FTZ R52, R60, UR4, -R7 ;  /* 0x000000043c347c23 */ /* 0x000fe20008010807 */
[----:B------:R-:W-:Y:S01]  /*4380*/  FMNMX.FTZ R12, R30, R13, !PT ;  /* 0x0000000d1e0c7209 */ /* 0x000fe20007810000 */
[----:B------:R-:W-:Y:S03]  /*4390*/  MUFU.EX2 R50, R50 ;  /* 0x0000003200327308 */ /* 0x000fe60000000800 */
[----:B------:R-:W-:-:S05]  /*43a0*/  FMNMX.FTZ R12, R31, R12, !PT ;  /* 0x0000000c1f0c7209 */ /* 0x000fca0007810000 */
[----:B------:R-:W5:Y:S01]  /*43b0*/  SHFL.BFLY PT, R13, R12, 0x2, 0x1f ;  /* 0x0c401f000c0d7f89 */ /* 0x000f6200000e0000 */
[----:B------:R-:W-:Y:S08]  /*43c0*/  MUFU.EX2 R42, R42 ;  /* 0x0000002a002a7308 */ /* 0x000ff00000000800 */
[----:B------:R-:W-:Y:S08]  /*43d0*/  MUFU.EX2 R34, R34 ;  /* 0x0000002200227308 */ /* 0x000ff00000000800 */
[----:B------:R-:W-:Y:S01]  /*43e0*/  MUFU.EX2 R38, R38 ;  /* 0x0000002600267308 */ /* 0x000fe20000000800 */
[----:B-----5:R-:W-:Y:S01]  /*43f0*/  FMNMX.FTZ R48, R12, R13, !PT ;  /* 0x0000000d0c307209 */ /* 0x020fe20007810000 */
[----:B------:R-:W-:Y:S01]  /*4400*/  FFMA.FTZ R12, R24, UR4, -R7 ;  /* 0x00000004180c7c23 */ /* 0x000fe20008010807 */
[----:B------:R-:W-:-:S05]  /*4410*/  @!P1 PRMT R7, RZ, 0x654, R3 ;  /* 0x00000654ff079816 */ /* 0x000fca0000000003 */
[----:B------:R-:W-:Y:S01]  /*4420*/  MUFU.EX2 R55, R55 ;  /* 0x0000003700377308 */ /* 0x000fe20000000800 */
[----:B------:R-:W5:Y:S01]  /*4430*/  SHFL.BFLY PT, R13, R48, 0x1, 0x1f ;  /* 0x0c201f00300d7f89 */ /* 0x000f6200000e0000 */
[----:B------:R4:W-:Y:S06]  /*4440*/  @!P1 SYNCS.ARRIVE.TRANS64.RED.A1T0 RZ, [R7+URZ], RZ ;  /* 0x000000ff07ff99a7 */ /* 0x0009ec000810043f */
[----:B------:R-:W-:Y:S08]  /*4450*/  MUFU.EX2 R46, R46 ;  /* 0x0000002e002e7308 */ /* 0x000ff00000000800 */
[----:B------:R-:W-:Y:S08]  /*4460*/  MUFU.EX2 R53, R53 ;  /* 0x0000003500357308 */ /* 0x000ff00000000800 */
[----:B------:R-:W-:Y:S01]  /*4470*/  MUFU.EX2 R45, R45 ;  /* 0x0000002d002d7308 */ /* 0x000fe20000000800 */
[----:B-----5:R-:W-:-:S04]  /*4480*/  FMNMX.FTZ R13, R48, R13, !PT ;  /* 0x0000000d300d7209 */ /* 0x020fc80007810000 */
[C---:B------:R-:W-:Y:S01]  /*4490*/  FSETP.NEU.FTZ.AND P2, PT, R13.reuse, -INF , PT ;  /* 0xff8000000d00780b */ /* 0x040fe20003f5d000 */
[----:B------:R-:W-:Y:S02]  /*44a0*/  FMUL.FTZ R10, R13, UR4 ;  /* 0x000000040d0a7c20 */ /* 0x000fe40008410000 */
[----:B------:R-:W-:Y:S03]  /*44b0*/  MUFU.EX2 R52, R52 ;  /* 0x0000003400347308 */ /* 0x000fe60000000800 */
[----:B------:R-:W-:Y:S02]  /*44c0*/  FSEL R8, R10, RZ, P2 ;  /* 0x000000ff0a087208 */ /* 0x000fe40001000000 */
[----:B------:R-:W-:-:S03]  /*44d0*/  PLOP3.LUT P2, PT, PT, PT, UP0, 0x80, 0x0 ;  /* 0x000000000000781c */ /* 0x000fc60003f4f008 */
[----:B------:R-:W-:Y:S01]  /*44e0*/  MUFU.EX2 R40, R40 ;  /* 0x0000002800287308 */ /* 0x000fe20000000800 */
[--C-:B------:R-:W-:Y:S01]  /*44f0*/  FFMA.FTZ R98, R98, UR4, -R8.reuse ;  /* 0x0000000462627c23 */ /* 0x100fe20008010808 */
        /* <DEDUP_REMOVED lines=9> */
[----:B0-----:R-:W-:Y:S01]  /*4590*/  FADD.FTZ R61, R4, R5 ;  /* 0x00000005043d7221 */ /* 0x001fe20000010000 */
[--C-:B------:R-:W-:Y:S01]  /*45a0*/  FFMA.FTZ R85, R95, UR4, -R8.reuse ;  /* 0x000000045f557c23 */ /* 0x100fe20008010808 */
[--C-:B------:R-:W-:Y:S01]  /*45b0*/  FFMA.FTZ R48, R78, UR4, -R8.reuse ;  /* 0x000000044e307c23 */ /* 0x100fe20008010808 */
[--C-:B------:R-:W-:Y:S01]  /*45c0*/  FFMA.FTZ R24, R29, UR4, -R8.reuse ;  /* 0x000000041d187c23 */ /* 0x100fe20008010808 */
[----:B-1----:R-:W-:Y:S01]  /*45d0*/  FADD.FTZ R66, R6, R61 ;  /* 0x0000003d06427221 */ /* 0x002fe20000010000 */
[----:B------:R-:W0:Y:S01]  /*45e0*/  MUFU.EX2 R99, R99 ;  /* 0x0000006300637308 */ /* 0x000e220000000800 */
[----:B--2---:R-:W-:Y:S01]  /*45f0*/  F2FP.F16.F32.PACK_AB R6, R11, R6 ;  /* 0x000000060b06723e */ /* 0x004fe200000000ff */
[----:B------:R-:W-:Y:S01]  /*4600*/  FFMA.FTZ R60, R59, UR4, -R8 ;  /* 0x000000043b3c7c23 */ /* 0x000fe20008010808 */
[----:B------:R-:W-:Y:S01]  /*4610*/  FADD.FTZ R66, R11, R66 ;  /* 0x000000420b427221 */ /* 0x000fe20000010000 */
[--C-:B------:R-:W-:Y:S01]  /*4620*/  FFMA.FTZ R29, R83, UR4, -R8.reuse ;  /* 0x00000004531d7c23 */ /* 0x100fe20008010808 */
[--C-:B------:R-:W-:Y:S01]  /*4630*/  FFMA.FTZ R59, R62, UR4, -R8.reuse ;  /* 0x000000043e3b7c23 */ /* 0x100fe20008010808 */
[----:B------:R-:W-:Y:S01]  /*4640*/  FFMA.FTZ R62, R65, UR4, -R8 ;  /* 0x00000004413e7c23 */ /* 0x000fe20008010808 */
[----:B---3--:R-:W-:Y:S01]  /*4650*/  FADD.FTZ R65, R9, R66 ;  /* 0x0000004209417221 */ /* 0x008fe20000010000 */
[----:B------:R-:W1:Y:S01]  /*4660*/  MUFU.EX2 R102, R102 ;  /* 0x0000006600667308 */ /* 0x000e620000000800 */
[--C-:B------:R-:W-:Y:S01]  /*4670*/  FFMA.FTZ R28, R86, UR4, -R8.reuse ;  /* 0x00000004561c7c23 */ /* 0x100fe20008010808 */
[--C-:B------:R-:W-:Y:S01]  /*4680*/  FFMA.FTZ R64, R67, UR4, -R8.reuse ;  /* 0x0000000443407c23 */ /* 0x100fe20008010808 */
[--C-:B------:R-:W-:Y:S01]  /*4690*/  FFMA.FTZ R67, R76, UR4, -R8.reuse ;  /* 0x000000044c437c23 */ /* 0x100fe20008010808 */
[----:B----4-:R-:W-:Y:S01]  /*46a0*/  FADD.FTZ R76, R84, R65 ;  /* 0x00000041544c7221 */ /* 0x010fe20000010000 */
[--C-:B------:R-:W-:Y:S01]  /*46b0*/  FFMA.FTZ R83, R87, UR4, -R8.reuse ;  /* 0x0000000457537c23 */ /* 0x100fe20008010808 */
[--C-:B------:R-:W-:Y:S01]  /*46c0*/  FFMA.FTZ R63, R63, UR4, -R8.reuse ;  /* 0x000000043f3f7c23 */ /* 0x100fe20008010808 */
[----:B------:R-:W-:Y:S01]  /*46d0*/  FFMA.FTZ R75, R75, UR4, -R8 ;  /* 0x000000044b4b7c23 */ /* 0x000fe20008010808 */
[----:B------:R-:W2:Y:S01]  /*46e0*/  MUFU.EX2 R103, R103 ;  /* 0x0000006700677308 */ /* 0x000ea20000000800 */
[----:B0-----:R-:W-:Y:S01]  /*46f0*/  FADD.FTZ R7, R98, R99 ;  /* 0x0000006362077221 */ /* 0x001fe20000010000 */
[----:B------:R-:W-:Y:S01]  /*4700*/  FADD.FTZ R65, R15, R76 ;  /* 0x0000004c0f417221 */ /* 0x000fe20000010000 */
[--C-:B------:R-:W-:Y:S01]  /*4710*/  FFMA.FTZ R61, R69, UR4, -R8.reuse ;  /* 0x00000004453d7c23 */ /* 0x100fe20008010808 */
[--C-:B------:R-:W-:Y:S01]  /*4720*/  FFMA.FTZ R69, R56, UR4, -R8.reuse ;  /* 0x0000000438457c23 */ /* 0x100fe20008010808 */
[--C-:B------:R-:W-:Y:S01]  /*4730*/  FFMA.FTZ R79, R79, UR4, -R8.reuse ;  /* 0x000000044f4f7c23 */ /* 0x100fe20008010808 */
[----:B------:R-:W-:Y:S01]  /*4740*/  FADD.FTZ R76, R88, R65 ;  /* 0x00000041584c7221 */ /* 0x000fe20000010000 */
[----:B------:R-:W-:Y:S01]  /*4750*/  FFMA.FTZ R54, R54, UR4, -R8 ;  /* 0x0000000436367c23 */ /* 0x000fe20008010808 */
[----:B------:R-:W0:Y:S01]  /*4760*/  MUFU.EX2 R10, R10 ;  /* 0x0000000a000a7308 */ /* 0x000e220000000800 */
[----:B-1----:R-:W-:Y:S01]  /*4770*/  FADD.FTZ R78, R102, R7 ;  /* 0x00000007664e7221 */ /* 0x002fe20000010000 */
[----:B------:R-:W-:Y:S01]  /*4780*/  FADD.FTZ R65, R21, R76 ;  /* 0x0000004c15417221 */ /* 0x000fe20000010000 */
[--C-:B------:R-:W-:Y:S01]  /*4790*/  FFMA.FTZ R76, R27, UR4, -R8.reuse ;  /* 0x000000041b4c7c23 */ /* 0x100fe20008010808 */
[--C-:B------:R-:W-:Y:S01]  /*47a0*/  FFMA.FTZ R72, R72, UR4, -R8.reuse ;  /* 0x0000000448487c23 */ /* 0x100fe20008010808 */
[--C-:B------:R-:W-:Y:S01]  /*47b0*/  FFMA.FTZ R70, R70, UR4, -R8.reuse ;  /* 0x0000000446467c23 */ /* 0x100fe20008010808 */
[--C-:B------:R-:W-:Y:S01]  /*47c0*/  FFMA.FTZ R77, R77, UR4, -R8.reuse ;  /* 0x000000044d4d7c23 */ /* 0x100fe20008010808 */
[----:B------:R-:W-:Y:S01]  /*47d0*/  FFMA.FTZ R68, R68, UR4, -R8 ;  /* 0x0000000444447c23 */ /* 0x000fe20008010808 */
[----:B------:R-:W1:Y:S01]  /*47e0*/  MUFU.EX2 R81, R81 ;  /* 0x0000005100517308 */ /* 0x000e620000000800 */
[----:B--2---:R-:W-:Y:S01]  /*47f0*/  FADD.FTZ R11, R103, R78 ;  /* 0x0000004e670b7221 */ /* 0x004fe20000010000 */
[----:B------:R-:W-:Y:S01]  /*4800*/  FFMA.FTZ R80, R80, UR4, -R8 ;  /* 0x0000000450507c23 */ /* 0x000fe20008010808 */
[----:B------:R-:W-:-:S02]  /*4810*/  F2FP.F16.F32.PACK_AB R4, R5, R4 ;  /* 0x000000040504723e */ /* 0x000fc400000000ff */
[----:B------:R-:W-:Y:S02]  /*4820*/  F2FP.F16.F32.PACK_AB R5, R99, R98 ;  /* 0x000000626305723e */ /* 0x000fe400000000ff */
[----:B------:R-:W-:Y:S01]  /*4830*/  F2FP.F16.F32.PACK_AB R7, R103, R102 ;  /* 0x000000666707723e */ /* 0x000fe200000000ff */
[----:B------:R-:W2:Y:S01]  /*4840*/  MUFU.EX2 R20, R20 ;  /* 0x0000001400147308 */ /* 0x000ea20000000800 */
[----:B0-----:R-:W-:-:S03]  /*4850*/  FADD.FTZ R66, R10, R11 ;  /* 0x0000000b0a427221 */ /* 0x001fc60000010000 */
[----:B------:R0:W-:Y:S04]  /*4860*/  STSM.16.M88.4 [R2+0x24300], R4 ;  /* 0x0243000402007844 */ /* 0x0001e80000000200 */
[----:B------:R-:W3:Y:S01]  /*4870*/  MUFU.EX2 R85, R85 ;  /* 0x0000005500557308 */ /* 0x000ee20000000800 */
[----:B-1----:R-:W-:-:S07]  /*4880*/  FADD.FTZ R11, R81, R66 ;  /* 0x00000042510b7221 */ /* 0x002fce0000010000 */
[----:B------:R-:W1:Y:S01]  /*4890*/  MUFU.EX2 R24, R24 ;  /* 0x0000001800187308 */ /* 0x000e620000000800 */
[----:B--2---:R-:W-:Y:S01]  /*48a0*/  FADD.FTZ R66, R20, R11 ;  /* 0x0000000b14427221 */ /* 0x004fe20000010000 */
[----:B0-----:R-:W-:-:S06]  /*48b0*/  F2FP.F16.F32.PACK_AB R4, R82, R21 ;  /* 0x000000155204723e */ /* 0x001fcc00000000ff */
[----:B------:R-:W0:Y:S01]  /*48c0*/  MUFU.EX2 R29, R29 ;  /* 0x0000001d001d7308 */ /* 0x000e220000000800 */
[----:B---3--:R-:W-:Y:S01]  /*48d0*/  FADD.FTZ R11, R85, R66 ;  /* 0x00000042550b7221 */ /* 0x008fe20000010000 */
[----:B------:R-:W-:-:S06]  /*48e0*/  FFMA.FTZ R66, R30, UR4, -R8 ;  /* 0x000000041e427c23 */ /* 0x000fcc0008010808 */
[----:B------:R-:W2:Y:S01]  /*48f0*/  MUFU.EX2 R28, R28 ;  /* 0x0000001c001c7308 */ /* 0x000ea20000000800 */
[----:B-1----:R-:W-:-:S07]  /*4900*/  FADD.FTZ R56, R24, R11 ;  /* 0x0000000b18387221 */ /* 0x002fce0000010000 */
[----:B------:R-:W1:Y:S01]  /*4910*/  MUFU.EX2 R83, R83 ;  /* 0x0000005300537308 */ /* 0x000e620000000800 */
[----:B0-----:R-:W-:-:S07]  /*4920*/  FADD.FTZ R11, R29, R56 ;  /* 0x000000381d0b7221 */ /* 0x001fce0000010000 */
[----:B------:R-:W0:Y:S08]  /*4930*/  MUFU.EX2 R36, R36 ;  /* 0x0000002400247308 */ /* 0x000e300000000800 */
[----:B------:R3:W-:Y:S08]  /*4940*/  MUFU.EX2 R3, R63 ;  /* 0x0000003f00037308 */ /* 0x0007f00000000800 */
[----:B------:R-:W4:Y:S01]  /*4950*/  MUFU.EX2 R75, R75 ;  /* 0x0000004b004b7308 */ /* 0x000f220000000800 */
[--C-:B---3--:R-:W-:Y:S01]  /*4960*/  FFMA.FTZ R63, R73, UR4, -R8.reuse ;  /* 0x00000004493f7c23 */ /* 0x108fe20008010808 */
[--C-:B------:R-:W-:Y:S01]  /*4970*/  FFMA.FTZ R73, R26, UR4, -R8.reuse ;  /* 0x000000041a497c23 */ /* 0x100fe20008010808 */
[----:B------:R-:W-:Y:S01]  /*4980*/  FADD.FTZ R26, R82, R65 ;  /* 0x00000041521a7221 */ /* 0x000fe20000010000 */
[----:B------:R-:W-:-:S03]  /*4990*/  FFMA.FTZ R65, R31, UR4, -R8 ;  /* 0x000000041f417c23 */ /* 0x000fc60008010808 */
[----:B------:R-:W-:Y:S01]  /*49a0*/  FADD.FTZ R27, R25, R26 ;  /* 0x0000001a191b7221 */ /* 0x000fe20000010000 */
[----:B------:R-:W3:Y:S01]  /*49b0*/  MUFU.EX2 R48, R48 ;  /* 0x0000003000307308 */ /* 0x000ee20000000800 */
[----:B--2---:R-:W-:Y:S02]  /*49c0*/  FADD.FTZ R26, R28, R11 ;  /* 0x0000000b1c1a7221 */ /* 0x004fe40000010000 */
[----:B------:R-:W-:Y:S02]  /*49d0*/  FADD.FTZ R8, R74, R27 ;  /* 0x0000001b4a087221 */ /* 0x000fe40000010000 */
[----:B-1----:R-:W-:Y:S02]  /*49e0*/  FADD.FTZ R11, R83, R26 ;  /* 0x0000001a530b7221 */ /* 0x002fe40000010000 */
[----:B------:R-:W-:Y:S01]  /*49f0*/  FADD.FTZ R27, R33, R8 ;  /* 0x00000008211b7221 */ /* 0x000fe20000010000 */
[----:B------:R-:W1:Y:S01]  /*4a00*/  MUFU.EX2 R79, R79 ;  /* 0x0000004f004f7308 */ /* 0x000e620000000800 */
[----:B0-----:R-:W-:Y:S01]  /*4a10*/  FADD.FTZ R26, R36, R11 ;  /* 0x0000000b241a7221 */ /* 0x001fe20000010000 */
[----:B------:R-:W-:Y:S01]  /*4a20*/  F2FP.F16.F32.PACK_AB R8, R84, R9 ;  /* 0x000000095408723e */ /* 0x000fe200000000ff */
[----:B------:R-:W-:Y:S01]  /*4a30*/  FADD.FTZ R30, R58, R27 ;  /* 0x0000001b3a1e7221 */ /* 0x000fe20000010000 */
[----:B------:R-:W-:-:S02]  /*4a40*/  F2FP.F16.F32.PACK_AB R9, R81, R10 ;  /* 0x0000000a5109723e */ /* 0x000fc400000000ff */
[----:B------:R-:W-:Y:S01]  /*4a50*/  F2FP.F16.F32.PACK_AB R10, R88, R15 ;  /* 0x0000000f580a723e */ /* 0x000fe200000000ff */
[----:B----4-:R-:W-:Y:S01]  /*4a60*/  FADD.FTZ R15, R75, R26 ;  /* 0x0000001a4b0f7221 */ /* 0x010fe20000010000 */
[----:B------:R-:W0:Y:S01]  /*4a70*/  MUFU.EX2 R41, R41 ;  /* 0x0000002900297308 */ /* 0x000e220000000800 */
[----:B------:R-:W-:Y:S01]  /*4a80*/  FADD.FTZ R5, R37, R30 ;  /* 0x0000001e25057221 */ /* 0x000fe20000010000 */
[----:B------:R-:W-:Y:S01]  /*4a90*/  F2FP.F16.F32.PACK_AB R11, R85, R20 ;  /* 0x00000014550b723e */ /* 0x000fe200000000ff */
[----:B---3--:R-:W-:Y:S01]  /*4aa0*/  FADD.FTZ R6, R48, R15 ;  /* 0x0000000f30067221 */ /* 0x008fe20000010000 */
[C---:B------:R-:W-:Y:S01]  /*4ab0*/  F2FP.F16.F32.PACK_AB R26, R50.reuse, R37 ;  /* 0x00000025321a723e */ /* 0x040fe200000000ff */
[----:B------:R-:W-:Y:S01]  /*4ac0*/  FADD.FTZ R7, R50, R5 ;  /* 0x0000000532077221 */ /* 0x000fe20000010000 */
[----:B------:R-:W-:Y:S01]  /*4ad0*/  F2FP.F16.F32.PACK_AB R5, R29, R24 ;  /* 0x000000181d05723e */ /* 0x000fe200000000ff */
[----:B------:R-:W-:Y:S01]  /*4ae0*/  STSM.16.M88.4 [R2+0x25b00], R8 ;  /* 0x025b000802007844 */ /* 0x000fe20000000200 */
[----:B------:R-:W2:Y:S01]  /*4af0*/  MUFU.EX2 R60, R60 ;  /* 0x0000003c003c7308 */ /* 0x000ea20000000800 */
[----:B-1----:R-:W-:Y:S01]  /*4b00*/  FADD.FTZ R20, R79, R6 ;  /* 0x000000064f147221 */ /* 0x002fe20000010000 */
[----:B------:R-:W-:Y:S01]  /*4b10*/  FADD.FTZ R24, R42, R7 ;  /* 0x000000072a187221 */ /* 0x000fe20000010000 */
[----:B------:R-:W-:Y:S01]  /*4b20*/  F2FP.F16.F32.PACK_AB R7, R83, R28 ;  /* 0x0000001c5307723e */ /* 0x000fe200000000ff */
[----:B------:R-:W-:Y:S01]  /*4b30*/  IMAD.MOV.U32 R50, RZ, RZ, R71 ;  /* 0x000000ffff327224 */ /* 0x000fe200078e0047 */
[----:B------:R-:W-:Y:S01]  /*4b40*/  F2FP.F16.F32.PACK_AB R6, R74, R25 ;  /* 0x000000194a06723e */ /* 0x000fe200000000ff */
[----:B------:R-:W-:Y:S01]  /*4b50*/  FADD.FTZ R21, R43, R24 ;  /* 0x000000182b157221 */ /* 0x000fe20000010000 */
[----:B------:R-:W-:Y:S01]  /*4b60*/  F2FP.F16.F32.PACK_AB R25, R75, R36 ;  /* 0x000000244b19723e */ /* 0x000fe200000000ff */
[----:B------:R-:W1:Y:S01]  /*4b70*/  MUFU.EX2 R59, R59 ;  /* 0x0000003b003b7308 */ /* 0x000e620000000800 */
[----:B0-----:R-:W-:Y:S01]  /*4b80*/  FADD.FTZ R15, R41, R20 ;  /* 0x00000014290f7221 */ /* 0x001fe20000010000 */
[----:B------:R-:W-:Y:S01]  /*4b90*/  FADD.FTZ R28, R34, R21 ;  /* 0x00000015221c7221 */ /* 0x000fe20000010000 */
[----:B------:R0:W-:Y:S01]  /*4ba0*/  STSM.16.M88.4 [R2+0x27300], R4 ;  /* 0x0273000402007844 */ /* 0x0001e20000000200 */
[----:B------:R-:W-:Y:S01]  /*4bb0*/  F2FP.F16.F32.PACK_AB R24, R58, R33 ;  /* 0x000000213a18723e */ /* 0x000fe200000000ff */
[----:B------:R-:W-:-:S02]  /*4bc0*/  IMAD.MOV.U32 R58, RZ, RZ, R71 ;  /* 0x000000ffff3a7224 */ /* 0x000fc400078e0047 */
[----:B------:R-:W-:Y:S01]  /*4bd0*/  FADD.FTZ R21, R35, R28 ;  /* 0x0000001c23157221 */ /* 0x000fe20000010000 */
[----:B------:R-:W-:Y:S01]  /*4be0*/  F2FP.F16.F32.PACK_AB R27, R79, R48 ;  /* 0x000000304f1b723e */ /* 0x000fe200000000ff */
[----:B------:R-:W3:Y:S01]  /*4bf0*/  MUFU.EX2 R62, R62 ;  /* 0x0000003e003e7308 */ /* 0x000ee20000000800 */
[----:B--2---:R-:W-:Y:S01]  /*4c00*/  FADD.FTZ R20, R60, R15 ;  /* 0x0000000f3c147221 */ /* 0x004fe20000010000 */
[----:B------:R-:W-:Y:S01]  /*4c10*/  FADD.FTZ R28, R38, R21 ;  /* 0x00000015261c7221 */ /* 0x000fe20000010000 */
[----:B------:R-:W-:Y:S01]  /*4c20*/  F2FP.F16.F32.PACK_AB R29, R60, R41 ;  /* 0x000000293c1d723e */ /* 0x000fe200000000ff */
[----:B------:R-:W-:Y:S01]  /*4c30*/  STSM.16.M88.4 [R2+0x28b00], R24 ;  /* 0x028b001802007844 */ /* 0x000fe20000000200 */
[----:B------:R-:W-:Y:S01]  /*4c40*/  F2FP.F16.F32.PACK_AB R30, R35, R34 ;  /* 0x00000022231e723e */ /* 0x000fe200000000ff */
[----:B------:R-:W-:Y:S01]  /*4c50*/  FADD.FTZ R21, R55, R28 ;  /* 0x0000001c37157221 */ /* 0x000fe20000010000 */
[----:B------:R-:W-:Y:S01]  /*4c60*/  F2FP.F16.F32.PACK_AB R28, R43, R42 ;  /* 0x0000002a2b1c723e */ /* 0x000fe200000000ff */
[----:B------:R-:W2:Y:S01]  /*4c70*/  MUFU.EX2 R64, R64 ;  /* 0x0000004000407308 */ /* 0x000ea20000000800 */
[----:B-1----:R-:W-:Y:S01]  /*4c80*/  FADD.FTZ R15, R59, R20 ;  /* 0x000000143b0f7221 */ /* 0x002fe20000010000 */
[--C-:B------:R-:W-:Y:S01]  /*4c90*/  IMAD.MOV.U32 R60, RZ, RZ, R71.reuse ;  /* 0x000000ffff3c7224 */ /* 0x100fe200078e0047 */
[----:B0-----:R-:W-:Y:S01]  /*4ca0*/  F2FP.F16.F32.PACK_AB R4, R55, R38 ;  /* 0x000000263704723e */ /* 0x001fe200000000ff */
[--C-:B------:R-:W-:Y:S01]  /*4cb0*/  IMAD.MOV.U32 R55, RZ, RZ, R71.reuse ;  /* 0x000000ffff377224 */ /* 0x100fe200078e0047 */
[----:B------:R-:W-:Y:S01]  /*4cc0*/  F2FP.F16.F32.PACK_AB R6, R53, R46 ;  /* 0x0000002e3506723e */ /* 0x000fe200000000ff */
[----:B------:R-:W-:-:S02]  /*4cd0*/  IMAD.MOV.U32 R48, RZ, RZ, R71 ;  /* 0x000000ffff307224 */ /* 0x000fc400078e0047 */
[----:B------:R-:W0:Y:S01]  /*4ce0*/  MUFU.EX2 R54, R54 ;  /* 0x0000003600367308 */ /* 0x000e220000000800 */
[C---:B---3--:R-:W-:Y:S01]  /*4cf0*/  FADD.FTZ R20, R62.reuse, R15 ;  /* 0x0000000f3e147221 */ /* 0x048fe20000010000 */
[----:B------:R-:W-:Y:S01]  /*4d00*/  F2FP.F16.F32.PACK_AB R31, R62, R59 ;  /* 0x0000003b3e1f723e */ /* 0x000fe200000000ff */
[----:B------:R-:W-:Y:S02]  /*4d10*/  IMAD.MOV.U32 R62, RZ, RZ, R71 ;  /* 0x000000ffff3e7224 */ /* 0x000fe400078e0047 */
[----:B------:R-:W-:Y:S01]  /*4d20*/  FADD.FTZ R15, R3, R20 ;  /* 0x00000014030f7221 */ /* 0x000fe20000010000 */
[----:B------:R-:W-:Y:S01]  /*4d30*/  FADD.FTZ R20, R46, R21 ;  /* 0x000000152e147221 */ /* 0x000fe20000010000 */
[----:B------:R1:W-:Y:S01]  /*4d40*/  STSM.16.M88.4 [R2+0x2a300], R28 ;  /* 0x02a3001c02007844 */ /* 0x0003e20000000200 */
[----:B------:R-:W3:Y:S01]  /*4d50*/  MUFU.EX2 R61, R61 ;  /* 0x0000003d003d7308 */ /* 0x000ee20000000800 */
[----:B--2---:R-:W-:Y:S01]  /*4d60*/  FADD.FTZ R15, R64, R15 ;  /* 0x0000000f400f7221 */ /* 0x004fe20000010000 */
[----:B------:R-:W-:Y:S01]  /*4d70*/  FADD.FTZ R20, R53, R20 ;  /* 0x0000001435147221 */ /* 0x000fe20000010000 */
[----:B------:R-:W-:-:S02]  /*4d80*/  IMAD.MOV.U32 R59, RZ, RZ, R71 ;  /* 0x000000ffff3b7224 */ /* 0x000fc400078e0047 */
[--C-:B------:R-:W-:Y:S02]  /*4d90*/  IMAD.MOV.U32 R53, RZ, RZ, R71.reuse ;  /* 0x000000ffff357224 */ /* 0x100fe400078e0047 */
[----:B------:R-:W-:Y:S01]  /*4da0*/  FADD.FTZ R5, R45, R20 ;  /* 0x000000142d057221 */ /* 0x000fe20000010000 */
[----:B------:R-:W-:Y:S01]  /*4db0*/  IMAD.MOV.U32 R43, RZ, RZ, R71 ;  /* 0x000000ffff2b7224 */ /* 0x000fe200078e0047 */
[----:B------:R-:W2:Y:S01]  /*4dc0*/  MUFU.EX2 R63, R63 ;  /* 0x0000003f003f7308 */ /* 0x000ea20000000800 */
[----:B0-----:R-:W-:Y:S01]  /*4dd0*/  FADD.FTZ R36, R54, R15 ;  /* 0x0000000f36247221 */ /* 0x001fe20000010000 */
[----:B------:R-:W-:Y:S01]  /*4de0*/  FADD.FTZ R9, R52, R5 ;  /* 0x0000000534097221 */ /* 0x000fe20000010000 */
[----:B------:R-:W-:Y:S01]  /*4df0*/  F2FP.F16.F32.PACK_AB R5, R64, R3 ;  /* 0x000000034005723e */ /* 0x000fe200000000ff */
[----:B------:R-:W-:Y:S02]  /*4e00*/  IMAD.MOV.U32 R64, RZ, RZ, R71 ;  /* 0x000000ffff407224 */ /* 0x000fe400078e0047 */
[----:B------:R-:W-:Y:S01]  /*4e10*/  FADD.FTZ R10, R40, R9 ;  /* 0x00000009280a7221 */ /* 0x000fe20000010000 */
[--C-:B------:R-:W-:Y:S01]  /*4e20*/  IMAD.MOV.U32 R42, RZ, RZ, R71.reuse ;  /* 0x000000ffff2a7224 */ /* 0x100fe200078e0047 */
[----:B------:R-:W0:Y:S01]  /*4e30*/  MUFU.EX2 R56, R72 ;  /* 0x0000004800387308 */ /* 0x000e220000000800 */
[----:B---3--:R-:W-:Y:S01]  /*4e40*/  FADD.FTZ R36, R61, R36 ;  /* 0x000000243d247221 */ /* 0x008fe20000010000 */
[----:B------:R-:W-:-:S02]  /*4e50*/  IMAD.MOV.U32 R41, RZ, RZ, R71 ;  /* 0x000000ffff297224 */ /* 0x000fc400078e0047 */
[--C-:B------:R-:W-:Y:S02]  /*4e60*/  IMAD.MOV.U32 R38, RZ, RZ, R71.reuse ;  /* 0x000000ffff267224 */ /* 0x100fe400078e0047 */
[--C-:B------:R-:W-:Y:S02]  /*4e70*/  IMAD.MOV.U32 R37, RZ, RZ, R71.reuse ;  /* 0x000000ffff257224 */ /* 0x100fe400078e0047 */
[----:B------:R-:W3:Y:S01]  /*4e80*/  MUFU.EX2 R67, R67 ;  /* 0x0000004300437308 */ /* 0x000ee20000000800 */
[----:B--2---:R-:W-:Y:S01]  /*4e90*/  FADD.FTZ R7, R63, R36 ;  /* 0x000000243f077221 */ /* 0x004fe20000010000 */
[--C-:B------:R-:W-:Y:S02]  /*4ea0*/  IMAD.MOV.U32 R36, RZ, RZ, R71.reuse ;  /* 0x000000ffff247224 */ /* 0x100fe400078e0047 */
[--C-:B------:R-:W-:Y:S02]  /*4eb0*/  IMAD.MOV.U32 R35, RZ, RZ, R71.reuse ;  /* 0x000000ffff237224 */ /* 0x100fe400078e0047 */
[----:B------:R-:W-:-:S02]  /*4ec0*/  IMAD.MOV.U32 R34, RZ, RZ, R71 ;  /* 0x000000ffff227224 */ /* 0x000fc400078e0047 */
[----:B------:R-:W2:Y:S01]  /*4ed0*/  MUFU.EX2 R47, R47 ;  /* 0x0000002f002f7308 */ /* 0x000ea20000000800 */
[C---:B0-----:R-:W-:Y:S01]  /*4ee0*/  FADD.FTZ R8, R56.reuse, R7 ;  /* 0x0000000738087221 */ /* 0x041fe20000010000 */
[----:B------:R-:W-:Y:S01]  /*4ef0*/  F2FP.F16.F32.PACK_AB R7, R61, R54 ;  /* 0x000000363d07723e */ /* 0x000fe200000000ff */
[--C-:B------:R-:W-:Y:S01]  /*4f00*/  IMAD.MOV.U32 R61, RZ, RZ, R71.reuse ;  /* 0x000000ffff3d7224 */ /* 0x100fe200078e0047 */
[----:B------:R-:W-:Y:S01]  /*4f10*/  F2FP.F16.F32.PACK_AB R9, R56, R63 ;  /* 0x0000003f3809723e */ /* 0x000fe200000000ff */
[--C-:B------:R-:W-:Y:S02]  /*4f20*/  IMAD.MOV.U32 R63, RZ, RZ, R71.reuse ;  /* 0x000000ffff3f7224 */ /* 0x100fe400078e0047 */
[----:B------:R0:W-:Y:S01]  /*4f30*/  STSM.16.M88.4 [R2+0x2bb00], R4 ;  /* 0x02bb000402007844 */ /* 0x0001e20000000200 */
[----:B------:R-:W4:Y:S01]  /*4f40*/  MUFU.EX2 R70, R70 ;  /* 0x0000004600467308 */ /* 0x000f220000000800 */
[----:B---3--:R-:W-:Y:S01]  /*4f50*/  FADD.FTZ R3, R67, R8 ;  /* 0x0000000843037221 */ /* 0x008fe20000010000 */
[----:B------:R-:W-:-:S02]  /*4f60*/  IMAD.MOV.U32 R56, RZ, RZ, R71 ;  /* 0x000000ffff387224 */ /* 0x000fc400078e0047 */
[--C-:B------:R-:W-:Y:S02]  /*4f70*/  IMAD.MOV.U32 R54, RZ, RZ, R71.reuse ;  /* 0x000000ffff367224 */ /* 0x100fe400078e0047 */
[--C-:B------:R-:W-:Y:S02]  /*4f80*/  IMAD.MOV.U32 R33, RZ, RZ, R71.reuse ;  /* 0x000000ffff217224 */ /* 0x100fe400078e0047 */
[----:B------:R-:W3:Y:S01]  /*4f90*/  MUFU.EX2 R39, R39 ;  /* 0x0000002700277308 */ /* 0x000ee20000000800 */
[----:B--2---:R-:W-:Y:S01]  /*4fa0*/  FADD.FTZ R10, R47, R10 ;  /* 0x0000000a2f0a7221 */ /* 0x004fe20000010000 */
[--C-:B-1----:R-:W-:Y:S02]  /*4fb0*/  IMAD.MOV.U32 R31, RZ, RZ, R71.reuse ;  /* 0x000000ffff1f7224 */ /* 0x102fe400078e0047 */
[--C-:B------:R-:W-:Y:S02]  /*4fc0*/  IMAD.MOV.U32 R30, RZ, RZ, R71.reuse ;  /* 0x000000ffff1e7224 */ /* 0x100fe400078e0047 */
[----:B------:R-:W-:-:S02]  /*4fd0*/  IMAD.MOV.U32 R29, RZ, RZ, R71 ;  /* 0x000000ffff1d7224 */ /* 0x000fc400078e0047 */
[----:B------:R-:W1:Y:S01]  /*4fe0*/  MUFU.EX2 R77, R77 ;  /* 0x0000004d004d7308 */ /* 0x000e620000000800 */
[----:B----4-:R-:W-:Y:S01]  /*4ff0*/  FADD.FTZ R8, R70, R3 ;  /* 0x0000000346087221 */ /* 0x010fe20000010000 */
[----:B0-----:R-:W-:Y:S02]  /*5000*/  IMAD.U32 R6, RZ, RZ, UR14 ;  /* 0x0000000eff067e24 */ /* 0x001fe4000f8e00ff */
[--C-:B------:R-:W-:Y:S02]  /*5010*/  IMAD.MOV.U32 R28, RZ, RZ, R71.reuse ;  /* 0x000000ffff1c7224 */ /* 0x100fe400078e0047 */
[--C-:B------:R-:W-:Y:S02]  /*5020*/  IMAD.MOV.U32 R27, RZ, RZ, R71.reuse ;  /* 0x000000ffff1b7224 */ /* 0x100fe400078e0047 */
[----:B------:R-:W0:Y:S01]  /*5030*/  MUFU.EX2 R44, R44 ;  /* 0x0000002c002c7308 */ /* 0x000e220000000800 */
[----:B---3--:R-:W-:Y:S01]  /*5040*/  FADD.FTZ R3, R39, R10 ;  /* 0x0000000a27037221 */ /* 0x008fe20000010000 */
[----:B------:R-:W-:Y:S01]  /*5050*/  F2FP.F16.F32.PACK_AB R10, R47, R40 ;  /* 0x000000282f0a723e */ /* 0x000fe200000000ff */
[----:B------:R-:W-:-:S02]  /*5060*/  IMAD.MOV.U32 R40, RZ, RZ, R71 ;  /* 0x000000ffff287224 */ /* 0x000fc400078e0047 */
[--C-:B------:R-:W-:Y:S02]  /*5070*/  IMAD.MOV.U32 R26, RZ, RZ, R71.reuse ;  /* 0x000000ffff1a7224 */ /* 0x100fe400078e0047 */
[--C-:B------:R-:W-:Y:S01]  /*5080*/  IMAD.MOV.U32 R25, RZ, RZ, R71.reuse ;  /* 0x000000ffff197224 */ /* 0x100fe200078e0047 */
[----:B------:R-:W2:Y:S01]  /*5090*/  MUFU.EX2 R68, R68 ;  /* 0x0000004400447308 */ /* 0x000ea20000000800 */
[----:B-1----:R-:W-:Y:S01]  /*50a0*/  FADD.FTZ R11, R77, R8 ;  /* 0x000000084d0b7221 */ /* 0x002fe20000010000 */
[----:B------:R-:W-:Y:S01]  /*50b0*/  F2FP.F16.F32.PACK_AB R8, R52, R45 ;  /* 0x0000002d3408723e */ /* 0x000fe200000000ff */
[----:B------:R-:W-:-:S05]  /*50c0*/  IMAD.MOV.U32 R52, RZ, RZ, R71 ;  /* 0x000000ffff347224 */ /* 0x000fca00078e0047 */
[----:B------:R-:W1:Y:S01]  /*50d0*/  MUFU.EX2 R32, R32 ;  /* 0x0000002000207308 */ /* 0x000e620000000800 */
[C---:B0-----:R-:W-:Y:S01]  /*50e0*/  FADD.FTZ R3, R44.reuse, R3 ;  /* 0x000000032c037221 */ /* 0x041fe20000010000 */
[----:B------:R-:W-:Y:S01]  /*50f0*/  F2FP.F16.F32.PACK_AB R44, R44, R39 ;  /* 0x000000272c2c723e */ /* 0x000fe200000000ff */
[----:B------:R-:W-:-:S05]  /*5100*/  IMAD.MOV.U32 R39, RZ, RZ, R71 ;  /* 0x000000ffff277224 */ /* 0x000fca00078e0047 */
[----:B------:R-:W0:Y:S01]  /*5110*/  MUFU.EX2 R80, R80 ;  /* 0x0000005000507308 */ /* 0x000e220000000800 */
[C---:B--2---:R-:W-:Y:S01]  /*5120*/  FADD.FTZ R11, R68.reuse, R11 ;  /* 0x0000000b440b7221 */ /* 0x044fe20000010000 */
[----:B------:R-:W-:Y:S01]  /*5130*/  F2FP.F16.F32.PACK_AB R45, R68, R77 ;  /* 0x0000004d442d723e */ /* 0x000fe200000000ff */
[----:B------:R-:W-:-:S05]  /*5140*/  IMAD.MOV.U32 R68, RZ, RZ, R71 ;  /* 0x000000ffff447224 */ /* 0x000fca00078e0047 */
[----:B------:R-:W2:Y:S01]  /*5150*/  MUFU.EX2 R49, R49 ;  /* 0x0000003100317308 */ /* 0x000ea20000000800 */
[----:B-1----:R-:W-:-:S07]  /*5160*/  FADD.FTZ R20, R32, R3 ;  /* 0x0000000320147221 */ /* 0x002fce0000010000 */
[----:B------:R-:W1:Y:S01]  /*5170*/  MUFU.EX2 R69, R69 ;  /* 0x0000004500457308 */ /* 0x000e620000000800 */
[----:B0-----:R-:W-:Y:S01]  /*5180*/  FADD.FTZ R24, R80, R11 ;  /* 0x0000000b50187221 */ /* 0x001fe20000010000 */
[----:B------:R-:W-:Y:S01]  /*5190*/  F2FP.F16.F32.PACK_AB R11, R70, R67 ;  /* 0x00000043460b723e */ /* 0x000fe200000000ff */
[--C-:B------:R-:W-:Y:S02]  /*51a0*/  IMAD.MOV.U32 R70, RZ, RZ, R71.reuse ;  /* 0x000000ffff467224 */ /* 0x100fe400078e0047 */
[--C-:B------:R-:W-:Y:S02]  /*51b0*/  IMAD.MOV.U32 R67, RZ, RZ, R71.reuse ;  /* 0x000000ffff437224 */ /* 0x100fe400078e0047 */
[----:B------:R-:W-:Y:S01]  /*51c0*/  STSM.16.M88.4 [R2+0x2d300], R8 ;  /* 0x02d3000802007844 */ /* 0x000fe20000000200 */
[----:B------:R-:W0:Y:S01]  /*51d0*/  MUFU.EX2 R12, R12 ;  /* 0x0000000c000c7308 */ /* 0x000e220000000800 */
[C---:B--2---:R-:W-:Y:S01]  /*51e0*/  FADD.FTZ R3, R49.reuse, R20 ;  /* 0x0000001431037221 */ /* 0x044fe20000010000 */
[----:B------:R-:W-:Y:S01]  /*51f0*/  F2FP.F16.F32.PACK_AB R46, R49, R32 ;  /* 0x00000020312e723e */ /* 0x000fe200000000ff */
[----:B------:R-:W-:-:S02]  /*5200*/  IMAD.MOV.U32 R49, RZ, RZ, R71 ;  /* 0x000000ffff317224 */ /* 0x000fc400078e0047 */
[----:B------:R-:W-:-:S03]  /*5210*/  IMAD.MOV.U32 R32, RZ, RZ, R71 ;  /* 0x000000ffff207224 */ /* 0x000fc600078e0047 */
[----:B------:R-:W2:Y:S01]  /*5220*/  MUFU.EX2 R73, R73 ;  /* 0x0000004900497308 */ /* 0x000ea20000000800 */
[C---:B-1----:R-:W-:Y:S01]  /*5230*/  FADD.FTZ R24, R69.reuse, R24 ;  /* 0x0000001845187221 */ /* 0x042fe20000010000 */
[----:B------:R-:W-:Y:S01]  /*5240*/  F2FP.F16.F32.PACK_AB R47, R69, R80 ;  /* 0x00000050452f723e */ /* 0x000fe200000000ff */
[----:B------:R-:W-:-:S04]  /*5250*/  IMAD.MOV.U32 R69, RZ, RZ, R71 ;  /* 0x000000ffff457224 */ /* 0x000fc800078e0047 */
[----:B------:R1:W-:Y:S01]  /*5260*/  STSM.16.M88.4 [R2+0x2eb00], R44 ;  /* 0x02eb002c02007844 */ /* 0x0003e20000000200 */
[----:B------:R-:W3:Y:S01]  /*5270*/  MUFU.EX2 R51, R51 ;  /* 0x0000003300337308 */ /* 0x000ee20000000800 */
[----:B0-----:R-:W-:-:S07]  /*5280*/  FADD.FTZ R4, R12, R3 ;  /* 0x000000030c047221 */ /* 0x001fce0000010000 */
[----:B------:R-:W0:Y:S01]  /*5290*/  MUFU.EX2 R14, R14 ;  /* 0x0000000e000e7308 */ /* 0x000e220000000800 */
[----:B--2---:R-:W-:Y:S01]  /*52a0*/  FADD.FTZ R3, R73, R24 ;  /* 0x0000001849037221 */ /* 0x004fe20000010000 */
[--C-:B------:R-:W-:Y:S02]  /*52b0*/  IMAD.MOV.U32 R24, RZ, RZ, R71.reuse ;  /* 0x000000ffff187224 */ /* 0x100fe400078e0047 */
[----:B-1----:R-:W-:-:S04]  /*52c0*/  IMAD.MOV.U32 R47, RZ, RZ, R71 ;  /* 0x000000ffff2f7224 */ /* 0x002fc800078e0047 */
[----:B------:R-:W1:Y:S01]  /*52d0*/  MUFU.EX2 R57, R57 ;  /* 0x0000003900397308 */ /* 0x000e620000000800 */
[C---:B---3--:R-:W-:Y:S01]  /*52e0*/  F2FP.F16.F32.PACK_AB R72, R51.reuse, R12 ;  /* 0x0000000c3348723e */ /* 0x048fe200000000ff */
[----:B------:R-:W-:Y:S01]  /*52f0*/  FADD.FTZ R5, R51, R4 ;  /* 0x0000000433057221 */ /* 0x000fe20000010000 */
[--C-:B------:R-:W-:Y:S02]  /*5300*/  IMAD.MOV.U32 R51, RZ, RZ, R71.reuse ;  /* 0x000000ffff337224 */ /* 0x100fe400078e0047 */
[--C-:B------:R-:W-:Y:S02]  /*5310*/  IMAD.MOV.U32 R46, RZ, RZ, R71.reuse ;  /* 0x000000ffff2e7224 */ /* 0x100fe400078e0047 */
[----:B------:R-:W-:Y:S01]  /*5320*/  IMAD.MOV.U32 R45, RZ, RZ, R71 ;  /* 0x000000ffff2d7224 */ /* 0x000fe200078e0047 */
[----:B------:R-:W2:Y:S01]  /*5330*/  MUFU.EX2 R76, R76 ;  /* 0x0000004c004c7308 */ /* 0x000ea20000000800 */
[----:B0-----:R-:W-:Y:S01]  /*5340*/  FADD.FTZ R4, R14, R5 ;  /* 0x000000050e047221 */ /* 0x001fe20000010000 */
[----:B------:R-:W-:-:S06]  /*5350*/  IMAD.MOV.U32 R44, RZ, RZ, R71 ;  /* 0x000000ffff2c7224 */ /* 0x000fcc00078e0047 */
[----:B------:R-:W-:Y:S01]  /*5360*/  MUFU.EX2 R66, R66 ;  /* 0x0000004200427308 */ /* 0x000fe20000000800 */
[C---:B-1----:R-:W-:Y:S01]  /*5370*/  F2FP.F16.F32.PACK_AB R74, R57.reuse, R14 ;  /* 0x0000000e394a723e */ /* 0x042fe200000000ff */
[----:B------:R-:W-:Y:S01]  /*5380*/  FADD.FTZ R4, R57, R4 ;  /* 0x0000000439047221 */ /* 0x000fe20000010000 */
[----:B------:R-:W-:-:S05]  /*5390*/  IMAD.MOV.U32 R57, RZ, RZ, R71 ;  /* 0x000000ffff397224 */ /* 0x000fca00078e0047 */
[----:B------:R-:W0:Y:S01]  /*53a0*/  MUFU.EX2 R65, R65 ;  /* 0x0000004100417308 */ /* 0x000e220000000800 */
[C---:B--2---:R-:W-:Y:S01]  /*53b0*/  F2FP.F16.F32.PACK_AB R73, R76.reuse, R73 ;  /* 0x000000494c49723e */ /* 0x044fe200000000ff */
[----:B------:R-:W-:Y:S01]  /*53c0*/  FADD.FTZ R3, R76, R3 ;  /* 0x000000034c037221 */ /* 0x000fe20000010000 */
[----:B0-----:R-:W-:-:S03]  /*53d0*/  F2FP.F16.F32.PACK_AB R75, R65, R66 ;  /* 0x00000042414b723e */ /* 0x001fc600000000ff */
[----:B------:R-:W-:Y:S02]  /*53e0*/  FADD.FTZ R66, R66, R3 ;  /* 0x0000000342427221 */ /* 0x000fe40000010000 */
[----:B------:R0:W-:Y:S02]  /*53f0*/  STSM.16.M88.4 [R2+0x30300], R72 ;  /* 0x0303004802007844 */ /* 0x0001e40000000200 */
[----:B------:R-:W-:Y:S01]  /*5400*/  FADD.FTZ R3, R65, R66 ;  /* 0x0000004241037221 */ /* 0x000fe20000010000 */
[--C-:B------:R-:W-:Y:S01]  /*5410*/  IMAD.MOV.U32 R66, RZ, RZ, R71.reuse ;  /* 0x000000ffff427224 */ /* 0x100fe200078e0047 */
[----:B------:R1:W-:Y:S06]  /*5420*/  MEMBAR.ALL.CTA ;  /* 0x0000000000007992 */ /* 0x0003ec0000008000 */
[----:B-1----:R-:W1:Y:S01]  /*5430*/  FENCE.VIEW.ASYNC.S ;  /* 0x00000000000073c6 */ /* 0x002e620000000000 */
[----:B------:R-:W-:Y:S01]  /*5440*/  IMAD.MOV.U32 R65, RZ, RZ, R71 ;  /* 0x000000ffff417224 */ /* 0x000fe200078e0047 */
[----:B-1----:R-:W-:Y:S01]  /*5450*/  NOP ;  /* 0x0000000000007918 */ /* 0x002fe20000000000 */
[----:B------:R-:W-:Y:S05]  /*5460*/  @!P2 BRA `(.L_x_1668) ;  /* 0x0000004000c8a947 */ /* 0x000fea0003800000 */
[----:B------:R-:W-:Y:S01]  /*5470*/  IMAD.MOV.U32 R5, RZ, RZ, R13 ;  /* 0x000000ffff057224 */ /* 0x000fe200078e000d */
[----:B------:R-:W-:Y:S01]  /*5480*/  CS2R R70, SRZ ;  /* 0x0000000000467805 */ /* 0x000fe2000001ff00 */
[----:B------:R-:W-:Y:S01]  /*5490*/  IMAD.MOV.U32 R7, RZ, RZ, R0 ;  /* 0x000000ffff077224 */ /* 0x000fe200078e0000 */
        /* <DEDUP_REMOVED lines=25> */
.L_x_1677:
[----:B------:R-:W-:Y:S01]  /*5630*/  R2UR UR4, R16 ;  /* 0x00000000100472ca */ /* 0x000fe200000e0000 */
[----:B------:R-:W-:-:S04]  /*5640*/  UIADD3 UR36, UR6, 0x1, URZ ;  /* 0x0000000106247890 */ /* 0x000fc8000fffe03f */
[----:B------:R-:W-:-:S04]  /*5650*/  UISETP.NE.AND UP0, UPT, UR36, 0x2, UPT ;  /* 0x000000022400788c */ /* 0x000fc8000bf05270 */
[----:B------:R-:W-:Y:S02]  /*5660*/  USEL UR38, URZ, 0x1, UP0 ;  /* 0x000000013f267887 */ /* 0x000fe40008000000 */
[----:B------:R-:W-:Y:S02]  /*5670*/  USEL UR36, UR36, URZ, UP0 ;  /* 0x0000003f24247287 */ /* 0x000fe40008000000 */
[----:B------:R-:W-:Y:S01]  /*5680*/  ISETP.NE.AND P3, PT, RZ, UR4, PT ;  /* 0x00000004ff007c0c */ /* 0x000fe2000bf65270 */
[----:B------:R-:W-:-:S12]  /*5690*/  ULOP3.LUT UR38, UR39, UR38, URZ, 0x3c, !UPT ;  /* 0x0000002627267292 */ /* 0x000fd8000f8e3c3f */
[----:B------:R-:W-:Y:S05]  /*56a0*/  @P3 BRA `(.L_x_1669) ;  /* 0x00000000002c3947 */ /* 0x000fea0003800000 */
[----:B------:R-:W-:Y:S05]  /*56b0*/  @!P0 BRA `(.L_x_1670) ;  /* 0x0000000000048947 */ /* 0x000fea0003800000 */
[----:B------:R-:W-:Y:S01]  /*56c0*/  BPT.TRAP 0x1 ;  /* 0x000000040000795c */ /* 0x000fe20000300000 */
.L_x_1670:
[----:B------:R-:W-:Y:S01]  /*56d0*/  ULEA UR4, UR36, UR37, 0x3 ;  /* 0x0000002524047291 */ /* 0x000fe2000f8e183f */
[----:B------:R-:W-:-:S05]  /*56e0*/  IMAD.U32 R0, RZ, RZ, UR38 ;  /* 0x00000026ff007e24 */ /* 0x000fca000f8e00ff */
[----:B------:R-:W-:-:S04]  /*56f0*/  SHF.L.U32 R0, R0, 0x1f, RZ ;  /* 0x0000001f00007819 */ /* 0x000fc800000006ff */
[----:B------:R1:W2:Y:S01]  /*5700*/  SYNCS.PHASECHK.TRANS64.TRYWAIT P2, [UR4+0x31c30], R0 ;  /* 0x031c3000ff0075a7 */ /* 0x0002a20008040144 */
[----:B------:R-:W-:Y:S05]  /*5710*/  @!P0 BRA `(.L_x_1671) ;  /* 0x0000000000048947 */ /* 0x000fea0003800000 */
[----:B------:R-:W-:Y:S01]  /*5720*/  BPT.TRAP 0x1 ;  /* 0x000000040000795c */ /* 0x000fe20000300000 */
.L_x_1671:
[----:B--2---:R-:W-:Y:S05]  /*5730*/  @P2 BRA `(.L_x_1669) ;  /* 0x0000000000082947 */ /* 0x004fea0003800000 */
[----:B------:R-:W2:Y:S02]  /*5740*/  SYNCS.PHASECHK.TRANS64.TRYWAIT P2, [UR4+0x31c30], R0 ;  /* 0x031c3000ff0075a7 */ /* 0x000ea40008040144 */
[----:B--2---:R-:W-:Y:S05]  /*5750*/  @!P2 BRA `(.L_x_1672) ;  /* 0x000000e80080a947 */ /* 0x004fea0003800000 */
.L_x_1669:
[----:B------:R-:W3:Y:S01]  /*5760*/  S2R R8, SR_TID.X ;  /* 0x0000000000087919 */ /* 0x000ee20000002100 */
        /* <DEDUP_REMOVED lines=29> */
[----:B-12---:R-:W-:Y:S01]  /*5940*/  VIADD R0, R8, 0x8 ;  /* 0x0000000808007836 */ /* 0x006fe20000000000 */
        /* <DEDUP_REMOVED lines=63> */
[----:B0-----:R-:W-:-:S06]  /*5d40*/  WARPGROUP.ARRIVE ;  /* 0x00000000000079c5 */ /* 0x001fcc0000000000 */
        /* <DEDUP_REMOVED lines=261> */
.L_x_1674:
[----:B------:R-:W-:Y:S01]  /*6da0*/  ULEA UR4, UR6, UR37, 0x3 ;  /* 0x0000002506047291 */ /* 0x000fe2000f8e183f */
[----:B------:R-:W-:-:S05]  /*6db0*/  IMAD.U32 R0, RZ, RZ, UR39 ;  /* 0x00000027ff007e24 */ /* 0x000fca000f8e00ff */
[----:B------:R-:W-:-:S04]  /*6dc0*/  SHF.L.U32 R0, R0, 0x1f, RZ ;  /* 0x0000001f00007819 */ /* 0x000fc800000006ff */
[----:B------:R0:W1:Y:S01]  /*6dd0*/  SYNCS.PHASECHK.TRANS64.TRYWAIT P2, [UR4+0x31c50], R0 ;  /* 0x031c5000ff0075a7 */ /* 0x0000620008040144 */
[----:B------:R-:W-:Y:S05]  /*6de0*/  @!P0 BRA `(.L_x_1675) ;  /* 0x0000000000048947 */ /* 0x000fea0003800000 */
[----:B------:R-:W-:Y:S01]  /*6df0*/  BPT.TRAP 0x1 ;  /* 0x000000040000795c */ /* 0x000fe20000300000 */
.L_x_1675:
[----:B-1----:R-:W-:Y:S05]  /*6e00*/  @P2 BRA `(.L_x_1673) ;  /* 0x0000000000082947 */ /* 0x002fea0003800000 */
[----:B------:R-:W1:Y:S02]  /*6e10*/  SYNCS.PHASECHK.TRANS64.TRYWAIT P2, [UR4+0x31c50], R0 ;  /* 0x031c5000ff0075a7 */ /* 0x000e640008040144 */
[----:B-1----:R-:W-:Y:S05]  /*6e20*/  @!P2 BRA `(.L_x_1676) ;  /* 0x000000d000e4a947 */ /* 0x002fea0003800000 */
.L_x_1673:
        /* <DEDUP_REMOVED lines=9> */
[----:B-1----:R-:W-:Y:S01]  /*6ec0*/  IMAD.MOV.U32 R9, RZ, RZ, -0x2 ;  /* 0xfffffffeff097424 */ /* 0x002fe200078e00ff */
[----:B------:R-:W-:Y:S01]  /*6ed0*/  UMOV UR32, UR10 ;  /* 0x0000000a00207c82 */ /* 0x000fe20008000000 */
[----:B------:R-:W-:Y:S01]  /*6ee0*/  UMOV UR39, UR38 ;  /* 0x0000002600277c82 */ /* 0x000fe20008000000 */
[----:B------:R-:W-:-:S04]  /*6ef0*/  ULOP3.LUT UR4, UR4, 0x2400000, URZ, 0xfc, !UPT ;  /* 0x0240000004047892 */ /* 0x000fc8000f8efc3f */
[----:B------:R-:W-:Y:S02]  /*6f00*/  UIMAD UR11, UR6, 0x6c0, UR4 ;  /* 0x000006c0060b78a4 */ /* 0x000fe4000f8e0204 */
[----:B------:R-:W-:-:S04]  /*6f10*/  UIMAD UR4, UR61, 0xc0, URZ ;  /* 0x000000c03d0478a4 */ /* 0x000fc8000f8e023f */
[----:B------:R-:W-:Y:S01]  /*6f20*/  UIMAD UR4, UR7, -0x90, UR4 ;  /* 0xffffff70070478a4 */ /* 0x000fe2000f8e0204 */
[----:B------:R-:W-:Y:S02]  /*6f30*/  UMOV UR34, UR11 ;  /* 0x0000000b00227c82 */ /* 0x000fe40008000000 */
[----:B------:R-:W-:Y:S01]  /*6f40*/  HGMMA.64x96x16.F32 R24, gdesc[UR32].tnspB, R24, gsb0 ;  /* 0x41600000201879f0 */ /* 0x000fe20008000818 */
[----:B------:R-:W-:Y:S02]  /*6f50*/  UIADD3 UR32, UR10, 0x180, URZ ;  /* 0x000001800a207890 */ /* 0x000fe4000fffe03f */
[----:B------:R-:W-:Y:S01]  /*6f60*/  UIADD3 UR34, UR11, 0x40, URZ ;  /* 0x000000400b227890 */ /* 0x000fe2000fffe03f */
[----:B------:R-:W-:Y:S01]  /*6f70*/  UMOV UR33, 0xc0000010 ;  /* 0xc000001000217882 */ /* 0x000fe20000000000 */
[----:B------:R-:W-:Y:S01]  /*6f80*/  UMOV UR35, 0x80000020 ;  /* 0x8000002000237882 */ /* 0x000fe20000000000 */
[----:B------:R-:W-:-:S04]  /*6f90*/  UIADD3 UR4, UR4, 0x1, UR15 ;  /* 0x0000000104047890 */ /* 0x000fc8000fffe00f */
[----:B------:R-:W-:-:S03]  /*6fa0*/  UIADD3 UR4, UR4, -UR14, URZ ;  /* 0x8000000e04047290 */ /* 0x000fc6000fffe03f */
[----:B------:R-:W-:-:S03]  /*6fb0*/  ULDC UR14, c[0x0][0x988] ;  /* 0x00026200000e7ab9 */ /* 0x000fc60000000800 */
[----:B------:R-:W-:Y:S01]  /*6fc0*/  IMAD R8, R22, R9, UR4 ;  /* 0x0000000416087e24 */ /* 0x000fe2000f8e0209 */
[----:B------:R-:W-:Y:S01]  /*6fd0*/  UMOV UR4, UR14 ;  /* 0x0000000e00047c82 */ /* 0x000fe20008000000 */
[----:B------:R-:W-:Y:S02]  /*6fe0*/  R2UR UR14, R6 ;  /* 0x00000000060e72ca */ /* 0x000fe400000e0000 */
[----:B------:R-:W-:-:S04]  /*6ff0*/  IMAD.IADD R8, R23, 0x1, R8 ;  /* 0x0000000117087824 */ /* 0x000fc800078e0208 */
[C---:B------:R-:W-:Y:S01]  /*7000*/  VIADD R13, R8.reuse, 0x8 ;  /* 0x00000008080d7836 */ /* 0x040fe20000000000 */
[C---:B------:R-:W-:Y:S02]  /*7010*/  ISETP.GT.AND P2, PT, R8.reuse, RZ, PT ;  /* 0x000000ff0800720c */ /* 0x040fe40003f44270 */
[----:B------:R-:W-:Y:S02]  /*7020*/  ISETP.GT.AND P3, PT, R8, 0x1, PT ;  /* 0x000000010800780c */ /* 0x000fe40003f64270 */
[----:B------:R-:W-:Y:S02]  /*7030*/  FSEL R136, R136, -INF , P2 ;  /* 0xff80000088887808 */ /* 0x000fe40001000000 */
[----:B------:R-:W-:Y:S01]  /*7040*/  ISETP.GT.AND P2, PT, R8, 0x8, PT ;  /* 0x000000080800780c */ /* 0x000fe20003f44270 */
[----:B------:R-:W-:Y:S01]  /*7050*/  UISETP.GT.AND UP0, UPT, UR7, UR14, UPT ;  /* 0x0000000e0700728c */ /* 0x000fe2000bf04270 */
[----:B------:R-:W-:Y:S02]  /*7060*/  FSEL R137, R137, -INF , P3 ;  /* 0xff80000089897808 */ /* 0x000fe40001800000 */
[----:B0-----:R-:W-:-:S02]  /*7070*/  FMNMX.FTZ R0, R136, R7, !PT ;  /* 0x0000000788007209 */ /* 0x001fc40007810000 */
        /* <DEDUP_REMOVED lines=31> */
[----:B------:R-:W-:Y:S01]  /*7270*/  FSEL R112, R112, -INF , P2 ;  /* 0xff80000070707808 */ /* 0x000fe20001000000 */
[----:B------:R-:W-:Y:S02]  /*7280*/  WARPGROUP.DEPBAR.LE gsb0, 0x0 ;  /* 0x00008000000079c5 */ /* 0x000fe40000010000 */
[----:B------:R-:W-:Y:S01]  /*7290*/  WARPGROUP.ARRIVE ;  /* 0x00000000000079c5 */ /* 0x000fe20000000000 */
[----:B------:R-:W-:Y:S02]  /*72a0*/  FMNMX.FTZ R9, R125, R0, !PT ;  /* 0x000000007d097209 */ /* 0x000fe40007810000 */
[----:B------:R-:W-:Y:S02]  /*72b0*/  ISETP.GT.AND P2, PT, R8, 0x38, PT ;  /* 0x000000380800780c */ /* 0x000fe40003f44270 */
[----:B------:R-:W-:Y:S01]  /*72c0*/  FSEL R113, R113, -INF , P3 ;  /* 0xff80000071717808 */ /* 0x000fe20001800000 */
[----:B------:R-:W-:Y:S01]  /*72d0*/  HGMMA.64x96x16.F32 R24, gdesc[UR32].tnspB, R24, gsb0 ;  /* 0x41600000201879f0 */ /* 0x000fe20008000818 */
[----:B------:R-:W-:Y:S01]  /*72e0*/  UIADD3 UR32, UR10, 0x300, URZ ;  /* 0x000003000a207890 */ /* 0x000fe2000fffe03f */
[----:B------:R-:W-:Y:S01]  /*72f0*/  FMNMX.FTZ R0, R112, R9, !PT ;  /* 0x0000000970007209 */ /* 0x000fe20007810000 */
[----:B------:R-:W-:Y:S01]  /*7300*/  UIADD3 UR34, UR11, 0x80, URZ ;  /* 0x000000800b227890 */ /* 0x000fe2000fffe03f */
[----:B------:R-:W-:Y:S01]  /*7310*/  ISETP.GT.AND P3, PT, R8, 0x39, PT ;  /* 0x000000390800780c */ /* 0x000fe20003f64270 */
[----:B------:R-:W-:Y:S01]  /*7320*/  UMOV UR33, 0xc0000010 ;  /* 0xc000001000217882 */ /* 0x000fe20000000000 */
[----:B------:R-:W-:Y:S01]  /*7330*/  UMOV UR35, 0x80000020 ;  /* 0x8000002000237882 */ /* 0x000fe20000000000 */
[----:B------:R-:W-:-:S02]  /*7340*/  FSEL R116, R116, -INF , P2 ;  /* 0xff80000074747808 */ /* 0x000fc40001000000 */
[----:B------:R-:W-:Y:S02]  /*7350*/  FMNMX.FTZ R9, R113, R0, !PT ;  /* 0x0000000071097209 */ /* 0x000fe40007810000 */
[----:B------:R-:W-:Y:S02]  /*7360*/  ISETP.GT.AND P2, PT, R8, 0x40, PT ;  /* 0x000000400800780c */ /* 0x000fe40003f44270 */
[----:B------:R-:W-:Y:S02]  /*7370*/  FSEL R117, R117, -INF , P3 ;  /* 0xff80000075757808 */ /* 0x000fe40001800000 */
        /* <DEDUP_REMOVED lines=43> */
[----:B------:R-:W-:Y:S01]  /*7630*/  ISETP.GT.AND P3, PT, R8, 0x79, PT ;  /* 0x000000790800780c */ /* 0x000fe20003f64270 */
[----:B------:R-:W-:Y:S02]  /*7640*/  WARPGROUP.DEPBAR.LE gsb0, 0x0 ;  /* 0x00008000000079c5 */ /* 0x000fe40000010000 */
[----:B------:R-:W-:Y:S01]  /*7650*/  WARPGROUP.ARRIVE ;  /* 0x00000000000079c5 */ /* 0x000fe20000000000 */
[----:B------:R-:W-:-:S02]  /*7660*/  FSEL R84, R84, -INF , P2 ;  /* 0xff80000054547808 */ /* 0x000fc40001000000 */
        /* <DEDUP_REMOVED lines=18> */
[----:B------:R-:W-:Y:S02]  /*7790*/  FSEL R77, R77, -INF , P3 ;  /* 0xff8000004d4d7808 */ /* 0x000fe40001800000 */
[----:B------:R-:W-:Y:S02]  /*77a0*/  FMNMX.FTZ R0, R76, R9, !PT ;  /* 0x000000094c007209 */ /* 0x000fe40007810000 */
[----:B------:R-:W-:Y:S02]  /*77b0*/  ISETP.GT.AND P3, PT, R13, RZ, PT ;  /* 0x000000ff0d00720c */ /* 0x000fe40003f64270 */
[----:B------:R-:W-:-:S02]  /*77c0*/  FMNMX.FTZ R9, R77, R0, !PT ;  /* 0x000000004d097209 */ /* 0x000fc40007810000 */
[C---:B------:R-:W-:Y:S02]  /*77d0*/  ISETP.GT.AND P4, PT, R13.reuse, 0x1, PT ;  /* 0x000000010d00780c */ /* 0x040fe40003f84270 */
[----:B------:R-:W-:Y:S01]  /*77e0*/  FSEL R138, R138, -INF , P3 ;  /* 0xff8000008a8a7808 */ /* 0x000fe20001800000 */
[----:B------:R-:W0:Y:S01]  /*77f0*/  SHFL.BFLY PT, R0, R9, 0x2, 0x1f ;  /* 0x0c401f0009007f89 */ /* 0x000e2200000e0000 */
[----:B------:R-:W-:Y:S02]  /*7800*/  ISETP.GT.AND P5, PT, R13, 0x8, PT ;  /* 0x000000080d00780c */ /* 0x000fe40003fa4270 */
[----:B------:R-:W-:Y:S02]  /*7810*/  FSEL R139, R139, -INF , P4 ;  /* 0xff8000008b8b7808 */ /* 0x000fe40002000000 */
[----:B------:R-:W-:Y:S02]  /*7820*/  FMNMX.FTZ R20, R138, R5, !PT ;  /* 0x000000058a147209 */ /* 0x000fe40007810000 */
[----:B------:R-:W-:-:S02]  /*7830*/  ISETP.GT.AND P6, PT, R13, 0x9, PT ;  /* 0x000000090d00780c */ /* 0x000fc40003fc4270 */
[----:B------:R-:W-:Y:S02]  /*7840*/  FSEL R142, R142, -INF , P5 ;  /* 0xff8000008e8e7808 */ /* 0x000fe40002800000 */
[----:B------:R-:W-:Y:S02]  /*7850*/  FMNMX.FTZ R21, R139, R20, !PT ;  /* 0x000000148b157209 */ /* 0x000fe40007810000 */
[----:B------:R-:W-:Y:S02]  /*7860*/  FSEL R143, R143, -INF , P6 ;  /* 0xff8000008f8f7808 */ /* 0x000fe40003000000 */
[C---:B------:R-:W-:Y:S02]  /*7870*/  ISETP.GT.AND P3, PT, R13.reuse, 0x10, PT ;  /* 0x000000100d00780c */ /* 0x040fe40003f64270 */
[----:B------:R-:W-:Y:S02]  /*7880*/  ISETP.GT.AND P4, PT, R13, 0x11, PT ;  /* 0x000000110d00780c */ /* 0x000fe40003f84270 */
[----:B------:R-:W-:-:S02]  /*7890*/  FSEL R130, R130, -INF , P3 ;  /* 0xff80000082827808 */ /* 0x000fc40001800000 */
[----:B------:R-:W-:Y:S02]  /*78a0*/  ISETP.GT.AND P5, PT, R13, 0x18, PT ;  /* 0x000000180d00780c */ /* 0x000fe40003fa4270 */
[----:B------:R-:W-:Y:S02]  /*78b0*/  FSEL R131, R131, -INF , P4 ;  /* 0xff80000083837808 */ /* 0x000fe40002000000 */
[----:B0-----:R-:W-:Y:S02]  /*78c0*/  FMNMX.FTZ R10, R9, R0, !PT ;  /* 0x00000000090a7209 */ /* 0x001fe40007810000 */
[----:B------:R-:W-:Y:S02]  /*78d0*/  ISETP.GT.AND P6, PT, R13, 0x19, PT ;  /* 0x000000190d00780c */ /* 0x000fe40003fc4270 */
[----:B------:R-:W-:Y:S01]  /*78e0*/  FSEL R134, R134, -INF , P5 ;  /* 0xff80000086867808 */ /* 0x000fe20002800000 */
[----:B------:R-:W0:Y:S01]  /*78f0*/  SHFL.BFLY PT, R11, R10, 0x1, 0x1f ;  /* 0x0c201f000a0b7f89 */ /* 0x000e2200000e0000 */
[----:B------:R-:W-:-:S02]  /*7900*/  FSEL R135, R135, -INF , P6 ;  /* 0xff80000087877808 */ /* 0x000fc40003000000 */
[C---:B------:R-:W-:Y:S02]  /*7910*/  ISETP.GT.AND P3, PT, R13.reuse, 0x20, PT ;  /* 0x000000200d00780c */ /* 0x040fe40003f64270 */
[C---:B------:R-:W-:Y:S02]  /*7920*/  ISETP.GT.AND P4, PT, R13.reuse, 0x21, PT ;  /* 0x000000210d00780c */ /* 0x040fe40003f84270 */
[----:B------:R-:W-:Y:S02]  /*7930*/  FSEL R122, R122, -INF , P3 ;  /* 0xff8000007a7a7808 */ /* 0x000fe40001800000 */
[----:B------:R-:W-:Y:S02]  /*7940*/  ISETP.GT.AND P5, PT, R13, 0x28, PT ;  /* 0x000000280d00780c */ /* 0x000fe40003fa4270 */
[----:B------:R-:W-:Y:S02]  /*7950*/  FSEL R123, R123, -INF , P4 ;  /* 0xff8000007b7b7808 */ /* 0x000fe40002000000 */
[----:B------:R-:W-:-:S02]  /*7960*/  ISETP.GT.AND P6, PT, R13, 0x29, PT ;  /* 0x000000290d00780c */ /* 0x000fc40003fc4270 */
[----:B------:R-:W-:Y:S02]  /*7970*/  FSEL R126, R126, -INF , P5 ;  /* 0xff8000007e7e7808 */ /* 0x000fe40002800000 */
[----:B------:R-:W-:Y:S02]  /*7980*/  FSEL R127, R127, -INF , P6 ;  /* 0xff8000007f7f7808 */ /* 0x000fe40003000000 */
[C---:B------:R-:W-:Y:S02]  /*7990*/  ISETP.GT.AND P3, PT, R13.reuse, 0x30, PT ;  /* 0x000000300d00780c */ /* 0x040fe40003f64270 */
[----:B------:R-:W-:Y:S02]  /*79a0*/  ISETP.GT.AND P4, PT, R13, 0x31, PT ;  /* 0x000000310d00780c */ /* 0x000fe40003f84270 */
[----:B------:R-:W-:Y:S02]  /*79b0*/  FSEL R114, R114, -INF , P3 ;  /* 0xff80000072727808 */ /* 0x000fe40001800000 */
[----:B0-----:R-:W-:-:S02]  /*79c0*/  FMNMX.FTZ R0, R10, R11, !PT ;  /* 0x0000000b0a007209 */ /* 0x001fc40007810000 */
[C---:B------:R-:W-:Y:S02]  /*79d0*/  ISETP.GT.AND P5, PT, R13.reuse, 0x38, PT ;  /* 0x000000380d00780c */ /* 0x040fe40003fa4270 */
[C---:B------:R-:W-:Y:S01]  /*79e0*/  FSETP.NEU.FTZ.AND P2, PT, R0.reuse, -INF , PT ;  /* 0xff8000000000780b */ /* 0x040fe20003f5d000 */
[----:B------:R-:W-:Y:S01]  /*79f0*/  FMUL.FTZ R11, R0, UR4 ;  /* 0x00000004000b7c20 */ /* 0x000fe20008410000 */
[----:B------:R-:W-:Y:S02]  /*7a00*/  ISETP.GT.AND P6, PT, R13, 0x39, PT ;  /* 0x000000390d00780c */ /* 0x000fe40003fc4270 */
[----:B------:R-:W-:Y:S02]  /*7a10*/  FSEL R118, R118, -INF , P5 ;  /* 0xff80000076767808 */ /* 0x000fe40002800000 */
[----:B------:R-:W-:Y:S01]  /*7a20*/  FSEL R9, R11, RZ, P2 ;  /* 0x000000ff0b097208 */ /* 0x000fe20001000000 */
[----:B------:R-:W-:Y:S02]  /*7a30*/  WARPGROUP.DEPBAR.LE gsb0, 0x0 ;  /* 0x00008000000079c5 */ /* 0x000fe40000010000 */
[----:B------:R-:W-:Y:S01]  /*7a40*/  WARPGROUP.ARRIVE ;  /* 0x00000000000079c5 */ /* 0x000fe20000000000 */
[----:B------:R-:W-:Y:S01]  /*7a50*/  FSEL R119, R119, -INF , P6 ;  /* 0xff80000077777808 */ /* 0x000fe20003000000 */
[--C-:B------:R-:W-:Y:S01]  /*7a60*/  FFMA.FTZ R14, R128, UR4, -R9.reuse ;  /* 0x00000004800e7c23 */ /* 0x100fe20008010809 */
[----:B------:R-:W-:Y:S01]  /*7a70*/  FMNMX.FTZ R128, R142, R21, !PT ;  /* 0x000000158e807209 */ /* 0x000fe20007810000 */
[--C-:B------:R-:W-:Y:S01]  /*7a80*/  FFMA.FTZ R15, R129, UR4, -R9.reuse ;  /* 0x00000004810f7c23 */ /* 0x100fe20008010809 */
[--C-:B------:R-:W-:Y:S01]  /*7a90*/  FFMA.FTZ R132, R132, UR4, -R9.reuse ;  /* 0x0000000484847c23 */ /* 0x100fe20008010809 */
[----:B------:R-:W-:Y:S01]  /*7aa0*/  HGMMA.64x96x16.F32 R24, gdesc[UR32].tnspB, R24, gsb0 ;  /* 0x41600000201879f0 */ /* 0x000fe20008000818 */
[----:B------:R-:W-:Y:S01]  /*7ab0*/  UIADD3 UR32, UR10, 0x600, URZ ;  /* 0x000006000a207890 */ /* 0x000fe2000fffe03f */
[----:B------:R-:W-:Y:S01]  /*7ac0*/  FMNMX.FTZ R129, R143, R128, !PT ;  /* 0x000000808f817209 */ /* 0x000fe20007810000 */
[----:B------:R-:W-:Y:S01]  /*7ad0*/  UIADD3 UR34, UR11, 0x100, URZ ;  /* 0x000001000b227890 */ /* 0x000fe2000fffe03f */
[----:B------:R0:W-:Y:S01]  /*7ae0*/  MUFU.EX2 R20, R132 ;  /* 0x0000008400147308 */ /* 0x0001e20000000800 */
[----:B------:R-:W-:Y:S01]  /*7af0*/  UMOV UR33, 0xc0000010 ;  /* 0xc000001000217882 */ /* 0x000fe20000000000 */
[----:B------:R-:W-:Y:S01]  /*7b00*/  UMOV UR35, 0x80000020 ;  /* 0x8000002000237882 */ /* 0x000fe20000000000 */
[----:B------:R-:W-:Y:S01]  /*7b10*/  FMNMX.FTZ R128, R130, R129, !PT ;  /* 0x0000008182807209 */ /* 0x000fe20007810000 */
[--C-:B------:R-:W-:Y:S01]  /*7b20*/  FFMA.FTZ R21, R133, UR4, -R9.reuse ;  /* 0x0000000485157c23 */ /* 0x100fe20008010809 */
[----:B------:R-:W-:Y:S01]  /*7b30*/  ISETP.GT.AND P3, PT, R13, 0x40, PT ;  /* 0x000000400d00780c */ /* 0x000fe20003f64270 */
[--C-:B------:R-:W-:Y:S01]  /*7b40*/  FFMA.FTZ R133, R116, UR4, -R9.reuse ;  /* 0x0000000474857c23 */ /* 0x100fe20008010809 */
[----:B------:R-:W-:Y:S01]  /*7b50*/  FMNMX.FTZ R129, R131, R128, !PT ;  /* 0x0000008083817209 */ /* 0x000fe20007810000 */
[--C-:B------:R-:W-:Y:S01]  /*7b60*/  FFMA.FTZ R10, R136, UR4, -R9.reuse ;  /* 0x00000004880a7c23 */ /* 0x100fe20008010809 */
[--C-:B0-----:R-:W-:Y:S01]  /*7b70*/  FFMA.FTZ R132, R125, UR4, -R9.reuse ;  /* 0x000000047d847c23 */ /* 0x101fe20008010809 */
[----:B------:R-:W-:Y:S01]  /*7b80*/  FSEL R125, R115, -INF , P4 ;  /* 0xff800000737d7808 */ /* 0x000fe20002000000 */
[--C-:B------:R-:W-:Y:S01]  /*7b90*/  FFMA.FTZ R136, R117, UR4, -R9.reuse ;  /* 0x0000000475887c23 */ /* 0x100fe20008010809 */
[----:B------:R-:W-:Y:S01]  /*7ba0*/  FMNMX.FTZ R128, R134, R129, !PT ;  /* 0x0000008186807209 */ /* 0x000fe20007810000 */
[----:B------:R0:W-:Y:S01]  /*7bb0*/  MUFU.EX2 R115, R132 ;  /* 0x0000008400737308 */ /* 0x0001e20000000800 */
[----:B------:R-:W-:Y:S01]  /*7bc0*/  ISETP.GT.AND P4, PT, R13, 0x41, PT ;  /* 0x000000410d00780c */ /* 0x000fe20003f84270 */
[--C-:B------:R-:W-:Y:S01]  /*7bd0*/  FFMA.FTZ R11, R137, UR4, -R9.reuse ;  /* 0x00000004890b7c23 */ /* 0x100fe20008010809 */
[----:B------:R-:W-:Y:S01]  /*7be0*/  FMNMX.FTZ R129, R135, R128, !PT ;  /* 0x0000008087817209 */ /* 0x000fe20007810000 */
[--C-:B------:R-:W-:Y:S01]  /*7bf0*/  FFMA.FTZ R137, R108, UR4, -R9.reuse ;  /* 0x000000046c897c23 */ /* 0x100fe20008010809 */
[----:B------:R-:W-:Y:S01]  /*7c00*/  ISETP.GT.AND P5, PT, R13, 0x48, PT ;  /* 0x000000480d00780c */ /* 0x000fe20003fa4270 */
[--C-:B------:R-:W-:Y:S01]  /*7c10*/  FFMA.FTZ R100, R100, UR4, -R9.reuse ;  /* 0x0000000464647c23 */ /* 0x100fe20008010809 */
[----:B------:R-:W-:Y:S01]  /*7c20*/  FMNMX.FTZ R128, R122, R129, !PT ;  /* 0x000000817a807209 */ /* 0x000fe20007810000 */
[----:B------:R-:W-:Y:S01]  /*7c30*/  MUFU.EX2 R10, R10 ;  /* 0x0000000a000a7308 */ /* 0x000fe20000000800 */
[--C-:B0-----:R-:W-:Y:S01]  /*7c40*/  FFMA.FTZ R132, R113, UR4, -R9.reuse ;  /* 0x0000000471847c23 */ /* 0x101fe20008010809 */
[----:B------:R-:W-:Y:S01]  /*7c50*/  FSEL R113, R106, -INF , P3 ;  /* 0xff8000006a717808 */ /* 0x000fe20001800000 */
[--C-:B------:R-:W-:Y:S01]  /*7c60*/  FFMA.FTZ R12, R140, UR4, -R9.reuse ;  /* 0x000000048c0c7c23 */ /* 0x100fe20008010809 */
[----:B------:R-:W-:Y:S01]  /*7c70*/  FMNMX.FTZ R129, R123, R128, !PT ;  /* 0x000000807b817209 */ /* 0x000fe20007810000 */
[--C-:B------:R-:W-:Y:S01]  /*7c80*/  FFMA.FTZ R141, R141, UR4, -R9.reuse ;  /* 0x000000048d8d7c23 */ /* 0x100fe20008010809 */
[----:B------:R-:W-:Y:S01]  /*7c90*/  FSEL R107, R107, -INF , P4 ;  /* 0xff8000006b6b7808 */ /* 0x000fe20002000000 */
[--C-:B------:R-:W-:Y:S01]  /*7ca0*/  FFMA.FTZ R120, R120, UR4, -R9.reuse ;  /* 0x0000000478787c23 */ /* 0x100fe20008010809 */
[----:B------:R-:W-:Y:S01]  /*7cb0*/  FMNMX.FTZ R128, R126, R129, !PT ;  /* 0x000000817e807209 */ /* 0x000fe20007810000 */
[----:B------:R-:W-:Y:S01]  /*7cc0*/  MUFU.EX2 R106, R132 ;  /* 0x00000084006a7308 */ /* 0x000fe20000000800 */
[----:B------:R-:W-:Y:S01]  /*7cd0*/  ISETP.GT.AND P3, PT, R13, 0x49, PT ;  /* 0x000000490d00780c */ /* 0x000fe20003f64270 */
[--C-:B------:R-:W-:Y:S01]  /*7ce0*/  FFMA.FTZ R121, R121, UR4, -R9.reuse ;  /* 0x0000000479797c23 */ /* 0x100fe20008010809 */
[----:B------:R-:W-:Y:S01]  /*7cf0*/  FMNMX.FTZ R129, R127, R128, !PT ;  /* 0x000000807f817209 */ /* 0x000fe20007810000 */
[--C-:B------:R-:W-:Y:S01]  /*7d00*/  FFMA.FTZ R124, R124, UR4, -R9.reuse ;  /* 0x000000047c7c7c23 */ /* 0x100fe20008010809 */
[----:B------:R-:W-:Y:S01]  /*7d10*/  FSEL R110, R110, -INF , P5 ;  /* 0xff8000006e6e7808 */ /* 0x000fe20002800000 */
[--C-:B------:R-:W-:Y:S01]  /*7d20*/  FFMA.FTZ R112, R112, UR4, -R9.reuse ;  /* 0x0000000470707c23 */ /* 0x100fe20008010809 */
[----:B------:R-:W-:Y:S01]  /*7d30*/  FMNMX.FTZ R128, R114, R129, !PT ;  /* 0x0000008172807209 */ /* 0x000fe20007810000 */
[----:B------:R-:W-:Y:S01]  /*7d40*/  MUFU.EX2 R11, R11 ;  /* 0x0000000b000b7308 */ /* 0x000fe20000000800 */
[----:B------:R-:W-:Y:S01]  /*7d50*/  FSEL R116, R111, -INF , P3 ;  /* 0xff8000006f747808 */ /* 0x000fe20001800000 */
[--C-:B------:R-:W-:Y:S01]  /*7d60*/  FFMA.FTZ R88, R88, UR4, -R9.reuse ;  /* 0x0000000458587c23 */ /* 0x100fe20008010809 */
[----:B------:R-:W-:Y:S01]  /*7d70*/  FMNMX.FTZ R129, R125, R128, !PT ;  /* 0x000000807d817209 */ /* 0x000fe20007810000 */
[--C-:B------:R-:W-:Y:S01]  /*7d80*/  FFMA.FTZ R89, R89, UR4, -R9.reuse ;  /* 0x0000000459597c23 */ /* 0x100fe20008010809 */
[C---:B------:R-:W-:Y:S01]  /*7d90*/  ISETP.GT.AND P3, PT, R13.reuse, 0x50, PT ;  /* 0x000000500d00780c */ /* 0x040fe20003f64270 */
        /* <DEDUP_REMOVED lines=19> */
[----:B------:R-:W-:Y:S01]  /*7ed0*/  FSEL R103, R103, -INF , P3 ;  /* 0xff80000067677808 */ /* 0x000fe20001800000 */
[----:B0-----:R-:W-:Y:S01]  /*7ee0*/  FFMA.FTZ R136, R105, UR4, -R9 ;  /* 0x0000000469887c23 */ /* 0x001fe20008010809 */
[----:B------:R-:W-:-:S02]  /*7ef0*/  FMNMX.FTZ R128, R116, R129, !PT ;  /* 0x0000008174807209 */ /* 0x000fc40007810000 */
[----:B------:R-:W-:Y:S01]  /*7f00*/  FSEL R129, R99, -INF , P4 ;  /* 0xff80000063817808 */ /* 0x000fe20002000000 */
[----:B------:R-:W-:Y:S01]  /*7f10*/  FFMA.FTZ R99, R104, UR4, -R9 ;  /* 0x0000000468637c23 */ /* 0x000fe20008010809 */
[----:B------:R-:W-:Y:S01]  /*7f20*/  FMNMX.FTZ R132, R117, R128, !PT ;  /* 0x0000008075847209 */ /* 0x000fe20007810000 */
[----:B------:R-:W-:Y:S01]  /*7f30*/  MUFU.EX2 R8, R141 ;  /* 0x0000008d00087308 */ /* 0x000fe20000000800 */
[----:B------:R-:W-:Y:S02]  /*7f40*/  FSEL R128, R102, -INF , P5 ;  /* 0xff80000066807808 */ /* 0x000fe40002800000 */
[----:B------:R-:W-:Y:S02]  /*7f50*/  FMNMX.FTZ R133, R129, R132, !PT ;  /* 0x0000008481857209 */ /* 0x000fe40007810000 */
[C---:B------:R-:W-:Y:S02]  /*7f60*/  ISETP.GT.AND P3, PT, R13.reuse, 0x60, PT ;  /* 0x000000600d00780c */ /* 0x040fe40003f64270 */
[----:B------:R-:W-:Y:S01]  /*7f70*/  FMNMX.FTZ R104, R128, R133, !PT ;  /* 0x0000008580687209 */ /* 0x000fe20007810000 */
[----:B------:R-:W-:Y:S01]  /*7f80*/  MUFU.EX2 R14, R14 ;  /* 0x0000000e000e7308 */ /* 0x000fe20000000800 */
[----:B------:R-:W-:-:S02]  /*7f90*/  ISETP.GT.AND P4, PT, R13, 0x61, PT ;  /* 0x000000610d00780c */ /* 0x000fc40003f84270 */
[----:B------:R-:W-:Y:S02]  /*7fa0*/  FSEL R102, R90, -INF , P3 ;  /* 0xff8000005a667808 */ /* 0x000fe40001800000 */
[----:B------:R-:W-:Y:S02]  /*7fb0*/  FMNMX.FTZ R105, R103, R104, !PT ;  /* 0x0000006867697209 */ /* 0x000fe40007810000 */
[----:B------:R-:W-:Y:S01]  /*7fc0*/  ISETP.GT.AND P5, PT, R13, 0x68, PT ;  /* 0x000000680d00780c */ /* 0x000fe20003fa4270 */
[----:B------:R-:W-:Y:S01]  /*7fd0*/  MUFU.EX2 R90, R136 ;  /* 0x00000088005a7308 */ /* 0x000fe20000000800 */
[----:B------:R-:W-:Y:S02]  /*7fe0*/  FSEL R91, R91, -INF , P4 ;  /* 0xff8000005b5b7808 */ /* 0x000fe40002000000 */
[----:B------:R-:W-:Y:S02]  /*7ff0*/  FMNMX.FTZ R132, R102, R105, !PT ;  /* 0x0000006966847209 */ /* 0x000fe40007810000 */
[----:B------:R-:W-:-:S02]  /*8000*/  ISETP.GT.AND P3, PT, R13, 0x69, PT ;  /* 0x000000690d00780c */ /* 0x000fc40003f64270 */
[----:B------:R-:W-:Y:S01]  /*8010*/  FSEL R94, R94, -INF , P5 ;  /* 0xff8000005e5e7808 */ /* 0x000fe20002800000 */
[----:B------:R-:W-:Y:S01]  /*8020*/  MUFU.EX2 R15, R15 ;  /* 0x0000000f000f7308 */ /* 0x000fe20000000800 */
[----:B------:R-:W-:Y:S01]  /*8030*/  FMNMX.FTZ R105, R91, R132, !PT ;  /* 0x000000845b697209 */ /* 0x000fe20007810000 */
[----:B------:R-:W-:Y:S01]  /*8040*/  FFMA.FTZ R132, R109, UR4, -R9 ;  /* 0x000000046d847c23 */ /* 0x000fe20008010809 */
[----:B------:R-:W-:Y:S01]  /*8050*/  FSEL R104, R95, -INF , P3 ;  /* 0xff8000005f687808 */ /* 0x000fe20001800000 */
[----:B------:R-:W-:Y:S02]  /*8060*/  WARPGROUP.DEPBAR.LE gsb0, 0x0 ;  /* 0x00008000000079c5 */ /* 0x000fe40000010000 */
[----:B------:R-:W-:Y:S01]  /*8070*/  WARPGROUP.ARRIVE ;  /* 0x00000000000079c5 */ /* 0x000fe20000000000 */
[----:B------:R-:W-:Y:S01]  /*8080*/  ISETP.GT.AND P3, PT, R13, 0x70, PT ;  /* 0x000000700d00780c */ /* 0x000fe20003f64270 */
[----:B------:R-:W-:Y:S01]  /*8090*/  MUFU.EX2 R95, R137 ;  /* 0x00000089005f7308 */ /* 0x000fe20000000800 */
[----:B------:R-:W-:-:S02]  /*80a0*/  FMNMX.FTZ R133, R94, R105, !PT ;  /* 0x000000695e857209 */ /* 0x000fc40007810000 */
[C---:B------:R-:W-:Y:S01]  /*80b0*/  ISETP.GT.AND P4, PT, R13.reuse, 0x71, PT ;  /* 0x000000710d00780c */ /* 0x040fe20003f84270 */
[----:B------:R-:W-:Y:S01]  /*80c0*/  HGMMA.64x96x16.F32 R24, gdesc[UR32].tnspB, R24, gsb0 ;  /* 0x41600000201879f0 */ /* 0x000fe20008000818 */
[----:B------:R-:W-:Y:S01]  /*80d0*/  UIADD3 UR32, UR10, 0x780, URZ ;  /* 0x000007800a207890 */ /* 0x000fe2000fffe03f */
[----:B------:R-:W-:Y:S01]  /*80e0*/  FSEL R105, R82, -INF , P3 ;  /* 0xff80000052697808 */ /* 0x000fe20001800000 */
[----:B------:R-:W-:Y:S01]  /*80f0*/  UIADD3 UR34, UR11, 0x140, URZ ;  /* 0x000001400b227890 */ /* 0x000fe2000fffe03f */
[----:B------:R-:W-:Y:S01]  /*8100*/  FMNMX.FTZ R108, R104, R133, !PT ;  /* 0x00000085686c7209 */ /* 0x000fe20007810000 */
[----:B------:R-:W-:Y:S01]  /*8110*/  UMOV UR33, 0xc0000010 ;  /* 0xc000001000217882 */ /* 0x000fe20000000000 */
[----:B------:R-:W-:Y:S01]  /*8120*/  UMOV UR35, 0x80000020 ;  /* 0x8000002000237882 */ /* 0x000fe20000000000 */
[----:B------:R-:W-:Y:S01]  /*8130*/  ISETP.GT.AND P5, PT, R13, 0x78, PT ;  /* 0x000000780d00780c */ /* 0x000fe20003fa4270 */
[----:B------:R-:W-:Y:S01]  /*8140*/  FFMA.FTZ R133, R96, UR4, -R9 ;  /* 0x0000000460857c23 */ /* 0x000fe20008010809 */
[----:B------:R-:W-:Y:S01]  /*8150*/  FSEL R83, R83, -INF , P4 ;  /* 0xff80000053537808 */ /* 0x000fe20002000000 */
[----:B------:R0:W-:Y:S01]  /*8160*/  MUFU.EX2 R82, R132 ;  /* 0x0000008400527308 */ /* 0x0001e20000000800 */
[----:B------:R-:W-:-:S02]  /*8170*/  FMNMX.FTZ R108, R105, R108, !PT ;  /* 0x0000006c696c7209 */ /* 0x000fc40007810000 */
[----:B------:R-:W-:Y:S02]  /*8180*/  ISETP.GT.AND P3, PT, R13, 0x79, PT ;  /* 0x000000790d00780c */ /* 0x000fe40003f64270 */
[----:B------:R-:W-:Y:S02]  /*8190*/  FSEL R86, R86, -INF , P5 ;  /* 0xff80000056567808 */ /* 0x000fe40002800000 */
[----:B------:R-:W-:Y:S01]  /*81a0*/  FMNMX.FTZ R109, R83, R108, !PT ;  /* 0x0000006c536d7209 */ /* 0x000fe20007810000 */
[----:B------:R-:W-:Y:S01]  /*81b0*/  FFMA.FTZ R108, R97, UR4, -R9 ;  /* 0x00000004616c7c23 */ /* 0x000fe20008010809 */
[----:B------:R-:W-:Y:S01]  /*81c0*/  FSEL R96, R87, -INF , P3 ;  /* 0xff80000057607808 */ /* 0x000fe20001800000 */
[----:B------:R-:W-:Y:S01]  /*81d0*/  MUFU.EX2 R21, R21 ;  /* 0x0000001500157308 */ /* 0x000fe20000000800 */
[----:B------:R-:W-:Y:S02]  /*81e0*/  ISETP.GT.AND P3, PT, R13, 0x80, PT ;  /* 0x000000800d00780c */ /* 0x000fe40003f64270 */
[----:B------:R-:W-:-:S02]  /*81f0*/  FMNMX.FTZ R109, R86, R109, !PT ;  /* 0x0000006d566d7209 */ /* 0x000fc40007810000 */
[----:B------:R-:W-:Y:S02]  /*8200*/  FSEL R97, R74, -INF , P3 ;  /* 0xff8000004a617808 */ /* 0x000fe40001800000 */
[C---:B------:R-:W-:Y:S01]  /*8210*/  ISETP.GT.AND P4, PT, R13.reuse, 0x81, PT ;  /* 0x000000810d00780c */ /* 0x040fe20003f84270 */
[----:B------:R1:W-:Y:S01]  /*8220*/  MUFU.EX2 R87, R133 ;  /* 0x0000008500577308 */ /* 0x0003e20000000800 */
[----:B------:R-:W-:Y:S02]  /*8230*/  FMNMX.FTZ R74, R96, R109, !PT ;  /* 0x0000006d604a7209 */ /* 0x000fe40007810000 */
[----:B------:R-:W-:Y:S02]  /*8240*/  ISETP.GT.AND P5, PT, R13, 0x88, PT ;  /* 0x000000880d00780c */ /* 0x000fe40003fa4270 */
[----:B------:R-:W-:Y:S02]  /*8250*/  FSEL R109, R75, -INF , P4 ;  /* 0xff8000004b6d7808 */ /* 0x000fe40002000000 */
[----:B------:R-:W-:Y:S01]  /*8260*/  FMNMX.FTZ R74, R97, R74, !PT ;  /* 0x0000004a614a7209 */ /* 0x000fe20007810000 */
[----:B------:R-:W-:Y:S01]  /*8270*/  MUFU.EX2 R120, R120 ;  /* 0x0000007800787308 */ /* 0x000fe20000000800 */
[----:B------:R-:W-:-:S02]  /*8280*/  ISETP.GT.AND P3, PT, R13, 0x89, PT ;  /* 0x000000890d00780c */ /* 0x000fc40003f64270 */
[----:B0-----:R-:W-:Y:S02]  /*8290*/  FSEL R132, R78, -INF , P5 ;  /* 0xff8000004e847808 */ /* 0x001fe40002800000 */
[----:B------:R-:W-:Y:S02]  /*82a0*/  FMNMX.FTZ R13, R109, R74, !PT ;  /* 0x0000004a6d0d7209 */ /* 0x000fe40007810000 */
[----:B-1----:R-:W-:Y:S01]  /*82b0*/  FSEL R133, R79, -INF , P3 ;  /* 0xff8000004f857808 */ /* 0x002fe20001800000 */
[----:B------:R0:W-:Y:S01]  /*82c0*/  MUFU.EX2 R78, R100 ;  /* 0x00000064004e7308 */ /* 0x0001e20000000800 */
[----:B------:R-:W-:Y:S01]  /*82d0*/  FMNMX.FTZ R74, R132, R13, !PT ;  /* 0x0000000d844a7209 */ /* 0x000fe20007810000 */
[--C-:B------:R-:W-:Y:S01]  /*82e0*/  FFMA.FTZ R79, R101, UR4, -R9.reuse ;  /* 0x00000004654f7c23 */ /* 0x100fe20008010809 */
[----:B------:R-:W-:Y:S02]  /*82f0*/  FFMA.FTZ R101, R73, UR4, -R9 ;  /* 0x0000000449657c23 */ /* 0x000fe40008010809 */
[----:B------:R-:W-:-:S03]  /*8300*/  FMNMX.FTZ R13, R133, R74, !PT ;  /* 0x0000004a850d7209 */ /* 0x000fc60007810000 */
[----:B------:R-:W-:Y:S01]  /*8310*/  MUFU.EX2 R121, R121 ;  /* 0x0000007900797308 */ /* 0x000fe20000000800 */
[----:B0-----:R-:W-:Y:S01]  /*8320*/  FFMA.FTZ R100, R72, UR4, -R9 ;  /* 0x0000000448647c23 */ /* 0x001fe20008010809 */
[----:B------:R-:W0:Y:S01]  /*8330*/  SHFL.BFLY PT, R74, R13, 0x2, 0x1f ;  /* 0x0c401f000d4a7f89 */ /* 0x000e2200000e0000 */
[----:B------:R-:W-:-:S05]  /*8340*/  FSEL R72, R0, RZ, P2 ;  /* 0x000000ff00487208 */ /* 0x000fca0001000000 */
[----:B------:R-:W-:Y:S01]  /*8350*/  FADD.FTZ R72, -R72, R7 ;  /* 0x0000000748487221 */ /* 0x000fe20000010100 */
[----:B------:R-:W-:Y:S03]  /*8360*/  MUFU.EX2 R124, R124 ;  /* 0x0000007c007c7308 */ /* 0x000fe60000000800 */
[----:B------:R-:W-:-:S05]  /*8370*/  FMUL.FTZ R72, R72, UR4 ;  /* 0x0000000448487c20 */ /* 0x000fca0008410000 */
[----:B------:R-:W-:Y:S08]  /*8380*/  MUFU.EX2 R112, R112 ;  /* 0x0000007000707308 */ /* 0x000ff00000000800 */
[----:B------:R-:W-:Y:S01]  /*8390*/  MUFU.EX2 R99, R99 ;  /* 0x0000006300637308 */ /* 0x000fe20000000800 */
[----:B0-----:R-:W-:-:S05]  /*83a0*/  FMNMX.FTZ R74, R13, R74, !PT ;  /* 0x0000004a0d4a7209 */ /* 0x001fca0007810000 */
[----:B------:R-:W0:Y:S02]  /*83b0*/  SHFL.BFLY PT, R13, R74, 0x1, 0x1f ;  /* 0x0c201f004a0d7f89 */ /* 0x000e2400000e0000 */
[----:B------:R-:W-:Y:S08]  /*83c0*/  MUFU.EX2 R108, R108 ;  /* 0x0000006c006c7308 */ /* 0x000ff00000000800 */
[----:B------:R-:W-:Y:S08]  /*83d0*/  MUFU.EX2 R79, R79 ;  /* 0x0000004f004f7308 */ /* 0x000ff00000000800 */
[----:B------:R-:W-:Y:S01]  /*83e0*/  MUFU.EX2 R88, R88 ;  /* 0x0000005800587308 */ /* 0x000fe20000000800 */
[----:B------:R-:W-:-:S02]  /*83f0*/  WARPGROUP.DEPBAR.LE gsb0, 0x0 ;  /* 0x00008000000079c5 */ /* 0x000fc40000010000 */
[----:B------:R-:W-:Y:S01]  /*8400*/  WARPGROUP.ARRIVE ;  /* 0x00000000000079c5 */ /* 0x000fe20000000000 */
[----:B0-----:R-:W-:Y:S01]  /*8410*/  FMNMX.FTZ R13, R74, R13, !PT ;  /* 0x0000000d4a0d7209 */ /* 0x001fe20007810000 */
[----:B------:R-:W-:-:S03]  /*8420*/  FFMA.FTZ R74, R77, UR4, -R9 ;  /* 0x000000044d4a7c23 */ /* 0x000fc60008010809 */
[----:B------:R-:W-:Y:S01]  /*8430*/  MUFU.EX2 R89, R89 ;  /* 0x0000005900597308 */ /* 0x000fe20000000800 */
[----:B------:R-:W-:Y:S01]  /*8440*/  HGMMA.64x96x16.F32 R24, gdesc[UR32].tnspB, R24, gsb0 ;  /* 0x41600000201879f0 */ /* 0x000fe20008000818 */
[----:B------:R-:W-:Y:S01]  /*8450*/  UIADD3 UR32, UR10, 0x900, URZ ;  /* 0x000009000a207890 */ /* 0x000fe2000fffe03f */
[C---:B------:R-:W-:Y:S01]  /*8460*/  FMUL.FTZ R136, R13.reuse, UR4 ;  /* 0x000000040d887c20 */ /* 0x040fe20008410000 */
[----:B------:R-:W-:Y:S01]  /*8470*/  UIADD3 UR34, UR11, 0x180, URZ ;  /* 0x000001800b227890 */ /* 0x000fe2000fffe03f */
[----:B------:R-:W-:Y:S01]  /*8480*/  FSETP.NEU.FTZ.AND P2, PT, R13, -INF , PT ;  /* 0xff8000000d00780b */ /* 0x000fe20003f5d000 */
[----:B------:R-:W-:Y:S01]  /*8490*/  UMOV UR33, 0xc0000010 ;  /* 0xc000001000217882 */ /* 0x000fe20000000000 */
[----:B------:R-:W-:Y:S01]  /*84a0*/  UMOV UR35, 0x80000020 ;  /* 0x8000002000237882 */ /* 0x000fe20000000000 */
[----:B------:R0:W1:Y:S01]  /*84b0*/  MUFU.EX2 R77, R72 ;  /* 0x00000048004d7308 */ /* 0x0000620000000800 */
[----:B------:R-:W-:-:S05]  /*84c0*/  FSEL R136, R136, RZ, P2 ;  /* 0x000000ff88887208 */ /* 0x000fca0001000000 */
[--C-:B------:R-:W-:Y:S01]  /*84d0*/  FFMA.FTZ R137, R143, UR4, -R136.reuse ;  /* 0x000000048f897c23 */ /* 0x100fe20008010888 */
[--C-:B------:R-:W-:Y:S01]  /*84e0*/  FFMA.FTZ R75, R142, UR4, -R136.reuse ;  /* 0x000000048e4b7c23 */ /* 0x100fe20008010888 */
[----:B------:R-:W2:Y:S01]  /*84f0*/  S2R R143, SR_TID.X ;  /* 0x00000000008f7919 */ /* 0x000ea20000002100 */
[----:B0-----:R-:W-:Y:S01]  /*8500*/  FSEL R72, R13, RZ, P2 ;  /* 0x000000ff0d487208 */ /* 0x001fe20001000000 */
[----:B------:R0:W-:Y:S01]  /*8510*/  MUFU.EX2 R7, R74 ;  /* 0x0000004a00077308 */ /* 0x0001e20000000800 */
[--C-:B------:R-:W-:Y:S01]  /*8520*/  FFMA.FTZ R73, R138, UR4, -R136.reuse ;  /* 0x000000048a497c23 */ /* 0x100fe20008010888 */
[--C-:B------:R-:W-:Y:S01]  /*8530*/  FFMA.FTZ R9, R139, UR4, -R136.reuse ;  /* 0x000000048b097c23 */ /* 0x100fe20008010888 */
[--C-:B------:R-:W-:Y:S01]  /*8540*/  FFMA.FTZ R140, R135, UR4, -R136.reuse ;  /* 0x00000004878c7c23 */ /* 0x100fe20008010888 */
[--C-:B------:R-:W-:Y:S01]  /*8550*/  FFMA.FTZ R135, R118, UR4, -R136.reuse ;  /* 0x0000000476877c23 */ /* 0x100fe20008010888 */
[----:B------:R-:W-:Y:S01]  /*8560*/  FFMA.FTZ R118, R113, UR4, -R136 ;  /* 0x0000000471767c23 */ /* 0x000fe20008010888 */
[----:B------:R-:W-:-:S02]  /*8570*/  IMAD.U32 R113, RZ, RZ, UR36 ;  /* 0x00000024ff717e24 */ /* 0x000fc4000f8e00ff */
[--C-:B------:R-:W-:Y:S01]  /*8580*/  FFMA.FTZ R139, R131, UR4, -R136.reuse ;  /* 0x00000004838b7c23 */ /* 0x100fe20008010888 */
[----:B------:R-:W-:Y:S01]  /*8590*/  MUFU.EX2 R73, R73 ;  /* 0x0000004900497308 */ /* 0x000fe20000000800 */
[----:B0-----:R-:W-:Y:S01]  /*85a0*/  FADD.FTZ R74, -R72, R5 ;  /* 0x00000005484a7221 */ /* 0x001fe20000010100 */
[--C-:B------:R-:W-:Y:S01]  /*85b0*/  FFMA.FTZ R131, R114, UR4, -R136.reuse ;  /* 0x0000000472837c23 */ /* 0x100fe20008010888 */
[----:B------:R-:W-:Y:S01]  /*85c0*/  @!P1 LEA R113, R113, UR37, 0x3 ;  /* 0x0000002571719c11 */ /* 0x000fe2000f8e18ff */
[----:B------:R-:W-:Y:S01]  /*85d0*/  FFMA.FTZ R138, R130, UR4, -R136 ;  /* 0x00000004828a7c23 */ /* 0x000fe20008010888 */
[----:B-1----:R-:W-:Y:S01]  /*85e0*/  FFMA.FTZ R114, R77, R4, R10 ;  /* 0x000000044d727223 */ /* 0x002fe2000001000a */
[--C-:B------:R-:W-:Y:S01]  /*85f0*/  FFMA.FTZ R134, R134, UR4, -R136.reuse ;  /* 0x0000000486867c23 */ /* 0x100fe20008010888 */
[--C-:B------:R-:W-:Y:S01]  /*8600*/  FFMA.FTZ R141, R119, UR4, -R136.reuse ;  /* 0x00000004778d7c23 */ /* 0x100fe20008010888 */
        /* <DEDUP_REMOVED lines=9> */
[----:B------:R-:W-:Y:S01]  /*86a0*/  FFMA.FTZ R107, R107, UR4, -R136 ;  /* 0x000000046b6b7c23 */ /* 0x000fe20008010888 */
[----:B------:R-:W-:-:S02]  /*86b0*/  IMAD.U32 R122, RZ, RZ, UR6 ;  /* 0x00000006ff7a7e24 */ /* 0x000fc4000f8e00ff */
[--C-:B------:R-:W-:Y:S01]  /*86c0*/  FFMA.FTZ R104, R104, UR4, -R136.reuse ;  /* 0x0000000468687c23 */ /* 0x100fe20008010888 */
[--C-:B------:R-:W-:Y:S01]  /*86d0*/  FFMA.FTZ R105, R105, UR4, -R136.reuse ;  /* 0x0000000469697c23 */ /* 0x100fe20008010888 */
[--C-:B------:R-:W-:Y:S01]  /*86e0*/  FFMA.FTZ R96, R96, UR4, -R136.reuse ;  /* 0x0000000460607c23 */ /* 0x100fe20008010888 */
[----:B--2---:R-:W-:Y:S01]  /*86f0*/  SHF.R.U32.HI R142, RZ, 0x7, R143 ;  /* 0x00000007ff8e7819 */ /* 0x004fe2000001168f */
[--C-:B------:R-:W-:Y:S01]  /*8700*/  FFMA.FTZ R132, R132, UR4, -R136.reuse ;  /* 0x0000000484847c23 */ /* 0x100fe20008010888 */
[----:B------:R-:W-:Y:S01]  /*8710*/  ISETP.GE.U32.AND P2, PT, R143, 0x180, PT ;  /* 0x000001808f00780c */ /* 0x000fe20003f46070 */
[----:B------:R-:W-:Y:S01]  /*8720*/  MUFU.EX2 R137, R137 ;  /* 0x0000008900897308 */ /* 0x000fe20000000800 */
[----:B------:R-:W-:Y:S01]  /*8730*/  @!P1 LEA R116, R122, UR37, 0x3 ;  /* 0x000000257a749c11 */ /* 0x000fe2000f8e18ff */
[----:B------:R-:W-:Y:S02]  /*8740*/  VIADD R5, R142, 0x9 ;  /* 0x000000098e057836 */ /* 0x000fe40000000000 */
[--C-:B------:R-:W-:Y:S01]  /*8750*/  FFMA.FTZ R133, R133, UR4, -R136.reuse ;  /* 0x0000000485857c23 */ /* 0x100fe20008010888 */
[----:B------:R-:W-:Y:S01]  /*8760*/  FFMA.FTZ R97, R97, UR4, -R136 ;  /* 0x0000000461617c23 */ /* 0x000fe20008010888 */
[----:B------:R-:W-:Y:S01]  /*8770*/  F2FP.F16.F32.PACK_AB R122, R115, R124 ;  /* 0x0000007c737a723e */ /* 0x000fe200000000ff */
[----:B------:R-:W-:Y:S01]  /*8780*/  UMOV UR6, UR36 ;  /* 0x0000002400067c82 */ /* 0x000fe20008000000 */
[----:B------:R-:W-:Y:S01]  /*8790*/  SEL R72, R5, 0x9, !P2 ;  /* 0x0000000905487807 */ /* 0x000fe20005000000 */
[----:B------:R-:W-:Y:S01]  /*87a0*/  FMUL.FTZ R5, R74, UR4 ;  /* 0x000000044a057c20 */ /* 0x000fe20008410000 */
[----:B------:R-:W-:-:S02]  /*87b0*/  @!P1 VIADD R74, R113, 0x31c40 ;  /* 0x00031c40714a9836 */ /* 0x000fc40000000000 */
[----:B------:R-:W-:Y:S01]  /*87c0*/  FADD.FTZ R113, R11, R114 ;  /* 0x000000720b717221 */ /* 0x000fe20000010000 */
[----:B------:R-:W-:Y:S01]  /*87d0*/  MUFU.EX2 R138, R138 ;  /* 0x0000008a008a7308 */ /* 0x000fe20000000800 */
[----:B------:R-:W-:Y:S02]  /*87e0*/  @!P1 VIADD R114, R116, 0x31c60 ;  /* 0x00031c6074729836 */ /* 0x000fe40000000000 */
[----:B------:R-:W-:Y:S01]  /*87f0*/  FFMA.FTZ R116, R117, UR4, -R136 ;  /* 0x0000000475747c23 */ /* 0x000fe20008010888 */
[----:B------:R-:W-:Y:S01]  /*8800*/  @!P1 PRMT R74, RZ, 0x654, R74 ;  /* 0x00000654ff4a9816 */ /* 0x000fe2000000004a */
[----:B------:R-:W-:Y:S01]  /*8810*/  FADD.FTZ R113, R12, R113 ;  /* 0x000000710c717221 */ /* 0x000fe20000010000 */
[----:B------:R-:W-:Y:S02]  /*8820*/  PLOP3.LUT P2, PT, PT, PT, UP0, 0x80, 0x0 ;  /* 0x000000000000781c */ /* 0x000fe40003f4f008 */
[----:B------:R-:W-:Y:S01]  /*8830*/  @!P1 PRMT R114, RZ, 0x654, R114 ;  /* 0x00000654ff729816 */ /* 0x000fe20000000072 */
[----:B------:R-:W0:Y:S01]  /*8840*/  MUFU.EX2 R5, R5 ;  /* 0x0000000500057308 */ /* 0x000e220000000800 */
[----:B------:R-:W-:-:S07]  /*8850*/  FADD.FTZ R113, R8, R113 ;  /* 0x0000007108717221 */ /* 0x000fce0000010000 */
[----:B------:R-:W1:Y:S08]  /*8860*/  MUFU.EX2 R139, R139 ;  /* 0x0000008b008b7308 */ /* 0x000e700000000800 */
[----:B------:R-:W2:Y:S08]  /*8870*/  MUFU.EX2 R134, R134 ;  /* 0x0000008600867308 */ /* 0x000eb00000000800 */
[----:B------:R3:W-:Y:S08]  /*8880*/  MUFU.EX2 R4, R110 ;  /* 0x0000006e00047308 */ /* 0x0007f00000000800 */
[----:B------:R-:W4:Y:S01]  /*8890*/  MUFU.EX2 R140, R140 ;  /* 0x0000008c008c7308 */ /* 0x000f220000000800 */
[----:B------:R-:W-:-:S02]  /*88a0*/  WARPGROUP.DEPBAR.LE gsb0, 0x0 ;  /* 0x00008000000079c5 */ /* 0x000fc40000010000 */
[----:B------:R-:W-:Y:S01]  /*88b0*/  WARPGROUP.ARRIVE ;  /* 0x00000000000079c5 */ /* 0x000fe20000000000 */
[----:B---3--:R-:W-:-:S04]  /*88c0*/  FADD.FTZ R110, R14, R113 ;  /* 0x000000710e6e7221 */ /* 0x008fc80000010000 */
[----:B------:R-:W-:Y:S01]  /*88d0*/  FADD.FTZ R113, R15, R110 ;  /* 0x0000006e0f717221 */ /* 0x000fe20000010000 */
[----:B------:R-:W-:Y:S01]  /*88e0*/  HGMMA.64x96x16.F32 R24, gdesc[UR32].tnspB, R24, gsb0 ;  /* 0x41600000201879f0 */ /* 0x000fe20008000818 */
[----:B------:R-:W-:Y:S01]  /*88f0*/  UIADD3 UR32, UR10, 0xa80, URZ ;  /* 0x00000a800a207890 */ /* 0x000fe2000fffe03f */
[----:B------:R-:W3:Y:S01]  /*8900*/  MUFU.EX2 R130, R130 ;  /* 0x0000008200827308 */ /* 0x000ee20000000800 */
[----:B------:R-:W-:Y:S01]  /*8910*/  UIADD3 UR34, UR11, 0x1c0, URZ ;  /* 0x000001c00b227890 */ /* 0x000fe2000fffe03f */
[----:B------:R-:W-:Y:S01]  /*8920*/  UMOV UR33, 0xc0000010 ;  /* 0xc000001000217882 */ /* 0x000fe20000000000 */
[----:B------:R-:W-:-:S05]  /*8930*/  UMOV UR35, 0x80000020 ;  /* 0x8000002000237882 */ /* 0x000fca0000000000 */
[----:B------:R-:W5:Y:S08]  /*8940*/  MUFU.EX2 R123, R123 ;  /* 0x0000007b007b7308 */ /* 0x000f700000000800 */
[----:B------:R-:W5:Y:S08]  /*8950*/  MUFU.EX2 R126, R126 ;  /* 0x0000007e007e7308 */ /* 0x000f700000000800 */
        /* <DEDUP_REMOVED lines=18> */
[----:B------:R-:W-:Y:S01]  /*8a80*/  UMOV UR35, 0x80000020 ;  /* 0x8000002000237882 */ /* 0x000fe20000000000 */
[----:B------:R-:W-:-:S05]  /*8a90*/  UIADD3 UR10, UR7, -0x1, URZ ;  /* 0xffffffff070a7890 */ /* 0x000fca000fffe03f */
[----:B------:R-:W-:Y:S02]  /*8aa0*/  MUFU.EX2 R81, R81 ;  /* 0x0000005100517308 */ /* 0x000fe40000000800 */
[----:B------:R-:W-:-:S06]  /*8ab0*/  UMOV UR7, UR10 ;  /* 0x0000000a00077c82 */ /* 0x000fcc0008000000 */
        /* <DEDUP_REMOVED lines=11> */
[----:B------:R-:W-:Y:S03]  /*8b70*/  HGMMA.64x96x16.F32 R24, gdesc[UR32].tnspB, R24, gsb0 ;  /* 0x41600000201879f0 */ /* 0x000fe60008000818 */
[----:B------:R-:W-:Y:S02]  /*8b80*/  WARPGROUP.DEPBAR.LE gsb0, 0x0 ;  /* 0x00008000000079c5 */ /* 0x000fe40000010000 */
[----:B------:R1:W-:Y:S06]  /*8b90*/  BAR.ARV R72, 0x100 ;  /* 0x000400480000751d */ /* 0x0003ec0000002000 */
[----:B------:R2:W-:Y:S01]  /*8ba0*/  @!P1 SYNCS.ARRIVE.TRANS64.RED.A1T0 RZ, [R74+URZ], RZ ;  /* 0x000000ff4aff99a7 */ /* 0x0005e2000810043f */
[----:B0-----:R-:W-:Y:S01]  /*8bb0*/  FMUL.FTZ R26, R26, R5 ;  /* 0x000000051a1a7220 */ /* 0x001fe20000410000 */
[----:B-1----:R-:W-:Y:S01]  /*8bc0*/  FFMA.FTZ R72, R5, R3, R73 ;  /* 0x0000000305487223 */ /* 0x002fe20000010049 */
[----:B------:R-:W-:Y:S01]  /*8bd0*/  FFMA.FTZ R3, R129, UR4, -R136 ;  /* 0x0000000481037c23 */ /* 0x000fe20008010888 */
[----:B------:R-:W-:Y:S01]  /*8be0*/  F2FP.F16.F32.PACK_AB R73, R9, R73 ;  /* 0x000000490949723e */ /* 0x000fe200000000ff */
[-C--:B------:R-:W-:Y:S01]  /*8bf0*/  FMUL.FTZ R27, R27, R5.reuse ;  /* 0x000000051b1b7220 */ /* 0x080fe20000410000 */
[-C--:B------:R-:W-:Y:S01]  /*8c00*/  FMUL.FTZ R30, R30, R5.reuse ;  /* 0x000000051e1e7220 */ /* 0x080fe20000410000 */
[----:B------:R-:W-:Y:S01]  /*8c10*/  FMUL.FTZ R31, R31, R5 ;  /* 0x000000051f1f7220 */ /* 0x000fe20000410000 */
[----:B--2---:R-:W-:Y:S01]  /*8c20*/  FADD.FTZ R74, R9, R72 ;  /* 0x00000048094a7221 */ /* 0x004fe20000010000 */
[----:B------:R-:W-:Y:S01]  /*8c30*/  F2FP.F16.F32.PACK_AB R72, R11, R10 ;  /* 0x0000000a0b48723e */ /* 0x000fe200000000ff */
[----:B------:R0:W-:Y:S01]  /*8c40*/  @!P1 SYNCS.ARRIVE.TRANS64.RED.A1T0 RZ, [R114+URZ], RZ ;  /* 0x000000ff72ff99a7 */ /* 0x0001e2000810043f */
[----:B------:R-:W-:Y:S01]  /*8c50*/  F2FP.F16.F32.PACK_AB R9, R139, R138 ;  /* 0x0000008a8b09723e */ /* 0x000fe200000000ff */
[----:B------:R-:W-:Y:S01]  /*8c60*/  FADD.FTZ R10, R75, R74 ;  /* 0x0000004a4b0a7221 */ /* 0x000fe20000010000 */
[----:B------:R-:W-:Y:S01]  /*8c70*/  F2FP.F16.F32.PACK_AB R74, R8, R12 ;  /* 0x0000000c084a723e */ /* 0x000fe200000000ff */
[----:B------:R-:W-:Y:S01]  /*8c80*/  FFMA.FTZ R12, R128, UR4, -R136 ;  /* 0x00000004800c7c23 */ /* 0x000fe20008010888 */
[----:B------:R-:W-:Y:S01]  /*8c90*/  F2FP.F16.F32.PACK_AB R8, R15, R14 ;  /* 0x0000000e0f08723e */ /* 0x000fe200000000ff */
[----:B------:R-:W-:Y:S01]  /*8ca0*/  FADD.FTZ R11, R137, R10 ;  /* 0x0000000a890b7221 */ /* 0x000fe20000010000 */
[----:B------:R-:W-:Y:S01]  /*8cb0*/  FADD.FTZ R10, R20, R113 ;  /* 0x00000071140a7221 */ /* 0x000fe20000010000 */
[--C-:B------:R-:W-:Y:S01]  /*8cc0*/  FFMA.FTZ R15, R102, UR4, -R136.reuse ;  /* 0x00000004660f7c23 */ /* 0x100fe20008010888 */
[----:B------:R-:W-:Y:S01]  /*8cd0*/  FFMA.FTZ R14, R103, UR4, -R136 ;  /* 0x00000004670e7c23 */ /* 0x000fe20008010888 */
[----:B------:R-:W-:Y:S01]  /*8ce0*/  FADD.FTZ R110, R138, R11 ;  /* 0x0000000b8a6e7221 */ /* 0x000fe20000010000 */
[C---:B------:R-:W-:Y:S01]  /*8cf0*/  FADD.FTZ R113, R21.reuse, R10 ;  /* 0x0000000a15717221 */ /* 0x040fe20000010000 */
[----:B------:R-:W-:Y:S01]  /*8d00*/  F2FP.F16.F32.PACK_AB R10, R21, R20 ;  /* 0x00000014150a723e */ /* 0x000fe200000000ff */
[----:B------:R-:W-:Y:S01]  /*8d10*/  FFMA.FTZ R20, R91, UR4, -R136 ;  /* 0x000000045b147c23 */ /* 0x000fe20008010888 */
[----:B------:R-:W-:Y:S01]  /*8d20*/  FADD.FTZ R11, R139, R110 ;  /* 0x0000006e8b0b7221 */ /* 0x000fe20000010000 */
[----:B------:R-:W-:Y:S01]  /*8d30*/  FADD.FTZ R102, R120, R113 ;  /* 0x0000007178667221 */ /* 0x000fe20000010000 */
[----:B------:R-:W-:Y:S01]  /*8d40*/  FFMA.FTZ R91, R94, UR4, -R136 ;  /* 0x000000045e5b7c23 */ /* 0x000fe20008010888 */
[----:B------:R-:W-:Y:S01]  /*8d50*/  F2FP.F16.F32.PACK_AB R75, R137, R75 ;  /* 0x0000004b894b723e */ /* 0x000fe200000000ff */
[----:B------:R-:W-:Y:S01]  /*8d60*/  FADD.FTZ R11, R134, R11 ;  /* 0x0000000b860b7221 */ /* 0x000fe20000010000 */
[----:B------:R-:W-:Y:S01]  /*8d70*/  FADD.FTZ R103, R121, R102 ;  /* 0x0000006679677221 */ /* 0x000fe20000010000 */
[----:B------:R-:W1:Y:S01]  /*8d80*/  MUFU.EX2 R3, R3 ;  /* 0x0000000300037308 */ /* 0x000e620000000800 */
[----:B0-----:R-:W-:Y:S01]  /*8d90*/  F2FP.F16.F32.PACK_AB R114, R98, R111 ;  /* 0x0000006f6272723e */ /* 0x001fe200000000ff */
[----:B----4-:R-:W-:Y:S01]  /*8da0*/  FADD.FTZ R21, R140, R11 ;  /* 0x0000000b8c157221 */ /* 0x010fe20000010000 */
[----:B------:R-:W-:Y:S01]  /*8db0*/  FADD.FTZ R102, R124, R103 ;  /* 0x000000677c667221 */ /* 0x000fe20000010000 */
[----:B------:R-:W-:Y:S01]  /*8dc0*/  F2FP.F16.F32.PACK_AB R11, R140, R134 ;  /* 0x000000868c0b723e */ /* 0x000fe200000000ff */
[----:B------:R0:W-:Y:S01]  /*8dd0*/  STSM.16.M88.4 [R2+0x24300], R72 ;  /* 0x0243004802007844 */ /* 0x0001e20000000200 */
[----:B---3--:R-:W-:Y:S01]  /*8de0*/  FADD.FTZ R94, R130, R21 ;  /* 0x00000015825e7221 */ /* 0x008fe20000010000 */
[----:B------:R-:W-:Y:S01]  /*8df0*/  FADD.FTZ R103, R115, R102 ;  /* 0x0000006673677221 */ /* 0x000fe20000010000 */
[----:B------:R-:W-:Y:S01]  /*8e00*/  MUFU.EX2 R12, R12 ;  /* 0x0000000c000c7308 */ /* 0x000fe20000000800 */
[----:B------:R2:W-:Y:S01]  /*8e10*/  STSM.16.M88.4 [R2+0x25b00], R8 ;  /* 0x025b000802007844 */ /* 0x0005e20000000200 */
[----:B-----5:R-:W-:Y:S01]  /*8e20*/  FADD.FTZ R21, R123, R94 ;  /* 0x0000005e7b157221 */ /* 0x020fe20000010000 */
[----:B------:R-:W-:Y:S01]  /*8e30*/  FADD.FTZ R103, R112, R103 ;  /* 0x0000006770677221 */ /* 0x000fe20000010000 */
[--C-:B------:R-:W-:Y:S01]  /*8e40*/  FFMA.FTZ R94, R83, UR4, -R136.reuse ;  /* 0x00000004535e7c23 */ /* 0x100fe20008010888 */
[--C-:B------:R-:W-:Y:S01]  /*8e50*/  FFMA.FTZ R83, R86, UR4, -R136.reuse ;  /* 0x0000000456537c23 */ /* 0x100fe20008010888 */
[----:B------:R-:W-:Y:S01]  /*8e60*/  FADD.FTZ R102, R126, R21 ;  /* 0x000000157e667221 */ /* 0x000fe20000010000 */
[----:B------:R-:W-:Y:S01]  /*8e70*/  FADD.FTZ R86, R106, R103 ;  /* 0x000000676a567221 */ /* 0x000fe20000010000 */
[----:B------:R-:W-:Y:S01]  /*8e80*/  FFMA.FTZ R21, R109, UR4, -R136 ;  /* 0x000000046d157c23 */ /* 0x000fe20008010888 */
        /* <DEDUP_REMOVED lines=8> */
[----:B------:R-:W4:Y:S01]  /*8f10*/  MUFU.EX2 R15, R15 ;  /* 0x0000000f000f7308 */ /* 0x000f220000000800 */
[----:B------:R-:W-:Y:S01]  /*8f20*/  FADD.FTZ R102, R125, R102 ;  /* 0x000000667d667221 */ /* 0x000fe20000010000 */
[----:B------:R-:W-:Y:S01]  /*8f30*/  FADD.FTZ R109, R99, R110 ;  /* 0x0000006e636d7221 */ /* 0x000fe20000010000 */
[----:B------:R-:W-:Y:S01]  /*8f40*/  F2FP.F16.F32.PACK_AB R123, R127, R126 ;  /* 0x0000007e7f7b723e */ /* 0x000fe200000000ff */
[----:B------:R-:W-:Y:S01]  /*8f50*/  FMUL.FTZ R35, R35, R5 ;  /* 0x0000000523237220 */ /* 0x000fe20000410000 */
[----:B------:R-:W-:Y:S01]  /*8f60*/  FADD.FTZ R102, R135, R102 ;  /* 0x0000006687667221 */ /* 0x000fe20000010000 */
[----:B------:R-:W-:Y:S01]  /*8f70*/  FADD.FTZ R110, R90, R109 ;  /* 0x0000006d5a6e7221 */ /* 0x000fe20000010000 */
[----:B-1----:R-:W-:Y:S01]  /*8f80*/  F2FP.F16.F32.PACK_AB R109, R3, R116 ;  /* 0x00000074036d723e */ /* 0x002fe200000000ff */
[----:B------:R-:W1:Y:S01]  /*8f90*/  MUFU.EX2 R20, R20 ;  /* 0x0000001400147308 */ /* 0x000e620000000800 */
[----:B------:R-:W-:Y:S01]  /*8fa0*/  FADD.FTZ R103, R141, R102 ;  /* 0x000000668d677221 */ /* 0x000fe20000010000 */
[----:B---3--:R-:W-:Y:S01]  /*8fb0*/  F2FP.F16.F32.PACK_AB R111, R14, R12 ;  /* 0x0000000c0e6f723e */ /* 0x008fe200000000ff */
[----:B------:R-:W-:Y:S01]  /*8fc0*/  STSM.16.M88.4 [R2+0x27300], R120 ;  /* 0x0273007802007844 */ /* 0x000fe20000000200 */
[----:B------:R-:W-:Y:S01]  /*8fd0*/  F2FP.F16.F32.PACK_AB R112, R106, R112 ;  /* 0x000000706a70723e */ /* 0x000fe200000000ff */
[----:B------:R-:W-:Y:S01]  /*8fe0*/  FADD.FTZ R102, R118, R103 ;  /* 0x0000006776667221 */ /* 0x000fe20000010000 */
[----:B------:R-:W-:Y:S01]  /*8ff0*/  FADD.FTZ R103, R95, R110 ;  /* 0x0000006e5f677221 */ /* 0x000fe20000010000 */
[----:B------:R-:W-:Y:S01]  /*9000*/  F2FP.F16.F32.PACK_AB R113, R125, R131 ;  /* 0x000000837d71723e */ /* 0x000fe200000000ff */
[----:B------:R-:W3:Y:S01]  /*9010*/  MUFU.EX2 R91, R91 ;  /* 0x0000005b005b7308 */ /* 0x000ee20000000800 */
[----:B------:R-:W-:Y:S01]  /*9020*/  FADD.FTZ R102, R107, R102 ;  /* 0x000000666b667221 */ /* 0x000fe20000010000 */
[----:B0-----:R-:W-:Y:S01]  /*9030*/  FADD.FTZ R72, R82, R103 ;  /* 0x0000006752487221 */ /* 0x001fe20000010000 */
[----:B------:R-:W-:Y:S01]  /*9040*/  F2FP.F16.F32.PACK_AB R115, R141, R135 ;  /* 0x000000878d73723e */ /* 0x000fe200000000ff */
[----:B------:R-:W-:Y:S01]  /*9050*/  FMUL.FTZ R38, R38, R5 ;  /* 0x0000000526267220 */ /* 0x000fe20000410000 */
[----:B--2---:R-:W-:Y:S01]  /*9060*/  FADD.FTZ R9, R119, R102 ;  /* 0x0000006677097221 */ /* 0x004fe20000010000 */
[----:B------:R-:W-:Y:S01]  /*9070*/  FADD.FTZ R11, R87, R72 ;  /* 0x00000048570b7221 */ /* 0x000fe20000010000 */
[----:B------:R-:W-:Y:S01]  /*9080*/  F2FP.F16.F32.PACK_AB R110, R79, R78 ;  /* 0x0000004e4f6e723e */ /* 0x000fe200000000ff */
[----:B------:R-:W0:Y:S01]  /*9090*/  MUFU.EX2 R86, R104 ;  /* 0x0000006800567308 */ /* 0x000e220000000800 */
[----:B------:R-:W-:Y:S01]  /*90a0*/  FADD.FTZ R9, R4, R9 ;  /* 0x0000000904097221 */ /* 0x000fe20000010000 */
[C---:B------:R-:W-:Y:S01]  /*90b0*/  FADD.FTZ R11, R108.reuse, R11 ;  /* 0x0000000b6c0b7221 */ /* 0x040fe20000010000 */
[----:B------:R-:W-:Y:S01]  /*90c0*/  STSM.16.M88.4 [R2+0x28b00], R112 ;  /* 0x028b007002007844 */ /* 0x000fe20000000200 */
[----:B------:R-:W-:Y:S01]  /*90d0*/  F2FP.F16.F32.PACK_AB R108, R108, R87 ;  /* 0x000000576c6c723e */ /* 0x000fe200000000ff */
[----:B------:R-:W-:Y:S01]  /*90e0*/  FADD.FTZ R8, R116, R9 ;  /* 0x0000000974087221 */ /* 0x000fe20000010000 */
[----:B------:R-:W-:Y:S01]  /*90f0*/  FADD.FTZ R10, R78, R11 ;  /* 0x0000000b4e0a7221 */ /* 0x000fe20000010000 */
[----:B------:R-:W-:Y:S01]  /*9100*/  F2FP.F16.F32.PACK_AB R102, R7, R76 ;  /* 0x0000004c0766723e */ /* 0x000fe200000000ff */
[----:B------:R-:W2:Y:S01]  /*9110*/  MUFU.EX2 R94, R94 ;  /* 0x0000005e005e7308 */ /* 0x000ea20000000800 */
[----:B------:R-:W-:Y:S01]  /*9120*/  FADD.FTZ R9, R3, R8 ;  /* 0x0000000803097221 */ /* 0x000fe20000010000 */
[----:B------:R-:W-:Y:S01]  /*9130*/  FADD.FTZ R11, R79, R10 ;  /* 0x0000000a4f0b7221 */ /* 0x000fe20000010000 */
[----:B------:R-:W-:Y:S01]  /*9140*/  F2FP.F16.F32.PACK_AB R8, R90, R99 ;  /* 0x000000635a08723e */ /* 0x000fe200000000ff */
[----:B------:R-:W-:Y:S01]  /*9150*/  FMUL.FTZ R39, R39, R5 ;  /* 0x0000000527277220 */ /* 0x000fe20000410000 */
[----:B------:R-:W-:Y:S01]  /*9160*/  FADD.FTZ R9, R12, R9 ;  /* 0x000000090c097221 */ /* 0x000fe20000010000 */
[----:B------:R-:W-:Y:S01]  /*9170*/  FADD.FTZ R74, R88, R11 ;  /* 0x0000000b584a7221 */ /* 0x000fe20000010000 */
[----:B------:R-:W-:Y:S01]  /*9180*/  F2FP.F16.F32.PACK_AB R10, R82, R95 ;  /* 0x0000005f520a723e */ /* 0x000fe200000000ff */
[----:B------:R-:W5:Y:S01]  /*9190*/  MUFU.EX2 R83, R83 ;  /* 0x0000005300537308 */ /* 0x000f620000000800 */
[----:B------:R-:W-:Y:S01]  /*91a0*/  FADD.FTZ R72, R14, R9 ;  /* 0x000000090e487221 */ /* 0x000fe20000010000 */
[C---:B------:R-:W-:Y:S01]  /*91b0*/  FADD.FTZ R9, R89.reuse, R74 ;  /* 0x0000004a59097221 */ /* 0x040fe20000010000 */
[----:B------:R-:W-:Y:S01]  /*91c0*/  F2FP.F16.F32.PACK_AB R88, R89, R88 ;  /* 0x000000585958723e */ /* 0x000fe200000000ff */
[----:B------:R-:W-:Y:S01]  /*91d0*/  FMUL.FTZ R42, R42, R5 ;  /* 0x000000052a2a7220 */ /* 0x000fe20000410000 */
[----:B----4-:R-:W-:Y:S01]  /*91e0*/  FADD.FTZ R11, R15, R72 ;  /* 0x000000480f0b7221 */ /* 0x010fe20000010000 */
[----:B------:R-:W-:Y:S01]  /*91f0*/  FADD.FTZ R74, R92, R9 ;  /* 0x000000095c4a7221 */ /* 0x000fe20000010000 */
[----:B------:R-:W-:Y:S01]  /*9200*/  F2FP.F16.F32.PACK_AB R9, R107, R118 ;  /* 0x000000766b09723e */ /* 0x000fe200000000ff */
[----:B------:R-:W4:Y:S01]  /*9210*/  MUFU.EX2 R98, R97 ;  /* 0x0000006100627308 */ /* 0x000f220000000800 */
[----:B-1----:R-:W-:Y:S01]  /*9220*/  FADD.FTZ R72, R20, R11 ;  /* 0x0000000b14487221 */ /* 0x002fe20000010000 */
[----:B------:R-:W-:Y:S01]  /*9230*/  FADD.FTZ R75, R93, R74 ;  /* 0x0000004a5d4b7221 */ /* 0x000fe20000010000 */
[----:B------:R-:W-:Y:S01]  /*9240*/  F2FP.F16.F32.PACK_AB R11, R4, R119 ;  /* 0x00000077040b723e */ /* 0x000fe200000000ff */
[----:B------:R-:W-:Y:S01]  /*9250*/  FMUL.FTZ R43, R43, R5 ;  /* 0x000000052b2b7220 */ /* 0x000fe20000410000 */
[----:B---3--:R-:W-:Y:S01]  /*9260*/  FADD.FTZ R73, R91, R72 ;  /* 0x000000485b497221 */ /* 0x008fe20000010000 */
[----:B------:R-:W-:Y:S01]  /*9270*/  FADD.FTZ R72, R80, R75 ;  /* 0x0000004b50487221 */ /* 0x000fe20000010000 */
[----:B------:R-:W-:Y:S01]  /*9280*/  F2FP.F16.F32.PACK_AB R90, R93, R92 ;  /* 0x0000005c5d5a723e */ /* 0x000fe200000000ff */
[----:B------:R1:W3:Y:S01]  /*9290*/  MUFU.EX2 R74, R21 ;  /* 0x00000015004a7308 */ /* 0x0002e20000000800 */
[----:B0-----:R-:W-:Y:S01]  /*92a0*/  FADD.FTZ R4, R86, R73 ;  /* 0x0000004956047221 */ /* 0x001fe20000010000 */
[C---:B------:R-:W-:Y:S01]  /*92b0*/  FADD.FTZ R73, R81.reuse, R72 ;  /* 0x0000004851497221 */ /* 0x040fe20000010000 */
[----:B------:R0:W-:Y:S01]  /*92c0*/  STSM.16.M88.4 [R2+0x2a300], R8 ;  /* 0x02a3000802007844 */ /* 0x0001e20000000200 */
[----:B------:R-:W-:Y:S01]  /*92d0*/  F2FP.F16.F32.PACK_AB R80, R81, R80 ;  /* 0x000000505150723e */ /* 0x000fe200000000ff */
[----:B------:R-:W-:Y:S01]  /*92e0*/  FADD.FTZ R3, R105, R4 ;  /* 0x0000000469037221 */ /* 0x000fe20000010000 */
[----:B------:R-:W-:Y:S01]  /*92f0*/  FADD.FTZ R12, R84, R73 ;  /* 0x00000049540c7221 */ /* 0x000fe20000010000 */
[----:B------:R-:W-:Y:S01]  /*9300*/  F2FP.F16.F32.PACK_AB R89, R20, R15 ;  /* 0x0000000f1459723e */ /* 0x000fe200000000ff */
[----:B------:R3:W-:Y:S01]  /*9310*/  STSM.16.M88.4 [R2+0x2bb00], R108 ;  /* 0x02bb006c02007844 */ /* 0x0007e20000000200 */
[----:B--2---:R-:W-:Y:S01]  /*9320*/  FADD.FTZ R4, R94, R3 ;  /* 0x000000035e047221 */ /* 0x004fe20000010000 */
[----:B-1----:R-:W-:Y:S01]  /*9330*/  FADD.FTZ R21, R85, R12 ;  /* 0x0000000c55157221 */ /* 0x002fe20000010000 */
[----:B------:R-:W-:Y:S01]  /*9340*/  F2FP.F16.F32.PACK_AB R91, R86, R91 ;  /* 0x0000005b565b723e */ /* 0x000fe200000000ff */
[----:B------:R-:W-:Y:S01]  /*9350*/  FMUL.FTZ R46, R46, R5 ;  /* 0x000000052e2e7220 */ /* 0x000fe20000410000 */
[----:B-----5:R-:W-:Y:S01]  /*9360*/  FADD.FTZ R3, R83, R4 ;  /* 0x0000000453037221 */ /* 0x020fe20000010000 */
[----:B------:R-:W-:Y:S01]  /*9370*/  FADD.FTZ R4, R100, R21 ;  /* 0x0000001564047221 */ /* 0x000fe20000010000 */
[----:B------:R-:W-:Y:S01]  /*9380*/  F2FP.F16.F32.PACK_AB R82, R85, R84 ;  /* 0x000000545552723e */ /* 0x000fe200000000ff */
[----:B------:R1:W-:Y:S01]  /*9390*/  STSM.16.M88.4 [R2+0x2d300], R88 ;  /* 0x02d3005802007844 */ /* 0x0003e20000000200 */
[C---:B------:R-:W-:Y:S01]  /*93a0*/  F2FP.F16.F32.PACK_AB R100, R101.reuse, R100 ;  /* 0x000000646564723e */ /* 0x040fe200000000ff */
[----:B------:R-:W-:Y:S01]  /*93b0*/  FADD.FTZ R3, R96, R3 ;  /* 0x0000000360037221 */ /* 0x000fe20000010000 */
[----:B0-----:R-:W-:Y:S01]  /*93c0*/  FADD.FTZ R9, R101, R4 ;  /* 0x0000000465097221 */ /* 0x001fe20000010000 */
[----:B------:R-:W-:Y:S01]  /*93d0*/  F2FP.F16.F32.PACK_AB R81, R94, R105 ;  /* 0x000000695e51723e */ /* 0x000fe200000000ff */
[----:B------:R-:W-:Y:S01]  /*93e0*/  FMUL.FTZ R47, R47, R5 ;  /* 0x000000052f2f7220 */ /* 0x000fe20000410000 */
[----:B------:R-:W-:Y:S01]  /*93f0*/  F2FP.F16.F32.PACK_AB R83, R96, R83 ;  /* 0x000000536053723e */ /* 0x000fe200000000ff */
[----:B----4-:R-:W-:Y:S01]  /*9400*/  FADD.FTZ R3, R98, R3 ;  /* 0x0000000362037221 */ /* 0x010fe20000010000 */
[----:B---3--:R-:W-:Y:S01]  /*9410*/  F2FP.F16.F32.PACK_AB R101, R74, R98 ;  /* 0x000000624a65723e */ /* 0x008fe200000000ff */
[----:B------:R-:W-:Y:S01]  /*9420*/  FADD.FTZ R4, R76, R9 ;  /* 0x000000094c047221 */ /* 0x000fe20000010000 */
[----:B------:R-:W-:Y:S01]  /*9430*/  F2FP.F16.F32.PACK_AB R103, R133, R132 ;  /* 0x000000848567723e */ /* 0x000fe200000000ff */
[----:B------:R1:W-:Y:S01]  /*9440*/  STSM.16.M88.4 [R2+0x2eb00], R80 ;  /* 0x02eb005002007844 */ /* 0x0003e20000000200 */
[----:B------:R-:W-:Y:S01]  /*9450*/  FADD.FTZ R3, R74, R3 ;  /* 0x000000034a037221 */ /* 0x000fe20000010000 */
[----:B------:R-:W-:Y:S01]  /*9460*/  FADD.FTZ R4, R7, R4 ;  /* 0x0000000407047221 */ /* 0x000fe20000010000 */
        /* <DEDUP_REMOVED lines=47> */
[----:B0-----:R-:W-:Y:S01]  /*9760*/  NOP ;  /* 0x0000000000007918 */ /* 0x001fe20000000000 */
[----:B-1----:R-:W-:Y:S05]  /*9770*/  @P2 BRA `(.L_x_1677) ;  /* 0xffffffbc00ac2947 */ /* 0x002fea000383ffff */
[----:B------:R-:W-:-:S05]  /*9780*/  UMOV UR7, UR10 ;  /* 0x0000000a00077c82 */ /* 0x000fca0008000000 */
.L_x_1668:
[----:B------:R-:W-:-:S13]  /*9790*/  ISETP.LE.AND P2, PT, RZ, UR7, PT ;  /* 0x00000007ff007c0c */ /* 0x000fda000bf43270 */
[----:B------:R-:W-:Y:S05]  /*97a0*/  @!P2 BRA `(.L_x_1678) ;  /* 0x0000003400dca947 */ /* 0x000fea0003800000 */
[----:B------:R-:W-:Y:S01]  /*97b0*/  IMAD.MOV.U32 R6, RZ, RZ, R13 ;  /* 0x000000ffff067224 */ /* 0x000fe200078e000d */
[----:B------:R-:W-:Y:S01]  /*97c0*/  UMOV UR39, UR38 ;  /* 0x0000002600277c82 */ /* 0x000fe20008000000 */
[----:B------:R-:W-:Y:S01]  /*97d0*/  IMAD.MOV.U32 R5, RZ, RZ, R0 ;  /* 0x000000ffff057224 */ /* 0x000fe200078e0000 */
[----:B------:R-:W-:Y:S01]  /*97e0*/  UMOV UR6, UR36 ;  /* 0x0000002400067c82 */ /* 0x000fe20008000000 */
[----:B------:R-:W-:-:S05]  /*97f0*/  ULDC UR61, c[0x0][0x988] ;  /* 0x00026200003d7ab9 */ /* 0x000fca0000000800 */
.L_x_1687:
        /* <DEDUP_REMOVED lines=10> */
.L_x_1680:
[----:B------:R-:W-:Y:S01]  /*98a0*/  ULEA UR4, UR36, UR37, 0x3 ;  /* 0x0000002524047291 */ /* 0x000fe2000f8e183f */
[----:B------:R-:W-:-:S05]  /*98b0*/  IMAD.U32 R0, RZ, RZ, UR38 ;  /* 0x00000026ff007e24 */ /* 0x000fca000f8e00ff */
[----:B------:R-:W-:-:S04]  /*98c0*/  SHF.L.U32 R0, R0, 0x1f, RZ ;  /* 0x0000001f00007819 */ /* 0x000fc800000006ff */
[----:B------:R1:W2:Y:S01]  /*98d0*/  SYNCS.PHASECHK.TRANS64.TRYWAIT P2, [UR4+0x31c30], R0 ;  /* 0x031c3000ff0075a7 */ /* 0x0002a20008040144 */
[----:B------:R-:W-:Y:S05]  /*98e0*/  @!P0 BRA `(.L_x_1681) ;  /* 0x0000000000048947 */ /* 0x000fea0003800000 */
[----:B------:R-:W-:Y:S01]  /*98f0*/  BPT.TRAP 0x1 ;  /* 0x000000040000795c */ /* 0x000fe20000300000 */
.L_x_1681:
[----:B--2---:R-:W-:Y:S05]  /*9900*/  @P2 BRA `(.L_x_1679) ;  /* 0x0000000000082947 */ /* 0x004fea0003800000 */
[----:B------:R-:W2:Y:S02]  /*9910*/  SYNCS.PHASECHK.TRANS64.TRYWAIT P2, [UR4+0x31c30], R0 ;  /* 0x031c3000ff0075a7 */ /* 0x000ea40008040144 */
[----:B--2---:R-:W-:Y:S05]  /*9920*/  @!P2 BRA `(.L_x_1682) ;  /* 0x000000a8003ca947 */ /* 0x004fea0003800000 */
.L_x_1679:
[----:B--2---:R-:W2:Y:S01]  /*9930*/  S2R R7, SR_TID.X ;  /* 0x0000000000077919 */ /* 0x004ea20000002100 */
        /* <DEDUP_REMOVED lines=24> */
[----:B--2---:R-:W-:Y:S01]  /*9ac0*/  SHF.R.U32.HI R7, RZ, 0x7, R7 ;  /* 0x00000007ff077819 */ /* 0x004fe20000011607 */
        /* <DEDUP_REMOVED lines=330> */
.L_x_1684:
[----:B------:R-:W-:Y:S01]  /*af70*/  ULEA UR4, UR6, UR37, 0x3 ;  /* 0x0000002506047291 */ /* 0x000fe2000f8e183f */
[----:B------:R-:W-:-:S05]  /*af80*/  IMAD.U32 R0, RZ, RZ, UR39 ;  /* 0x00000027ff007e24 */ /* 0x000fca000f8e00ff */
[----:B------:R-:W-:-:S04]  /*af90*/  SHF.L.U32 R0, R0, 0x1f, RZ ;  /* 0x0000001f00007819 */ /* 0x000fc800000006ff */
[----:B------:R0:W1:Y:S01]  /*afa0*/  SYNCS.PHASECHK.TRANS64.TRYWAIT P2, [UR4+0x31c50], R0 ;  /* 0x031c5000ff0075a7 */ /* 0x0000620008040144 */
[----:B------:R-:W-:Y:S05]  /*afb0*/  @!P0 BRA `(.L_x_1685) ;  /* 0x0000000000048947 */ /* 0x000fea0003800000 */
[----:B------:R-:W-:Y:S01]  /*afc0*/  BPT.TRAP 0x1 ;  /* 0x000000040000795c */ /* 0x000fe20000300000 */
.L_x_1685:
[----:B-1----:R-:W-:Y:S05]  /*afd0*/  @P2 BRA `(.L_x_1683) ;  /* 0x0000000000082947 */ /* 0x002fea0003800000 */
[----:B------:R-:W1:Y:S02]  /*afe0*/  SYNCS.PHASECHK.TRANS64.TRYWAIT P2, [UR4+0x31c50], R0 ;  /* 0x031c5000ff0075a7 */ /* 0x000e640008040144 */
[----:B-1----:R-:W-:Y:S05]  /*aff0*/  @!P2 BRA `(.L_x_1686) ;  /* 0x0000009000a0a947 */ /* 0x002fea0003800000 */
.L_x_1683:
        /* <DEDUP_REMOVED lines=13> */
[----:B------:R-:W-:Y:S01]  /*b0d0*/  FMNMX.FTZ R0, R140, R7, !PT ;  /* 0x000000078c007209 */ /* 0x000fe20007810000 */
[----:B------:R-:W-:Y:S01]  /*b0e0*/  UMOV UR39, UR38 ;  /* 0x0000002600277c82 */ /* 0x000fe20008000000 */
[----:B------:R-:W-:Y:S01]  /*b0f0*/  FMNMX.FTZ R18, R142, R13, !PT ;  /* 0x0000000d8e127209 */ /* 0x000fe20007810000 */
[----:B------:R-:W-:Y:S01]  /*b100*/  UIMAD UR11, UR6, 0x6c0, UR4 ;  /* 0x000006c0060b78a4 */ /* 0x000fe2000f8e0204 */
[----:B------:R-:W-:-:S02]  /*b110*/  FMNMX.FTZ R7, R141, R0, !PT ;  /* 0x000000008d077209 */ /* 0x000fc40007810000 */
[----:B------:R-:W-:Y:S01]  /*b120*/  FMNMX.FTZ R13, R143, R18, !PT ;  /* 0x000000128f0d7209 */ /* 0x000fe20007810000 */
[----:B------:R-:W-:Y:S01]  /*b130*/  UMOV UR4, UR61 ;  /* 0x0000003d00047c82 */ /* 0x000fe20008000000 */
[----:B------:R-:W-:Y:S02]  /*b140*/  FMNMX.FTZ R0, R128, R7, !PT ;  /* 0x0000000780007209 */ /* 0x000fe40007810000 */
        /* <DEDUP_REMOVED lines=9> */
[----:B------:R-:W-:-:S02]  /*b1e0*/  FMNMX.FTZ R0, R132, R7, !PT ;  /* 0x0000000784007209 */ /* 0x000fc40007810000 */
[----:B------:R-:W-:Y:S02]  /*b1f0*/  FMNMX.FTZ R20, R134, R13, !PT ;  /* 0x0000000d86147209 */ /* 0x000fe40007810000 */
[----:B------:R-:W-:Y:S02]  /*b200*/  FMNMX.FTZ R7, R133, R0, !PT ;  /* 0x0000000085077209 */ /* 0x000fe40007810000 */
[----:B------:R-:W-:Y:S02]  /*b210*/  FMNMX.FTZ R13, R135, R20, !PT ;  /* 0x00000014870d7209 */ /* 0x000fe40007810000 */
        /* <DEDUP_REMOVED lines=35> */
[----:B------:R-:W0:Y:S02]  /*b450*/  SHFL.BFLY PT, R0, R7, 0x2, 0x1f ;  /* 0x0c401f0007007f89 */ /* 0x000e2400000e0000 */
[----:B0-----:R-:W-:-:S05]  /*b460*/  FMNMX.FTZ R8, R7, R0, !PT ;  /* 0x0000000007087209 */ /* 0x001fca0007810000 */
[----:B------:R-:W0:Y:S02]  /*b470*/  SHFL.BFLY PT, R9, R8, 0x1, 0x1f ;  /* 0x0c201f0008097f89 */ /* 0x000e2400000e0000 */
[----:B0-----:R-:W-:-:S05]  /*b480*/  FMNMX.FTZ R0, R8, R9, !PT ;  /* 0x0000000908007209 */ /* 0x001fca0007810000 */
[C---:B------:R-:W-:Y:S01]  /*b490*/  FMUL.FTZ R7, R0.reuse, UR4 ;  /* 0x0000000400077c20 */ /* 0x040fe20008410000 */
[----:B------:R-:W-:-:S03]  /*b4a0*/  FADD.FTZ R5, -R0, R5 ;  /* 0x0000000500057221 */ /* 0x000fc60000010100 */
        /* <DEDUP_REMOVED lines=9> */
[----:B------:R-:W0:Y:S01]  /*b540*/  S2R R136, SR_TID.X ;  /* 0x0000000000887919 */ /* 0x000e220000002100 */
[----:B------:R-:W-:Y:S01]  /*b550*/  FMNMX.FTZ R120, R126, R13, !PT ;  /* 0x0000000d7e787209 */ /* 0x000fe20007810000 */
[--C-:B------:R-:W-:Y:S01]  /*b560*/  FFMA.FTZ R9, R137, UR4, -R7.reuse ;  /* 0x0000000489097c23 */ /* 0x100fe20008010807 */
[--C-:B------:R-:W-:Y:S01]  /*b570*/  FFMA.FTZ R10, R140, UR4, -R7.reuse ;  /* 0x000000048c0a7c23 */ /* 0x100fe20008010807 */
[----:B------:R1:W-:Y:S01]  /*b580*/  MUFU.EX2 R20, R121 ;  /* 0x0000007900147308 */ /* 0x0003e20000000800 */
[----:B------:R-:W-:Y:S01]  /*b590*/  FMNMX.FTZ R13, R127, R120, !PT ;  /* 0x000000787f0d7209 */ /* 0x000fe20007810000 */
[--C-:B------:R-:W-:Y:S01]  /*b5a0*/  FFMA.FTZ R11, R141, UR4, -R7.reuse ;  /* 0x000000048d0b7c23 */ /* 0x100fe20008010807 */
[--C-:B------:R-:W-:Y:S01]  /*b5b0*/  FFMA.FTZ R14, R129, UR4, -R7.reuse ;  /* 0x00000004810e7c23 */ /* 0x100fe20008010807 */
[----:B------:R-:W-:Y:S01]  /*b5c0*/  FFMA.FTZ R15, R132, UR4, -R7 ;  /* 0x00000004840f7c23 */ /* 0x000fe20008010807 */
[----:B------:R-:W-:Y:S01]  /*b5d0*/  FMNMX.FTZ R124, R114, R13, !PT ;  /* 0x0000000d727c7209 */ /* 0x000fe20007810000 */
[----:B------:R-:W-:-:S02]  /*b5e0*/  WARPGROUP.DEPBAR.LE gsb0, 0x0 ;  /* 0x00008000000079c5 */ /* 0x000fc40000010000 */
[----:B------:R-:W-:Y:S01]  /*b5f0*/  WARPGROUP.ARRIVE ;  /* 0x00000000000079c5 */ /* 0x000fe20000000000 */
[----:B------:R-:W-:Y:S01]  /*b600*/  FMNMX.FTZ R13, R115, R124, !PT ;  /* 0x0000007c730d7209 */ /* 0x000fe20007810000 */
[----:B------:R2:W-:Y:S01]  /*b610*/  MUFU.EX2 R120, R125 ;  /* 0x0000007d00787308 */ /* 0x0005e20000000800 */
[--C-:B------:R-:W-:Y:S01]  /*b620*/  FFMA.FTZ R17, R133, UR4, -R7.reuse ;  /* 0x0000000485117c23 */ /* 0x100fe20008010807 */
        /* <DEDUP_REMOVED lines=33> */
[--C-:B-1----:R-:W-:Y:S01]  /*b840*/  FFMA.FTZ R121, R72, UR4, -R7.reuse ;  /* 0x0000000448797c23 */ /* 0x102fe20008010807 */
[----:B------:R-:W-:Y:S01]  /*b850*/  FMNMX.FTZ R124, R102, R13, !PT ;  /* 0x0000000d667c7209 */ /* 0x000fe20007810000 */
[--C-:B------:R-:W-:Y:S01]  /*b860*/  FFMA.FTZ R76, R76, UR4, -R7.reuse ;  /* 0x000000044c4c7c23 */ /* 0x100fe20008010807 */
[----:B------:R-:W-:Y:S01]  /*b870*/  FFMA.FTZ R77, R77, UR4, -R7 ;  /* 0x000000044d4d7c23 */ /* 0x000fe20008010807 */
[----:B------:R-:W-:Y:S01]  /*b880*/  FMUL.FTZ R5, R5, UR4 ;  /* 0x0000000405057c20 */ /* 0x000fe20008410000 */
[----:B------:R-:W-:Y:S01]  /*b890*/  FMNMX.FTZ R13, R103, R124, !PT ;  /* 0x0000007c670d7209 */ /* 0x000fe20007810000 */
[----:B------:R-:W-:Y:S01]  /*b8a0*/  MUFU.EX2 R8, R8 ;  /* 0x0000000800087308 */ /* 0x000fe20000000800 */
[----:B0-----:R-:W-:-:S02]  /*b8b0*/  ISETP.GE.U32.AND P2, PT, R136, 0x180, PT ;  /* 0x000001808800780c */ /* 0x001fc40003f46070 */
[----:B------:R-:W-:Y:S02]  /*b8c0*/  FMNMX.FTZ R124, R90, R13, !PT ;  /* 0x0000000d5a7c7209 */ /* 0x000fe40007810000 */
[----:B------:R-:W-:Y:S01]  /*b8d0*/  SHF.R.U32.HI R137, RZ, 0x7, R136 ;  /* 0x00000007ff897819 */ /* 0x000fe20000011688 */
[----:B------:R-:W-:Y:S01]  /*b8e0*/  IMAD.U32 R136, RZ, RZ, UR6 ;  /* 0x00000006ff887e24 */ /* 0x000fe2000f8e00ff */
[----:B------:R-:W-:Y:S01]  /*b8f0*/  FMNMX.FTZ R13, R91, R124, !PT ;  /* 0x0000007c5b0d7209 */ /* 0x000fe20007810000 */
[----:B------:R-:W0:Y:S01]  /*b900*/  MUFU.EX2 R5, R5 ;  /* 0x0000000500057308 */ /* 0x000e220000000800 */
[----:B------:R-:W-:Y:S02]  /*b910*/  UIADD3 UR6, UR7, -0x1, URZ ;  /* 0xffffffff07067890 */ /* 0x000fe4000fffe03f */
[----:B------:R-:W-:Y:S02]  /*b920*/  FMNMX.FTZ R124, R94, R13, !PT ;  /* 0x0000000d5e7c7209 */ /* 0x000fe40007810000 */
[----:B------:R-:W-:-:S02]  /*b930*/  @!P1 LEA R136, R136, UR37, 0x3 ;  /* 0x0000002588889c11 */ /* 0x000fc4000f8e18ff */
[----:B------:R-:W-:Y:S01]  /*b940*/  FMNMX.FTZ R13, R95, R124, !PT ;  /* 0x0000007c5f0d7209 */ /* 0x000fe20007810000 */
[----:B------:R-:W1:Y:S03]  /*b950*/  MUFU.EX2 R9, R9 ;  /* 0x0000000900097308 */ /* 0x000e660000000800 */
        /* <DEDUP_REMOVED lines=12> */
[----:B------:R-:W2:Y:S04]  /*ba20*/  SHFL.BFLY PT, R124, R13, 0x2, 0x1f ;  /* 0x0c401f000d7c7f89 */ /* 0x000ea800000e0000 */
        /* <DEDUP_REMOVED lines=8> */
[----:B--2---:R-:W-:Y:S01]  /*bab0*/  FMNMX.FTZ R125, R13, R124, !PT ;  /* 0x0000007c0d7d7209 */ /* 0x004fe20007810000 */
[----:B------:R-:W-:Y:S01]  /*bac0*/  UMOV UR33, 0xc0000010 ;  /* 0xc000001000217882 */ /* 0x000fe20000000000 */
[----:B------:R-:W-:Y:S01]  /*bad0*/  UMOV UR35, 0x80000020 ;  /* 0x8000002000237882 */ /* 0x000fe20000000000 */
[----:B------:R-:W-:Y:S01]  /*bae0*/  FFMA.FTZ R124, R73, UR4, -R7 ;  /* 0x00000004497c7c23 */ /* 0x000fe20008010807 */
[----:B------:R-:W-:Y:S01]  /*baf0*/  MUFU.EX2 R112, R112 ;  /* 0x0000007000707308 */ /* 0x000fe20000000800 */
[----:B------:R-:W2:Y:S07]  /*bb00*/  SHFL.BFLY PT, R128, R125, 0x1, 0x1f ;  /* 0x0c201f007d807f89 */ /* 0x000eae00000e0000 */
[----:B------:R-:W-:Y:S08]  /*bb10*/  MUFU.EX2 R113, R113 ;  /* 0x0000007100717308 */ /* 0x000ff00000000800 */
[----:B------:R-:W-:Y:S08]  /*bb20*/  MUFU.EX2 R116, R116 ;  /* 0x0000007400747308 */ /* 0x000ff00000000800 */
[----:B------:R-:W-:Y:S01]  /*bb30*/  MUFU.EX2 R117, R117 ;  /* 0x0000007500757308 */ /* 0x000fe20000000800 */
[----:B--2---:R-:W-:-:S05]  /*bb40*/  FMNMX.FTZ R13, R125, R128, !PT ;  /* 0x000000807d0d7209 */ /* 0x004fca0007810000 */
[C---:B------:R-:W-:Y:S01]  /*bb50*/  FADD.FTZ R7, -R13.reuse, R6 ;  /* 0x000000060d077221 */ /* 0x040fe20000010100 */
[----:B------:R-:W-:Y:S01]  /*bb60*/  FMUL.FTZ R72, R13, UR4 ;  /* 0x000000040d487c20 */ /* 0x000fe20008410000 */
[----:B------:R2:W-:Y:S02]  /*bb70*/  MUFU.EX2 R6, R77 ;  /* 0x0000004d00067308 */ /* 0x0005e40000000800 */
[----:B------:R-:W-:Y:S01]  /*bb80*/  FMUL.FTZ R7, R7, UR4 ;  /* 0x0000000407077c20 */ /* 0x000fe20008410000 */
[--C-:B------:R-:W-:Y:S01]  /*bb90*/  FFMA.FTZ R73, R138, UR4, -R72.reuse ;  /* 0x000000048a497c23 */ /* 0x100fe20008010848 */
[--C-:B------:R-:W-:Y:S01]  /*bba0*/  FFMA.FTZ R128, R139, UR4, -R72.reuse ;  /* 0x000000048b807c23 */ /* 0x100fe20008010848 */
[--C-:B------:R-:W-:Y:S01]  /*bbb0*/  FFMA.FTZ R129, R134, UR4, -R72.reuse ;  /* 0x0000000486817c23 */ /* 0x100fe20008010848 */
[----:B------:R-:W-:Y:S02]  /*bbc0*/  IMAD.U32 R134, RZ, RZ, UR36 ;  /* 0x00000024ff867e24 */ /* 0x000fe4000f8e00ff */
[--C-:B------:R-:W-:Y:S01]  /*bbd0*/  FFMA.FTZ R125, R142, UR4, -R72.reuse ;  /* 0x000000048e7d7c23 */ /* 0x100fe20008010848 */
[----:B------:R-:W-:Y:S01]  /*bbe0*/  MUFU.EX2 R7, R7 ;  /* 0x0000000700077308 */ /* 0x000fe20000000800 */
[--C-:B------:R-:W-:Y:S01]  /*bbf0*/  FFMA.FTZ R133, R131, UR4, -R72.reuse ;  /* 0x0000000483857c23 */ /* 0x100fe20008010848 */
[--C-:B------:R-:W-:Y:S01]  /*bc00*/  FFMA.FTZ R131, R135, UR4, -R72.reuse ;  /* 0x0000000487837c23 */ /* 0x100fe20008010848 */
[----:B------:R-:W-:Y:S01]  /*bc10*/  @!P1 LEA R134, R134, UR37, 0x3 ;  /* 0x0000002586869c11 */ /* 0x000fe2000f8e18ff */
[----:B------:R-:W-:Y:S01]  /*bc20*/  FFMA.FTZ R132, R143, UR4, -R72 ;  /* 0x000000048f847c23 */ /* 0x000fe20008010848 */
[----:B------:R-:W-:-:S02]  /*bc30*/  VIADD R135, R137, 0x9 ;  /* 0x0000000989877836 */ /* 0x000fc40000000000 */
[--C-:B--2---:R-:W-:Y:S01]  /*bc40*/  FFMA.FTZ R77, R130, UR4, -R72.reuse ;  /* 0x00000004824d7c23 */ /* 0x104fe20008010848 */
[--C-:B------:R-:W-:Y:S01]  /*bc50*/  FFMA.FTZ R130, R123, UR4, -R72.reuse ;  /* 0x000000047b827c23 */ /* 0x100fe20008010848 */
[----:B------:R-:W2:Y:S01]  /*bc60*/  MUFU.EX2 R73, R73 ;  /* 0x0000004900497308 */ /* 0x000ea20000000800 */
[----:B------:R-:W-:Y:S02]  /*bc70*/  @!P1 VIADD R137, R134, 0x31c40 ;  /* 0x00031c4086899836 */ /* 0x000fe40000000000 */
[--C-:B------:R-:W-:Y:S01]  /*bc80*/  FFMA.FTZ R123, R126, UR4, -R72.reuse ;  /* 0x000000047e7b7c23 */ /* 0x100fe20008010848 */
[----:B------:R-:W-:Y:S01]  /*bc90*/  @!P1 VIADD R134, R136, 0x31c60 ;  /* 0x00031c6088869836 */ /* 0x000fe20000000000 */
[----:B------:R-:W-:Y:S01]  /*bca0*/  SEL R136, R135, 0x9, !P2 ;  /* 0x0000000987887807 */ /* 0x000fe20005000000 */
[--C-:B------:R-:W-:Y:S01]  /*bcb0*/  FFMA.FTZ R135, R99, UR4, -R72.reuse ;  /* 0x0000000463877c23 */ /* 0x100fe20008010848 */
[----:B------:R-:W-:Y:S01]  /*bcc0*/  FFMA.FTZ R99, R102, UR4, -R72 ;  /* 0x0000000466637c23 */ /* 0x000fe20008010848 */
[----:B------:R-:W-:Y:S01]  /*bcd0*/  @!P1 PRMT R137, RZ, 0x654, R137 ;  /* 0x00000654ff899816 */ /* 0x000fe20000000089 */
[----:B------:R-:W3:Y:S01]  /*bce0*/  MUFU.EX2 R128, R128 ;  /* 0x0000008000807308 */ /* 0x000ee20000000800 */
[----:B0-----:R-:W-:Y:S01]  /*bcf0*/  FFMA.FTZ R102, R5, R4, R8 ;  /* 0x0000000405667223 */ /* 0x001fe20000010008 */
[----:B------:R-:W-:Y:S01]  /*bd00*/  @!P1 PRMT R134, RZ, 0x654, R134 ;  /* 0x00000654ff869816 */ /* 0x000fe20000000086 */
[--C-:B------:R-:W-:Y:S01]  /*bd10*/  FFMA.FTZ R4, R103, UR4, -R72.reuse ;  /* 0x0000000467047c23 */ /* 0x100fe20008010848 */
[----:B------:R-:W-:Y:S01]  /*bd20*/  FFMA.FTZ R126, R127, UR4, -R72 ;  /* 0x000000047f7e7c23 */ /* 0x000fe20008010848 */
[----:B-1----:R-:W-:Y:S01]  /*bd30*/  FADD.FTZ R103, R9, R102 ;  /* 0x0000006609677221 */ /* 0x002fe20000010000 */
[--C-:B------:R-:W-:Y:S01]  /*bd40*/  FFMA.FTZ R127, R115, UR4, -R72.reuse ;  /* 0x00000004737f7c23 */ /* 0x100fe20008010848 */
[--C-:B------:R-:W-:Y:S01]  /*bd50*/  FFMA.FTZ R115, R118, UR4, -R72.reuse ;  /* 0x0000000476737c23 */ /* 0x100fe20008010848 */
[----:B------:R-:W0:Y:S01]  /*bd60*/  MUFU.EX2 R125, R125 ;  /* 0x0000007d007d7308 */ /* 0x000e220000000800 */
[----:B--2---:R-:W-:Y:S01]  /*bd70*/  FFMA.FTZ R3, R7, R3, R73 ;  /* 0x0000000307037223 */ /* 0x004fe20000010049 */
[--C-:B------:R-:W-:Y:S01]  /*bd80*/  FFMA.FTZ R118, R119, UR4, -R72.reuse ;  /* 0x0000000477767c23 */ /* 0x100fe20008010848 */
[--C-:B------:R-:W-:Y:S01]  /*bd90*/  FFMA.FTZ R119, R107, UR4, -R72.reuse ;  /* 0x000000046b777c23 */ /* 0x100fe20008010848 */
[----:B------:R-:W-:Y:S01]  /*bda0*/  FADD.FTZ R102, R10, R103 ;  /* 0x000000670a667221 */ /* 0x000fe20000010000 */
[--C-:B------:R-:W-:Y:S01]  /*bdb0*/  FFMA.FTZ R107, R111, UR4, -R72.reuse ;  /* 0x000000046f6b7c23 */ /* 0x100fe20008010848 */
[--C-:B------:R-:W-:Y:S01]  /*bdc0*/  FFMA.FTZ R122, R122, UR4, -R72.reuse ;  /* 0x000000047a7a7c23 */ /* 0x100fe20008010848 */
[----:B------:R-:W-:Y:S01]  /*bdd0*/  FFMA.FTZ R103, R94, UR4, -R72 ;  /* 0x000000045e677c23 */ /* 0x000fe20008010848 */
[----:B------:R-:W1:Y:S01]  /*bde0*/  MUFU.EX2 R132, R132 ;  /* 0x0000008400847308 */ /* 0x000e620000000800 */
[C---:B------:R-:W-:Y:S01]  /*bdf0*/  FADD.FTZ R139, R11.reuse, R102 ;  /* 0x000000660b8b7221 */ /* 0x040fe20000010000 */
[----:B------:R-:W-:Y:S01]  /*be00*/  F2FP.F16.F32.PACK_AB R10, R11, R10 ;  /* 0x0000000a0b0a723e */ /* 0x000fe200000000ff */
[--C-:B------:R-:W-:Y:S01]  /*be10*/  FFMA.FTZ R114, R114, UR4, -R72.reuse ;  /* 0x0000000472727c23 */ /* 0x100fe20008010848 */
[----:B------:R-:W-:Y:S01]  /*be20*/  F2FP.F16.F32.PACK_AB R8, R9, R8 ;  /* 0x000000080908723e */ /* 0x000fe200000000ff */
[----:B------:R-:W-:Y:S01]  /*be30*/  FADD.FTZ R139, R12, R139 ;  /* 0x0000008b0c8b7221 */ /* 0x000fe20000010000 */
[----:B---3--:R-:W-:Y:S01]  /*be40*/  F2FP.F16.F32.PACK_AB R9, R128, R73 ;  /* 0x000000498009723e */ /* 0x008fe200000000ff */
[--C-:B------:R-:W-:Y:S01]  /*be50*/  FFMA.FTZ R102, R74, UR4, -R72.reuse ;  /* 0x000000044a667c23 */ /* 0x100fe20008010848 */
[----:B------:R-:W-:Y:S01]  /*be60*/  MUFU.EX2 R77, R77 ;  /* 0x0000004d004d7308 */ /* 0x000fe20000000800 */
[----:B------:R-:W-:Y:S01]  /*be70*/  FADD.FTZ R94, R14, R139 ;  /* 0x0000008b0e5e7221 */ /* 0x000fe20000010000 */
[--C-:B------:R-:W-:Y:S01]  /*be80*/  FFMA.FTZ R106, R106, UR4, -R72.reuse ;  /* 0x000000046a6a7c23 */ /* 0x100fe20008010848 */
[--C-:B------:R-:W-:Y:S01]  /*be90*/  FFMA.FTZ R110, R110, UR4, -R72.reuse ;  /* 0x000000046e6e7c23 */ /* 0x100fe20008010848 */
[----:B------:R-:W-:Y:S01]  /*bea0*/  FFMA.FTZ R98, R98, UR4, -R72 ;  /* 0x0000000462627c23 */ /* 0x000fe20008010848 */
[----:B------:R-:W-:Y:S01]  /*beb0*/  FADD.FTZ R94, R15, R94 ;  /* 0x0000005e0f5e7221 */ /* 0x000fe20000010000 */
[--C-:B------:R-:W-:Y:S01]  /*bec0*/  FFMA.FTZ R95, R95, UR4, -R72.reuse ;  /* 0x000000045f5f7c23 */ /* 0x100fe20008010848 */
[----:B------:R-:W-:Y:S01]  /*bed0*/  FFMA.FTZ R86, R86, UR4, -R72 ;  /* 0x0000000456567c23 */ /* 0x000fe20008010848 */
[----:B------:R-:W-:Y:S01]  /*bee0*/  MUFU.EX2 R133, R133 ;  /* 0x0000008500857308 */ /* 0x000fe20000000800 */
[----:B------:R-:W-:Y:S01]  /*bef0*/  FADD.FTZ R11, R17, R94 ;  /* 0x0000005e110b7221 */ /* 0x000fe20000010000 */
[--C-:B------:R-:W-:Y:S01]  /*bf00*/  FFMA.FTZ R94, R75, UR4, -R72.reuse ;  /* 0x000000044b5e7c23 */ /* 0x100fe20008010848 */
[--C-:B------:R-:W-:Y:S01]  /*bf10*/  FFMA.FTZ R87, R87, UR4, -R72.reuse ;  /* 0x0000000457577c23 */ /* 0x100fe20008010848 */
[--C-:B------:R-:W-:Y:S01]  /*bf20*/  FFMA.FTZ R78, R78, UR4, -R72.reuse ;  /* 0x000000044e4e7c23 */ /* 0x100fe20008010848 */
[----:B------:R-:W-:Y:S01]  /*bf30*/  FFMA.FTZ R79, R79, UR4, -R72 ;  /* 0x000000044f4f7c23 */ /* 0x000fe20008010848 */
[----:B------:R-:W-:-:S02]  /*bf40*/  WARPGROUP.DEPBAR.LE gsb0, 0x0 ;  /* 0x00008000000079c5 */ /* 0x000fc40000010000 */
[----:B------:R-:W-:Y:S01]  /*bf50*/  WARPGROUP.ARRIVE ;  /* 0x00000000000079c5 */ /* 0x000fe20000000000 */
[----:B------:R-:W-:Y:S01]  /*bf60*/  MUFU.EX2 R129, R129 ;  /* 0x0000008100817308 */ /* 0x000fe20000000800 */
[----:B------:R-:W-:Y:S01]  /*bf70*/  ISETP.LT.AND P2, PT, RZ, UR7, PT ;  /* 0x00000007ff007c0c */ /* 0x000fe2000bf41270 */
[----:B------:R-:W-:Y:S01]  /*bf80*/  UMOV UR7, UR6 ;  /* 0x0000000600077c82 */ /* 0x000fe20008000000 */
[----:B------:R-:W-:Y:S02]  /*bf90*/  UMOV UR6, UR36 ;  /* 0x0000002400067c82 */ /* 0x000fe40008000000 */
[----:B------:R-:W-:Y:S01]  /*bfa0*/  HGMMA.64x96x16.F32 R24, gdesc[UR32].tnspB, R24, gsb0 ;  /* 0x41600000201879f0 */ /* 0x000fe20008000818 */
[----:B------:R-:W-:Y:S02]  /*bfb0*/  UIADD3 UR32, UR10, 0x780, URZ ;  /* 0x000007800a207890 */ /* 0x000fe4000fffe03f */
[----:B------:R-:W-:Y:S01]  /*bfc0*/  UIADD3 UR34, UR11, 0x140, URZ ;  /* 0x000001400b227890 */ /* 0x000fe2000fffe03f */
[----:B------:R2:W-:Y:S01]  /*bfd0*/  MUFU.EX2 R111, R119 ;  /* 0x00000077006f7308 */ /* 0x0005e20000000800 */
[----:B------:R-:W-:Y:S01]  /*bfe0*/  UMOV UR33, 0xc0000010 ;  /* 0xc000001000217882 */ /* 0x000fe20000000000 */
[----:B------:R-:W-:-:S06]  /*bff0*/  UMOV UR35, 0x80000020 ;  /* 0x8000002000237882 */ /* 0x000fcc0000000000 */
[----:B------:R-:W-:Y:S01]  /*c000*/  MUFU.EX2 R131, R131 ;  /* 0x0000008300837308 */ /* 0x000fe20000000800 */
[--C-:B--2---:R-:W-:Y:S01]  /*c010*/  FFMA.FTZ R119, R91, UR4, -R72.reuse ;  /* 0x000000045b777c23 */ /* 0x104fe20008010848 */
[----:B------:R-:W-:-:S06]  /*c020*/  FFMA.FTZ R91, R82, UR4, -R72 ;  /* 0x00000004525b7c23 */ /* 0x000fcc0008010848 */
        /* <DEDUP_REMOVED lines=51> */
[----:B------:R-:W2:Y:S01]  /*c360*/  MUFU.EX2 R94, R94 ;  /* 0x0000005e005e7308 */ /* 0x000ea20000000800 */
        /* <DEDUP_REMOVED lines=9> */
[----:B------:R-:W-:Y:S02]  /*c400*/  WARPGROUP.DEPBAR.LE gsb0, 0x0 ;  /* 0x00008000000079c5 */ /* 0x000fe40000010000 */
[----:B------:R-:W-:-:S06]  /*c410*/  WARPGROUP.ARRIVE ;  /* 0x00000000000079c5 */ /* 0x000fcc0000000000 */
[----:B------:R-:W-:Y:S03]  /*c420*/  HGMMA.64x96x16.F32 R24, gdesc[UR32].tnspB, R24, gsb0 ;  /* 0x41600000201879f0 */ /* 0x000fe60008000818 */
[----:B------:R-:W-:Y:S02]  /*c430*/  WARPGROUP.DEPBAR.LE gsb0, 0x0 ;  /* 0x00008000000079c5 */ /* 0x000fe40000010000 */
[----:B------:R3:W-:Y:S06]  /*c440*/  BAR.ARV R136, 0x100 ;  /* 0x000400880000751d */ /* 0x0007ec0000002000 */
[----:B------:R-:W-:Y:S01]  /*c450*/  @!P1 SYNCS.ARRIVE.TRANS64.RED.A1T0 RZ, [R137+URZ], RZ ;  /* 0x000000ff89ff99a7 */ /* 0x000fe2000810043f */
[-C--:B------:R-:W-:Y:S01]  /*c460*/  FMUL.FTZ R24, R24, R5.reuse ;  /* 0x0000000518187220 */ /* 0x080fe20000410000 */
[-C--:B------:R-:W-:Y:S01]  /*c470*/  FMUL.FTZ R25, R25, R5.reuse ;  /* 0x0000000519197220 */ /* 0x080fe20000410000 */
[-C--:B------:R-:W-:Y:S01]  /*c480*/  FMUL.FTZ R28, R28, R5.reuse ;  /* 0x000000051c1c7220 */ /* 0x080fe20000410000 */
[-C--:B------:R-:W-:Y:S01]  /*c490*/  FMUL.FTZ R29, R29, R5.reuse ;  /* 0x000000051d1d7220 */ /* 0x080fe20000410000 */
        /* <DEDUP_REMOVED lines=11> */
[----:B----4-:R-:W-:Y:S01]  /*c550*/  FFMA.FTZ R134, R90, UR4, -R72 ;  /* 0x000000045a867c23 */ /* 0x010fe20008010848 */
[----:B------:R-:W-:Y:S01]  /*c560*/  FADD.FTZ R90, R128, R3 ;  /* 0x00000003805a7221 */ /* 0x000fe20000010000 */
[-C--:B------:R-:W-:Y:S01]  /*c570*/  FMUL.FTZ R52, R52, R5.reuse ;  /* 0x0000000534347220 */ /* 0x080fe20000410000 */
[----:B------:R-:W4:Y:S01]  /*c580*/  MUFU.EX2 R3, R135 ;  /* 0x0000008700037308 */ /* 0x000f220000000800 */
[----:B------:R-:W-:Y:S01]  /*c590*/  FMUL.FTZ R53, R53, R5 ;  /* 0x0000000535357220 */ /* 0x000fe20000410000 */
[----:B0-----:R-:W-:Y:S01]  /*c5a0*/  FADD.FTZ R137, R125, R90 ;  /* 0x0000005a7d897221 */ /* 0x001fe20000010000 */
[----:B------:R-:W-:Y:S01]  /*c5b0*/  FFMA.FTZ R90, R83, UR4, -R72 ;  /* 0x00000004535a7c23 */ /* 0x000fe20008010848 */
[----:B------:R-:W-:Y:S01]  /*c5c0*/  FADD.FTZ R83, R18, R11 ;  /* 0x0000000b12537221 */ /* 0x000fe20000010000 */
[C---:B-1----:R-:W-:Y:S01]  /*c5d0*/  F2FP.F16.F32.PACK_AB R11, R132.reuse, R125 ;  /* 0x0000007d840b723e */ /* 0x042fe200000000ff */
[----:B------:R-:W-:Y:S01]  /*c5e0*/  FADD.FTZ R82, R132, R137 ;  /* 0x0000008984527221 */ /* 0x000fe20000010000 */
[----:B--2---:R-:W-:Y:S01]  /*c5f0*/  F2FP.F16.F32.PACK_AB R125, R94, R102 ;  /* 0x000000665e7d723e */ /* 0x004fe200000000ff */
[----:B------:R-:W-:Y:S01]  /*c600*/  FADD.FTZ R74, R20, R83 ;  /* 0x00000053144a7221 */ /* 0x000fe20000010000 */
[-C--:B------:R-:W-:Y:S01]  /*c610*/  FMUL.FTZ R56, R56, R5.reuse ;  /* 0x0000000538387220 */ /* 0x080fe20000410000 */
[----:B------:R-:W-:Y:S01]  /*c620*/  FADD.FTZ R82, R77, R82 ;  /* 0x000000524d527221 */ /* 0x000fe20000010000 */
[----:B------:R0:W-:Y:S01]  /*c630*/  STSM.16.M88.4 [R2+0x24300], R8 ;  /* 0x0243000802007844 */ /* 0x0001e20000000200 */
[----:B------:R-:W-:Y:S01]  /*c640*/  MUFU.EX2 R83, R119 ;  /* 0x0000007700537308 */ /* 0x000fe20000000800 */
[-C--:B------:R-:W-:Y:S01]  /*c650*/  FMUL.FTZ R57, R57, R5.reuse ;  /* 0x0000000539397220 */ /* 0x080fe20000410000 */
[----:B------:R-:W-:Y:S01]  /*c660*/  FADD.FTZ R82, R133, R82 ;  /* 0x0000005285527221 */ /* 0x000fe20000010000 */
[-C--:B------:R-:W-:Y:S01]  /*c670*/  FMUL.FTZ R60, R60, R5.reuse ;  /* 0x000000053c3c7220 */ /* 0x080fe20000410000 */
[-C--:B------:R-:W-:Y:S01]  /*c680*/  FMUL.FTZ R61, R61, R5.reuse ;  /* 0x000000053d3d7220 */ /* 0x080fe20000410000 */
[-C--:B------:R-:W-:Y:S01]  /*c690*/  FMUL.FTZ R64, R64, R5.reuse ;  /* 0x0000000540407220 */ /* 0x080fe20000410000 */
[----:B------:R-:W-:Y:S01]  /*c6a0*/  FADD.FTZ R82, R129, R82 ;  /* 0x0000005281527221 */ /* 0x000fe20000010000 */
[-C--:B------:R-:W-:Y:S01]  /*c6b0*/  FMUL.FTZ R65, R65, R5.reuse ;  /* 0x0000000541417220 */ /* 0x080fe20000410000 */
[-C--:B------:R-:W-:Y:S01]  /*c6c0*/  FMUL.FTZ R68, R68, R5.reuse ;  /* 0x0000000544447220 */ /* 0x080fe20000410000 */
[----:B------:R-:W-:Y:S01]  /*c6d0*/  FMUL.FTZ R69, R69, R5 ;  /* 0x0000000545457220 */ /* 0x000fe20000410000 */
[----:B------:R-:W-:Y:S01]  /*c6e0*/  FADD.FTZ R73, R131, R82 ;  /* 0x0000005283497221 */ /* 0x000fe20000010000 */
[-C--:B------:R-:W-:Y:S01]  /*c6f0*/  FMUL.FTZ R26, R26, R7.reuse ;  /* 0x000000071a1a7220 */ /* 0x080fe20000410000 */
[----:B------:R-:W1:Y:S01]  /*c700*/  MUFU.EX2 R82, R134 ;  /* 0x0000008600527308 */ /* 0x000e620000000800 */
[-C--:B------:R-:W-:Y:S01]  /*c710*/  FMUL.FTZ R27, R27, R7.reuse ;  /* 0x000000071b1b7220 */ /* 0x080fe20000410000 */
[----:B------:R-:W-:Y:S01]  /*c720*/  FADD.FTZ R73, R122, R73 ;  /* 0x000000497a497221 */ /* 0x000fe20000010000 */
[----:B0-----:R-:W-:Y:S01]  /*c730*/  F2FP.F16.F32.PACK_AB R8, R14, R12 ;  /* 0x0000000c0e08723e */ /* 0x001fe200000000ff */
[----:B------:R-:W-:Y:S01]  /*c740*/  FMUL.FTZ R30, R30, R7 ;  /* 0x000000071e1e7220 */ /* 0x000fe20000410000 */
[----:B------:R-:W-:Y:S01]  /*c750*/  F2FP.F16.F32.PACK_AB R10, R17, R15 ;  /* 0x0000000f110a723e */ /* 0x000fe200000000ff */
        /* <DEDUP_REMOVED lines=14> */
[----:B------:R-:W-:Y:S01]  /*c840*/  F2FP.F16.F32.PACK_AB R72, R20, R18 ;  /* 0x000000121448723e */ /* 0x000fe200000000ff */
[----:B------:R-:W-:Y:S01]  /*c850*/  FMUL.FTZ R35, R35, R7 ;  /* 0x0000000723237220 */ /* 0x000fe20000410000 */
[----:B------:R-:W-:Y:S01]  /*c860*/  FADD.FTZ R14, R127, R12 ;  /* 0x0000000c7f0e7221 */ /* 0x000fe20000010000 */
[----:B------:R-:W-:Y:S01]  /*c870*/  FADD.FTZ R74, R116, R73 ;  /* 0x00000049744a7221 */ /* 0x000fe20000010000 */
[----:B------:R-:W2:Y:S01]  /*c880*/  MUFU.EX2 R12, R95 ;  /* 0x0000005f000c7308 */ /* 0x000ea20000000800 */
[----:B------:R-:W-:Y:S01]  /*c890*/  F2FP.F16.F32.PACK_AB R73, R130, R122 ;  /* 0x0000007a8249723e */ /* 0x000fe200000000ff */
[----:B------:R-:W-:Y:S01]  /*c8a0*/  FADD.FTZ R15, R115, R14 ;  /* 0x0000000e730f7221 */ /* 0x000fe20000010000 */
[----:B------:R-:W-:Y:S01]  /*c8b0*/  FADD.FTZ R17, R117, R74 ;  /* 0x0000004a75117221 */ /* 0x000fe20000010000 */
[----:B------:R-:W-:Y:S01]  /*c8c0*/  F2FP.F16.F32.PACK_AB R74, R120, R21 ;  /* 0x00000015784a723e */ /* 0x000fe200000000ff */
[----:B------:R-:W-:Y:S01]  /*c8d0*/  FMUL.FTZ R38, R38, R7 ;  /* 0x0000000726267220 */ /* 0x000fe20000410000 */
[----:B------:R-:W-:Y:S01]  /*c8e0*/  FADD.FTZ R15, R118, R15 ;  /* 0x0000000f760f7221 */ /* 0x000fe20000010000 */
[----:B------:R-:W-:Y:S01]  /*c8f0*/  FADD.FTZ R18, R104, R17 ;  /* 0x0000001168127221 */ /* 0x000fe20000010000 */
[----:B------:R-:W5:Y:S01]  /*c900*/  MUFU.EX2 R14, R91 ;  /* 0x0000005b000e7308 */ /* 0x000f620000000800 */
[----:B------:R-:W-:Y:S01]  /*c910*/  F2FP.F16.F32.PACK_AB R75, R126, R123 ;  /* 0x0000007b7e4b723e */ /* 0x000fe200000000ff */
[----:B------:R-:W-:Y:S01]  /*c920*/  FADD.FTZ R20, R106, R15 ;  /* 0x0000000f6a147221 */ /* 0x000fe20000010000 */
[----:B------:R-:W-:Y:S01]  /*c930*/  FADD.FTZ R17, R105, R18 ;  /* 0x0000001269117221 */ /* 0x000fe20000010000 */
[----:B------:R-:W-:Y:S01]  /*c940*/  F2FP.F16.F32.PACK_AB R113, R127, R114 ;  /* 0x000000727f71723e */ /* 0x000fe200000000ff */
[-C--:B------:R-:W-:Y:S01]  /*c950*/  FMUL.FTZ R39, R39, R7.reuse ;  /* 0x0000000727277220 */ /* 0x080fe20000410000 */
[----:B------:R-:W-:Y:S01]  /*c960*/  FADD.FTZ R21, R111, R20 ;  /* 0x000000146f157221 */ /* 0x000fe20000010000 */
[----:B------:R-:W-:Y:S01]  /*c970*/  FADD.FTZ R18, R108, R17 ;  /* 0x000000116c127221 */ /* 0x000fe20000010000 */
[----:B------:R3:W3:Y:S01]  /*c980*/  MUFU.EX2 R15, R90 ;  /* 0x0000005a000f7308 */ /* 0x0006e20000000800 */
[----:B------:R-:W-:Y:S01]  /*c990*/  F2FP.F16.F32.PACK_AB R104, R105, R104 ;  /* 0x000000686968723e */ /* 0x000fe200000000ff */
        /* <DEDUP_REMOVED lines=9> */
[----:B------:R-:W-:Y:S01]  /*ca30*/  FADD.FTZ R17, R97, R18 ;  /* 0x0000001261117221 */ /* 0x000fe20000010000 */
[----:B----4-:R-:W-:Y:S01]  /*ca40*/  F2FP.F16.F32.PACK_AB R97, R3, R98 ;  /* 0x000000620361723e */ /* 0x010fe200000000ff */
[----:B------:R-:W-:Y:S01]  /*ca50*/  FMUL.FTZ R43, R43, R7 ;  /* 0x000000072b2b7220 */ /* 0x000fe20000410000 */
[----:B------:R-:W-:Y:S01]  /*ca60*/  FADD.FTZ R20, R3, R20 ;  /* 0x0000001403147221 */ /* 0x000fe20000010000 */
[----:B------:R-:W-:Y:S01]  /*ca70*/  FADD.FTZ R18, R100, R17 ;  /* 0x0000001164127221 */ /* 0x000fe20000010000 */
[----:B------:R-:W-:Y:S01]  /*ca80*/  F2FP.F16.F32.PACK_AB R115, R118, R115 ;  /* 0x000000737673723e */ /* 0x000fe200000000ff */
[----:B------:R-:W-:Y:S01]  /*ca90*/  FMUL.FTZ R46, R46, R7 ;  /* 0x000000072e2e7220 */ /* 0x000fe20000410000 */
[----:B------:R-:W-:Y:S01]  /*caa0*/  FADD.FTZ R17, R99, R20 ;  /* 0x0000001463117221 */ /* 0x000fe20000010000 */
[----:B0-----:R-:W-:Y:S01]  /*cab0*/  FADD.FTZ R9, R101, R18 ;  /* 0x0000001265097221 */ /* 0x001fe20000010000 */
[C---:B------:R-:W-:Y:S01]  /*cac0*/  F2FP.F16.F32.PACK_AB R99, R4.reuse, R99 ;  /* 0x000000630463723e */ /* 0x040fe200000000ff */
[----:B------:R4:W-:Y:S01]  /*cad0*/  STSM.16.M88.4 [R2+0x28b00], R112 ;  /* 0x028b007002007844 */ /* 0x0009e20000000200 */
[----:B------:R-:W-:Y:S01]  /*cae0*/  FADD.FTZ R17, R4, R17 ;  /* 0x0000001104117221 */ /* 0x000fe20000010000 */
[----:B------:R-:W-:Y:S01]  /*caf0*/  FADD.FTZ R8, R88, R9 ;  /* 0x0000000958087221 */ /* 0x000fe20000010000 */
[----:B------:R-:W-:Y:S01]  /*cb00*/  F2FP.F16.F32.PACK_AB R105, R111, R106 ;  /* 0x0000006a6f69723e */ /* 0x000fe200000000ff */
[-C--:B------:R-:W-:Y:S01]  /*cb10*/  FMUL.FTZ R47, R47, R7.reuse ;  /* 0x000000072f2f7220 */ /* 0x080fe20000410000 */
[----:B-1----:R-:W-:Y:S01]  /*cb20*/  FADD.FTZ R10, R82, R17 ;  /* 0x00000011520a7221 */ /* 0x002fe20000010000 */
        /* <DEDUP_REMOVED lines=11> */
[----:B--2---:R-:W-:Y:S01]  /*cbe0*/  FADD.FTZ R3, R12, R3 ;  /* 0x000000030c037221 */ /* 0x004fe20000010000 */
[----:B------:R-:W-:Y:S01]  /*cbf0*/  FADD.FTZ R4, R80, R9 ;  /* 0x0000000950047221 */ /* 0x000fe20000010000 */
[----:B------:R-:W-:Y:S01]  /*cc00*/  F2FP.F16.F32.PACK_AB R88, R89, R88 ;  /* 0x000000585958723e */ /* 0x000fe200000000ff */
[----:B------:R4:W-:Y:S01]  /*cc10*/  STSM.16.M88.4 [R2+0x2bb00], R96 ;  /* 0x02bb006002007844 */ /* 0x0009e20000000200 */
[----:B-----5:R-:W-:Y:S01]  /*cc20*/  FADD.FTZ R8, R14, R3 ;  /* 0x000000030e087221 */ /* 0x020fe20000010000 */
[----:B------:R-:W-:Y:S01]  /*cc30*/  FADD.FTZ R3, R81, R4 ;  /* 0x0000000451037221 */ /* 0x000fe20000010000 */
[----:B------:R-:W-:Y:S01]  /*cc40*/  F2FP.F16.F32.PACK_AB R89, R83, R82 ;  /* 0x000000525359723e */ /* 0x000fe200000000ff */
[----:B------:R-:W-:Y:S01]  /*cc50*/  FMUL.FTZ R54, R54, R7 ;  /* 0x0000000736367220 */ /* 0x000fe20000410000 */
[----:B---3--:R-:W-:Y:S01]  /*cc60*/  F2FP.F16.F32.PACK_AB R90, R93, R92 ;  /* 0x0000005c5d5a723e */ /* 0x008fe200000000ff */
        /* <DEDUP_REMOVED lines=12> */
[C---:B------:R-:W-:Y:S01]  /*cd30*/  FADD.FTZ R3, R124.reuse, R3 ;  /* 0x000000037c037221 */ /* 0x040fe20000010000 */
[----:B------:R-:W-:Y:S01]  /*cd40*/  F2FP.F16.F32.PACK_AB R124, R124, R121 ;  /* 0x000000797c7c723e */ /* 0x000fe200000000ff */
[----:B------:R4:W-:Y:S01]  /*cd50*/  STSM.16.M88.4 [R2+0x2eb00], R80 ;  /* 0x02eb005002007844 */ /* 0x0009e20000000200 */
[----:B------:R-:W-:Y:S01]  /*cd60*/  F2FP.F16.F32.PACK_AB R127, R79, R78 ;  /* 0x0000004e4f7f723e */ /* 0x000fe200000000ff */
[----:B------:R-:W-:Y:S01]  /*cd70*/  FADD.FTZ R9, R87, R9 ;  /* 0x0000000957097221 */ /* 0x000fe20000010000 */
[----:B------:R-:W-:Y:S01]  /*cd80*/  FADD.FTZ R3, R76, R3 ;  /* 0x000000034c037221 */ /* 0x000fe20000010000 */
[-C--:B------:R-:W-:Y:S01]  /*cd90*/  FMUL.FTZ R55, R55, R7.reuse ;  /* 0x0000000737377220 */ /* 0x080fe20000410000 */
        /* <DEDUP_REMOVED lines=10> */
[----:B0-----:R-:W0:Y:S01]  /*ce40*/  FENCE.VIEW.ASYNC.S ;  /* 0x00000000000073c6 */ /* 0x001e220000000000 */
        /* <DEDUP_REMOVED lines=9> */
[----:B------:R-:W-:-:S02]  /*cee0*/  IMAD.MOV.U32 R6, RZ, RZ, R13 ;  /* 0x000000ffff067224 */ /* 0x000fc400078e000d */
[----:B------:R-:W-:Y:S01]  /*cef0*/  IMAD.MOV.U32 R5, RZ, RZ, R0 ;  /* 0x000000ffff057224 */ /* 0x000fe200078e0000 */
[----:B0-----:R-:W-:Y:S01]  /*cf00*/  NOP ;  /* 0x0000000000007918 */ /* 0x001fe20000000000 */
[----:B----4-:R-:W-:Y:S05]  /*cf10*/  @P2 BRA `(.L_x_1687) ;  /* 0xffffffc800382947 */ /* 0x010fea000383ffff */
.L_x_1678:
[----:B------:R-:W-:Y:S06]  /*cf20*/  BAR.ARV 0x8, 0x1a0 ;  /* 0x0206800000007b1d */ /* 0x000fec0000002000 */
[----:B------:R-:W-:Y:S05]  /*cf30*/  @!P0 BRA `(.L_x_1688) ;  /* 0x0000000000048947 */ /* 0x000fea0003800000 */
[----:B------:R-:W-:Y:S01]  /*cf40*/  BPT.TRAP 0x1 ;  /* 0x000000040000795c */ /* 0x000fe20000300000 */
.L_x_1688:
[----:B------:R-:W-:Y:S01]  /*cf50*/  ULEA UR6, UR36, UR37, 0x3 ;  /* 0x0000002524067291 */ /* 0x000fe2000f8e183f */
[----:B------:R-:W-:-:S05]  /*cf60*/  IMAD.U32 R5, RZ, RZ, UR38 ;  /* 0x00000026ff057e24 */ /* 0x000fca000f8e00ff */
[----:B------:R-:W-:-:S04]  /*cf70*/  SHF.L.U32 R5, R5, 0x1f, RZ ;  /* 0x0000001f05057819 */ /* 0x000fc800000006ff */
[----:B------:R1:W2:Y:S01]  /*cf80*/  SYNCS.PHASECHK.TRANS64.TRYWAIT P2, [UR6+0x31c50], R5 ;  /* 0x031c5005ff0075a7 */ /* 0x0002a20008040146 */
[----:B------:R-:W-:Y:S05]  /*cf90*/  @!P0 BRA `(.L_x_1689) ;  /* 0x0000000000048947 */ /* 0x000fea0003800000 */
[----:B------:R-:W-:Y:S01]  /*cfa0*/  BPT.TRAP 0x1 ;  /* 0x000000040000795c */ /* 0x000fe20000300000 */
.L_x_1689:
[----:B--2---:R-:W-:Y:S05]  /*cfb0*/  @P2 BRA `(.L_x_1690) ;  /* 0x0000000000082947 */ /* 0x004fea0003800000 */
[----:B------:R-:W2:Y:S02]  /*cfc0*/  SYNCS.PHASECHK.TRANS64.TRYWAIT P0, [UR6+0x31c50], R5 ;  /* 0x031c5005ff0075a7 */ /* 0x000ea40008000146 */
[----:B--2---:R-:W-:Y:S05]  /*cfd0*/  @!P0 BRA `(.L_x_1691) ;  /* 0x0000007000c08947 */ /* 0x004fea0003800000 */
.L_x_1690:
[----:B------:R-:W-:Y:S01]  /*cfe0*/  UIADD3 UR37, UR37, 0x200, URZ ;  /* 0x0000020025257890 */ /* 0x000fe2000fffe03f */
[----:B------:R-:W-:Y:S01]  /*cff0*/  WARPGROUP.ARRIVE ;  /* 0x00000000000079c5 */ /* 0x000fe20000000000 */
[----:B------:R-:W-:Y:S01]  /*d000*/  ULOP3.LUT UR60, UR60, 0x10000, URZ, 0xfc, !UPT ;  /* 0x000100003c3c7892 */ /* 0x000fe2000f8efc3f */
[----:B-12---:R-:W1:Y:S01]  /*d010*/  SHFL.BFLY PT, R5, R4, 0x2, 0x1f ;  /* 0x0c401f0004057f89 */ /* 0x006e6200000e0000 */
[----:B------:R-:W-:Y:S01]  /*d020*/  USHF.R.U32.HI UR37, URZ, 0x4, UR37 ;  /* 0x000000043f257899 */ /* 0x000fe20008011625 */
[----:B------:R-:W-:Y:S01]  /*d030*/  R2UR UR7, R150 ;  /* 0x00000000960772ca */ /* 0x000fe200000e0000 */
[----:B------:R-:W-:Y:S01]  /*d040*/  UMOV UR9, 0xc0000010 ;  /* 0xc000001000097882 */ /* 0x000fe20000000000 */
[----:B------:R-:W-:Y:S01]  /*d050*/  UMOV UR11, 0x80000020 ;  /* 0x80000020000b7882 */ /* 0x000fe20000000000 */
[----:B------:R-:W-:Y:S01]  /*d060*/  ULOP3.LUT UR37, UR37, 0x3fff, URZ, 0xc0, !UPT ;  /* 0x00003fff25257892 */ /* 0x000fe2000f8ec03f */
[----:B------:R-:W2:Y:S01]  /*d070*/  SHFL.BFLY PT, R6, R3, 0x2, 0x1f ;  /* 0x0c401f0003067f89 */ /* 0x000ea200000e0000 */
[----:B------:R-:W-:Y:S01]  /*d080*/  UMOV UR8, UR60 ;  /* 0x0000003c00087c82 */ /* 0x000fe20008000000 */
[----:B------:R-:W-:Y:S01]  /*d090*/  IMAD.U32 R15, RZ, RZ, UR4 ;  /* 0x00000004ff0f7e24 */ /* 0x000fe2000f8e00ff */
[----:B------:R-:W-:Y:S01]  /*d0a0*/  ULOP3.LUT UR5, UR37, 0x2400000, URZ, 0xfc, !UPT ;  /* 0x0240000025057892 */ /* 0x000fe2000f8efc3f */
[----:B------:R-:W-:-:S03]  /*d0b0*/  IMAD.MOV.U32 R16, RZ, RZ, -0x800000 ;  /* 0xff800000ff107424 */ /* 0x000fc600078e00ff */
[----:B------:R-:W-:Y:S02]  /*d0c0*/  UIMAD UR5, UR36, 0x6c0, UR5 ;  /* 0x000006c0240578a4 */ /* 0x000fe4000f8e0205 */
[----:B------:R-:W-:Y:S02]  /*d0d0*/  UIADD3 UR36, UR36, 0x1, URZ ;  /* 0x0000000124247890 */ /* 0x000fe4000fffe03f */
[----:B------:R-:W-:Y:S02]  /*d0e0*/  UIADD3 UR7, UR7, 0x1, URZ ;  /* 0x0000000107077890 */ /* 0x000fe4000fffe03f */
[----:B------:R-:W-:Y:S01]  /*d0f0*/  UISETP.NE.AND UP0, UPT, UR36, 0x2, UPT ;  /* 0x000000022400788c */ /* 0x000fe2000bf05270 */
[----:B------:R-:W-:Y:S02]  /*d100*/  UMOV UR10, UR5 ;  /* 0x00000005000a7c82 */ /* 0x000fe40008000000 */
[----:B------:R-:W-:Y:S01]  /*d110*/  HGMMA.64x96x16.F32 R24, gdesc[UR8].tnspB, R24, gsb0 ;  /* 0x41600000081879f0 */ /* 0x000fe20008000818 */
[----:B------:R-:W-:Y:S01]  /*d120*/  UIADD3 UR8, UR60, 0x180, URZ ;  /* 0x000001803c087890 */ /* 0x000fe2000fffe03f */
[----:B-1----:R-:W-:Y:S01]  /*d130*/  FADD.FTZ R5, R5, R4 ;  /* 0x0000000405057221 */ /* 0x002fe20000010000 */
[----:B------:R-:W-:Y:S01]  /*d140*/  UIADD3 UR10, UR5, 0x40, URZ ;  /* 0x00000040050a7890 */ /* 0x000fe2000fffe03f */
[----:B------:R-:W-:Y:S01]  /*d150*/  IMAD.MOV.U32 R4, RZ, RZ, RZ ;  /* 0x000000ffff047224 */ /* 0x000fe200078e00ff */
[----:B------:R-:W-:Y:S01]  /*d160*/  UMOV UR9, 0xc0000010 ;  /* 0xc000001000097882 */ /* 0x000fe20000000000 */
[----:B------:R-:W-:Y:S01]  /*d170*/  UMOV UR11, 0x80000020 ;  /* 0x80000020000b7882 */ /* 0x000fe20000000000 */
[----:B--2---:R-:W-:Y:S01]  /*d180*/  FADD.FTZ R7, R6, R3 ;  /* 0x0000000306077221 */ /* 0x004fe20000010000 */
[----:B------:R-:W-:Y:S01]  /*d190*/  IMAD.MOV.U32 R3, RZ, RZ, -0x800000 ;  /* 0xff800000ff037424 */ /* 0x000fe200078e00ff */
[----:B------:R-:W1:Y:S01]  /*d1a0*/  SHFL.BFLY PT, R6, R5, 0x1, 0x1f ;  /* 0x0c201f0005067f89 */ /* 0x000e6200000e0000 */
[----:B------:R-:W-:Y:S01]  /*d1b0*/  IMAD.U32 R150, RZ, RZ, UR7 ;  /* 0x00000007ff967e24 */ /* 0x000fe2000f8e00ff */
[----:B------:R-:W-:-:S02]  /*d1c0*/  USEL UR36, UR36, URZ, UP0 ;  /* 0x0000003f24247287 */ /* 0x000fc40008000000 */
[----:B------:R-:W2:Y:S01]  /*d1d0*/  SHFL.BFLY PT, R8, R7, 0x1, 0x1f ;  /* 0x0c201f0007087f89 */ /* 0x000ea200000e0000 */
[----:B-1----:R-:W-:Y:S01]  /*d1e0*/  FADD.FTZ R10, R5, R6 ;  /* 0x00000006050a7221 */ /* 0x002fe20000010000 */
[----:B------:R-:W-:Y:S01]  /*d1f0*/  IMAD.U32 R5, RZ, RZ, UR4 ;  /* 0x00000004ff057e24 */ /* 0x000fe2000f8e00ff */
[----:B------:R-:W-:Y:S01]  /*d200*/  USEL UR4, URZ, 0x1, UP0 ;  /* 0x000000013f047887 */ /* 0x000fe20008000000 */
[----:B--2---:R-:W-:Y:S02]  /*d210*/  FADD.FTZ R11, R7, R8 ;  /* 0x00000008070b7221 */ /* 0x004fe40000010000 */
[----:B------:R-:W-:Y:S01]  /*d220*/  FSETP.NE.FTZ.AND P0, PT, R10, RZ, PT ;  /* 0x000000ff0a00720b */ /* 0x000fe20003f15000 */
[----:B------:R-:W-:Y:S01]  /*d230*/  IMAD.MOV.U32 R8, RZ, RZ, RZ ;  /* 0x000000ffff087224 */ /* 0x000fe200078e00ff */
[----:B------:R-:W-:Y:S01]  /*d240*/  ULOP3.LUT UR38, UR38, UR4, URZ, 0x3c, !UPT ;  /* 0x0000000426267292 */ /* 0x000fe2000f8e3c3f */
[----:B------:R-:W-:Y:S01]  /*d250*/  IMAD.U32 R7, RZ, RZ, UR6 ;  /* 0x00000006ff077e24 */ /* 0x000fe2000f8e00ff */
[----:B------:R-:W-:-:S03]  /*d260*/  FSETP.NE.FTZ.AND P2, PT, R11, RZ, PT ;  /* 0x000000ff0b00720b */ /* 0x000fc60003f55000 */
[----:B------:R-:W-:-:S05]  /*d270*/  @!P1 VIADD R7, R7, 0x31c60 ;  /* 0x00031c6007079836 */ /* 0x000fca0000000000 */
[----:B------:R-:W-:Y:S01]  /*d280*/  @!P1 PRMT R7, RZ, 0x654, R7 ;  /* 0x00000654ff079816 */ /* 0x000fe20000000007 */
[----:B------:R-:W1:Y:S01]  /*d290*/  @P0 MUFU.LG2 R6, R10 ;  /* 0x0000000a00060308 */ /* 0x000e620000000c00 */
[----:B------:R-:W-:-:S03]  /*d2a0*/  @P0 FMUL.FTZ R5, R5, 0.69314718246459960938 ;  /* 0x3f31721805050820 */ /* 0x000fc60000410000 */
[----:B------:R-:W-:-:S04]  /*d2b0*/  @P2 FMUL.FTZ R15, R15, 0.69314718246459960938 ;  /* 0x3f3172180f0f2820 */ /* 0x000fc80000410000 */
[----:B------:R-:W-:Y:S08]  /*d2c0*/  @P0 MUFU.RCP R4, R10 ;  /* 0x0000000a00040308 */ /* 0x000ff00000001000 */
[----:B------:R-:W2:Y:S01]  /*d2d0*/  @P2 MUFU.LG2 R9, R11 ;  /* 0x0000000b00092308 */ /* 0x000ea20000000c00 */
[----:B-1----:R-:W-:-:S04]  /*d2e0*/  @P0 FMUL.FTZ R6, R6, 0.69314718246459960938 ;  /* 0x3f31721806060820 */ /* 0x002fc80000410000 */
[----:B------:R-:W-:Y:S01]  /*d2f0*/  @P0 FFMA.FTZ R3, R5, R0, R6 ;  /* 0x0000000005030223 */ /* 0x000fe20000010006 */
[----:B------:R-:W-:Y:S02]  /*d300*/  PLOP3.LUT P0, PT, PT, PT, PT, 0x8, 0x0 ;  /* 0x000000000000781c */ /* 0x000fe40003f0e170 */
[----:B------:R-:W1:Y:S01]  /*d310*/  @P2 MUFU.RCP R8, R11 ;  /* 0x0000000b00082308 */ /* 0x000e620000001000 */
        /* <DEDUP_REMOVED lines=74> */
[----:B------:R-:W-:Y:S01]  /*d7c0*/  FMUL.FTZ R53, R69, R4 ;  /* 0x0000000445357220 */ /* 0x000fe20000410000 */
[-C--:B-1----:R-:W-:Y:S01]  /*d7d0*/  FMUL.FTZ R83, R26, R8.reuse ;  /* 0x000000081a537220 */ /* 0x082fe20000410000 */
[-C--:B------:R-:W-:Y:S01]  /*d7e0*/  FMUL.FTZ R14, R27, R8.reuse ;  /* 0x000000081b0e7220 */ /* 0x080fe20000410000 */
[-C--:B------:R-:W-:Y:S01]  /*d7f0*/  FMUL.FTZ R12, R30, R8.reuse ;  /* 0x000000081e0c7220 */ /* 0x080fe20000410000 */
[-C--:B------:R-:W-:Y:S01]  /*d800*/  FMUL.FTZ R65, R38, R8.reuse ;  /* 0x0000000826417220 */ /* 0x080fe20000410000 */
[-C--:B0-----:R-:W-:Y:S01]  /*d810*/  FMUL.FTZ R7, R31, R8.reuse ;  /* 0x000000081f077220 */ /* 0x081fe20000410000 */
        /* <DEDUP_REMOVED lines=23> */
[----:B------:R-:W-:-:S07]  /*d990*/  FMUL.FTZ R71, R71, R8 ;  /* 0x0000000847477220 */ /* 0x000fce0000410000 */
.L_x_1661:
        /* <DEDUP_REMOVED lines=14> */
[----:B------:R-:W-:Y:S01]  /*da80*/  R2UR UR11, R148 ;  /* 0x00000000940b72ca */ /* 0x000fe200000e0000 */
[----:B------:R-:W-:Y:S01]  /*da90*/  ULDC.64 UR8, c[0x0][0xbe0] ;  /* 0x0002f80000087ab9 */ /* 0x000fe20000000a00 */
[----:B------:R-:W-:Y:S01]  /*daa0*/  R2UR UR10, R146 ;  /* 0x00000000920a72ca */ /* 0x000fe200000e0000 */
[----:B------:R-:W-:Y:S01]  /*dab0*/  UISETP.NE.U32.AND UP0, UPT, UR8, URZ, UPT ;  /* 0x0000003f0800728c */ /* 0x000fe2000bf05070 */
[----:B------:R-:W-:Y:S01]  /*dac0*/  F2FP.F16.F32.PACK_AB R27, R27, R42 ;  /* 0x0000002a1b1b723e */ /* 0x000fe200000000ff */
[----:B------:R-:W-:Y:S01]  /*dad0*/  ULDC.64 UR12, c[0x0][0x208] ;  /* 0x00008200000c7ab9 */ /* 0x000fe20000000a00 */
[----:B------:R-:W-:Y:S01]  /*dae0*/  F2FP.F16.F32.PACK_AB R68, R45, R28 ;  /* 0x0000001c2d44723e */ /* 0x000fe200000000ff */
[----:B------:R-:W-:Y:S01]  /*daf0*/  UISETP.NE.AND.EX UP0, UPT, UR9, URZ, UPT, UP0 ;  /* 0x0000003f0900728c */ /* 0x000fe2000bf05300 */
[----:B------:R-:W-:Y:S02]  /*db00*/  F2FP.F16.F32.PACK_AB R70, R53, R0 ;  /* 0x000000003546723e */ /* 0x000fe400000000ff */
[----:B------:R-:W-:-:S05]  /*db10*/  F2FP.F16.F32.PACK_AB R71, R71, R30 ;  /* 0x0000001e4747723e */ /* 0x000fca00000000ff */
[----:B------:R-:W-:Y:S02]  /*db20*/  USHF.L.U64.HI UR11, UR10, 0x2, UR11 ;  /* 0x000000020a0b7899 */ /* 0x000fe4000801020b */
[----:B------:R-:W-:Y:S01]  /*db30*/  USHF.L.U32 UR10, UR10, 0x2, URZ ;  /* 0x000000020a0a7899 */ /* 0x000fe2000800063f */
[----:B------:R-:W-:Y:S01]  /*db40*/  UMOV UR6, UR37 ;  /* 0x0000002500067c82 */ /* 0x000fe20008000000 */
[----:B0-----:R-:W-:Y:S01]  /*db50*/  UMOV UR7, UR4 ;  /* 0x0000000400077c82 */ /* 0x001fe20008000000 */
[----:B------:R-:W-:Y:S02]  /*db60*/  IMAD.U32 R20, RZ, RZ, UR6 ;  /* 0x00000006ff147e24 */ /* 0x000fe4000f8e00ff */
[----:B------:R-:W-:Y:S01]  /*db70*/  IMAD.U32 R21, RZ, RZ, UR7 ;  /* 0x00000007ff157e24 */ /* 0x000fe2000f8e00ff */
[----:B------:R-:W-:Y:S02]  /*db80*/  ULDC.64 UR6, c[0x0][0xbd8] ;  /* 0x0002f60000067ab9 */ /* 0x000fe40000000a00 */
[----:B------:R-:W-:Y:S01]  /*db90*/  UISETP.NE.U32.AND UP1, UPT, UR6, URZ, UPT ;  /* 0x0000003f0600728c */ /* 0x000fe2000bf25070 */
[----:B------:R-:W-:Y:S01]  /*dba0*/  IMAD.WIDE R4, R153, 0x2, R20 ;  /* 0x0000000299047825 */ /* 0x000fe200078e0214 */
[----:B------:R-:W-:-:S02]  /*dbb0*/  UIADD3 UR4, UP2, UR10, UR6, URZ ;  /* 0x000000060a047290 */ /* 0x000fc4000ff5e03f */
[----:B------:R-:W-:Y:S01]  /*dbc0*/  UISETP.NE.AND.EX UP1, UPT, UR7, URZ, UPT, UP1 ;  /* 0x0000003f0700728c */ /* 0x000fe2000bf25310 */
[C---:B------:R-:W-:Y:S01]  /*dbd0*/  LOP3.LUT R11, R4.reuse, 0x180, RZ, 0xc0, !PT ;  /* 0x00000180040b7812 */ /* 0x040fe200078ec0ff */
[----:B------:R-:W-:Y:S01]  /*dbe0*/  @UP0 UIADD3 UR6, UP3, UR10, UR8, URZ ;  /* 0x000000080a060290 */ /* 0x000fe2000ff7e03f */
[C---:B------:R-:W-:Y:S01]  /*dbf0*/  IADD3 R13, P0, R4.reuse, 0x6020, RZ ;  /* 0x00006020040d7810 */ /* 0x040fe20007f1e0ff */
[----:B------:R-:W-:Y:S01]  /*dc00*/  UIADD3.X UR8, UR11, UR7, URZ, UP2, !UPT ;  /* 0x000000070b087290 */ /* 0x000fe200097fe43f */
[----:B------:R-:W-:Y:S01]  /*dc10*/  IADD3 R9, P1, R4, 0x6000, RZ ;  /* 0x0000600004097810 */ /* 0x000fe20007f3e0ff */
[----:B------:R-:W-:Y:S01]  /*dc20*/  @UP0 UIADD3.X UR7, UR11, UR9, URZ, UP3, !UPT ;  /* 0x000000090b070290 */ /* 0x000fe20009ffe43f */
[----:B------:R-:W-:Y:S02]  /*dc30*/  SHF.R.U64 R11, R11, 0x3, RZ ;  /* 0x000000030b0b7819 */ /* 0x000fe400000012ff */
[----:B------:R-:W-:Y:S02]  /*dc40*/  LOP3.LUT R8, R13, 0x180, RZ, 0xc0, !PT ;  /* 0x000001800d087812 */ /* 0x000fe400078ec0ff */
[----:B------:R-:W-:-:S02]  /*dc50*/  LOP3.LUT R10, R9, 0x180, RZ, 0xc0, !PT ;  /* 0x00000180090a7812 */ /* 0x000fc400078ec0ff */
[C---:B------:R-:W-:Y:S02]  /*dc60*/  IADD3 R51, P2, R4.reuse, 0x3020, RZ ;  /* 0x0000302004337810 */ /* 0x040fe40007f5e0ff */
[C---:B------:R-:W-:Y:S02]  /*dc70*/  IADD3 R33, P3, R4.reuse, 0x3000, RZ ;  /* 0x0000300004217810 */ /* 0x040fe40007f7e0ff */
[----:B------:R-:W-:Y:S02]  /*dc80*/  IADD3 R18, P4, R4, 0x20, RZ ;  /* 0x0000002004127810 */ /* 0x000fe40007f9e0ff */
[----:B------:R-:W-:Y:S01]  /*dc90*/  LOP3.LUT R4, R11, R4, RZ, 0x3c, !PT ;  /* 0x000000040b047212 */ /* 0x000fe200078e3cff */
[--C-:B------:R-:W-:Y:S01]  /*dca0*/  IMAD.X R11, RZ, RZ, R5.reuse, P1 ;  /* 0x000000ffff0b7224 */ /* 0x100fe200008e0605 */
[----:B------:R-:W-:Y:S01]  /*dcb0*/  SHF.R.U64 R8, R8, 0x3, RZ ;  /* 0x0000000308087819 */ /* 0x000fe200000012ff */
[--C-:B------:R-:W-:Y:S01]  /*dcc0*/  IMAD.X R15, RZ, RZ, R5.reuse, P3 ;  /* 0x000000ffff0f7224 */ /* 0x100fe200018e0605 */
[----:B------:R-:W-:Y:S01]  /*dcd0*/  SHF.R.U64 R10, R10, 0x3, RZ ;  /* 0x000000030a0a7819 */ /* 0x000fe200000012ff */
[----:B------:R-:W-:Y:S01]  /*dce0*/  IMAD.X R25, RZ, RZ, R5, P4 ;  /* 0x000000ffff197224 */ /* 0x000fe200020e0605 */
[----:B------:R-:W-:-:S02]  /*dcf0*/  MOV R32, R4 ;  /* 0x0000000400207202 */ /* 0x000fc40000000f00 */
[----:B------:R-:W-:Y:S01]  /*dd00*/  LOP3.LUT R8, R8, R13, RZ, 0x3c, !PT ;  /* 0x0000000d08087212 */ /* 0x000fe200078e3cff */
[--C-:B------:R-:W-:Y:S01]  /*dd10*/  IMAD.X R13, RZ, RZ, R5.reuse, P2 ;  /* 0x000000ffff0d7224 */ /* 0x100fe200010e0605 */
[----:B------:R-:W-:Y:S01]  /*dd20*/  LOP3.LUT R10, R10, R9, RZ, 0x3c, !PT ;  /* 0x000000090a0a7212 */ /* 0x000fe200078e3cff */
[----:B------:R-:W-:Y:S01]  /*dd30*/  IMAD.X R9, RZ, RZ, R5, P0 ;  /* 0x000000ffff097224 */ /* 0x000fe200000e0605 */
[----:B------:R-:W-:Y:S02]  /*dd40*/  F2FP.F16.F32.PACK_AB R4, R24, R85 ;  /* 0x000000551804723e */ /* 0x000fe400000000ff */
[----:B------:R-:W-:Y:S02]  /*dd50*/  LOP3.LUT R24, R51, 0x180, RZ, 0xc0, !PT ;  /* 0x0000018033187812 */ /* 0x000fe400078ec0ff */
[----:B------:R-:W-:Y:S02]  /*dd60*/  F2FP.F16.F32.PACK_AB R5, R14, R83 ;  /* 0x000000530e05723e */ /* 0x000fe400000000ff */
[----:B------:R-:W-:-:S02]  /*dd70*/  LOP3.LUT R17, R18, 0x180, RZ, 0xc0, !PT ;  /* 0x0000018012117812 */ /* 0x000fc400078ec0ff */
[----:B------:R-:W-:Y:S01]  /*dd80*/  LOP3.LUT R14, R33, 0x180, RZ, 0xc0, !PT ;  /* 0x00000180210e7812 */ /* 0x000fe200078ec0ff */
[----:B------:R0:W-:Y:S01]  /*dd90*/  STSM.16.M88.4 [R32], R4 ;  /* 0x0000000420007844 */ /* 0x0001e20000000200 */
[----:B------:R-:W-:Y:S02]  /*dda0*/  SHF.R.U64 R24, R24, 0x3, RZ ;  /* 0x0000000318187819 */ /* 0x000fe400000012ff */
[----:B------:R-:W-:Y:S02]  /*ddb0*/  SHF.R.U64 R17, R17, 0x3, RZ ;  /* 0x0000000311117819 */ /* 0x000fe400000012ff */
[----:B------:R-:W-:Y:S02]  /*ddc0*/  SHF.R.U64 R14, R14, 0x3, RZ ;  /* 0x000000030e0e7819 */ /* 0x000fe400000012ff */
[----:B------:R-:W-:Y:S02]  /*ddd0*/  LOP3.LUT R12, R24, R51, RZ, 0x3c, !PT ;  /* 0x00000033180c7212 */ /* 0x000fe400078e3cff */
[----:B------:R-:W-:-:S02]  /*dde0*/  LOP3.LUT R24, R17, R18, RZ, 0x3c, !PT ;  /* 0x0000001211187212 */ /* 0x000fc400078e3cff */
[----:B------:R-:W-:Y:S02]  /*ddf0*/  LOP3.LUT R14, R14, R33, RZ, 0x3c, !PT ;  /* 0x000000210e0e7212 */ /* 0x000fe400078e3cff */
[----:B------:R-:W-:Y:S02]  /*de00*/  MOV R17, R8 ;  /* 0x0000000800117202 */ /* 0x000fe40000000f00 */
[----:B------:R-:W-:Y:S02]  /*de10*/  MOV R18, R10 ;  /* 0x0000000a00127202 */ /* 0x000fe40000000f00 */
[----:B------:R-:W-:Y:S02]  /*de20*/  MOV R34, R24 ;  /* 0x0000001800227202 */ /* 0x000fe40000000f00 */
[----:B------:R-:W-:Y:S02]  /*de30*/  F2FP.F16.F32.PACK_AB R8, R76, R75 ;  /* 0x0000004b4c08723e */ /* 0x000fe400000000ff */
[----:B------:R-:W-:-:S02]  /*de40*/  F2FP.F16.F32.PACK_AB R9, R64, R69 ;  /* 0x000000454009723e */ /* 0x000fc400000000ff */
[----:B------:R-:W-:Y:S02]  /*de50*/  F2FP.F16.F32.PACK_AB R10, R79, R74 ;  /* 0x0000004a4f0a723e */ /* 0x000fe400000000ff */
[----:B------:R-:W-:Y:S02]  /*de60*/  F2FP.F16.F32.PACK_AB R11, R60, R65 ;  /* 0x000000413c0b723e */ /* 0x000fe400000000ff */
[----:B------:R-:W-:Y:S02]  /*de70*/  MOV R33, R14 ;  /* 0x0000000e00217202 */ /* 0x000fe40000000f00 */
[----:B0-----:R-:W-:Y:S01]  /*de80*/  F2FP.F16.F32.PACK_AB R4, R78, R73 ;  /* 0x000000494e04723e */ /* 0x001fe200000000ff */
[----:B------:R-:W-:Y:S01]  /*de90*/  STSM.16.M88.4 [R34], R8 ;  /* 0x0000000822007844 */ /* 0x000fe20000000200 */
[----:B------:R-:W-:Y:S02]  /*dea0*/  F2FP.F16.F32.PACK_AB R5, R56, R61 ;  /* 0x0000003d3805723e */ /* 0x000fe400000000ff */
[----:B------:R-:W-:-:S02]  /*deb0*/  F2FP.F16.F32.PACK_AB R6, R77, R72 ;  /* 0x000000484d06723e */ /* 0x000fc400000000ff */
[----:B------:R-:W-:Y:S02]  /*dec0*/  F2FP.F16.F32.PACK_AB R7, R52, R57 ;  /* 0x000000393407723e */ /* 0x000fe400000000ff */
[----:B------:R-:W-:Y:S02]  /*ded0*/  MOV R32, R12 ;  /* 0x0000000c00207202 */ /* 0x000fe40000000f00 */
[----:B------:R-:W-:Y:S01]  /*dee0*/  F2FP.F16.F32.PACK_AB R12, R49, R40 ;  /* 0x00000028310c723e */ /* 0x000fe200000000ff */
[----:B------:R0:W-:Y:S01]  /*def0*/  STSM.16.M88.4 [R33], R4 ;  /* 0x0000000421007844 */ /* 0x0001e20000000200 */
[----:B------:R-:W-:Y:S02]  /*df00*/  F2FP.F16.F32.PACK_AB R13, R47, R50 ;  /* 0x000000322f0d723e */ /* 0x000fe400000000ff */
[----:B------:R-:W-:Y:S02]  /*df10*/  F2FP.F16.F32.PACK_AB R14, R48, R37 ;  /* 0x00000025300e723e */ /* 0x000fe400000000ff */
[----:B------:R-:W-:-:S02]  /*df20*/  F2FP.F16.F32.PACK_AB R15, R43, R46 ;  /* 0x0000002e2b0f723e */ /* 0x000fc400000000ff */
[----:B------:R-:W-:Y:S02]  /*df30*/  F2FP.F16.F32.PACK_AB R25, R26, R39 ;  /* 0x000000271a19723e */ /* 0x000fe400000000ff */
[----:B------:R-:W-:Y:S01]  /*df40*/  F2FP.F16.F32.PACK_AB R24, R41, R36 ;  /* 0x000000242918723e */ /* 0x000fe200000000ff */
[----:B------:R1:W-:Y:S01]  /*df50*/  STSM.16.M88.4 [R32], R12 ;  /* 0x0000000c20007844 */ /* 0x0003e20000000200 */
[----:B------:R-:W-:Y:S02]  /*df60*/  F2FP.F16.F32.PACK_AB R26, R44, R29 ;  /* 0x0000001d2c1a723e */ /* 0x000fe400000000ff */
[----:B------:R-:W-:Y:S02]  /*df70*/  F2FP.F16.F32.PACK_AB R69, R31, R38 ;  /* 0x000000261f45723e */ /* 0x000fe400000000ff */
[----:B------:R-:W-:Y:S01]  /*df80*/  PLOP3.LUT P0, PT, PT, PT, UP1, 0x80, 0x0 ;  /* 0x000000000000781c */ /* 0x000fe20003f0f018 */
[----:B------:R1:W-:Y:S01]  /*df90*/  STSM.16.M88.4 [R18], R24 ;  /* 0x0000001812007844 */ /* 0x0003e20000000200 */
[----:B------:R-:W-:Y:S01]  /*dfa0*/  PLOP3.LUT P1, PT, PT, PT, UP0, 0x80, 0x0 ;  /* 0x000000000000781c */ /* 0x000fe20003f2f008 */
[----:B0-----:R-:W-:-:S02]  /*dfb0*/  IMAD.U32 R4, RZ, RZ, UR4 ;  /* 0x00000004ff047e24 */ /* 0x001fc4000f8e00ff */
[----:B------:R1:W-:Y:S01]  /*dfc0*/  STSM.16.M88.4 [R17], R68 ;  /* 0x0000004411007844 */ /* 0x0003e20000000200 */
[----:B------:R-:W-:Y:S02]  /*dfd0*/  IMAD.U32 R6, RZ, RZ, UR6 ;  /* 0x00000006ff067e24 */ /* 0x000fe4000f8e00ff */
[----:B------:R-:W-:Y:S01]  /*dfe0*/  IMAD.U32 R5, RZ, RZ, UR8 ;  /* 0x00000008ff057e24 */ /* 0x000fe2000f8e00ff */
[----:B------:R-:W-:Y:S01]  /*dff0*/  BAR.SYNC.DEFER_BLOCKING 0x1, 0x180 ;  /* 0x0046000000007b1d */ /* 0x000fe20000010000 */
[----:B------:R-:W-:-:S05]  /*e000*/  IMAD.U32 R7, RZ, RZ, UR7 ;  /* 0x00000007ff077e24 */ /* 0x000fca000f8e00ff */
[----:B------:R-:W2:Y:S04]  /*e010*/  @P0 LDG.E R0, desc[UR12][R4.64] ;  /* 0x0000000c04000981 */ /* 0x000ea8000c1e1900 */
[----:B------:R-:W3:Y:S01]  /*e020*/  @P1 LDG.E R6, desc[UR12][R6.64] ;  /* 0x0000000c06061981 */ /* 0x000ee2000c1e1900 */
[----:B------:R-:W-:Y:S01]  /*e030*/  IMAD R9, R144, 0x20, R19 ;  /* 0x0000002090097824 */ /* 0x000fe200078e0213 */
[----:B------:R-:W-:Y:S01]  /*e040*/  UMOV UR4, URZ ;  /* 0x0000003f00047c82 */ /* 0x000fe20008000000 */
[----:B------:R-:W-:Y:S02]  /*e050*/  ULDC UR10, c[0x0][0xa88] ;  /* 0x0002a200000a7ab9 */ /* 0x000fe40000000800 */
[----:B------:R-:W-:-:S03]  /*e060*/  IMAD.WIDE R20, R9, 0x2, R20 ;  /* 0x0000000209147825 */ /* 0x000fc600078e0214 */
[----:B------:R-:W-:Y:S02]  /*e070*/  IADD3 R9, P6, R20, 0x1800, RZ ;  /* 0x0000180014097810 */ /* 0x000fe40007fde0ff */
[----:B--2---:R-:W-:Y:S02]  /*e080*/  @P0 R2UR UR4, R0 ;  /* 0x00000000000402ca */ /* 0x004fe400000e0000 */
[----:B---3--:R-:W-:Y:S01]  /*e090*/  @P1 R2UR UR10, R6 ;  /* 0x00000000060a12ca */ /* 0x008fe200000e0000 */
[----:B-1----:R-:W-:-:S14]  /*e0a0*/  @P1 BRA `(.L_x_1694) ;  /* 0x00000000001c1947 */ /* 0x002fdc0003800000 */
[----:B------:R-:W-:Y:S05]  /*e0b0*/  @!P0 BRA `(.L_x_1694) ;  /* 0x0000000000188947 */ /* 0x000fea0003800000 */
[----:B------:R-:W-:Y:S02]  /*e0c0*/  ULDC.64 UR6, c[0x0][0x208] ;  /* 0x0000820000067ab9 */ /* 0x000fe40000000a00 */
[----:B------:R-:W2:Y:S04]  /*e0d0*/  LDG.E R6, desc[UR6][R4.64] ;  /* 0x0000000604067981 */ /* 0x000ea8000c1e1900 */
[----:B------:R-:W3:Y:S01]  /*e0e0*/  LDG.E R0, desc[UR6][R4.64+0x4] ;  /* 0x0000040604007981 */ /* 0x000ee2000c1e1900 */
[----:B--2---:R-:W-:Y:S02]  /*e0f0*/  R2UR UR6, R6 ;  /* 0x00000000060672ca */ /* 0x004fe400000e0000 */
[----:B---3--:R-:W-:-:S13]  /*e100*/  R2UR UR10, R0 ;  /* 0x00000000000a72ca */ /* 0x008fda00000e0000 */
[----:B------:R-:W-:-:S12]  /*e110*/  UIADD3 UR10, -UR6, UR10, URZ ;  /* 0x0000000a060a7290 */ /* 0x000fd8000fffe13f */
.L_x_1694:
[----:B------:R-:W-:Y:S01]  /*e120*/  R2UR UR18, R147 ;  /* 0x00000000931272ca */ /* 0x000fe200000e0000 */
[----:B------:R-:W-:Y:S01]  /*e130*/  ULDC.64 UR12, c[0x0][0xb70] ;  /* 0x0002dc00000c7ab9 */ /* 0x000fe20000000a00 */
[----:B------:R-:W-:Y:S01]  /*e140*/  R2UR UR16, R148 ;  /* 0x00000000941072ca */ /* 0x000fe200000e0000 */
[----:B------:R-:W-:Y:S01]  /*e150*/  USHF.R.S32.HI UR7, URZ, 0x1f, UR4 ;  /* 0x0000001f3f077899 */ /* 0x000fe20008011404 */
[----:B------:R-:W-:Y:S01]  /*e160*/  R2UR UR15, R146 ;  /* 0x00000000920f72ca */ /* 0x000fe200000e0000 */
[----:B------:R-:W-:Y:S01]  /*e170*/  UMOV UR6, UR4 ;  /* 0x0000000400067c82 */ /* 0x000fe20008000000 */
[----:B------:R-:W-:Y:S01]  /*e180*/  LOP3.LUT R4, R9, 0x180, RZ, 0xc0, !PT ;  /* 0x0000018009047812 */ /* 0x000fe200078ec0ff */
[----:B------:R-:W-:Y:S01]  /*e190*/  ULDC.64 UR20, c[0x0][0x208] ;  /* 0x0000820000147ab9 */ /* 0x000fe20000000a00 */
[----:B------:R-:W-:Y:S02]  /*e1a0*/  R2UR UR17, R149 ;  /* 0x00000000951172ca */ /* 0x000fe400000e0000 */
[----:B------:R-:W-:-:S02]  /*e1b0*/  SHF.R.U64 R4, R4, 0x3, RZ ;  /* 0x0000000304047819 */ /* 0x000fc400000012ff */
[----:B------:R-:W-:Y:S01]  /*e1c0*/  LOP3.LUT P0, RZ, R151, 0x3, RZ, 0xc0, !PT ;  /* 0x0000000397ff7812 */ /* 0x000fe2000780c0ff */
[----:B------:R-:W-:Y:S01]  /*e1d0*/  USHF.R.S32.HI UR14, URZ, 0x1f, UR18 ;  /* 0x0000001f3f0e7899 */ /* 0x000fe20008011412 */
[----:B------:R-:W-:Y:S01]  /*e1e0*/  LOP3.LUT R4, R4, R9, RZ, 0x3c, !PT ;  /* 0x0000000904047212 */ /* 0x000fe200078e3cff */
[----:B------:R-:W-:Y:S01]  /*e1f0*/  USEL UR16, UR16, URZ, !UP1 ;  /* 0x0000003f10107287 */ /* 0x000fe2000c800000 */
[C---:B------:R-:W-:Y:S01]  /*e200*/  IADD3 R9, P4, R20.reuse, 0x4800, RZ ;  /* 0x0000480014097810 */ /* 0x040fe20007f9e0ff */
[----:B------:R-:W-:Y:S01]  /*e210*/  UIMAD UR11, UR14, UR12, URZ ;  /* 0x0000000c0e0b72a4 */ /* 0x000fe2000f8e023f */
[----:B------:R-:W-:Y:S01]  /*e220*/  IADD3 R29, P5, R20, 0x3000, RZ ;  /* 0x00003000141d7810 */ /* 0x000fe20007fbe0ff */
[----:B------:R-:W-:Y:S01]  /*e230*/  UIMAD.WIDE.U32 UR8, UR18, UR12, UR6 ;  /* 0x0000000c120872a5 */ /* 0x000fe2000f8e0006 */
[----:B------:R-:W-:Y:S01]  /*e240*/  LOP3.LUT R8, R9, 0x180, RZ, 0xc0, !PT ;  /* 0x0000018009087812 */ /* 0x000fe200078ec0ff */
[----:B------:R-:W-:Y:S01]  /*e250*/  UIMAD UR11, UR18, UR13, UR11 ;  /* 0x0000000d120b72a4 */ /* 0x000fe2000f8e020b */
[----:B------:R-:W-:Y:S01]  /*e260*/  IMAD.U32 R0, RZ, RZ, UR17 ;  /* 0x00000011ff007e24 */ /* 0x000fe2000f8e00ff */
[----:B------:R-:W-:Y:S01]  /*e270*/  USEL UR15, UR15, URZ, !UP1 ;  /* 0x0000003f0f0f7287 */ /* 0x000fe2000c800000 */
[----:B------:R-:W-:Y:S01]  /*e280*/  SHF.R.U64 R8, R8, 0x3, RZ ;  /* 0x0000000308087819 */ /* 0x000fe200000012ff */
[----:B------:R-:W-:Y:S01]  /*e290*/  ULDC.64 UR12, c[0x0][0xb78] ;  /* 0x0002de00000c7ab9 */ /* 0x000fe20000000a00 */
[----:B------:R-:W-:Y:S01]  /*e2a0*/  UIADD3 UR9, UR9, UR11, URZ ;  /* 0x0000000b09097290 */ /* 0x000fe2000fffe03f */
[----:B------:R-:W-:Y:S01]  /*e2b0*/  IMAD R7, R0, 0xc0, R23 ;  /* 0x000000c000077824 */ /* 0x000fe200078e0217 */
[----:B------:R-:W-:Y:S01]  /*e2c0*/  UIMAD UR6, UR16, UR12, URZ ;  /* 0x0000000c100672a4 */ /* 0x000fe2000f8e023f */
[----:B------:R-:W-:Y:S01]  /*e2d0*/  LOP3.LUT R8, R8, R9, RZ, 0x3c, !PT ;  /* 0x0000000908087212 */ /* 0x000fe200078e3cff */
[----:B------:R-:W-:Y:S01]  /*e2e0*/  UIMAD.WIDE.U32 UR8, UR15, UR12, UR8 ;  /* 0x0000000c0f0872a5 */ /* 0x000fe2000f8e0008 */
[----:B------:R-:W-:Y:S01]  /*e2f0*/  IADD3 R37, P3, R20, 0x6000, RZ ;  /* 0x0000600014257810 */ /* 0x000fe20007f7e0ff */
[----:B------:R-:W-:Y:S01]  /*e300*/  UIMAD UR6, UR15, UR13, UR6 ;  /* 0x0000000d0f0672a4 */ /* 0x000fe2000f8e0206 */
[----:B------:R-:W-:-:S02]  /*e310*/  SHF.R.S32.HI R0, RZ, 0x1f, R7 ;  /* 0x0000001fff007819 */ /* 0x000fc40000011407 */
[----:B------:R-:W-:Y:S01]  /*e320*/  ULDC.64 UR12, c[0x0][0xb40] ;  /* 0x0002d000000c7ab9 */ /* 0x000fe20000000a00 */
[----:B------:R-:W-:Y:S02]  /*e330*/  IADD3 R5, P1, R7, UR8, RZ ;  /* 0x0000000807057c10 */ /* 0x000fe4000ff3e0ff */
[----:B------:R-:W-:Y:S01]  /*e340*/  IMAD.U32 R9, RZ, RZ, UR6 ;  /* 0x00000006ff097e24 */ /* 0x000fe2000f8e00ff */
[----:B------:R-:W-:Y:S02]  /*e350*/  LOP3.LUT R28, R29, 0x180, RZ, 0xc0, !PT ;  /* 0x000001801d1c7812 */ /* 0x000fe400078ec0ff */
[----:B------:R-:W-:Y:S02]  /*e360*/  LEA R40, P2, R5, UR12, 0x2 ;  /* 0x0000000c05287c11 */ /* 0x000fe4000f8410ff */
[----:B------:R-:W-:Y:S01]  /*e370*/  IADD3.X R6, R0, UR9, R9, P1, !PT ;  /* 0x0000000900067c10 */ /* 0x000fe20008ffe409 */
[C---:B------:R-:W-:Y:S01]  /*e380*/  VIADD R0, R7.reuse, 0x8 ;  /* 0x0000000807007836 */ /* 0x040fe20000000000 */
[----:B------:R-:W-:Y:S01]  /*e390*/  ISETP.GE.OR P1, PT, R7, UR10, P0 ;  /* 0x0000000a07007c0c */ /* 0x000fe20008726670 */
[----:B------:R-:W-:Y:S01]  /*e3a0*/  ULDC.64 UR8, c[0x0][0xaa0] ;  /* 0x0002a80000087ab9 */ /* 0x000fe20000000a00 */
[----:B------:R-:W-:Y:S01]  /*e3b0*/  LEA.HI.X R41, R5, UR13, R6, 0x2, P2 ;  /* 0x0000000d05297c11 */ /* 0x000fe200090f1406 */
[----:B------:R-:W-:Y:S01]  /*e3c0*/  IMAD.X R5, RZ, RZ, R21, P6 ;  /* 0x000000ffff057224 */ /* 0x000fe200030e0615 */
[----:B------:R-:W-:-:S02]  /*e3d0*/  IADD3 R7, P2, R20, 0x7800, RZ ;  /* 0x0000780014077810 */ /* 0x000fc40007f5e0ff */
[----:B------:R-:W-:Y:S02]  /*e3e0*/  LOP3.LUT R36, R37, 0x180, RZ, 0xc0, !PT ;  /* 0x0000018025247812 */ /* 0x000fe400078ec0ff */
[----:B------:R-:W-:Y:S01]  /*e3f0*/  LOP3.LUT R9, R20, 0x180, RZ, 0xc0, !PT ;  /* 0x0000018014097812 */ /* 0x000fe200078ec0ff */
[----:B------:R-:W-:Y:S01]  /*e400*/  IMAD.X R13, RZ, RZ, R21, P2 ;  /* 0x000000ffff0d7224 */ /* 0x000fe200010e0615 */
[----:B------:R-:W-:Y:S02]  /*e410*/  ISETP.GE.OR P0, PT, R0, UR10, P0 ;  /* 0x0000000a00007c0c */ /* 0x000fe40008706670 */
[----:B------:R-:W-:Y:S02]  /*e420*/  LOP3.LUT R0, R7, 0x180, RZ, 0xc0, !PT ;  /* 0x0000018007007812 */ /* 0x000fe400078ec0ff */
[----:B------:R-:W-:Y:S01]  /*e430*/  SHF.R.U64 R28, R28, 0x3, RZ ;  /* 0x000000031c1c7819 */ /* 0x000fe200000012ff */
[----:B------:R-:W-:Y:S01]  /*e440*/  UIMAD UR6, UR7, UR8, URZ ;  /* 0x00000008070672a4 */ /* 0x000fe2000f8e023f */
[----:B------:R-:W-:Y:S01]  /*e450*/  SHF.R.U64 R36, R36, 0x3, RZ ;  /* 0x0000000324247819 */ /* 0x000fe200000012ff */
[----:B------:R-:W-:Y:S01]  /*e460*/  IMAD.U32 R17, RZ, RZ, UR8 ;  /* 0x00000008ff117e24 */ /* 0x000fe2000f8e00ff */
[----:B------:R-:W-:Y:S01]  /*e470*/  SHF.R.U64 R9, R9, 0x3, RZ ;  /* 0x0000000309097819 */ /* 0x000fe200000012ff */
[----:B------:R-:W-:Y:S01]  /*e480*/  IMAD.MOV.U32 R32, RZ, RZ, R19 ;  /* 0x000000ffff207224 */ /* 0x000fe200078e0013 */
[----:B------:R-:W-:Y:S01]  /*e490*/  SHF.R.U64 R0, R0, 0x3, RZ ;  /* 0x0000000300007819 */ /* 0x000fe200000012ff */
[----:B------:R-:W-:Y:S01]  /*e4a0*/  @!P1 STG.E desc[UR20][R40.64], R3 ;  /* 0x0000000328009986 */ /* 0x000fe2000c101914 */
[----:B------:R-:W-:Y:S01]  /*e4b0*/  LOP3.LUT R28, R28, R29, RZ, 0x3c, !PT ;  /* 0x0000001d1c1c7212 */ /* 0x000fe200078e3cff */
[--C-:B------:R-:W-:Y:S01]  /*e4c0*/  IMAD.X R29, RZ, RZ, R21.reuse, P5 ;  /* 0x000000ffff1d7224 */ /* 0x100fe200028e0615 */
[----:B------:R-:W-:Y:S01]  /*e4d0*/  LOP3.LUT R36, R36, R37, RZ, 0x3c, !PT ;  /* 0x0000002524247212 */ /* 0x000fe200078e3cff */
[--C-:B------:R-:W-:Y:S01]  /*e4e0*/  IMAD.X R37, RZ, RZ, R21.reuse, P3 ;  /* 0x000000ffff257224 */ /* 0x100fe200018e0615 */
[----:B------:R-:W-:Y:S01]  /*e4f0*/  LOP3.LUT R20, R9, R20, RZ, 0x3c, !PT ;  /* 0x0000001409147212 */ /* 0x000fe200078e3cff */
[----:B------:R-:W-:Y:S01]  /*e500*/  IMAD.X R9, RZ, RZ, R21, P4 ;  /* 0x000000ffff097224 */ /* 0x000fe200020e0615 */
[----:B------:R-:W-:Y:S01]  /*e510*/  LOP3.LUT R12, R0, R7, RZ, 0x3c, !PT ;  /* 0x00000007000c7212 */ /* 0x000fe200078e3cff */
[----:B------:R0:W-:Y:S01]  /*e520*/  @!P0 STG.E desc[UR20][R40.64+0x20], R16 ;  /* 0x0000201028008986 */ /* 0x0001e2000c101914 */
[----:B------:R-:W-:Y:S01]  /*e530*/  SHF.R.S32.HI R33, RZ, 0x1f, R19 ;  /* 0x0000001fff217819 */ /* 0x000fe20000011413 */
[----:B------:R-:W-:-:S02]  /*e540*/  UIMAD UR6, UR4, UR9, UR6 ;  /* 0x00000009040672a4 */ /* 0x000fc4000f8e0206 */
[----:B------:R1:W5:Y:S01]  /*e550*/  LD.E.128 R24, desc[UR20][R20.64] ;  /* 0x0000001414187980 */ /* 0x000362000c101d00 */
[----:B------:R-:W-:-:S03]  /*e560*/  ULDC.64 UR8, c[0x0][0xae0] ;  /* 0x0002b80000087ab9 */ /* 0x000fc60000000a00 */
        /* <DEDUP_REMOVED lines=8> */
[----:B------:R-:W-:Y:S01]  /*e5f0*/  UIMAD UR10, UR17, -0xc0, UR10 ;  /* 0xffffff40110a78a4 */ /* 0x000fe2000f8e020a */
[----:B------:R-:W-:Y:S01]  /*e600*/  @!PT LDS RZ, [RZ] ;  /* 0x00000000fffff984 */ /* 0x000fe20000000800 */
[----:B------:R-:W-:Y:S01]  /*e610*/  @!PT LDS RZ, [RZ] ;  /* 0x00000000fffff984 */ /* 0x000fe20000000800 */
[----:B------:R-:W-:Y:S01]  /*e620*/  @!PT LDS RZ, [RZ] ;  /* 0x00000000fffff984 */ /* 0x000fe20000000800 */
[----:B------:R-:W-:Y:S01]  /*e630*/  @!PT LDS RZ, [RZ] ;  /* 0x00000000fffff984 */ /* 0x000fe20000000800 */
[----:B------:R0:W-:Y:S06]  /*e640*/  MEMBAR.ALL.CTA ;  /* 0x0000000000007992 */ /* 0x0001ec0000008000 */
[----:B0-----:R-:W0:Y:S01]  /*e650*/  FENCE.VIEW.ASYNC.S ;  /* 0x00000000000073c6 */ /* 0x001e220000000000 */
[----:B------:R-:W-:Y:S01]  /*e660*/  IMAD.U32 R3, RZ, RZ, UR8 ;  /* 0x00000008ff037e24 */ /* 0x000fe2000f8e00ff */
[----:B------:R-:W-:Y:S01]  /*e670*/  UIMAD UR6, UR18, UR9, UR4 ;  /* 0x00000009120672a4 */ /* 0x000fe2000f8e0204 */
[C---:B------:R-:W-:Y:S01]  /*e680*/  VIADD R0, R144.reuse, 0x60 ;  /* 0x0000006090007836 */ /* 0x040fe20000000000 */
[----:B------:R-:W-:Y:S01]  /*e690*/  UIADD3 UR4, UR37, 0x31c20, URZ ;  /* 0x00031c2025047890 */ /* 0x000fe2000fffe03f */
[----:B------:R-:W-:Y:S01]  /*e6a0*/  IMAD.WIDE.U32 R16, R3, UR18, R16 ;  /* 0x0000001203107c25 */ /* 0x000fe2000f8e0010 */
[----:B------:R-:W-:Y:S01]  /*e6b0*/  ULDC.64 UR8, c[0x0][0xae8] ;  /* 0x0002ba0000087ab9 */ /* 0x000fe20000000a00 */
[----:B------:R-:W-:Y:S01]  /*e6c0*/  ISETP.GE.AND P0, PT, R144, UR10, PT ;  /* 0x0000000a90007c0c */ /* 0x000fe2000bf06270 */
[----:B------:R-:W-:Y:S01]  /*e6d0*/  UPRMT UR4, URZ, 0x654, UR4 ;  /* 0x000006543f047896 */ /* 0x000fe20008000004 */
[----:B------:R-:W-:Y:S01]  /*e6e0*/  VIADD R17, R17, UR6 ;  /* 0x0000000611117c36 */ /* 0x000fe20008000000 */
[----:B------:R-:W-:-:S02]  /*e6f0*/  UIMAD UR6, UR16, UR8, URZ ;  /* 0x00000008100672a4 */ /* 0x000fc4000f8e023f */
[----:B------:R-:W-:Y:S01]  /*e700*/  IMAD.U32 R33, RZ, RZ, UR8 ;  /* 0x00000008ff217e24 */ /* 0x000fe2000f8e00ff */
[----:B------:R-:W-:Y:S01]  /*e710*/  SHF.R.S32.HI R145, RZ, 0x1f, R144 ;  /* 0x0000001fff917819 */ /* 0x000fe20000011490 */
[----:B-1----:R-:W-:Y:S01]  /*e720*/  IMAD.U32 R21, RZ, RZ, UR17 ;  /* 0x00000011ff157e24 */ /* 0x002fe2000f8e00ff */
[----:B------:R-:W-:Y:S02]  /*e730*/  UIMAD UR6, UR15, UR9, UR6 ;  /* 0x000000090f0672a4 */ /* 0x000fe4000f8e0206 */
[----:B------:R-:W-:Y:S01]  /*e740*/  IMAD.WIDE.U32 R32, R33, UR15, R16 ;  /* 0x0000000f21207c25 */ /* 0x000fe2000f8e0010 */
[----:B------:R-:W-:Y:S01]  /*e750*/  BSSY B1, `(.L_x_1695) ;  /* 0x000001a000017945 */ /* 0x000fe20003800000 */
[----:B------:R-:W-:Y:S02]  /*e760*/  ISETP.GE.AND P3, PT, R0, UR10, PT ;  /* 0x0000000a00007c0c */ /* 0x000fe4000bf66270 */
        /* <DEDUP_REMOVED lines=24> */
.L_x_1696:
[----:B------:R-:W-:Y:S05]  /*e8f0*/  BSYNC B1 ;  /* 0x0000000000017941 */ /* 0x000fea0003800000 */
.L_x_1695:
[----:B------:R-:W-:Y:S05]  /*e900*/  @P3 BRA `(.L_x_1697) ;  /* 0x0000000800b83947 */ /* 0x000fea0003800000 */
[----:B------:R-:W-:Y:S01]  /*e910*/  IADD3 R3, P0, R20, 0x60, RZ ;  /* 0x0000006014037810 */ /* 0x000fe20007f1e0ff */
[----:B------:R-:W-:Y:S01]  /*e920*/  ULDC.64 UR6, c[0x0][0xad8] ;  /* 0x0002b60000067ab9 */ /* 0x000fe20000000a00 */
[----:B------:R-:W-:Y:S01]  /*e930*/  IMAD.MOV.U32 R16, RZ, RZ, R32 ;  /* 0x000000ffff107224 */ /* 0x000fe200078e0020 */
[----:B------:R-:W-:Y:S01]  /*e940*/  ULDC UR4, c[0x0][0xa8c] ;  /* 0x0002a30000047ab9 */ /* 0x000fe20000000800 */
[----:B------:R-:W-:Y:S01]  /*e950*/  IMAD.MOV.U32 R17, RZ, RZ, R43 ;  /* 0x000000ffff117224 */ /* 0x000fe200078e002b */
[C---:B------:R-:W-:Y:S01]  /*e960*/  ISETP.GE.AND P1, PT, R19.reuse, UR4, PT ;  /* 0x0000000413007c0c */ /* 0x040fe2000bf26270 */
[----:B------:R-:W-:Y:S01]  /*e970*/  IMAD.X R20, RZ, RZ, R21, P0 ;  /* 0x000000ffff147224 */ /* 0x000fe200000e0615 */
[----:B------:R-:W-:Y:S01]  /*e980*/  ULDC.64 UR8, c[0x0][0x208] ;  /* 0x0000820000087ab9 */ /* 0x000fe20000000a00 */
        /* <DEDUP_REMOVED lines=11> */
[----:B-----5:R2:W-:Y:S04]  /*ea40*/  @!P1 STG.E.128 desc[UR8][R20.64], R4 ;  /* 0x0000000414009986 */ /* 0x0205e8000c101d08 */
[----:B------:R2:W-:Y:S06]  /*ea50*/  @!P2 STG.E.128 desc[UR8][R20.64+0x40], R8 ;  /* 0x000040081400a986 */ /* 0x0005ec000c101d08 */
[----:B------:R-:W-:Y:S05]  /*ea60*/  @P0 BRA `(.L_x_1697) ;  /* 0x0000000800600947 */ /* 0x000fea0003800000 */
[----:B------:R-:W-:Y:S02]  /*ea70*/  ULDC.64 UR6, c[0x0][0x208] ;  /* 0x0000820000067ab9 */ /* 0x000fe40000000a00 */
[----:B------:R3:W-:Y:S01]  /*ea80*/  STG.E.128 desc[UR6][R20.64+0x80], R12 ;  /* 0x0000800c14007986 */ /* 0x0007e2000c101d06 */
[----:B------:R-:W-:Y:S05]  /*ea90*/  BRA `(.L_x_1697) ;  /* 0x0000000800547947 */ /* 0x000fea0003800000 */
.L_x_1693:
[----:B------:R-:W-:Y:S01]  /*eaa0*/  R2UR UR8, R148 ;  /* 0x00000000940872ca */ /* 0x000fe200000e0000 */
[----:B------:R-:W-:Y:S01]  /*eab0*/  ULDC.64 UR6, c[0x0][0xbe0] ;  /* 0x0002f80000067ab9 */ /* 0x000fe20000000a00 */
[----:B------:R-:W-:Y:S01]  /*eac0*/  R2UR UR4, R146 ;  /* 0x00000000920472ca */ /* 0x000fe200000e0000 */
[----:B------:R-:W-:Y:S01]  /*ead0*/  UISETP.NE.U32.AND UP0, UPT, UR6, URZ, UPT ;  /* 0x0000003f0600728c */ /* 0x000fe2000bf05070 */
[----:B------:R-:W-:-:S03]  /*eae0*/  ULDC.64 UR12, c[0x0][0x208] ;  /* 0x00008200000c7ab9 */ /* 0x000fc60000000a00 */
[----:B------:R-:W-:-:S06]  /*eaf0*/  UISETP.NE.AND.EX UP1, UPT, UR7, URZ, UPT, UP0 ;  /* 0x0000003f0700728c */ /* 0x000fcc000bf25300 */
[----:B------:R-:W-:Y:S02]  /*eb00*/  PLOP3.LUT P2, PT, PT, PT, UP1, 0x80, 0x0 ;  /* 0x000000000000781c */ /* 0x000fe40003f4f018 */
[----:B------:R-:W-:Y:S02]  /*eb10*/  USHF.L.U64.HI UR10, UR4, 0x2, UR8 ;  /* 0x00000002040a7899 */ /* 0x000fe40008010208 */
[----:B------:R-:W-:Y:S01]  /*eb20*/  USHF.L.U32 UR4, UR4, 0x2, URZ ;  /* 0x0000000204047899 */ /* 0x000fe2000800063f */
[----:B------:R-:W-:-:S03]  /*eb30*/  ULDC.64 UR8, c[0x0][0xbd8] ;  /* 0x0002f60000087ab9 */ /* 0x000fc60000000a00 */
[----:B------:R-:W-:Y:S02]  /*eb40*/  @UP1 UIADD3 UR6, UP2, UR4, UR6, URZ ;  /* 0x0000000604061290 */ /* 0x000fe4000ff5e03f */
[----:B------:R-:W-:Y:S02]  /*eb50*/  UISETP.NE.U32.AND UP0, UPT, UR8, URZ, UPT ;  /* 0x0000003f0800728c */ /* 0x000fe4000bf05070 */
[----:B------:R-:W-:Y:S02]  /*eb60*/  @UP1 UIADD3.X UR7, UR10, UR7, URZ, UP2, !UPT ;  /* 0x000000070a071290 */ /* 0x000fe400097fe43f */
[----:B------:R-:W-:Y:S01]  /*eb70*/  IMAD.U32 R6, RZ, RZ, UR6 ;  /* 0x00000006ff067e24 */ /* 0x000fe2000f8e00ff */
[----:B------:R-:W-:Y:S02]  /*eb80*/  UISETP.NE.AND.EX UP0, UPT, UR9, URZ, UPT, UP0 ;  /* 0x0000003f0900728c */ /* 0x000fe4000bf05300 */
[----:B------:R-:W-:Y:S01]  /*eb90*/  UIADD3 UR4, UP1, UR4, UR8, URZ ;  /* 0x0000000804047290 */ /* 0x000fe2000ff3e03f */
[----:B------:R-:W-:-:S03]  /*eba0*/  IMAD.U32 R7, RZ, RZ, UR7 ;  /* 0x00000007ff077e24 */ /* 0x000fc6000f8e00ff */
[----:B------:R-:W-:Y:S01]  /*ebb0*/  PLOP3.LUT P1, PT, PT, PT, UP0, 0x80, 0x0 ;  /* 0x000000000000781c */ /* 0x000fe20003f2f008 */
[----:B------:R-:W-:Y:S01]  /*ebc0*/  UIADD3.X UR6, UR10, UR9, URZ, UP1, !UPT ;  /* 0x000000090a067290 */ /* 0x000fe20008ffe43f */
[----:B------:R-:W2:Y:S01]  /*ebd0*/  @P2 LDG.E R6, desc[UR12][R6.64] ;  /* 0x0000000c06062981 */ /* 0x000ea2000c1e1900 */
[----:B------:R-:W-:Y:S02]  /*ebe0*/  IMAD.MOV.U32 R3, RZ, RZ, RZ ;  /* 0x000000ffff037224 */ /* 0x000fe400078e00ff */
[----:B------:R-:W-:Y:S02]  /*ebf0*/  IMAD.U32 R4, RZ, RZ, UR4 ;  /* 0x00000004ff047e24 */ /* 0x000fe4000f8e00ff */
[----:B------:R-:W-:Y:S01]  /*ec00*/  IMAD.U32 R5, RZ, RZ, UR6 ;  /* 0x00000006ff057e24 */ /* 0x000fe2000f8e00ff */
[----:B------:R-:W-:Y:S01]  /*ec10*/  ULDC UR4, c[0x0][0xa88] ;  /* 0x0002a20000047ab9 */ /* 0x000fe20000000800 */
[----:B------:R-:W-:-:S04]  /*ec20*/  ISETP.GT.AND P0, PT, R155, 0xbf, PT ;  /* 0x000000bf9b00780c */ /* 0x000fc80003f04270 */
[----:B------:R0:W5:Y:S01]  /*ec30*/  @P1 LDG.E R3, desc[UR12][R4.64] ;  /* 0x0000000c04031981 */ /* 0x000162000c1e1900 */
[----:B--2---:R-:W-:Y:S01]  /*ec40*/  @P2 R2UR UR4, R6 ;  /* 0x00000000060422ca */ /* 0x004fe200000e0000 */
[----:B0-----:R-:W-:-:S14]  /*ec50*/  @P2 BRA `(.L_x_1698) ;  /* 0x00000000001c2947 */ /* 0x001fdc0003800000 */
[----:B------:R-:W-:Y:S05]  /*ec60*/  @!P1 BRA `(.L_x_1698) ;  /* 0x0000000000189947 */ /* 0x000fea0003800000 */
[----:B------:R-:W-:Y:S02]  /*ec70*/  ULDC.64 UR6, c[0x0][0x208] ;  /* 0x0000820000067ab9 */ /* 0x000fe40000000a00 */
[----:B------:R-:W2:Y:S04]  /*ec80*/  LDG.E R6, desc[UR6][R4.64] ;  /* 0x0000000604067981 */ /* 0x000ea8000c1e1900 */
[----:B------:R-:W3:Y:S01]  /*ec90*/  LDG.E R0, desc[UR6][R4.64+0x4] ;  /* 0x0000040604007981 */ /* 0x000ee2000c1e1900 */
[----:B--2---:R-:W-:Y:S02]  /*eca0*/  R2UR UR6, R6 ;  /* 0x00000000060672ca */ /* 0x004fe400000e0000 */
[----:B---3--:R-:W-:-:S13]  /*ecb0*/  R2UR UR4, R0 ;  /* 0x00000000000472ca */ /* 0x008fda00000e0000 */
[----:B------:R-:W-:-:S12]  /*ecc0*/  UIADD3 UR4, -UR6, UR4, URZ ;  /* 0x0000000406047290 */ /* 0x000fd8000fffe13f */
.L_x_1698:
[----:B------:R-:W-:Y:S01]  /*ecd0*/  R2UR UR8, R147 ;  /* 0x00000000930872ca */ /* 0x000fe200000e0000 */
[----:B------:R-:W-:Y:S01]  /*ece0*/  BSSY B1, `(.L_x_1699) ;  /* 0x0000025000017945 */ /* 0x000fe20003800000 */
[----:B------:R-:W-:Y:S02]  /*ecf0*/  R2UR UR7, R146 ;  /* 0x00000000920772ca */ /* 0x000fe400000e0000 */
[----:B------:R-:W-:Y:S02]  /*ed00*/  R2UR UR6, R148 ;  /* 0x00000000940672ca */ /* 0x000fe400000e0000 */
[----:B------:R-:W-:Y:S02]  /*ed10*/  SHF.R.S32.HI R10, RZ, 0x1f, R19 ;  /* 0x0000001fff0a7819 */ /* 0x000fe40000011413 */
[----:B-----5:R-:W-:-:S05]  /*ed20*/  SHF.R.S32.HI R8, RZ, 0x1f, R3 ;  /* 0x0000001fff087819 */ /* 0x020fca0000011403 */
[----:B------:R-:W-:Y:S02]  /*ed30*/  USHF.R.S32.HI UR8, URZ, 0x1f, UR8 ;  /* 0x0000001f3f087899 */ /* 0x000fe40008011408 */
[----:B------:R-:W-:Y:S02]  /*ed40*/  USEL UR9, UR7, URZ, !UP0 ;  /* 0x0000003f07097287 */ /* 0x000fe4000c000000 */
[----:B------:R-:W-:Y:S01]  /*ed50*/  USEL UR10, UR6, URZ, !UP0 ;  /* 0x0000003f060a7287 */ /* 0x000fe2000c000000 */
[----:B------:R-:W-:Y:S11]  /*ed60*/  @P0 BRA `(.L_x_1700) ;  /* 0x0000000000700947 */ /* 0x000ff60003800000 */
[----:B------:R-:W0:Y:S01]  /*ed70*/  S2R R4, SR_TID.X ;  /* 0x0000000000047919 */ /* 0x000e220000002100 */
[----:B------:R-:W-:-:S13]  /*ed80*/  R2UR UR6, R149 ;  /* 0x00000000950672ca */ /* 0x000fda00000e0000 */
[----:B------:R-:W-:-:S04]  /*ed90*/  IMAD.U32 R0, RZ, RZ, UR6 ;  /* 0x00000006ff007e24 */ /* 0x000fc8000f8e00ff */
[----:B0-----:R-:W-:-:S04]  /*eda0*/  IMAD R0, R0, 0xc0, R4 ;  /* 0x000000c000007824 */ /* 0x001fc800078e0204 */
[----:B------:R-:W-:-:S05]  /*edb0*/  VIADD R0, R0, 0xffffff80 ;  /* 0xffffff8000007836 */ /* 0x000fca0000000000 */
[----:B------:R-:W-:-:S13]  /*edc0*/  ISETP.GE.AND P0, PT, R0, UR4, PT ;  /* 0x0000000400007c0c */ /* 0x000fda000bf06270 */
[----:B------:R-:W-:Y:S05]  /*edd0*/  @P0 BRA `(.L_x_1700) ;  /* 0x0000000000540947 */ /* 0x000fea0003800000 */
[----:B------:R-:W-:Y:S01]  /*ede0*/  R2UR UR7, R147 ;  /* 0x00000000930772ca */ /* 0x000fe200000e0000 */
[----:B------:R-:W-:Y:S01]  /*edf0*/  ULDC.64 UR12, c[0x0][0xb70] ;  /* 0x0002dc00000c7ab9 */ /* 0x000fe20000000a00 */
[C---:B------:R-:W-:Y:S01]  /*ee00*/  IADD3 R4, P0, R0.reuse, R3, RZ ;  /* 0x0000000300047210 */ /* 0x040fe20007f1e0ff */
[----:B------:R-:W-:Y:S02]  /*ee10*/  UIMAD UR6, UR8, UR12, URZ ;  /* 0x0000000c080672a4 */ /* 0x000fe4000f8e023f */
[----:B------:R-:W-:Y:S01]  /*ee20*/  IMAD.U32 R7, RZ, RZ, UR12 ;  /* 0x0000000cff077e24 */ /* 0x000fe2000f8e00ff */
[----:B------:R-:W-:Y:S01]  /*ee30*/  ULDC.64 UR14, c[0x0][0x208] ;  /* 0x00008200000e7ab9 */ /* 0x000fe20000000a00 */
[----:B------:R-:W-:-:S06]  /*ee40*/  LEA.HI.X.SX32 R5, R0, R8, 0x1, P0 ;  /* 0x0000000800057211 */ /* 0x000fcc00000f0eff */
[----:B------:R-:W-:Y:S02]  /*ee50*/  UIMAD UR6, UR7, UR13, UR6 ;  /* 0x0000000d070672a4 */ /* 0x000fe4000f8e0206 */
[----:B------:R-:W-:Y:S01]  /*ee60*/  IMAD.WIDE.U32 R4, R7, UR7, R4 ;  /* 0x0000000707047c25 */ /* 0x000fe2000f8e0004 */
[----:B------:R-:W-:Y:S02]  /*ee70*/  ULDC.64 UR12, c[0x0][0xb78] ;  /* 0x0002de00000c7ab9 */ /* 0x000fe40000000a00 */
        /* <DEDUP_REMOVED lines=11> */
.L_x_1700:
[----:B------:R-:W-:Y:S05]  /*ef30*/  BSYNC B1 ;  /* 0x0000000000017941 */ /* 0x000fea0003800000 */
.L_x_1699:
[----:B------:R-:W-:Y:S01]  /*ef40*/  R2UR UR11, R149 ;  /* 0x00000000950b72ca */ /* 0x000fe200000e0000 */
[----:B------:R-:W-:Y:S01]  /*ef50*/  ULDC.64 UR6, c[0x0][0xaa0] ;  /* 0x0002a80000067ab9 */ /* 0x000fe20000000a00 */
[----:B------:R-:W-:Y:S01]  /*ef60*/  R2UR UR14, R147 ;  /* 0x00000000930e72ca */ /* 0x000fe200000e0000 */
[----:B------:R-:W-:Y:S01]  /*ef70*/  IMAD.MOV.U32 R4, RZ, RZ, R19 ;  /* 0x000000ffff047224 */ /* 0x000fe200078e0013 */
[----:B------:R-:W-:Y:S01]  /*ef80*/  ULDC.64 UR12, c[0x0][0xae0] ;  /* 0x0002b800000c7ab9 */ /* 0x000fe20000000a00 */
[----:B0-----:R-:W-:Y:S01]  /*ef90*/  IMAD.MOV.U32 R5, RZ, RZ, R10 ;  /* 0x000000ffff057224 */ /* 0x001fe200078e000a */
[----:B------:R-:W-:Y:S01]  /*efa0*/  SHF.R.S32.HI R9, RZ, 0x1f, R144 ;  /* 0x0000001fff097819 */ /* 0x000fe20000011490 */
[----:B------:R-:W-:Y:S01]  /*efb0*/  IMAD R0, R8, UR6, RZ ;  /* 0x0000000608007c24 */ /* 0x000fe2000f8e02ff */
[----:B------:R-:W-:Y:S01]  /*efc0*/  BSSY B1, `(.L_x_1701) ;  /* 0x000002b000017945 */ /* 0x000fe20003800000 */
[----:B------:R-:W-:Y:S01]  /*efd0*/  IMAD.WIDE.U32 R4, R3, UR6, R4 ;  /* 0x0000000603047c25 */ /* 0x000fe2000f8e0004 */
[----:B------:R-:W-:-:S03]  /*efe0*/  UIMAD UR6, UR8, UR12, URZ ;  /* 0x0000000c080672a4 */ /* 0x000fc6000f8e023f */
[----:B------:R-:W-:Y:S01]  /*eff0*/  IMAD R3, R3, UR7, R0 ;  /* 0x0000000703037c24 */ /* 0x000fe2000f8e0200 */
[----:B------:R-:W-:Y:S01]  /*f000*/  UIMAD UR7, UR11, -0xc0, UR4 ;  /* 0xffffff400b0778a4 */ /* 0x000fe2000f8e0204 */
[C---:B------:R-:W-:Y:S01]  /*f010*/  VIADD R0, R144.reuse, 0x60 ;  /* 0x0000006090007836 */ /* 0x040fe20000000000 */
[----:B------:R-:W-:Y:S01]  /*f020*/  UIMAD UR6, UR14, UR13, UR6 ;  /* 0x0000000d0e0672a4 */ /* 0x000fe2000f8e0206 */
[----:B------:R-:W-:Y:S02]  /*f030*/  IMAD.IADD R5, R5, 0x1, R3 ;  /* 0x0000000105057824 */ /* 0x000fe400078e0203 */
[----:B------:R-:W-:Y:S01]  /*f040*/  IMAD.U32 R3, RZ, RZ, UR12 ;  /* 0x0000000cff037e24 */ /* 0x000fe2000f8e00ff */
[----:B------:R-:W-:Y:S01]  /*f050*/  ULDC.64 UR12, c[0x0][0xae8] ;  /* 0x0002ba00000c7ab9 */ /* 0x000fe20000000a00 */
[----:B------:R-:W-:Y:S01]  /*f060*/  ISETP.GE.AND P0, PT, R144, UR7, PT ;  /* 0x0000000790007c0c */ /* 0x000fe2000bf06270 */
[----:B------:R-:W-:Y:S01]  /*f070*/  UIMAD UR4, UR10, UR12, URZ ;  /* 0x0000000c0a0472a4 */ /* 0x000fe2000f8e023f */
[----:B------:R-:W-:Y:S01]  /*f080*/  IMAD.WIDE.U32 R4, R3, UR14, R4 ;  /* 0x0000000e03047c25 */ /* 0x000fe2000f8e0004 */
[----:B------:R-:W-:-:S02]  /*f090*/  ISETP.GE.AND P1, PT, R0, UR7, PT ;  /* 0x0000000700007c0c */ /* 0x000fc4000bf26270 */
[----:B------:R-:W-:Y:S01]  /*f0a0*/  UIMAD UR4, UR9, UR13, UR4 ;  /* 0x0000000d090472a4 */ /* 0x000fe2000f8e0204 */
[----:B------:R-:W-:Y:S02]  /*f0b0*/  VIADD R5, R5, UR6 ;  /* 0x0000000605057c36 */ /* 0x000fe40008000000 */
[----:B------:R-:W-:Y:S02]  /*f0c0*/  IMAD.U32 R7, RZ, RZ, UR12 ;  /* 0x0000000cff077e24 */ /* 0x000fe4000f8e00ff */
[----:B------:R-:W-:Y:S02]  /*f0d0*/  IMAD.U32 R3, RZ, RZ, UR11 ;  /* 0x0000000bff037e24 */ /* 0x000fe4000f8e00ff */
[----:B------:R-:W-:-:S04]  /*f0e0*/  IMAD.WIDE.U32 R6, R7, UR9, R4 ;  /* 0x0000000907067c25 */ /* 0x000fc8000f8e0004 */
[----:B------:R-:W-:Y:S02]  /*f0f0*/  IMAD.MOV.U32 R8, RZ, RZ, R144 ;  /* 0x000000ffff087224 */ /* 0x000fe400078e0090 */
[----:B------:R-:W-:Y:S02]  /*f100*/  VIADD R11, R7, UR4 ;  /* 0x00000004070b7c36 */ /* 0x000fe40008000000 */
        /* <DEDUP_REMOVED lines=22> */
.L_x_1702:
[----:B------:R-:W-:Y:S05]  /*f270*/  BSYNC B1 ;  /* 0x0000000000017941 */ /* 0x000fea0003800000 */
.L_x_1701:
        /* <DEDUP_REMOVED lines=9> */
[----:B------:R-:W-:Y:S01]  /*f310*/  IMAD.MOV.U32 R5, RZ, RZ, R11 ;  /* 0x000000ffff057224 */ /* 0x000fe200078e000b */
[----:B------:R-:W-:Y:S01]  /*f320*/  ULDC.64 UR8, c[0x0][0x208] ;  /* 0x0000820000087ab9 */ /* 0x000fe20000000a00 */
        /* <DEDUP_REMOVED lines=12> */
.L_x_1697:
[----:B------:R-:W-:Y:S05]  /*f3f0*/  BSYNC B0 ;  /* 0x0000000000007941 */ /* 0x000fea0003800000 */
.L_x_1692:
[----:B------:R-:W-:Y:S02]  /*f400*/  ULDC UR4, c[0x0][0xc14] ;  /* 0x0003050000047ab9 */ /* 0x000fe40000000800 */
[----:B------:R-:W-:-:S13]  /*f410*/  ISETP.GE.AND P0, PT, R35, UR4, PT ;  /* 0x0000000423007c0c */ /* 0x000fda000bf06270 */
[----:B------:R-:W-:Y:S05]  /*f420*/  @!P0 BRA `(.L_x_1703) ;  /* 0xffffff1800b48947 */ /* 0x000fea000383ffff */
[----:B------:R-:W-:Y:S05]  /*f430*/  EXIT ;  /* 0x000000000000794d */ /* 0x000fea0003800000 */
.L_x_1656:
[----:B------:R-:W-:-:S08]  /*f440*/  NOP ;  /* 0x0000000000007918 */ /* 0x000fd00000000000 */
[----:B0-----:R-:W0:-:S00]  /*f450*/  USETMAXREG.DEALLOC.CTAPOOL 0x20 ;  /* 0x00000020000079c8 */ /* 0x001e0000080e0500 */
        /* <DEDUP_REMOVED lines=8> */
[----:B------:R-:W-:Y:S01]  /*f4e0*/  ULDC.64 UR6, c[0x0][0x208] ;  /* 0x0000820000067ab9 */ /* 0x000fe20000000a00 */
        /* <DEDUP_REMOVED lines=9> */
[----:B------:R-:W0:Y:S01]  /*f580*/  S2UR UR6, SR_CTAID.X ;  /* 0x00000000000679c3 */ /* 0x000e220000002500 */
[----:B------:R-:W-:Y:S01]  /*f590*/  ISETP.GE.U32.AND P0, PT, R26, 0x2, PT ;  /* 0x000000021a00780c */ /* 0x000fe20003f06070 */
[----:B------:R-:W-:Y:S01]  /*f5a0*/  IMAD.MOV.U32 R16, RZ, RZ, RZ ;  /* 0x000000ffff107224 */ /* 0x000fe200078e00ff */
[----:B------:R-:W-:Y:S01]  /*f5b0*/  LOP3.LUT R5, R5, 0xfffffffe, RZ, 0xc0, !PT ;  /* 0xfffffffe05057812 */ /* 0x000fe200078ec0ff */
[----:B------:R-:W-:-:S08]  /*f5c0*/  IMAD.MOV.U32 R19, RZ, RZ, RZ ;  /* 0x000000ffff137224 */ /* 0x000fd000078e00ff */
[----:B------:R-:W-:-:S04]  /*f5d0*/  @P1 LOP3.LUT R5, R5, 0x1, RZ, 0xfc, !PT ;  /* 0x0000000105051812 */ /* 0x000fc800078efcff */
[----:B------:R-:W-:-:S04]  /*f5e0*/  LOP3.LUT R5, R5, 0xffffffef, RZ, 0xc0, !PT ;  /* 0xffffffef05057812 */ /* 0x000fc800078ec0ff */
[----:B------:R-:W-:-:S04]  /*f5f0*/  @P0 LOP3.LUT R5, R5, 0x10, RZ, 0xfc, !PT ;  /* 0x0000001005050812 */ /* 0x000fc800078efcff */
[----:B------:R-:W-:Y:S01]  /*f600*/  LOP3.LUT R5, R5, 0xfffffff7, RZ, 0xc0, !PT ;  /* 0xfffffff705057812 */ /* 0x000fe200078ec0ff */
[----:B--2---:R-:W1:Y:S02]  /*f610*/  SHFL.UP PT, R4, R0, 0x1, RZ ;  /* 0x0420000000047989 */ /* 0x004e6400000e00ff */
[----:B-1----:R-:W-:-:S05]  /*f620*/  SEL R7, R4, RZ, P1 ;  /* 0x000000ff04077207 */ /* 0x002fca0000800000 */
[----:B------:R-:W-:-:S05]  /*f630*/  IMAD.IADD R7, R0, 0x1, R7 ;  /* 0x0000000100077824 */ /* 0x000fca00078e0207 */
[----:B------:R-:W1:Y:S02]  /*f640*/  SHFL.UP PT, R4, R7, 0x2, RZ ;  /* 0x0440000007047989 */ /* 0x000e6400000e00ff */
[----:B-1----:R-:W-:Y:S02]  /*f650*/  SEL R4, R4, RZ, P0 ;  /* 0x000000ff04047207 */ /* 0x002fe40000000000 */
[----:B------:R-:W-:-:S03]  /*f660*/  ISETP.GE.U32.AND P0, PT, R26, 0x4, PT ;  /* 0x000000041a00780c */ /* 0x000fc60003f06070 */
[----:B------:R-:W-:-:S05]  /*f670*/  IMAD.IADD R4, R7, 0x1, R4 ;  /* 0x0000000107047824 */ /* 0x000fca00078e0204 */
[----:B------:R-:W1:Y:S05]  /*f680*/  SHFL.UP PT, R6, R4, 0x4, RZ ;  /* 0x0480000004067989 */ /* 0x000e6a00000e00ff */
[----:B------:R-:W-:-:S04]  /*f690*/  @P0 LOP3.LUT R5, R5, 0x8, RZ, 0xfc, !PT ;  /* 0x0000000805050812 */ /* 0x000fc800078efcff */
[----:B------:R-:W-:Y:S02]  /*f6a0*/  LOP3.LUT R5, R5, 0xfffffffb, RZ, 0xc0, !PT ;  /* 0xfffffffb05057812 */ /* 0x000fe400078ec0ff */
        /* <DEDUP_REMOVED lines=10> */
[----:B------:R-:W-:Y:S02]  /*f750*/  @P0 LOP3.LUT R5, R5, 0x2, RZ, 0xfc, !PT ;  /* 0x0000000205050812 */ /* 0x000fe400078efcff */
[----:B-1----:R-:W-:-:S05]  /*f760*/  SEL R7, R6, RZ, P0 ;  /* 0x000000ff06077207 */ /* 0x002fca0000000000 */
[----:B------:R-:W-:-:S05]  /*f770*/  IMAD.IADD R6, R2, 0x1, R7 ;  /* 0x0000000102067824 */ /* 0x000fca00078e0207 */
[----:B------:R-:W1:Y:S02]  /*f780*/  SHFL.IDX PT, R4, R6, 0x1f, 0x1f ;  /* 0x03e01f0006047f89 */ /* 0x000e6400000e0000 */
[----:B-1----:R-:W-:-:S04]  /*f790*/  IMAD R4, R4, UR4, RZ ;  /* 0x0000000404047c24 */ /* 0x002fc8000f8e02ff */
[----:B------:R-:W-:Y:S01]  /*f7a0*/  IMAD.MOV.U32 R9, RZ, RZ, R4 ;  /* 0x000000ffff097224 */ /* 0x000fe200078e0004 */
[----:B0-----:R-:W-:-:S13]  /*f7b0*/  ISETP.GT.AND P0, PT, R4, UR6, PT ;  /* 0x0000000604007c0c */ /* 0x001fda000bf04270 */
[----:B------:R-:W-:Y:S05]  /*f7c0*/  @P0 BRA `(.L_x_1704) ;  /* 0x0000000000b80947 */ /* 0x000fea0003800000 */
[----:B------:R-:W-:Y:S01]  /*f7d0*/  IMAD.MOV.U32 R4, RZ, RZ, R9 ;  /* 0x000000ffff047224 */ /* 0x000fe200078e0009 */
[----:B------:R-:W-:Y:S01]  /*f7e0*/  ULDC UR5, c[0x0][0xc14] ;  /* 0x0003050000057ab9 */ /* 0x000fe20000000800 */
[----:B------:R-:W-:Y:S01]  /*f7f0*/  IMAD.MOV.U32 R19, RZ, RZ, RZ ;  /* 0x000000ffff137224 */ /* 0x000fe200078e00ff */
[----:B------:R-:W-:Y:S01]  /*f800*/  ULDC UR7, c[0x0][0xc14] ;  /* 0x0003050000077ab9 */ /* 0x000fe20000000800 */
[----:B------:R-:W-:-:S05]  /*f810*/  ULDC UR4, c[0x0][0xc10] ;  /* 0x0003040000047ab9 */ /* 0x000fca0000000800 */
.L_x_1708:
        /* <DEDUP_REMOVED lines=11> */
[----:B------:R-:W0:Y:S01]  /*f8d0*/  LDC.64 R2, c[0x0][0xc58] ;  /* 0x00031600ff027b82 */ /* 0x000e220000000a00 */
[----:B------:R-:W-:Y:S01]  /*f8e0*/  ULDC.64 UR8, c[0x0][0x208] ;  /* 0x0000820000087ab9 */ /* 0x000fe20000000a00 */
[----:B0-----:R-:W-:-:S05]  /*f8f0*/  IMAD.WIDE R2, R7, 0x4, R2 ;  /* 0x0000000407027825 */ /* 0x001fca00078e0202 */
[----:B------:R0:W5:Y:S02]  /*f900*/  LDG.E R0, desc[UR8][R2.64] ;  /* 0x0000000802007981 */ /* 0x000164000c1e1900 */
.L_x_1707:
[----:B------:R-:W-:Y:S05]  /*f910*/  BSYNC B0 ;  /* 0x0000000000007941 */ /* 0x000fea0003800000 */
.L_x_1706:
        /* <DEDUP_REMOVED lines=25> */
.L_x_1704:
[----:B------:R-:W-:Y:S01]  /*fab0*/  IMAD.IADD R9, R4, 0x1, -R9 ;  /* 0x0000000104097824 */ /* 0x000fe200078e0a09 */
[----:B------:R-:W-:-:S03]  /*fac0*/  ULDC.64 UR8, c[0x0][0x208] ;  /* 0x0000820000087ab9 */ /* 0x000fc60000000a00 */
        /* <DEDUP_REMOVED lines=17> */
[----:B------:R-:W-:-:S05]  /*fbe0*/  VIADD R11, R13, 0xffffffff ;  /* 0xffffffff0d0b7836 */ /* 0x000fca0000000000 */
[----:B------:R2:W3:Y:S02]  /*fbf0*/  SHFL.IDX PT, R16, R6, R11, 0x1f ;  /* 0x00001f0b06107589 */ /* 0x0004e400000e0000 */
.L_x_1709:
[----:B---3--:R-:W-:Y:S01]  /*fc00*/  IMAD R16, R16, UR4, R9 ;  /* 0x0000000410107c24 */ /* 0x008fe2000f8e0209 */
[----:B------:R-:W-:Y:S01]  /*fc10*/  IABS R2, R4 ;  /* 0x0000000400027213 */ /* 0x000fe20000000000 */
[----:B-12---:R-:W-:-:S03]  /*fc20*/  IMAD.MOV R11, RZ, RZ, -R3 ;  /* 0x000000ffff0b7224 */ /* 0x006fc600078e0a03 */
[----:B------:R-:W-:Y:S01]  /*fc30*/  IADD3 R9, -R16, UR6, RZ ;  /* 0x0000000610097c10 */ /* 0x000fe2000fffe1ff */
[----:B------:R-:W-:Y:S02]  /*fc40*/  IMAD.MOV R10, RZ, RZ, -R2 ;  /* 0x000000ffff0a7224 */ /* 0x000fe400078e0a02 */
        /* <DEDUP_REMOVED lines=23> */
[----:B------:R-:W-:-:S04]  /*fdc0*/  VIADDMNMX R7, R8, UR4, R7, PT ;  /* 0x0000000408077c46 */ /* 0x000fc8000b800107 */
[-C--:B------:R-:W-:Y:S02]  /*fdd0*/  IABS R8, R7.reuse ;  /* 0x0000000700087213 */ /* 0x080fe40000000000 */
[----:B0-----:R-:W-:Y:S02]  /*fde0*/  IABS R12, R7 ;  /* 0x00000007000c7213 */ /* 0x001fe40000000000 */
        /* <DEDUP_REMOVED lines=28> */
.L_x_1705:
[----:B------:R-:W-:Y:S02]  /*ffb0*/  IMAD.MOV.U32 R17, RZ, RZ, RZ ;  /* 0x000000ffff117224 */ /* 0x000fe400078e00ff */
[----:B------:R-:W-:Y:S02]  /*ffc0*/  IMAD.U32 R16, RZ, RZ, UR6 ;  /* 0x00000006ff107e24 */ /* 0x000fe4000f8e00ff */
[----:B------:R-:W-:-:S07]  /*ffd0*/  IMAD.MOV.U32 R18, RZ, RZ, RZ ;  /* 0x000000ffff127224 */ /* 0x000fce00078e00ff */
.L_x_1710:
        /* <DEDUP_REMOVED lines=16> */
.L_x_1778:
[----:B--2---:R-:W2:Y:S01]  /*100e0*/  LDC.64 R2, c[0x0][0xc60] ;  /* 0x00031800ff027b82 */ /* 0x004ea20000000a00 */
[----:B------:R-:W-:Y:S01]  /*100f0*/  ULDC.64 UR4, c[0x0][0x208] ;  /* 0x0000820000047ab9 */ /* 0x000fe20000000a00 */
[----:B--2---:R-:W-:-:S05]  /*10100*/  IMAD.WIDE R2, R19, 0x4, R2 ;  /* 0x0000000413027825 */ /* 0x004fca00078e0202 */
[----:B------:R-:W2:Y:S01]  /*10110*/  LDG.E R27, desc[UR4][R2.64] ;  /* 0x00000004021b7981 */ /* 0x000ea2000c1e1900 */
[----:B------:R-:W-:Y:S05]  /*10120*/  YIELD ;  /* 0x0000000000007946 */ /* 0x000fea0003800000 */
[----:B------:R-:W-:Y:S01]  /*10130*/  ULDC.64 UR4, c[0x0][0xa28] ;  /* 0x00028a0000047ab9 */ /* 0x000fe20000000a00 */
[----:B0-----:R-:W-:Y:S01]  /*10140*/  IMAD.MOV.U32 R0, RZ, RZ, RZ ;  /* 0x000000ffff007224 */ /* 0x001fe200078e00ff */
[----:B------:R-:W-:Y:S01]  /*10150*/  ISETP.NE.U32.AND P0, PT, RZ, UR4, PT ;  /* 0x00000004ff007c0c */ /* 0x000fe2000bf05070 */
[----:B------:R-:W-:Y:S01]  /*10160*/  ULDC.64 UR8, c[0x0][0x208] ;  /* 0x0000820000087ab9 */ /* 0x000fe20000000a00 */
[----:B------:R-:W-:Y:S01]  /*10170*/  IMAD.MOV.U32 R8, RZ, RZ, RZ ;  /* 0x000000ffff087224 */ /* 0x000fe200078e00ff */
[----:B------:R-:W-:Y:S01]  /*10180*/  ULDC.64 UR6, c[0x0][0xa08] ;  /* 0x0002820000067ab9 */ /* 0x000fe20000000a00 */
[----:B------:R-:W-:-:S02]  /*10190*/  ISETP.NE.AND.EX P0, PT, RZ, UR5, PT, P0 ;  /* 0x00000005ff007c0c */ /* 0x000fc4000bf05300 */
[----:B--2---:R-:W-:-:S11]  /*101a0*/  SHF.R.S32.HI R4, RZ, 0x1f, R27 ;  /* 0x0000001fff047819 */ /* 0x004fd6000001141b */
[----:B------:R-:W-:-:S04]  /*101b0*/  @P0 LEA R2, P1, R27, UR4, 0x2 ;  /* 0x000000041b020c11 */ /* 0x000fc8000f8210ff */
[C-C-:B------:R-:W-:Y:S01]  /*101c0*/  @P0 LEA.HI.X R3, R27.reuse, UR5, R4.reuse, 0x2, P1 ;  /* 0x000000051b030c11 */ /* 0x140fe200088f1404 */
[----:B------:R-:W-:Y:S02]  /*101d0*/  ULDC.64 UR4, c[0x0][0xa18] ;  /* 0x0002860000047ab9 */ /* 0x000fe40000000a00 */
[----:B------:R-:W-:Y:S01]  /*101e0*/  ISETP.NE.U32.AND P1, PT, RZ, UR4, PT ;  /* 0x00000004ff007c0c */ /* 0x000fe2000bf25070 */
[C---:B------:R-:W-:Y:S01]  /*101f0*/  IMAD.SHL.U32 R29, R27.reuse, 0x4, RZ ;  /* 0x000000041b1d7824 */ /* 0x040fe200078e00ff */
[----:B------:R0:W5:Y:S01]  /*10200*/  @P0 LDG.E R0, desc[UR8][R2.64] ;  /* 0x0000000802000981 */ /* 0x000162000c1e1900 */
[----:B------:R-:W-:Y:S02]  /*10210*/  SHF.L.U64.HI R10, R27, 0x2, R4 ;  /* 0x000000021b0a7819 */ /* 0x000fe40000010204 */
[----:B------:R-:W-:-:S03]  /*10220*/  ISETP.NE.AND.EX P1, PT, RZ, UR5, PT, P1 ;  /* 0x00000005ff007c0c */ /* 0x000fc6000bf25310 */
[----:B------:R-:W-:Y:S10]  /*10230*/  STL [R1], R10 ;  /* 0x0000000a01007387 */ /* 0x000ff40000100800 */
[----:B------:R-:W-:-:S04]  /*10240*/  @P1 IADD3 R6, P0, R29, UR4, RZ ;  /* 0x000000041d061c10 */ /* 0x000fc8000ff1e0ff */
[C---:B------:R-:W-:Y:S01]  /*10250*/  @P1 IADD3.X R7, R10.reuse, UR5, RZ, P0, !PT ;  /* 0x000000050a071c10 */ /* 0x040fe200087fe4ff */
[----:B------:R-:W-:Y:S02]  /*10260*/  ULDC.64 UR4, c[0x0][0xa00] ;  /* 0x0002800000047ab9 */ /* 0x000fe40000000a00 */
[----:B------:R-:W-:Y:S02]  /*10270*/  ISETP.NE.U32.AND P2, PT, RZ, UR4, PT ;  /* 0x00000004ff007c0c */ /* 0x000fe4000bf45070 */
[C---:B0-----:R-:W-:Y:S02]  /*10280*/  IADD3 R2, P0, R29.reuse, UR4, RZ ;  /* 0x000000041d027c10 */ /* 0x041fe4000ff1e0ff */
[----:B------:R-:W-:Y:S02]  /*10290*/  ISETP.NE.AND.EX P2, PT, RZ, UR5, PT, P2 ;  /* 0x00000005ff007c0c */ /* 0x000fe4000bf45320 */
[----:B------:R-:W-:Y:S01]  /*102a0*/  IADD3.X R3, R10, UR5, RZ, P0, !PT ;  /* 0x000000050a037c10 */ /* 0x000fe200087fe4ff */
[----:B------:R-:W-:Y:S01]  /*102b0*/  ULDC UR4, c[0x0][0x288] ;  /* 0x0000a20000047ab9 */ /* 0x000fe20000000800 */
[----:B------:R-:W-:-:S04]  /*102c0*/  IADD3 R4, P0, R29, UR6, RZ ;  /* 0x000000061d047c10 */ /* 0x000fc8000ff1e0ff */
[----:B------:R-:W-:-:S05]  /*102d0*/  IADD3.X R5, R10, UR7, RZ, P0, !PT ;  /* 0x000000070a057c10 */ /* 0x000fca00087fe4ff */
[----:B------:R-:W2:Y:S01]  /*102e0*/  @P2 LDG.E R8, desc[UR8][R2.64] ;  /* 0x0000000802082981 */ /* 0x000ea2000c1e1900 */
[----:B------:R-:W-:-:S04]  /*102f0*/  ISETP.NE.U32.AND P0, PT, RZ, UR6, PT ;  /* 0x00000006ff007c0c */ /* 0x000fc8000bf05070 */
[----:B------:R-:W-:Y:S01]  /*10300*/  ISETP.NE.AND.EX P0, PT, RZ, UR7, PT, P0 ;  /* 0x00000007ff007c0c */ /* 0x000fe2000bf05300 */
[----:B--2---:R0:W-:Y:S02]  /*10310*/  STL [R1+0x8], R8 ;  /* 0x0000080801007387 */ /* 0x0041e40000100800 */
[----:B0-----:R-:W-:Y:S01]  /*10320*/  IMAD.U32 R8, RZ, RZ, UR4 ;  /* 0x00000004ff087e24 */ /* 0x001fe2000f8e00ff */
[----:B------:R-:W-:Y:S02]  /*10330*/  ULDC.64 UR4, c[0x0][0x3f8] ;  /* 0x0000fe0000047ab9 */ /* 0x000fe40000000a00 */
[----:B------:R-:W-:-:S03]  /*10340*/  UISETP.NE.U32.AND UP0, UPT, UR4, URZ, UPT ;  /* 0x0000003f0400728c */ /* 0x000fc6000bf05070 */
[----:B------:R-:W-:Y:S01]  /*10350*/  ULDC UR4, c[0x0][0x404] ;  /* 0x0001010000047ab9 */ /* 0x000fe20000000800 */
[----:B------:R-:W-:Y:S01]  /*10360*/  UISETP.NE.AND.EX UP0, UPT, UR5, URZ, UPT, UP0 ;  /* 0x0000003f0500728c */ /* 0x000fe2000bf05300 */
[----:B------:R0:W5:Y:S02]  /*10370*/  @P1 LDG.E R8, desc[UR8][R6.64] ;  /* 0x0000000806081981 */ /* 0x000164000c1e1900 */
[----:B------:R-:W-:Y:S01]  /*10380*/  ULDC UR5, c[0x0][0x2e0] ;  /* 0x0000b80000057ab9 */ /* 0x000fe20000000800 */
[----:B------:R-:W-:-:S04]  /*10390*/  USEL UR4, UR4, 0x1, UP0 ;  /* 0x0000000104047887 */ /* 0x000fc80008000000 */
[----:B------:R-:W-:-:S06]  /*103a0*/  UIMAD UR4, UR4, UR5, URZ ;  /* 0x00000005040472a4 */ /* 0x000fcc000f8e023f */
[----:B------:R-:W-:Y:S01]  /*103b0*/  IMAD.U32 R9, RZ, RZ, UR4 ;  /* 0x00000004ff097e24 */ /* 0x000fe2000f8e00ff */
[----:B0-----:R-:W-:Y:S06]  /*103c0*/  @P1 BRA `(.L_x_1712) ;  /* 0x0000000000141947 */ /* 0x001fec0003800000 */
[----:B------:R-:W-:Y:S05]  /*103d0*/  @!P2 BRA `(.L_x_1712) ;  /* 0x000000000010a947 */ /* 0x000fea0003800000 */
[----:B------:R-:W-:Y:S02]  /*103e0*/  ULDC.64 UR4, c[0x0][0x208] ;  /* 0x0000820000047ab9 */ /* 0x000fe40000000a00 */
[----:B------:R-:W2:Y:S04]  /*103f0*/  LDG.E R7, desc[UR4][R2.64] ;  /* 0x0000000402077981 */ /* 0x000ea8000c1e1900 */
[----:B-----5:R-:W2:Y:S02]  /*10400*/  LDG.E R8, desc[UR4][R2.64+0x4] ;  /* 0x0000040402087981 */ /* 0x020ea4000c1e1900 */
[----:B--2---:R-:W-:-:S07]  /*10410*/  IMAD.IADD R8, R8, 0x1, -R7 ;  /* 0x0000000108087824 */ /* 0x004fce00078e0a07 */
.L_x_1712:
[----:B------:R-:W-:Y:S01]  /*10420*/  IMAD.MOV.U32 R23, RZ, RZ, RZ ;  /* 0x000000ffff177224 */ /* 0x000fe200078e00ff */
[----:B------:R-:W-:-:S05]  /*10430*/  ULDC.64 UR4, c[0x0][0x208] ;  /* 0x0000820000047ab9 */ /* 0x000fca0000000a00 */
[----:B------:R-:W2:Y:S01]  /*10440*/  @P0 LDG.E R23, desc[UR4][R4.64] ;  /* 0x0000000404170981 */ /* 0x000ea2000c1e1900 */
[----:B------:R-:W-:Y:S02]  /*10450*/  ULDC.64 UR4, c[0x0][0xa20] ;  /* 0x0002880000047ab9 */ /* 0x000fe40000000a00 */
[----:B------:R-:W-:-:S04]  /*10460*/  ISETP.NE.U32.AND P1, PT, RZ, UR4, PT ;  /* 0x00000004ff007c0c */ /* 0x000fc8000bf25070 */
[----:B------:R-:W-:Y:S01]  /*10470*/  ISETP.NE.AND.EX P1, PT, RZ, UR5, PT, P1 ;  /* 0x00000005ff007c0c */ /* 0x000fe2000bf25310 */
[----:B--2--5:R-:W-:-:S12]  /*10480*/  IMAD.IADD R23, R23, 0x1, R0 ;  /* 0x0000000117177824 */ /* 0x024fd800078e0200 */
[----:B------:R-:W-:Y:S05]  /*10490*/  @!P1 BRA `(.L_x_1713) ;  /* 0x0000000000149947 */ /* 0x000fea0003800000 */
[----:B------:R-:W-:Y:S01]  /*104a0*/  IADD3 R2, P0, R29, UR4, RZ ;  /* 0x000000041d027c10 */ /* 0x000fe2000ff1e0ff */
[----:B------:R-:W-:-:S03]  /*104b0*/  ULDC.64 UR6, c[0x0][0x208] ;  /* 0x0000820000067ab9 */ /* 0x000fc60000000a00 */
[----:B------:R-:W-:-:S05]  /*104c0*/  IADD3.X R3, R10, UR5, RZ, P0, !PT ;  /* 0x000000050a037c10 */ /* 0x000fca00087fe4ff */
[----:B------:R0:W5:Y:S01]  /*104d0*/  LDG.E R9, desc[UR6][R2.64] ;  /* 0x0000000602097981 */ /* 0x000162000c1e1900 */
[----:B------:R-:W-:Y:S05]  /*104e0*/  BRA `(.L_x_1714) ;  /* 0x0000000000147947 */ /* 0x000fea0003800000 */
.L_x_1713:
[----:B------:R-:W-:Y:S05]  /*104f0*/  @!P0 BRA `(.L_x_1714) ;  /* 0x0000000000108947 */ /* 0x000fea0003800000 */
[----:B------:R-:W-:Y:S02]  /*10500*/  ULDC.64 UR4, c[0x0][0x208] ;  /* 0x0000820000047ab9 */ /* 0x000fe40000000a00 */
[----:B------:R-:W2:Y:S04]  /*10510*/  LDG.E R2, desc[UR4][R4.64] ;  /* 0x0000000404027981 */ /* 0x000ea8000c1e1900 */
[----:B------:R-:W2:Y:S02]  /*10520*/  LDG.E R9, desc[UR4][R4.64+0x4] ;  /* 0x0000040404097981 */ /* 0x000ea4000c1e1900 */
[----:B--2---:R-:W-:-:S07]  /*10530*/  IMAD.IADD R9, R9, 0x1, -R2 ;  /* 0x0000000109097824 */ /* 0x004fce00078e0a02 */
.L_x_1714:
[----:B0-----:R-:W-:Y:S01]  /*10540*/  IMAD R3, R17, 0xc0, RZ ;  /* 0x000000c011037824 */ /* 0x001fe200078e02ff */
[----:B------:R-:W-:Y:S01]  /*10550*/  BSSY B6, `(.L_x_1715) ;  /* 0x00002bb000067945 */ /* 0x000fe20003800000 */
[----:B-----5:R-:W-:-:S03]  /*10560*/  IMAD.IADD R9, R9, 0x1, -R0 ;  /* 0x0000000109097824 */ /* 0x020fc600078e0a00 */
[----:B------:R-:W-:Y:S01]  /*10570*/  IADD3 R8, -R8, 0x14f, R3 ;  /* 0x0000014f08087810 */ /* 0x000fe20007ffe103 */
[----:B------:R-:W-:-:S04]  /*10580*/  VIADD R0, R9, 0x8f ;  /* 0x0000008f09007836 */ /* 0x000fc80000000000 */
[----:B------:R-:W-:Y:S02]  /*10590*/  IMAD.IADD R8, R9, 0x1, R8 ;  /* 0x0000000109087824 */ /* 0x000fe400078e0208 */
        /* <DEDUP_REMOVED lines=9> */
[----:B------:R-:W-:-:S13]  /*10630*/  ISETP.NE.AND P1, PT, R26, RZ, PT ;  /* 0x000000ff1a00720c */ /* 0x000fda0003f25270 */
[----:B------:R-:W-:Y:S05]  /*10640*/  @P1 BRA `(.L_x_1717) ;  /* 0x0000002800ac1947 */ /* 0x000fea0003800000 */
[----:B------:R-:W0:Y:S01]  /*10650*/  S2R R7, SR_LANEID ;  /* 0x0000000000077919 */ /* 0x000e220000000000 */
[----:B------:R-:W-:Y:S01]  /*10660*/  VOTEU.ANY UR4, UPT, PT ;  /* 0x0000000000047886 */ /* 0x000fe200038e0100 */
[----:B------:R-:W2:Y:S01]  /*10670*/  LDC.64 R2, c[0x0][0xc38] ;  /* 0x00030e00ff027b82 */ /* 0x000ea20000000a00 */
[----:B------:R-:W0:Y:S01]  /*10680*/  FLO.U32 R0, UR4 ;  /* 0x0000000400007d00 */ /* 0x000e2200080e0000 */
[----:B------:R-:W-:-:S07]  /*10690*/  ULDC.64 UR6, c[0x0][0x208] ;  /* 0x0000820000067ab9 */ /* 0x000fce0000000a00 */
        /* <DEDUP_REMOVED lines=9> */
.L_x_1716:
        /* <DEDUP_REMOVED lines=22> */
.L_x_1718:
        /* <DEDUP_REMOVED lines=19> */
.L_x_1720:
        /* <DEDUP_REMOVED lines=16> */
.L_x_1719:
[----:B------:R-:W2:Y:S01]  /*10ac0*/  LDL.LU R21, [R1] ;  /* 0x0000000001157983 */ /* 0x000ea20000300800 */
[----:B------:R-:W-:Y:S01]  /*10ad0*/  ULDC.64 UR4, c[0x0][0x9f8] ;  /* 0x00027e0000047ab9 */ /* 0x000fe20000000a00 */
[----:B------:R-:W0:Y:S02]  /*10ae0*/  LDC R0, c[0x0][0x428] ;  /* 0x00010a00ff007b82 */ /* 0x000e240000000800 */
[----:B------:R-:W3:Y:S01]  /*10af0*/  LDL.LU R20, [R1+0x8] ;  /* 0x0000080001147983 */ /* 0x000ee20000300800 */
[----:B------:R-:W-:Y:S01]  /*10b00*/  ISETP.NE.U32.AND P0, PT, RZ, UR4, PT ;  /* 0x00000004ff007c0c */ /* 0x000fe2000bf05070 */
[----:B------:R-:W-:Y:S01]  /*10b10*/  IMAD.MOV.U32 R6, RZ, RZ, R27 ;  /* 0x000000ffff067224 */ /* 0x000fe200078e001b */
[----:B------:R-:W-:Y:S02]  /*10b20*/  ULDC.64 UR6, c[0x0][0x208] ;  /* 0x0000820000067ab9 */ /* 0x000fe40000000a00 */
[----:B------:R-:W-:-:S13]  /*10b30*/  ISETP.NE.AND.EX P0, PT, RZ, UR5, PT, P0 ;  /* 0x00000005ff007c0c */ /* 0x000fda000bf05300 */
[----:B------:R-:W-:Y:S02]  /*10b40*/  @P0 IADD3 R2, P1, R29, UR4, RZ ;  /* 0x000000041d020c10 */ /* 0x000fe4000ff3e0ff */
[----:B------:R-:W-:-:S13]  /*10b50*/  ISETP.NE.AND P6, PT, R26, RZ, PT ;  /* 0x000000ff1a00720c */ /* 0x000fda0003fc5270 */
[----:B------:R-:W-:-:S05]  /*10b60*/  VOTEU.ALL UP1, P6 ;  /* 0x00000000003f7886 */ /* 0x000fca0003020000 */
[----:B------:R-:W-:-:S04]  /*10b70*/  @!UP1 UIADD3 UR8, UP0, UR36, 0x270, URZ ;  /* 0x0000027024089890 */ /* 0x000fc8000ff1e03f */
[----:B------:R-:W-:-:S03]  /*10b80*/  @!UP1 UIADD3.X UR9, URZ, UR37, URZ, UP0, !UPT ;  /* 0x000000253f099290 */ /* 0x000fc600087fe43f */
[----:B------:R-:W-:Y:S01]  /*10b90*/  VOTEU.ALL UP0, P6 ;  /* 0x00000000003f7886 */ /* 0x000fe20003000000 */
[----:B--2---:R-:W-:Y:S01]  /*10ba0*/  @P0 IADD3.X R3, R21, UR5, RZ, P1, !PT ;  /* 0x0000000515030c10 */ /* 0x004fe20008ffe4ff */
[----:B------:R-:W-:-:S04]  /*10bb0*/  ULDC.64 UR4, c[0x0][0xa00] ;  /* 0x0002800000047ab9 */ /* 0x000fc80000000a00 */
[----:B------:R2:W5:Y:S01]  /*10bc0*/  @P0 LDG.E R6, desc[UR6][R2.64] ;  /* 0x0000000602060981 */ /* 0x000562000c1e1900 */
[----:B0-----:R-:W-:Y:S01]  /*10bd0*/  ISETP.NE.AND P0, PT, R0, 0x1, PT ;  /* 0x000000010000780c */ /* 0x001fe20003f05270 */
[----:B------:R-:W-:Y:S01]  /*10be0*/  IMAD.MOV.U32 R0, RZ, RZ, R18 ;  /* 0x000000ffff007224 */ /* 0x000fe200078e0012 */
[----:B------:R-:W-:Y:S01]  /*10bf0*/  PLOP3.LUT P1, PT, P6, PT, PT, 0x8, 0x0 ;  /* 0x000000000000781c */ /* 0x000fe2000372e170 */
[----:B---3--:R-:W-:-:S10]  /*10c00*/  IMAD R17, R17, 0xc0, R20 ;  /* 0x000000c011117824 */ /* 0x008fd400078e0214 */
[----:B------:R-:W0:Y:S08]  /*10c10*/  @P0 LDC R5, c[0x0][0x42c] ;  /* 0x00010b00ff050b82 */ /* 0x000e300000000800 */
[----:B------:R-:W3:Y:S01]  /*10c20*/  @P0 LDC R7, c[0x0][0x430] ;  /* 0x00010c00ff070b82 */ /* 0x000ee20000000800 */
[----:B0-----:R-:W-:-:S05]  /*10c30*/  @P0 IMAD.HI.U32 R4, R18, R5, RZ ;  /* 0x0000000512040227 */ /* 0x001fca00078e00ff */
[----:B---3--:R-:W-:Y:S02]  /*10c40*/  @P0 SHF.R.U32.HI R0, RZ, R7, R4 ;  /* 0x00000007ff000219 */ /* 0x008fe40000011604 */
[----:B------:R-:W-:-:S04]  /*10c50*/  ISETP.NE.U32.AND P0, PT, RZ, UR4, PT ;  /* 0x00000004ff007c0c */ /* 0x000fc8000bf05070 */
[----:B------:R-:W-:-:S04]  /*10c60*/  ISETP.NE.AND.EX P0, PT, RZ, UR5, PT, P0 ;  /* 0x00000005ff007c0c */ /* 0x000fc8000bf05300 */
[----:B--2---:R-:W-:-:S09]  /*10c70*/  SEL R10, R27, RZ, !P0 ;  /* 0x000000ff1b0a7207 */ /* 0x004fd20004000000 */
.L_x_1721:
        /* <DEDUP_REMOVED lines=14> */
.L_x_1722:
        /* <DEDUP_REMOVED lines=13> */
.L_x_1723:
        /* <DEDUP_REMOVED lines=17> */
.L_x_1794:
[----:B------:R-:W-:Y:S01]  /*10f40*/  UMOV UR4, 0xffffffff ;  /* 0xffffffff00047882 */ /* 0x000fe20000000000 */
[----:B------:R-:W-:Y:S02]  /*10f50*/  SHF.R.S32.HI R9, RZ, 0x1f, R6 ;  /* 0x0000001fff097819 */ /* 0x000fe40000011406 */
[----:B------:R-:W-:Y:S05]  /*10f60*/  BRA.DIV UR4, `(.L_x_1725) ;  /* 0x0000003604287947 */ /* 0x000fea000b800000 */
[----:B------:R-:W-:-:S13]  /*10f70*/  ELECT P6, URZ, PT ;  /* 0x00000000003f782f */ /* 0x000fda00038c0000 */
.L_x_1797:
[----:B------:R-:W-:Y:S05]  /*10f80*/  @!P6 BRA `(.L_x_1726) ;  /* 0x0000000000fce947 */ /* 0x000fea0003800000 */
[----:B------:R-:W-:-:S04]  /*10f90*/  ISETP.NE.U32.AND P0, PT, R2, RZ, PT ;  /* 0x000000ff0200720c */ /* 0x000fc80003f05070 */
[----:B------:R-:W-:-:S13]  /*10fa0*/  ISETP.NE.AND.EX P0, PT, R3, RZ, PT, P0 ;  /* 0x000000ff0300720c */ /* 0x000fda0003f05300 */
[----:B------:R-:W-:Y:S05]  /*10fb0*/  @!P0 BRA `(.L_x_1727) ;  /* 0x00000000004c8947 */ /* 0x000fea0003800000 */
[----:B------:R-:W0:Y:S01]  /*10fc0*/  LDC R11, c[0x0][0x41c] ;  /* 0x00010700ff0b7b82 */ /* 0x000e220000000800 */
[----:B------:R-:W-:Y:S01]  /*10fd0*/  IMAD.MOV.U32 R14, RZ, RZ, R7 ;  /* 0x000000ffff0e7224 */ /* 0x000fe200078e0007 */
[----:B------:R-:W-:Y:S01]  /*10fe0*/  ULDC.64 UR4, c[0x0][0x408] ;  /* 0x0001020000047ab9 */ /* 0x000fe20000000a00 */
[----:B------:R-:W-:Y:S01]  /*10ff0*/  ULDC.64 UR6, c[0x0][0x208] ;  /* 0x0000820000067ab9 */ /* 0x000fe20000000a00 */
        /* <DEDUP_REMOVED lines=15> */
.L_x_1727:
[----:B------:R-:W-:Y:S01]  /*110f0*/  IMAD R5, R22, 0x8, R25 ;  /* 0x0000000816057824 */ /* 0x000fe200078e0219 */
[----:B------:R-:W-:-:S04]  /*11100*/  SHF.L.U32 R4, R24, 0x1f, RZ ;  /* 0x0000001f18047819 */ /* 0x000fc800000006ff */
[----:B------:R-:W2:Y:S02]  /*11110*/  SYNCS.PHASECHK.TRANS64.TRYWAIT P0, [R5+URZ+0x31c40], R4 ;  /* 0x031c4004050075a7 */ /* 0x000ea4000800017f */
[----:B--2---:R-:W-:Y:S05]  /*11120*/  @!P0 BRA `(.L_x_1728) ;  /* 0x0000003000d88947 */ /* 0x004fea0003800000 */
.L_x_1798:
        /* <DEDUP_REMOVED lines=9> */
.L_x_1729:
        /* <DEDUP_REMOVED lines=28> */
.L_x_1726:
        /* <DEDUP_REMOVED lines=12> */
[----:B------:R-:W-:Y:S01]  /*11440*/  @P0 R2UR UR12, R18 ;  /* 0x00000000120c02ca */ /* 0x000fe200000e0000 */
[----:B------:R-:W-:Y:S01]  /*11450*/  UMOV UR18, URZ ;  /* 0x0000003f00127c82 */ /* 0x000fe20008000000 */
[----:B------:R-:W-:Y:S01]  /*11460*/  @P0 R2UR UR11, R17 ;  /* 0x00000000110b02ca */ /* 0x000fe200000e0000 */
[----:B------:R-:W-:Y:S01]  /*11470*/  UIADD3 UR16, UR24, 0xda00, URZ ;  /* 0x0000da0018107890 */ /* 0x000fe2000fffe03f */
[----:B------:R-:W-:Y:S01]  /*11480*/  @P0 IMAD.MOV.U32 R4, RZ, RZ, 0x9000 ;  /* 0x00009000ff040424 */ /* 0x000fe200078e00ff */
[----:B------:R-:W-:Y:S01]  /*11490*/  BAR.SYNC.DEFER_BLOCKING 0x8, 0x1a0 ;  /* 0x0206800000007b1d */ /* 0x000fe20000010000 */
[----:B------:R-:W-:-:S02]  /*114a0*/  UIADD3 UR17, UR24, 0x31c00, URZ ;  /* 0x00031c0018117890 */ /* 0x000fc4000fffe03f */
[----:B------:R-:W-:-:S03]  /*114b0*/  UIADD3 UR8, UR24, 0x10a00, URZ ;  /* 0x00010a0018087890 */ /* 0x000fc6000fffe03f */
[----:B------:R-:W-:Y:S01]  /*114c0*/  UMOV UR14, 0x0 ;  /* 0x00000000000e7882 */ /* 0x000fe20000000000 */
[----:B------:R-:W-:Y:S01]  /*114d0*/  UMOV UR15, 0x12f00000 ;  /* 0x12f00000000f7882 */ /* 0x000fe20000000000 */
[----:B------:R-:W-:Y:S01]  /*114e0*/  UMOV UR10, 0x20 ;  /* 0x00000020000a7882 */ /* 0x000fe20000000000 */
[----:B------:R-:W-:Y:S01]  /*114f0*/  UMOV UR9, UR17 ;  /* 0x0000001100097c82 */ /* 0x000fe20008000000 */
[----:B------:R-:W-:Y:S01]  /*11500*/  UMOV UR22, 0x0 ;  /* 0x0000000000167882 */ /* 0x000fe20000000000 */
[----:B------:R-:W-:Y:S01]  /*11510*/  UMOV UR23, 0x12f00000 ;  /* 0x12f0000000177882 */ /* 0x000fe20000000000 */
[----:B------:R-:W-:Y:S01]  /*11520*/  BSSY B0, `(.L_x_1730) ;  /* 0x0000013000007945 */ /* 0x000fe20003800000 */
[----:B------:R3:W-:Y:S01]  /*11530*/  @P0 SYNCS.ARRIVE.TRANS64 RZ, [R25+URZ+0x31c00], R4 ;  /* 0x031c000419ff09a7 */ /* 0x0007e2000800003f */
[----:B------:R-:W-:Y:S01]  /*11540*/  UTMALDG.4D [UR16], [UR4], desc[UR6] ;  /* 0x00000610040075b4 */ /* 0x000fe20008019000 */
[----:B------:R4:W-:Y:S02]  /*11550*/  UTMALDG.4D [UR8], [UR4], desc[UR14] ;  /* 0x00000e08040075b4 */ /* 0x0009e40008019000 */
[----:B----4-:R-:W-:Y:S01]  /*11560*/  @P0 R2UR UR13, R10 ;  /* 0x000000000a0d02ca */ /* 0x010fe200000e0000 */
[----:B------:R-:W-:Y:S01]  /*11570*/  UIADD3 UR8, UR24, 0x13a00, URZ ;  /* 0x00013a0018087890 */ /* 0x000fe2000fffe03f */
[----:B------:R-:W-:Y:S01]  /*11580*/  @P0 R2UR UR12, R18 ;  /* 0x00000000120c02ca */ /* 0x000fe200000e0000 */
[----:B------:R-:W-:Y:S01]  /*11590*/  UMOV UR10, 0x40 ;  /* 0x00000040000a7882 */ /* 0x000fe20000000000 */
[----:B------:R-:W-:Y:S01]  /*115a0*/  @P0 R2UR UR11, R17 ;  /* 0x00000000110b02ca */ /* 0x000fe200000e0000 */
[----:B------:R-:W-:-:S12]  /*115b0*/  UMOV UR9, UR17 ;  /* 0x0000001100097c82 */ /* 0x000fd80008000000 */
[----:B------:R4:W-:Y:S01]  /*115c0*/  UTMALDG.4D [UR8], [UR4], desc[UR22] ;  /* 0x00001608040075b4 */ /* 0x0009e20008019000 */
[----:B--2---:R-:W-:-:S05]  /*115d0*/  VIADD R5, R5, 0x1 ;  /* 0x0000000105057836 */ /* 0x004fca0000000000 */
[----:B---3--:R-:W-:Y:S01]  /*115e0*/  LEA.HI R4, R5, R5, RZ, 0x1 ;  /* 0x0000000505047211 */ /* 0x008fe200078f08ff */
[----:B------:R4:W-:Y:S03]  /*115f0*/  STL [R1+0x4], R5 ;  /* 0x0000040501007387 */ /* 0x0009e60000100800 */
[----:B------:R-:W-:-:S05]  /*11600*/  LOP3.LUT R4, R4, 0xfffffffe, RZ, 0xc0, !PT ;  /* 0xfffffffe04047812 */ /* 0x000fca00078ec0ff */
[----:B------:R-:W-:-:S05]  /*11610*/  IMAD.IADD R4, R5, 0x1, -R4 ;  /* 0x0000000105047824 */ /* 0x000fca00078e0a04 */
[----:B------:R-:W-:-:S04]  /*11620*/  SHF.L.U32 R4, R4, 0x1f, RZ ;  /* 0x0000001f04047819 */ /* 0x000fc800000006ff */
[----:B------:R-:W2:Y:S02]  /*11630*/  SYNCS.PHASECHK.TRANS64.TRYWAIT P0, [R25+URZ+0x31c20], R4 ;  /* 0x031c2004190075a7 */ /* 0x000ea4000800017f */
[----:B--2-4-:R-:W-:Y:S05]  /*11640*/  @!P0 BRA `(.L_x_1731) ;  /* 0x0000002c00a48947 */ /* 0x014fea0003800000 */
.L_x_1799:
[----:B------:R-:W-:Y:S05]  /*11650*/  BSYNC B0 ;  /* 0x0000000000007941 */ /* 0x000fea0003800000 */
.L_x_1730:
[----:B------:R-:W-:Y:S01]  /*11660*/  ISETP.GE.AND P0, PT, R28, 0x2, PT ;  /* 0x000000021c00780c */ /* 0x000fe20003f06270 */
[----:B------:R-:W-:-:S12]  /*11670*/  BSSY B0, `(.L_x_1732) ;  /* 0x0000166000007945 */ /* 0x000fd80003800000 */
[----:B------:R-:W-:Y:S05]  /*11680*/  @!P0 BRA `(.L_x_1733) ;  /* 0x0000001400908947 */ /* 0x000fea0003800000 */
[C---:B--2---:R-:W-:Y:S01]  /*11690*/  LOP3.LUT R4, R28.reuse, 0x1, RZ, 0xc0, !PT ;  /* 0x000000011c047812 */ /* 0x044fe200078ec0ff */
[----:B------:R-:W-:Y:S01]  /*116a0*/  VIADD R11, R28, 0xfffffffe ;  /* 0xfffffffe1c0b7836 */ /* 0x000fe20000000000 */
[----:B------:R-:W-:Y:S02]  /*116b0*/  BSSY B1, `(.L_x_1734) ;  /* 0x0000078000017945 */ /* 0x000fe40003800000 */
[----:B------:R-:W-:Y:S01]  /*116c0*/  ISETP.NE.U32.AND P0, PT, R4, 0x1, PT ;  /* 0x000000010400780c */ /* 0x000fe20003f05070 */
[----:B------:R-:W-:-:S12]  /*116d0*/  IMAD.MOV.U32 R10, RZ, RZ, R11 ;  /* 0x000000ffff0a7224 */ /* 0x000fd800078e000b */
[----:B------:R-:W-:Y:S05]  /*116e0*/  @!P0 BRA `(.L_x_1735) ;  /* 0x0000000400d08947 */ /* 0x000fea0003800000 */
        /* <DEDUP_REMOVED lines=8> */
[----:B------:R-:W-:Y:S02]  /*11770*/  IMAD.MOV.U32 R4, RZ, RZ, R8 ;  /* 0x000000ffff047224 */ /* 0x000fe400078e0008 */
[----:B------:R-:W-:Y:S01]  /*11780*/  IMAD.MOV.U32 R10, RZ, RZ, R11 ;  /* 0x000000ffff0a7224 */ /* 0x000fe200078e000b */
        /* <DEDUP_REMOVED lines=21> */
.L_x_1738:
[----:B0-----:R-:W-:Y:S01]  /*118e0*/  IMAD R3, R12, 0x8, R25 ;  /* 0x000000080c037824 */ /* 0x001fe200078e0219 */
[----:B------:R-:W-:-:S04]  /*118f0*/  SHF.L.U32 R2, R13, 0x1f, RZ ;  /* 0x0000001f0d027819 */ /* 0x000fc800000006ff */
[----:B------:R-:W0:Y:S02]  /*11900*/  SYNCS.PHASECHK.TRANS64.TRYWAIT P0, [R3+URZ+0x31c40], R2 ;  /* 0x031c4002030075a7 */ /* 0x000e24000800017f */
[----:B0-----:R-:W-:Y:S05]  /*11910*/  @!P0 BRA `(.L_x_1739) ;  /* 0x0000002c00048947 */ /* 0x001fea0003800000 */
.L_x_1800:
        /* <DEDUP_REMOVED lines=9> */
.L_x_1740:
        /* <DEDUP_REMOVED lines=31> */
.L_x_1801:
[----:B------:R-:W-:Y:S05]  /*11ba0*/  @P1 BRA `(.L_x_1742) ;  /* 0x0000000000181947 */ /* 0x000fea0003800000 */
[----:B------:R-:W-:Y:S01]  /*11bb0*/  ISETP.NE.AND P0, PT, R26, RZ, PT ;  /* 0x000000ff1a00720c */ /* 0x000fe20003f05270 */
[----:B0-----:R-:W-:Y:S02]  /*11bc0*/  IMAD R2, R22, 0x8, R25 ;  /* 0x0000000816027824 */ /* 0x001fe400078e0219 */
[----:B------:R-:W-:-:S04]  /*11bd0*/  IMAD.MOV.U32 R3, RZ, RZ, 0x6c00 ;  /* 0x00006c00ff037424 */ /* 0x000fc800078e00ff */
[----:B------:R2:W-:Y:S06]  /*11be0*/  SYNCS.ARRIVE.TRANS64 RZ, [R2+URZ+0x31c50], R3 ;  /* 0x031c500302ff79a7 */ /* 0x0005ec000800003f */
[----:B------:R-:W-:Y:S05]  /*11bf0*/  @!P0 BRA `(.L_x_1742) ;  /* 0x0000000000048947 */ /* 0x000fea0003800000 */
[----:B------:R-:W-:Y:S01]  /*11c00*/  BPT.TRAP 0x1 ;  /* 0x000000040000795c */ /* 0x000fe20000300000 */
.L_x_1742:
        /* <DEDUP_REMOVED lines=30> */
.L_x_1737:
[----:B------:R-:W-:Y:S05]  /*11df0*/  BSYNC B2 ;  /* 0x0000000000027941 */ /* 0x000fea0003800000 */
.L_x_1736:
[----:B------:R-:W-:Y:S02]  /*11e00*/  VIADD R10, R28, 0xfffffffd ;  /* 0xfffffffd1c0a7836 */ /* 0x000fe40000000000 */
[----:B------:R-:W-:Y:S02]  /*11e10*/  IMAD.MOV.U32 R22, RZ, RZ, R12 ;  /* 0x000000ffff167224 */ /* 0x000fe400078e000c */
[----:B------:R-:W-:-:S07]  /*11e20*/  IMAD.MOV.U32 R24, RZ, RZ, R13 ;  /* 0x000000ffff187224 */ /* 0x000fce00078e000d */
.L_x_1735:
[----:B------:R-:W-:Y:S05]  /*11e30*/  BSYNC B1 ;  /* 0x0000000000017941 */ /* 0x000fea0003800000 */
.L_x_1734:
[----:B------:R-:W-:-:S13]  /*11e40*/  ISETP.NE.AND P0, PT, R11, RZ, PT ;  /* 0x000000ff0b00720c */ /* 0x000fda0003f05270 */
[----:B------:R-:W-:Y:S05]  /*11e50*/  @!P0 BRA `(.L_x_1733) ;  /* 0x0000000c009c8947 */ /* 0x000fea0003800000 */
[----:B------:R-:W-:-:S07]  /*11e60*/  IMAD.MOV.U32 R4, RZ, RZ, R8 ;  /* 0x000000ffff047224 */ /* 0x000fce00078e0008 */
.L_x_1757:
[----:B------:R-:W-:Y:S01]  /*11e70*/  VIADD R11, R22, 0x1 ;  /* 0x00000001160b7836 */ /* 0x000fe20000000000 */
[----:B------:R-:W-:Y:S05]  /*11e80*/  YIELD ;  /* 0x0000000000007946 */ /* 0x000fea0003800000 */
[----:B------:R-:W-:Y:S01]  /*11e90*/  ISETP.NE.AND P0, PT, R11, 0x2, PT ;  /* 0x000000020b00780c */ /* 0x000fe20003f05270 */
[----:B------:R-:W-:Y:S03]  /*11ea0*/  BSSY B1, `(.L_x_1743) ;  /* 0x000006d000017945 */ /* 0x000fe60003800000 */
[----:B------:R-:W-:-:S02]  /*11eb0*/  SEL R3, RZ, 0x1, P0 ;  /* 0x00000001ff037807 */ /* 0x000fc40000000000 */
        /* <DEDUP_REMOVED lines=27> */
.L_x_1745:
[----:B------:R-:W-:Y:S01]  /*12070*/  IMAD R3, R11, 0x8, R25 ;  /* 0x000000080b037824 */ /* 0x000fe200078e0219 */
[----:B------:R-:W-:-:S04]  /*12080*/  SHF.L.U32 R2, R12, 0x1f, RZ ;  /* 0x0000001f0c027819 */ /* 0x000fc800000006ff */
[----:B------:R-:W2:Y:S02]  /*12090*/  SYNCS.PHASECHK.TRANS64.TRYWAIT P0, [R3+URZ+0x31c40], R2 ;  /* 0x031c4002030075a7 */ /* 0x000ea4000800017f */
[----:B--2---:R-:W-:Y:S05]  /*120a0*/  @!P0 BRA `(.L_x_1746) ;  /* 0x0000002400488947 */ /* 0x004fea0003800000 */
.L_x_1802:
        /* <DEDUP_REMOVED lines=9> */
.L_x_1747:
        /* <DEDUP_REMOVED lines=31> */
.L_x_1803:
[----:B------:R-:W-:Y:S05]  /*12330*/  @P0 BRA `(.L_x_1749) ;  /* 0x0000000000140947 */ /* 0x000fea0003800000 */
[----:B------:R-:W-:Y:S01]  /*12340*/  ISETP.NE.AND P1, PT, R26, RZ, PT ;  /* 0x000000ff1a00720c */ /* 0x000fe20003f25270 */
[----:B------:R-:W-:-:S04]  /*12350*/  IMAD.MOV.U32 R2, RZ, RZ, 0x6c00 ;  /* 0x00006c00ff027424 */ /* 0x000fc800078e00ff */
[----:B------:R2:W-:Y:S08]  /*12360*/  SYNCS.ARRIVE.TRANS64 RZ, [R3+URZ+0x50], R2 ;  /* 0x0000500203ff79a7 */ /* 0x0005f0000800003f */
[----:B------:R-:W-:Y:S05]  /*12370*/  @!P1 BRA `(.L_x_1749) ;  /* 0x0000000000049947 */ /* 0x000fea0003800000 */
[----:B------:R-:W-:Y:S01]  /*12380*/  BPT.TRAP 0x1 ;  /* 0x000000040000795c */ /* 0x000fe20000300000 */
.L_x_1749:
        /* <DEDUP_REMOVED lines=30> */
.L_x_1744:
[----:B------:R-:W-:Y:S05]  /*12570*/  BSYNC B1 ;  /* 0x0000000000017941 */ /* 0x000fea0003800000 */
.L_x_1743:
        /* <DEDUP_REMOVED lines=31> */
.L_x_1752:
[----:B------:R-:W-:Y:S01]  /*12770*/  IMAD R2, R22, 0x8, R25 ;  /* 0x0000000816027824 */ /* 0x000fe200078e0219 */
[----:B------:R-:W-:-:S04]  /*12780*/  SHF.L.U32 R3, R24, 0x1f, RZ ;  /* 0x0000001f18037819 */ /* 0x000fc800000006ff */
[----:B------:R-:W2:Y:S02]  /*12790*/  SYNCS.PHASECHK.TRANS64.TRYWAIT P0, [R2+URZ+0x31c40], R3 ;  /* 0x031c4003020075a7 */ /* 0x000ea4000800017f */
[----:B--2---:R-:W-:Y:S05]  /*127a0*/  @!P0 BRA `(.L_x_1753) ;  /* 0x0000001c00b08947 */ /* 0x004fea0003800000 */
.L_x_1804:
        /* <DEDUP_REMOVED lines=9> */
.L_x_1754:
        /* <DEDUP_REMOVED lines=33> */
.L_x_1805:
[----:B------:R-:W-:Y:S05]  /*12a50*/  @P0 BRA `(.L_x_1756) ;  /* 0x0000000000140947 */ /* 0x000fea0003800000 */
[----:B------:R-:W-:Y:S01]  /*12a60*/  ISETP.NE.AND P1, PT, R26, RZ, PT ;  /* 0x000000ff1a00720c */ /* 0x000fe20003f25270 */
[----:B0-----:R-:W-:-:S04]  /*12a70*/  IMAD.MOV.U32 R3, RZ, RZ, 0x6c00 ;  /* 0x00006c00ff037424 */ /* 0x001fc800078e00ff */
[----:B------:R2:W-:Y:S08]  /*12a80*/  SYNCS.ARRIVE.TRANS64 RZ, [R2+URZ+0x50], R3 ;  /* 0x0000500302ff79a7 */ /* 0x0005f0000800003f */
[----:B------:R-:W-:Y:S05]  /*12a90*/  @!P1 BRA `(.L_x_1756) ;  /* 0x0000000000049947 */ /* 0x000fea0003800000 */
[----:B------:R-:W-:Y:S01]  /*12aa0*/  BPT.TRAP 0x1 ;  /* 0x000000040000795c */ /* 0x000fe20000300000 */
.L_x_1756:
        /* <DEDUP_REMOVED lines=29> */
.L_x_1751:
[----:B------:R-:W-:Y:S05]  /*12c80*/  BSYNC B1 ;  /* 0x0000000000017941 */ /* 0x000fea0003800000 */
.L_x_1750:
[C---:B------:R-:W-:Y:S01]  /*12c90*/  ISETP.GT.AND P0, PT, R10.reuse, 0x1, PT ;  /* 0x000000010a00780c */ /* 0x040fe20003f04270 */
[----:B0-2---:R-:W-:-:S04]  /*12ca0*/  VIADD R2, R10, 0xfffffffe ;  /* 0xfffffffe0a027836 */ /* 0x005fc80000000000 */
[----:B------:R-:W-:-:S08]  /*12cb0*/  IMAD.MOV.U32 R10, RZ, RZ, R2 ;  /* 0x000000ffff0a7224 */ /* 0x000fd000078e0002 */
[----:B------:R-:W-:Y:S05]  /*12cc0*/  @P0 BRA `(.L_x_1757) ;  /* 0xfffffff000680947 */ /* 0x000fea000383ffff */
.L_x_1733:
[----:B------:R-:W-:Y:S05]  /*12cd0*/  BSYNC B0 ;  /* 0x0000000000007941 */ /* 0x000fea0003800000 */
.L_x_1732:
[----:B------:R-:W-:Y:S01]  /*12ce0*/  ISETP.NE.AND P0, PT, R26, RZ, PT ;  /* 0x000000ff1a00720c */ /* 0x000fe20003f05270 */
[----:B------:R-:W-:-:S12]  /*12cf0*/  BSSY B0, `(.L_x_1758) ;  /* 0x000000f000007945 */ /* 0x000fd80003800000 */
[----:B------:R-:W-:Y:S05]  /*12d00*/  @P0 BRA `(.L_x_1759) ;  /* 0x0000000000340947 */ /* 0x000fea0003800000 */
[----:B------:R-:W3:Y:S01]  /*12d10*/  S2R R9, SR_LANEID ;  /* 0x0000000000097919 */ /* 0x000ee20000000000 */
[----:B------:R-:W-:Y:S01]  /*12d20*/  VOTEU.ANY UR4, UPT, PT ;  /* 0x0000000000047886 */ /* 0x000fe200038e0100 */
[----:B------:R-:W4:Y:S01]  /*12d30*/  LDC.64 R2, c[0x0][0xc38] ;  /* 0x00030e00ff027b82 */ /* 0x000f220000000a00 */
[----:B--2---:R-:W3:Y:S01]  /*12d40*/  FLO.U32 R4, UR4 ;  /* 0x0000000400047d00 */ /* 0x004ee200080e0000 */
[----:B------:R-:W-:-:S07]  /*12d50*/  ULDC.64 UR6, c[0x0][0x208] ;  /* 0x0000820000067ab9 */ /* 0x000fce0000000a00 */
[----:B------:R-:W4:Y:S01]  /*12d60*/  POPC R5, UR4 ;  /* 0x0000000400057d09 */ /* 0x000f220008000000 */
[----:B---3--:R-:W-:-:S13]  /*12d70*/  ISETP.EQ.U32.AND P0, PT, R4, R9, PT ;  /* 0x000000090400720c */ /* 0x008fda0003f02070 */
[----:B----4-:R-:W2:Y:S01]  /*12d80*/  @P0 ATOMG.E.ADD.STRONG.GPU PT, R3, desc[UR6][R2.64], R5 ;  /* 0x00000005020309a8 */ /* 0x010ea200081ee1c6 */
[----:B------:R-:W3:Y:S02]  /*12d90*/  S2R R6, SR_LTMASK ;  /* 0x0000000000067919 */ /* 0x000ee40000003900 */
[----:B---3--:R-:W-:-:S04]  /*12da0*/  LOP3.LUT R6, R6, UR4, RZ, 0xc0, !PT ;  /* 0x0000000406067c12 */ /* 0x008fc8000f8ec0ff */
[----:B------:R-:W3:Y:S01]  /*12db0*/  POPC R9, R6 ;  /* 0x0000000600097309 */ /* 0x000ee20000000000 */
[----:B--2---:R-:W3:Y:S02]  /*12dc0*/  SHFL.IDX PT, R4, R3, R4, 0x1f ;  /* 0x00001f0403047589 */ /* 0x004ee400000e0000 */
[----:B---3--:R-:W-:-:S07]  /*12dd0*/  IADD3 R16, R4, UR38, R9 ;  /* 0x0000002604107c10 */ /* 0x008fce000fffe009 */
.L_x_1759:
[----:B------:R-:W-:Y:S05]  /*12de0*/  BSYNC B0 ;  /* 0x0000000000007941 */ /* 0x000fea0003800000 */
.L_x_1758:
[----:B------:R-:W-:Y:S04]  /*12df0*/  BSSY B0, `(.L_x_1760) ;  /* 0x000002b000007945 */ /* 0x000fe80003800000 */
[----:B------:R-:W-:Y:S05]  /*12e00*/  @!P6 BRA `(.L_x_1761) ;  /* 0x0000000000a4e947 */ /* 0x000fea0003800000 */
[----:B------:R-:W-:Y:S01]  /*12e10*/  IMAD R3, R22, 0x8, R25 ;  /* 0x0000000816037824 */ /* 0x000fe200078e0219 */
[----:B------:R-:W-:-:S04]  /*12e20*/  SHF.L.U32 R2, R24, 0x1f, RZ ;  /* 0x0000001f18027819 */ /* 0x000fc800000006ff */
[----:B------:R-:W3:Y:S02]  /*12e30*/  SYNCS.PHASECHK.TRANS64.TRYWAIT P0, [R3+URZ+0x31c60], R2 ;  /* 0x031c6002030075a7 */ /* 0x000ee4000800017f */
[----:B---3--:R-:W-:Y:S05]  /*12e40*/  @!P0 BRA `(.L_x_1762) ;  /* 0x0000001800308947 */ /* 0x008fea0003800000 */
.L_x_1806:
[----:B--2---:R-:W2:Y:S02]  /*12e50*/  S2R R4, SR_TID.X ;  /* 0x0000000000047919 */ /* 0x004ea40000002100 */
[----:B--2---:R-:W-:-:S04]  /*12e60*/  LOP3.LUT R4, R4, 0x7f, RZ, 0xc0, !PT ;  /* 0x0000007f04047812 */ /* 0x004fc800078ec0ff */
[----:B------:R-:W-:-:S13]  /*12e70*/  ISETP.NE.AND P0, PT, R4, RZ, PT ;  /* 0x000000ff0400720c */ /* 0x000fda0003f05270 */
[----:B------:R-:W-:Y:S05]  /*12e80*/  @P0 BRA `(.L_x_1763) ;  /* 0x0000000000140947 */ /* 0x000fea0003800000 */
[----:B------:R-:W-:Y:S01]  /*12e90*/  ISETP.NE.AND P1, PT, R26, RZ, PT ;  /* 0x000000ff1a00720c */ /* 0x000fe20003f25270 */
[----:B---3--:R-:W-:-:S04]  /*12ea0*/  IMAD.MOV.U32 R2, RZ, RZ, 0x6c00 ;  /* 0x00006c00ff027424 */ /* 0x008fc800078e00ff */
[----:B------:R2:W-:Y:S08]  /*12eb0*/  SYNCS.ARRIVE.TRANS64 RZ, [R3+URZ+0x31c50], R2 ;  /* 0x031c500203ff79a7 */ /* 0x0005f0000800003f */
[----:B------:R-:W-:Y:S05]  /*12ec0*/  @!P1 BRA `(.L_x_1763) ;  /* 0x0000000000049947 */ /* 0x000fea0003800000 */
[----:B------:R-:W-:Y:S01]  /*12ed0*/  BPT.TRAP 0x1 ;  /* 0x000000040000795c */ /* 0x000fe20000300000 */
.L_x_1763:
        /* <DEDUP_REMOVED lines=28> */
.L_x_1761:
[----:B------:R-:W-:Y:S05]  /*130a0*/  BSYNC B0 ;  /* 0x0000000000007941 */ /* 0x000fea0003800000 */
.L_x_1760:
[----:B------:R-:W-:-:S05]  /*130b0*/  VIADD R22, R22, 0x1 ;  /* 0x0000000116167836 */ /* 0x000fca0000000000 */
[----:B------:R-:W-:-:S04]  /*130c0*/  ISETP.NE.AND P0, PT, R22, 0x2, PT ;  /* 0x000000021600780c */ /* 0x000fc80003f05270 */
[----:B--23--:R-:W-:Y:S02]  /*130d0*/  SEL R3, RZ, 0x1, P0 ;  /* 0x00000001ff037807 */ /* 0x00cfe40000000000 */
[----:B------:R-:W-:Y:S02]  /*130e0*/  SEL R22, R22, RZ, P0 ;  /* 0x000000ff16167207 */ /* 0x000fe40000000000 */
[----:B------:R-:W-:-:S07]  /*130f0*/  LOP3.LUT R24, R24, R3, RZ, 0x3c, !PT ;  /* 0x0000000318187212 */ /* 0x000fce00078e3cff */
.L_x_1717:
[----:B------:R-:W-:Y:S05]  /*13100*/  BSYNC B6 ;  /* 0x0000000000067941 */ /* 0x000fea0003800000 */
.L_x_1715:
[----:B------:R-:W-:-:S03]  /*13110*/  UMOV UR4, 0xffffffff ;  /* 0xffffffff00047882 */ /* 0x000fc60000000000 */
[----:B------:R-:W-:Y:S05]  /*13120*/  BRA.DIV UR4, `(.L_x_1764) ;  /* 0x00000016048c7947 */ /* 0x000fea000b800000 */
[----:B------:R2:W3:Y:S04]  /*13130*/  SHFL.IDX PT, R4, R16, RZ, 0x1f ;  /* 0x00001fff10047589 */ /* 0x0004e800000e0000 */
[----:B------:R2:W4:Y:S02]  /*13140*/  SHFL.IDX PT, R5, R16, 0x1, 0x1f ;  /* 0x00201f0010057f89 */ /* 0x00052400000e0000 */
.L_x_1810:
        /* <DEDUP_REMOVED lines=8> */
[----:B------:R-:W0:Y:S01]  /*131d0*/  LDC.64 R2, c[0x0][0xc58] ;  /* 0x00031600ff027b82 */ /* 0x000e220000000a00 */
[----:B------:R-:W-:Y:S01]  /*131e0*/  ULDC.64 UR4, c[0x0][0x208] ;  /* 0x0000820000047ab9 */ /* 0x000fe20000000a00 */
[----:B0-----:R-:W-:-:S06]  /*131f0*/  IMAD.WIDE R2, R7, 0x4, R2 ;  /* 0x0000000407027825 */ /* 0x001fcc00078e0202 */
[----:B------:R0:W5:Y:S02]  /*13200*/  LDG.E R2, desc[UR4][R2.64] ;  /* 0x0000000402027981 */ /* 0x000164000c1e1900 */
.L_x_1766:
[----:B------:R-:W-:Y:S05]  /*13210*/  BSYNC B0 ;  /* 0x0000000000007941 */ /* 0x000fea0003800000 */
.L_x_1765:
        /* <DEDUP_REMOVED lines=23> */
.L_x_1818:
[----:B------:R-:W-:Y:S02]  /*13390*/  ULDC UR4, c[0x0][0xc10] ;  /* 0x0003040000047ab9 */ /* 0x000fe40000000800 */
[----:B------:R-:W-:-:S04]  /*133a0*/  IMAD.U32 R7, RZ, RZ, UR4 ;  /* 0x00000004ff077e24 */ /* 0x000fc8000f8e00ff */
[----:B0-----:R-:W-:-:S04]  /*133b0*/  IMAD R14, R14, R7, RZ ;  /* 0x000000070e0e7224 */ /* 0x001fc800078e02ff */
[----:B----4-:R-:W-:-:S05]  /*133c0*/  IMAD.IADD R5, R5, 0x1, R14 ;  /* 0x0000000105057824 */ /* 0x010fca00078e020e */
[----:B---3--:R-:W-:-:S13]  /*133d0*/  ISETP.GT.AND P0, PT, R5, R4, PT ;  /* 0x000000040500720c */ /* 0x008fda0003f04270 */
[----:B------:R-:W-:Y:S05]  /*133e0*/  @P0 BRA `(.L_x_1768) ;  /* 0x0000000000b00947 */ /* 0x000fea0003800000 */
[----:B------:R-:W0:Y:S02]  /*133f0*/  LDC R0, c[0x0][0xc14] ;  /* 0x00030500ff007b82 */ /* 0x000e240000000800 */
.L_x_1773:
        /* <DEDUP_REMOVED lines=9> */
[----:B------:R-:W0:Y:S01]  /*13490*/  LDC.64 R2, c[0x0][0xc58] ;  /* 0x00031600ff027b82 */ /* 0x000e220000000a00 */
[----:B------:R-:W-:Y:S01]  /*134a0*/  ULDC.64 UR4, c[0x0][0x208] ;  /* 0x0000820000047ab9 */ /* 0x000fe20000000a00 */
[----:B0-----:R-:W-:-:S06]  /*134b0*/  IMAD.WIDE R2, R7, 0x4, R2 ;  /* 0x0000000407027825 */ /* 0x001fcc00078e0202 */
[----:B------:R0:W5:Y:S02]  /*134c0*/  LDG.E R2, desc[UR4][R2.64] ;  /* 0x0000000402027981 */ /* 0x000164000c1e1900 */
.L_x_1771:
[----:B------:R-:W-:Y:S05]  /*134d0*/  BSYNC B0 ;  /* 0x0000000000007941 */ /* 0x000fea0003800000 */
.L_x_1770:
        /* <DEDUP_REMOVED lines=23> */
.L_x_1826:
[----:B------:R-:W-:Y:S02]  /*13650*/  ULDC UR4, c[0x0][0xc10] ;  /* 0x0003040000047ab9 */ /* 0x000fe40000000800 */
[----:B------:R-:W-:-:S04]  /*13660*/  IMAD.U32 R7, RZ, RZ, UR4 ;  /* 0x00000004ff077e24 */ /* 0x000fc8000f8e00ff */
[----:B---3--:R-:W-:-:S04]  /*13670*/  IMAD R14, R14, R7, RZ ;  /* 0x000000070e0e7224 */ /* 0x008fc800078e02ff */
[----:B------:R-:W-:-:S05]  /*13680*/  IMAD.IADD R5, R14, 0x1, R5 ;  /* 0x000000010e057824 */ /* 0x000fca00078e0205 */
[----:B------:R-:W-:-:S13]  /*13690*/  ISETP.GT.AND P0, PT, R5, R4, PT ;  /* 0x000000040500720c */ /* 0x000fda0003f04270 */
[----:B------:R-:W-:Y:S05]  /*136a0*/  @!P0 BRA `(.L_x_1773) ;  /* 0xfffffffc00548947 */ /* 0x000fea000383ffff */
.L_x_1768:
[----:B--2---:R-:W-:Y:S01]  /*136b0*/  IMAD.IADD R16, R5, 0x1, -R14 ;  /* 0x0000000105107824 */ /* 0x004fe200078e0a0e */
[----:B------:R-:W-:-:S03]  /*136c0*/  UMOV UR4, 0xffffffff ;  /* 0xffffffff00047882 */ /* 0x000fc60000000000 */
[----:B------:R-:W-:-:S05]  /*136d0*/  IMAD R3, R8, R7, R16 ;  /* 0x0000000708037224 */ /* 0x000fca00078e0210 */
[----:B------:R-:W-:Y:S01]  /*136e0*/  ISETP.GT.AND P6, PT, R3, R4, PT ;  /* 0x000000040300720c */ /* 0x000fe20003fc4270 */
[----:B------:R-:W-:-:S12]  /*136f0*/  BRA.DIV UR4, `(.L_x_1774) ;  /* 0x0000001a04047947 */ /* 0x000fd8000b800000 */
[----:B------:R-:W-:-:S04]  /*13700*/  VOTE.ANY R3, PT, !P6 ;  /* 0x0000000000037806 */ /* 0x000fc800070e0100 */
[----:B------:R-:W2:Y:S02]  /*13710*/  POPC R5, R3 ;  /* 0x0000000300057309 */ /* 0x000ea40000000000 */
[----:B--2---:R2:W3:Y:S02]  /*13720*/  SHFL.IDX PT, R17, R2, R5, 0x1f ;  /* 0x00001f0502117589 */ /* 0x0044e400000e0000 */
.L_x_1830:
[----:B------:R-:W-:Y:S01]  /*13730*/  ISETP.NE.AND P0, PT, R3, RZ, PT ;  /* 0x000000ff0300720c */ /* 0x000fe20003f05270 */
[----:B------:R-:W-:-:S12]  /*13740*/  IMAD.MOV.U32 R14, RZ, RZ, RZ ;  /* 0x000000ffff0e7224 */ /* 0x000fd800078e00ff */
[----:B------:R-:W-:Y:S05]  /*13750*/  @!P0 BRA `(.L_x_1775) ;  /* 0x0000000000108947 */ /* 0x000fea0003800000 */
[----:B------:R-:W-:Y:S01]  /*13760*/  UMOV UR4, 0xffffffff ;  /* 0xffffffff00047882 */ /* 0x000fe20000000000 */
[----:B------:R-:W-:Y:S02]  /*13770*/  VIADD R12, R5, 0xffffffff ;  /* 0xffffffff050c7836 */ /* 0x000fe40000000000 */
[----:B------:R-:W-:Y:S05]  /*13780*/  BRA.DIV UR4, `(.L_x_1776) ;  /* 0x0000001a04287947 */ /* 0x000fea000b800000 */
[----:B------:R4:W0:Y:S02]  /*13790*/  SHFL.IDX PT, R14, R8, R12, 0x1f ;  /* 0x00001f0c080e7589 */ /* 0x00082400000e0000 */
.L_x_1775:
[----:B--2---:R-:W2:Y:S01]  /*137a0*/  LDC.64 R2, c[0x0][0xc68] ;  /* 0x00031a00ff027b82 */ /* 0x004ea20000000a00 */
[----:B------:R-:W-:Y:S01]  /*137b0*/  IMAD.IADD R19, R5, 0x1, R19 ;  /* 0x0000000105137824 */ /* 0x000fe200078e0213 */
[----:B------:R-:W-:-:S03]  /*137c0*/  ULDC.64 UR4, c[0x0][0x208] ;  /* 0x0000820000047ab9 */ /* 0x000fc60000000a00 */
[----:B--2---:R-:W-:-:S05]  /*137d0*/  IMAD.WIDE R2, R19, 0x4, R2 ;  /* 0x0000000413027825 */ /* 0x004fca00078e0202 */
[----:B------:R2:W3:Y:S01]  /*137e0*/  LDG.E R6, desc[UR4][R2.64] ;  /* 0x0000000402067981 */ /* 0x0004e2000c1e1900 */
[----:B0-----:R-:W-:Y:S02]  /*137f0*/  IMAD R16, R14, R7, R16 ;  /* 0x000000070e107224 */ /* 0x001fe400078e0210 */
[----:B--2---:R-:W-:Y:S02]  /*13800*/  IMAD.MOV.U32 R2, RZ, RZ, RZ ;  /* 0x000000ffff027224 */ /* 0x004fe400078e00ff */
[----:B---3--:R-:W-:-:S05]  /*13810*/  IMAD R5, R17, R6, RZ ;  /* 0x0000000611057224 */ /* 0x008fca00078e02ff */
[----:B----4-:R-:W-:-:S04]  /*13820*/  IABS R8, R5 ;  /* 0x0000000500087213 */ /* 0x010fc80000000000 */
[----:B------:R-:W0:Y:S08]  /*13830*/  I2F.RP R9, R8 ;  /* 0x0000000800097306 */ /* 0x000e300000209400 */
[----:B0-----:R-:W0:Y:S02]  /*13840*/  MUFU.RCP R9, R9 ;  /* 0x0000000900097308 */ /* 0x001e240000001000 */
[----:B0-----:R-:W-:Y:S01]  /*13850*/  VIADD R10, R9, 0xffffffe ;  /* 0x0ffffffe090a7836 */ /* 0x001fe20000000000 */
[----:B------:R-:W-:-:S05]  /*13860*/  IABS R9, R5 ;  /* 0x0000000500097213 */ /* 0x000fca0000000000 */
[----:B------:R-:W0:Y:S01]  /*13870*/  F2I.FTZ.U32.TRUNC.NTZ R3, R10 ;  /* 0x0000000a00037305 */ /* 0x000e22000021f000 */
[----:B------:R-:W-:Y:S02]  /*13880*/  IMAD.MOV R9, RZ, RZ, -R9 ;  /* 0x000000ffff097224 */ /* 0x000fe400078e0a09 */
[----:B0-----:R-:W-:-:S04]  /*13890*/  IMAD.MOV R11, RZ, RZ, -R3 ;  /* 0x000000ffff0b7224 */ /* 0x001fc800078e0a03 */
[----:B------:R-:W-:-:S04]  /*138a0*/  IMAD R11, R11, R8, RZ ;  /* 0x000000080b0b7224 */ /* 0x000fc800078e02ff */
[----:B------:R-:W-:-:S04]  /*138b0*/  IMAD.HI.U32 R3, R3, R11, R2 ;  /* 0x0000000b03037227 */ /* 0x000fc800078e0002 */
[----:B------:R-:W-:-:S05]  /*138c0*/  IMAD.IADD R2, R4, 0x1, -R16 ;  /* 0x0000000104027824 */ /* 0x000fca00078e0a10 */
        /* <DEDUP_REMOVED lines=29> */
[----:B------:R-:W-:Y:S01]  /*13aa0*/  IMAD.HI.U32 R2, R3, R5, R2 ;  /* 0x0000000503027227 */ /* 0x000fe200078e0002 */
[----:B------:R-:W-:Y:S02]  /*13ab0*/  IABS R5, R9 ;  /* 0x0000000900057213 */ /* 0x000fe40000000000 */
[----:B------:R-:W-:-:S03]  /*13ac0*/  LOP3.LUT R3, R9, R6, RZ, 0x3c, !PT ;  /* 0x0000000609037212 */ /* 0x000fc600078e3cff */
[----:B------:R-:W-:-:S04]  /*13ad0*/  IMAD.HI.U32 R2, R2, R5, RZ ;  /* 0x0000000502027227 */ /* 0x000fc800078e00ff */
[----:B------:R-:W-:-:S05]  /*13ae0*/  IMAD R8, R2, R8, R5 ;  /* 0x0000000802087224 */ /* 0x000fca00078e0205 */
[----:B------:R-:W-:-:S13]  /*13af0*/  ISETP.GT.U32.AND P0, PT, R7, R8, PT ;  /* 0x000000080700720c */ /* 0x000fda0003f04070 */
[----:B------:R-:W-:Y:S02]  /*13b00*/  @!P0 IMAD.IADD R8, R8, 0x1, -R7 ;  /* 0x0000000108088824 */ /* 0x000fe400078e0a07 */
[----:B------:R-:W-:-:S03]  /*13b10*/  @!P0 VIADD R2, R2, 0x1 ;  /* 0x0000000102028836 */ /* 0x000fc60000000000 */
[----:B------:R-:W-:-:S13]  /*13b20*/  ISETP.GE.U32.AND P0, PT, R8, R7, PT ;  /* 0x000000070800720c */ /* 0x000fda0003f06070 */
        /* <DEDUP_REMOVED lines=11> */
.L_x_1769:
[----:B------:R-:W-:Y:S01]  /*13be0*/  UMOV UR4, URZ ;  /* 0x0000003f00047c82 */ /* 0x000fe20008000000 */
[----:B------:R-:W-:Y:S01]  /*13bf0*/  UMOV UR5, URZ ;  /* 0x0000003f00057c82 */ /* 0x000fe20008000000 */
[----:B------:R-:W-:Y:S01]  /*13c00*/  ULDC UR6, c[0x0][0xc14] ;  /* 0x0003050000067ab9 */ /* 0x000fe20000000800 */
[----:B--2---:R-:W-:Y:S02]  /*13c10*/  IMAD.MOV.U32 R16, RZ, RZ, R4 ;  /* 0x000000ffff107224 */ /* 0x004fe400078e0004 */
[----:B------:R-:W-:Y:S02]  /*13c20*/  IMAD.U32 R17, RZ, RZ, UR4 ;  /* 0x00000004ff117e24 */ /* 0x000fe4000f8e00ff */
[----:B------:R-:W-:Y:S02]  /*13c30*/  IMAD.U32 R18, RZ, RZ, UR5 ;  /* 0x00000005ff127e24 */ /* 0x000fe4000f8e00ff */
[----:B------:R-:W-:-:S07]  /*13c40*/  IMAD.U32 R19, RZ, RZ, UR6 ;  /* 0x00000006ff137e24 */ /* 0x000fce000f8e00ff */
.L_x_1777:
        /* <DEDUP_REMOVED lines=10> */
.L_x_1711:
        /* <DEDUP_REMOVED lines=12> */
.L_x_1833:
[----:B------:R-:W-:Y:S05]  /*13db0*/  BSYNC B0 ;  /* 0x0000000000007941 */ /* 0x000fea0003800000 */
.L_x_1779:
[----:B------:R-:W-:-:S03]  /*13dc0*/  UMOV UR4, 0xffffffff ;  /* 0xffffffff00047882 */ /* 0x000fc60000000000 */
[----:B------:R-:W-:Y:S05]  /*13dd0*/  BRA.DIV UR4, `(.L_x_1781) ;  /* 0x0000001204cc7947 */ /* 0x000fea000b800000 */
[----:B0-----:R-:W0:Y:S02]  /*13de0*/  S2R R0, SR_TID.X ;  /* 0x0000000000007919 */ /* 0x001e240000002100 */
[----:B0-----:R-:W-:-:S04]  /*13df0*/  SHF.R.U32.HI R0, RZ, 0x5, R0 ;  /* 0x00000005ff007819 */ /* 0x001fc80000011600 */
[----:B------:R-:W-:-:S05]  /*13e00*/  LOP3.LUT R0, R0, 0x3, RZ, 0xc0, !PT ;  /* 0x0000000300007812 */ /* 0x000fca00078ec0ff */
[----:B------:R0:W2:Y:S02]  /*13e10*/  SHFL.IDX PT, R14, R0, RZ, 0x1f ;  /* 0x00001fff000e7589 */ /* 0x0000a400000e0000 */
.L_x_1836:
[----:B--2---:R-:W-:Y:S01]  /*13e20*/  ISETP.NE.AND P0, PT, R14, RZ, PT ;  /* 0x000000ff0e00720c */ /* 0x004fe20003f05270 */
[----:B------:R-:W-:-:S12]  /*13e30*/  BSSY B0, `(.L_x_1782) ;  /* 0x0000026000007945 */ /* 0x000fd80003800000 */
[----:B------:R-:W-:Y:S05]  /*13e40*/  @P0 BRA `(.L_x_1783) ;  /* 0x0000000000900947 */ /* 0x000fea0003800000 */
[----:B------:R-:W-:-:S03]  /*13e50*/  UMOV UR4, 0xffffffff ;  /* 0xffffffff00047882 */ /* 0x000fc60000000000 */
[----:B------:R-:W-:Y:S05]  /*13e60*/  BRA.DIV UR4, `(.L_x_1784) ;  /* 0x0000001204dc7947 */ /* 0x000fea000b800000 */
[----:B------:R-:W-:-:S13]  /*13e70*/  ELECT P6, URZ, PT ;  /* 0x00000000003f782f */ /* 0x000fda00038c0000 */
.L_x_1839:
        /* <DEDUP_REMOVED lines=8> */
.L_x_1785:
        /* <DEDUP_REMOVED lines=12> */
.L_x_1840:
[----:B------:R-:W2:Y:S02]  /*13fc0*/  SYNCS.PHASECHK.TRANS64.TRYWAIT P0, [R3+URZ], R0 ;  /* 0x00000000030075a7 */ /* 0x000ea4000800017f */
[----:B--2---:R-:W-:Y:S05]  /*13fd0*/  @!P0 BRA `(.L_x_1787) ;  /* 0x0000001000b48947 */ /* 0x004fea0003800000 */
.L_x_1841:
[----:B------:R-:W-:Y:S05]  /*13fe0*/  @!P2 BRA `(.L_x_1788) ;  /* 0x000000000004a947 */ /* 0x000fea0003800000 */
[----:B------:R-:W-:Y:S01]  /*13ff0*/  BPT.TRAP 0x1 ;  /* 0x000000040000795c */ /* 0x000fe20000300000 */
.L_x_1788:
[----:B--2---:R-:W-:-:S04]  /*14000*/  VIADD R3, R9, 0x31c60 ;  /* 0x00031c6009037836 */ /* 0x004fc80000000000 */
[----:B------:R-:W-:-:S04]  /*14010*/  IMAD R5, R22, 0x8, R3 ;  /* 0x0000000816057824 */ /* 0x000fc800078e0203 */
[----:B------:R-:W2:Y:S02]  /*14020*/  SYNCS.PHASECHK.TRANS64.TRYWAIT P0, [R5+URZ], R2 ;  /* 0x00000002050075a7 */ /* 0x000ea4000800017f */
[----:B--2---:R-:W-:Y:S05]  /*14030*/  @!P0 BRA `(.L_x_1789) ;  /* 0x0000001000b08947 */ /* 0x004fea0003800000 */
.L_x_1842:
[----:B------:R-:W-:-:S07]  /*14040*/  IMAD R3, R4, 0x8, R3 ;  /* 0x0000000804037824 */ /* 0x000fce00078e0203 */
.L_x_1790:
[----:B---3--:R3:W4:Y:S02]  /*14050*/  SYNCS.PHASECHK.TRANS64.TRYWAIT P0, [R3+URZ], R0 ;  /* 0x00000000030075a7 */ /* 0x008724000800017f */
[----:B----4-:R-:W-:Y:S05]  /*14060*/  @!P0 NANOSLEEP.SYNCS 0x989680 ;  /* 0x009896800000895d */ /* 0x010fea0003900000 */
[----:B------:R-:W4:Y:S02]  /*14070*/  @!P0 SYNCS.PHASECHK.TRANS64 P0, [R3+URZ], R0 ;  /* 0x00000000030085a7 */ /* 0x000f24000800007f */
[----:B----4-:R-:W-:Y:S05]  /*14080*/  @!P0 BRA `(.L_x_1790) ;  /* 0xfffffffc00f08947 */ /* 0x010fea000383ffff */
.L_x_1783:
[----:B------:R-:W-:Y:S05]  /*14090*/  BSYNC B0 ;  /* 0x0000000000007941 */ /* 0x000fea0003800000 */
.L_x_1782:
[----:B------:R-:W-:Y:S05]  /*140a0*/  EXIT ;  /* 0x000000000000794d */ /* 0x000fea0003800000 */
.L_x_1663:
[----:B0-----:R-:W-:-:S04]  /*140b0*/  IMAD.U32 R3, RZ, RZ, UR37 ;  /* 0x00000025ff037e24 */ /* 0x001fc8000f8e00ff */
[----:B------:R0:W1:Y:S03]  /*140c0*/  SYNCS.PHASECHK.TRANS64.TRYWAIT P1, [R3+URZ+0x31c00], R0 ;  /* 0x031c0000030075a7 */ /* 0x000066000802017f */
[----:B-1----:R-:W-:Y:S05]  /*140d0*/  @!P1 NANOSLEEP.SYNCS 0x989680 ;  /* 0x009896800000995d */ /* 0x002fea0003900000 */
[----:B------:R-:W1:Y:S02]  /*140e0*/  @!P1 SYNCS.PHASECHK.TRANS64 P1, [R3+URZ+0x31c00], R0 ;  /* 0x031c0000030095a7 */ /* 0x000e64000802007f */
[----:B-1----:R-:W-:Y:S05]  /*140f0*/  @!P1 BRA `(.L_x_1663) ;  /* 0xfffffffc00ec9947 */ /* 0x002fea000383ffff */
[----:B------:R-:W-:Y:S05]  /*14100*/  BRA `(.L_x_1791) ;  /* 0xfffffed8004c7947 */ /* 0x000fea000383ffff */
.L_x_1667:
[----:B-1----:R1:W2:Y:S02]  /*14110*/  SYNCS.PHASECHK.TRANS64.TRYWAIT P2, [R3+URZ+0x31c30], R0 ;  /* 0x031c3000030075a7 */ /* 0x0022a4000804017f */
[----:B--2---:R-:W-:Y:S05]  /*14120*/  @!P2 NANOSLEEP.SYNCS 0x989680 ;  /* 0x009896800000a95d */ /* 0x004fea0003900000 */
[----:B------:R-:W2:Y:S02]  /*14130*/  @!P2 SYNCS.PHASECHK.TRANS64 P2, [R3+URZ+0x31c30], R0 ;  /* 0x031c30000300a5a7 */ /* 0x000ea4000804007f */
[----:B--2---:R-:W-:Y:S05]  /*14140*/  @!P2 BRA `(.L_x_1667) ;  /* 0xfffffffc00f0a947 */ /* 0x004fea000383ffff */
[----:B------:R-:W-:Y:S05]  /*14150*/  BRA `(.L_x_1666) ;  /* 0xfffffed800747947 */ /* 0x000fea000383ffff */
.L_x_1672:
[----:B--2---:R-:W-:-:S04]  /*14160*/  IMAD.U32 R9, RZ, RZ, UR4 ;  /* 0x00000004ff097e24 */ /* 0x004fc8000f8e00ff */
[----:B------:R2:W3:Y:S03]  /*14170*/  SYNCS.PHASECHK.TRANS64.TRYWAIT P2, [R9+URZ+0x31c30], R0 ;  /* 0x031c3000090075a7 */ /* 0x0004e6000804017f */
[----:B---3--:R-:W-:Y:S05]  /*14180*/  @!P2 NANOSLEEP.SYNCS 0x989680 ;  /* 0x009896800000a95d */ /* 0x008fea0003900000 */
[----:B------:R-:W3:Y:S02]  /*14190*/  @!P2 SYNCS.PHASECHK.TRANS64 P2, [R9+URZ+0x31c30], R0 ;  /* 0x031c30000900a5a7 */ /* 0x000ee4000804007f */
[----:B---3--:R-:W-:Y:S05]  /*141a0*/  @!P2 BRA `(.L_x_1672) ;  /* 0xfffffffc00eca947 */ /* 0x008fea000383ffff */
[----:B------:R-:W-:Y:S05]  /*141b0*/  BRA `(.L_x_1669) ;  /* 0xffffff1400687947 */ /* 0x000fea000383ffff */
.L_x_1676:
[----:B-1----:R-:W-:-:S04]  /*141c0*/  IMAD.U32 R9, RZ, RZ, UR4 ;  /* 0x00000004ff097e24 */ /* 0x002fc8000f8e00ff */
[----:B------:R1:W2:Y:S03]  /*141d0*/  SYNCS.PHASECHK.TRANS64.TRYWAIT P2, [R9+URZ+0x31c50], R0 ;  /* 0x031c5000090075a7 */ /* 0x0002a6000804017f */
[----:B--2---:R-:W-:Y:S05]  /*141e0*/  @!P2 NANOSLEEP.SYNCS 0x989680 ;  /* 0x009896800000a95d */ /* 0x004fea0003900000 */
[----:B------:R-:W2:Y:S02]  /*141f0*/  @!P2 SYNCS.PHASECHK.TRANS64 P2, [R9+URZ+0x31c50], R0 ;  /* 0x031c50000900a5a7 */ /* 0x000ea4000804007f */
[----:B--2---:R-:W-:Y:S05]  /*14200*/  @!P2 BRA `(.L_x_1676) ;  /* 0xfffffffc00eca947 */ /* 0x004fea000383ffff */
[----:B------:R-:W-:Y:S05]  /*14210*/  BRA `(.L_x_1673) ;  /* 0xffffff2c00047947 */ /* 0x000fea000383ffff */
.L_x_1682:
[----:B--2---:R-:W-:-:S04]  /*14220*/  IMAD.U32 R7, RZ, RZ, UR4 ;  /* 0x00000004ff077e24 */ /* 0x004fc8000f8e00ff */
[----:B------:R2:W3:Y:S03]  /*14230*/  SYNCS.PHASECHK.TRANS64.TRYWAIT P2, [R7+URZ+0x31c30], R0 ;  /* 0x031c3000070075a7 */ /* 0x0004e6000804017f */
[----:B---3--:R-:W-:Y:S05]  /*14240*/  @!P2 NANOSLEEP.SYNCS 0x989680 ;  /* 0x009896800000a95d */ /* 0x008fea0003900000 */
[----:B------:R-:W3:Y:S02]  /*14250*/  @!P2 SYNCS.PHASECHK.TRANS64 P2, [R7+URZ+0x31c30], R0 ;  /* 0x031c30000700a5a7 */ /* 0x000ee4000804007f */
[----:B---3--:R-:W-:Y:S05]  /*14260*/  @!P2 BRA `(.L_x_1682) ;  /* 0xfffffffc00eca947 */ /* 0x008fea000383ffff */
[----:B------:R-:W-:Y:S05]  /*14270*/  BRA `(.L_x_1679) ;  /* 0xffffff5400ac7947 */ /* 0x000fea000383ffff */
.L_x_1686:
[----:B-1----:R-:W-:-:S04]  /*14280*/  IMAD.U32 R7, RZ, RZ, UR4 ;  /* 0x00000004ff077e24 */ /* 0x002fc8000f8e00ff */
[----:B------:R1:W2:Y:S03]  /*14290*/  SYNCS.PHASECHK.TRANS64.TRYWAIT P2, [R7+URZ+0x31c50], R0 ;  /* 0x031c5000070075a7 */ /* 0x0002a6000804017f */
[----:B--2---:R-:W-:Y:S05]  /*142a0*/  @!P2 NANOSLEEP.SYNCS 0x989680 ;  /* 0x009896800000a95d */ /* 0x004fea0003900000 */
[----:B------:R-:W2:Y:S02]  /*142b0*/  @!P2 SYNCS.PHASECHK.TRANS64 P2, [R7+URZ+0x31c50], R0 ;  /* 0x031c50000700a5a7 */ /* 0x000ea4000804007f */
[----:B--2---:R-:W-:Y:S05]  /*142c0*/  @!P2 BRA `(.L_x_1686) ;  /* 0xfffffffc00eca947 */ /* 0x004fea000383ffff */
[----:B------:R-:W-:Y:S05]  /*142d0*/  BRA `(.L_x_1683) ;  /* 0xffffff6c00487947 */ /* 0x000fea000383ffff */
.L_x_1691:
[----:B--2---:R-:W-:-:S04]  /*142e0*/  IMAD.U32 R6, RZ, RZ, UR6 ;  /* 0x00000006ff067e24 */ /* 0x004fc8000f8e00ff */
[----:B------:R2:W3:Y:S03]  /*142f0*/  SYNCS.PHASECHK.TRANS64.TRYWAIT P0, [R6+URZ+0x31c50], R5 ;  /* 0x031c5005060075a7 */ /* 0x0004e6000800017f */
[----:B---3--:R-:W-:Y:S05]  /*14300*/  @!P0 NANOSLEEP.SYNCS 0x989680 ;  /* 0x009896800000895d */ /* 0x008fea0003900000 */
[----:B------:R-:W3:Y:S02]  /*14310*/  @!P0 SYNCS.PHASECHK.TRANS64 P0, [R6+URZ+0x31c50], R5 ;  /* 0x031c5005060085a7 */ /* 0x000ee4000800007f */
[----:B---3--:R-:W-:Y:S05]  /*14320*/  @!P0 BRA `(.L_x_1691) ;  /* 0xfffffffc00ec8947 */ /* 0x008fea000383ffff */
[----:B------:R-:W-:Y:S05]  /*14330*/  BRA `(.L_x_1690) ;  /* 0xffffff8c00287947 */ /* 0x000fea000383ffff */
.L_x_1724:
        /* <DEDUP_REMOVED lines=11> */
.L_x_1793:
[----:B------:R-:W-:Y:S05]  /*143f0*/  BSYNC B0 ;  /* 0x0000000000007941 */ /* 0x000fea0003800000 */
.L_x_1792:
[----:B------:R-:W-:Y:S05]  /*14400*/  BRA `(.L_x_1794) ;  /* 0xffffffc800cc7947 */ /* 0x000fea000383ffff */
.L_x_1725:
[----:B------:R-:W-:Y:S01]  /*14410*/  BSSY B0, `(.L_x_1795) ;  /* 0x0000006000007945 */ /* 0x000fe20003800000 */
[----:B------:R-:W-:-:S07]  /*14420*/  IMAD.MOV.U32 R15, RZ, RZ, -0x1 ;  /* 0xffffffffff0f7424 */ /* 0x000fce00078e00ff */
[----:B-1----:R-:W-:Y:S05]  /*14430*/  WARPSYNC.COLLECTIVE R15, `(.L_x_1796) ;  /* 0x000000000f0c7348 */ /* 0x002fea0003c00000 */
[----:B------:R-:W-:Y:S02]  /*14440*/  ELECT P6, UR62, PT ;  /* 0x00000000003e782f */ /* 0x000fe400038c0000 */
[----:B------:R-:W-:Y:S01]  /*14450*/  MOV R14, UR62 ;  /* 0x0000003e000e7c02 */ /* 0x000fe20008000f00 */
[----:B-1----:R-:W-:Y:S10]  /*14460*/  ENDCOLLECTIVE ;  /* 0x000000000000791b */ /* 0x002ff40003800000 */
.L_x_1796:
[----:B------:R-:W-:Y:S05]  /*14470*/  BSYNC B0 ;  /* 0x0000000000007941 */ /* 0x000fea0003800000 */
.L_x_1795:
[----:B------:R-:W-:Y:S05]  /*14480*/  BRA `(.L_x_1797) ;  /* 0xffffffc800bc7947 */ /* 0x000fea000383ffff */
.L_x_1728:
[----:B--2---:R2:W3:Y:S02]  /*14490*/  SYNCS.PHASECHK.TRANS64.TRYWAIT P0, [R5+URZ+0x31c40], R4 ;  /* 0x031c4004050075a7 */ /* 0x0044e4000800017f */
[----:B---3--:R-:W-:Y:S05]  /*144a0*/  @!P0 NANOSLEEP.SYNCS 0x989680 ;  /* 0x009896800000895d */ /* 0x008fea0003900000 */
[----:B------:R-:W3:Y:S02]  /*144b0*/  @!P0 SYNCS.PHASECHK.TRANS64 P0, [R5+URZ+0x31c40], R4 ;  /* 0x031c4004050085a7 */ /* 0x000ee4000800007f */
[----:B---3--:R-:W-:Y:S05]  /*144c0*/  @!P0 BRA `(.L_x_1728) ;  /* 0xfffffffc00f08947 */ /* 0x008fea000383ffff */
[----:B------:R-:W-:Y:S05]  /*144d0*/  BRA `(.L_x_1798) ;  /* 0xffffffcc00147947 */ /* 0x000fea000383ffff */
.L_x_1731:
[----:B--2---:R2:W3:Y:S02]  /*144e0*/  SYNCS.PHASECHK.TRANS64.TRYWAIT P0, [R25+URZ+0x31c20], R4 ;  /* 0x031c2004190075a7 */ /* 0x0044e4000800017f */
[----:B---3--:R-:W-:Y:S05]  /*144f0*/  @!P0 NANOSLEEP.SYNCS 0x989680 ;  /* 0x009896800000895d */ /* 0x008fea0003900000 */
[----:B------:R-:W3:Y:S02]  /*14500*/  @!P0 SYNCS.PHASECHK.TRANS64 P0, [R25+URZ+0x31c20], R4 ;  /* 0x031c2004190085a7 */ /* 0x000ee4000800007f */
[----:B---3--:R-:W-:Y:S05]  /*14510*/  @!P0 BRA `(.L_x_1731) ;  /* 0xfffffffc00f08947 */ /* 0x008fea000383ffff */
[----:B------:R-:W-:Y:S05]  /*14520*/  BRA `(.L_x_1799) ;  /* 0xffffffd000487947 */ /* 0x000fea000383ffff */
.L_x_1739:
[----:B0-----:R0:W2:Y:S02]  /*14530*/  SYNCS.PHASECHK.TRANS64.TRYWAIT P0, [R3+URZ+0x31c40], R2 ;  /* 0x031c4002030075a7 */ /* 0x0010a4000800017f */
[----:B--2---:R-:W-:Y:S05]  /*14540*/  @!P0 NANOSLEEP.SYNCS 0x989680 ;  /* 0x009896800000895d */ /* 0x004fea0003900000 */
[----:B------:R-:W2:Y:S02]  /*14550*/  @!P0 SYNCS.PHASECHK.TRANS64 P0, [R3+URZ+0x31c40], R2 ;  /* 0x031c4002030085a7 */ /* 0x000ea4000800007f */
[----:B--2---:R-:W-:Y:S05]  /*14560*/  @!P0 BRA `(.L_x_1739) ;  /* 0xfffffffc00f08947 */ /* 0x004fea000383ffff */
[----:B------:R-:W-:Y:S05]  /*14570*/  BRA `(.L_x_1800) ;  /* 0xffffffd000e87947 */ /* 0x000fea000383ffff */
.L_x_1741:
[----:B0-----:R0:W2:Y:S02]  /*14580*/  SYNCS.PHASECHK.TRANS64.TRYWAIT P0, [R2+URZ+0x60], R5 ;  /* 0x00006005020075a7 */ /* 0x0010a4000800017f */
[----:B--2---:R-:W-:Y:S05]  /*14590*/  @!P0 NANOSLEEP.SYNCS 0x989680 ;  /* 0x009896800000895d */ /* 0x004fea0003900000 */
[----:B------:R-:W2:Y:S02]  /*145a0*/  @!P0 SYNCS.PHASECHK.TRANS64 P0, [R2+URZ+0x60], R5 ;  /* 0x00006005020085a7 */ /* 0x000ea4000800007f */
[----:B--2---:R-:W-:Y:S05]  /*145b0*/  @!P0 BRA `(.L_x_1741) ;  /* 0xfffffffc00f08947 */ /* 0x004fea000383ffff */
[----:B------:R-:W-:Y:S05]  /*145c0*/  BRA `(.L_x_1801) ;  /* 0xffffffd400747947 */ /* 0x000fea000383ffff */
.L_x_1746:
[----:B--2---:R2:W3:Y:S02]  /*145d0*/  SYNCS.PHASECHK.TRANS64.TRYWAIT P0, [R3+URZ+0x31c40], R2 ;  /* 0x031c4002030075a7 */ /* 0x0044e4000800017f */
[----:B---3--:R-:W-:Y:S05]  /*145e0*/  @!P0 NANOSLEEP.SYNCS 0x989680 ;  /* 0x009896800000895d */ /* 0x008fea0003900000 */
[----:B------:R-:W3:Y:S02]  /*145f0*/  @!P0 SYNCS.PHASECHK.TRANS64 P0, [R3+URZ+0x31c40], R2 ;  /* 0x031c4002030085a7 */ /* 0x000ee4000800007f */
[----:B---3--:R-:W-:Y:S05]  /*14600*/  @!P0 BRA `(.L_x_1746) ;  /* 0xfffffffc00f08947 */ /* 0x008fea000383ffff */
[----:B------:R-:W-:Y:S05]  /*14610*/  BRA `(.L_x_1802) ;  /* 0xffffffd800a47947 */ /* 0x000fea000383ffff */
.L_x_1748:
[----:B0-----:R0:W2:Y:S02]  /*14620*/  SYNCS.PHASECHK.TRANS64.TRYWAIT P1, [R3+URZ+0x60], R24 ;  /* 0x00006018030075a7 */ /* 0x0010a4000802017f */
[----:B--2---:R-:W-:Y:S05]  /*14630*/  @!P1 NANOSLEEP.SYNCS 0x989680 ;  /* 0x009896800000995d */ /* 0x004fea0003900000 */
[----:B------:R-:W2:Y:S02]  /*14640*/  @!P1 SYNCS.PHASECHK.TRANS64 P1, [R3+URZ+0x60], R24 ;  /* 0x00006018030095a7 */ /* 0x000ea4000802007f */
[----:B--2---:R-:W-:Y:S05]  /*14650*/  @!P1 BRA `(.L_x_1748) ;  /* 0xfffffffc00f09947 */ /* 0x004fea000383ffff */
[----:B------:R-:W-:Y:S05]  /*14660*/  BRA `(.L_x_1803) ;  /* 0xffffffdc00307947 */ /* 0x000fea000383ffff */
.L_x_1753:
[----:B--2---:R2:W3:Y:S02]  /*14670*/  SYNCS.PHASECHK.TRANS64.TRYWAIT P0, [R2+URZ+0x31c40], R3 ;  /* 0x031c4003020075a7 */ /* 0x0044e4000800017f */
[----:B---3--:R-:W-:Y:S05]  /*14680*/  @!P0 NANOSLEEP.SYNCS 0x989680 ;  /* 0x009896800000895d */ /* 0x008fea0003900000 */
[----:B------:R-:W3:Y:S02]  /*14690*/  @!P0 SYNCS.PHASECHK.TRANS64 P0, [R2+URZ+0x31c40], R3 ;  /* 0x031c4003020085a7 */ /* 0x000ee4000800007f */
[----:B---3--:R-:W-:Y:S05]  /*146a0*/  @!P0 BRA `(.L_x_1753) ;  /* 0xfffffffc00f08947 */ /* 0x008fea000383ffff */
[----:B------:R-:W-:Y:S05]  /*146b0*/  BRA `(.L_x_1804) ;  /* 0xffffffe0003c7947 */ /* 0x000fea000383ffff */
.L_x_1755:
[----:B0-----:R0:W2:Y:S02]  /*146c0*/  SYNCS.PHASECHK.TRANS64.TRYWAIT P1, [R2+URZ+0x60], R3 ;  /* 0x00006003020075a7 */ /* 0x0010a4000802017f */
[----:B--2---:R-:W-:Y:S05]  /*146d0*/  @!P1 NANOSLEEP.SYNCS 0x989680 ;  /* 0x009896800000995d */ /* 0x004fea0003900000 */
[----:B------:R-:W2:Y:S02]  /*146e0*/  @!P1 SYNCS.PHASECHK.TRANS64 P1, [R2+URZ+0x60], R3 ;  /* 0x00006003020095a7 */ /* 0x000ea4000802007f */
[----:B--2---:R-:W-:Y:S05]  /*146f0*/  @!P1 BRA `(.L_x_1755) ;  /* 0xfffffffc00f09947 */ /* 0x004fea000383ffff */
[----:B------:R-:W-:Y:S05]  /*14700*/  BRA `(.L_x_1805) ;  /* 0xffffffe000d07947 */ /* 0x000fea000383ffff */
.L_x_1762:
[----:B---3--:R3:W4:Y:S02]  /*14710*/  SYNCS.PHASECHK.TRANS64.TRYWAIT P0, [R3+URZ+0x31c60], R2 ;  /* 0x031c6002030075a7 */ /* 0x008724000800017f */
[----:B----4-:R-:W-:Y:S05]  /*14720*/  @!P0 NANOSLEEP.SYNCS 0x989680 ;  /* 0x009896800000895d */ /* 0x010fea0003900000 */
[----:B------:R-:W4:Y:S02]  /*14730*/  @!P0 SYNCS.PHASECHK.TRANS64 P0, [R3+URZ+0x31c60], R2 ;  /* 0x031c6002030085a7 */ /* 0x000f24000800007f */
[----:B----4-:R-:W-:Y:S05]  /*14740*/  @!P0 BRA `(.L_x_1762) ;  /* 0xfffffffc00f08947 */ /* 0x010fea000383ffff */
[----:B------:R-:W-:Y:S05]  /*14750*/  BRA `(.L_x_1806) ;  /* 0xffffffe400bc7947 */ /* 0x000fea000383ffff */
.L_x_1764:
[----:B------:R-:W-:Y:S01]  /*14760*/  BSSY B0, `(.L_x_1807) ;  /* 0x0000008000007945 */ /* 0x000fe20003800000 */
[----:B0-----:R-:W-:Y:S02]  /*14770*/  IMAD.MOV.U32 R13, RZ, RZ, R16 ;  /* 0x000000ffff0d7224 */ /* 0x001fe400078e0010 */
[----:B------:R-:W-:Y:S02]  /*14780*/  IMAD.MOV.U32 R12, RZ, RZ, RZ ;  /* 0x000000ffff0c7224 */ /* 0x000fe400078e00ff */
[----:B------:R-:W-:Y:S02]  /*14790*/  IMAD.MOV.U32 R11, RZ, RZ, 0x1f ;  /* 0x0000001fff0b7424 */ /* 0x000fe400078e00ff */
[----:B------:R-:W-:-:S07]  /*147a0*/  IMAD.MOV.U32 R15, RZ, RZ, -0x1 ;  /* 0xffffffffff0f7424 */ /* 0x000fce00078e00ff */
[----:B-1----:R-:W-:Y:S05]  /*147b0*/  WARPSYNC.COLLECTIVE R15, `(.L_x_1808) ;  /* 0x000000000f087348 */ /* 0x002fea0003c00000 */
[----:B------:R0:W2:Y:S02]  /*147c0*/  SHFL.IDX P6, R14, R13, R12, R11 ;  /* 0x0000000c0d0e7389 */ /* 0x0000a400000c000b */
[----:B012---:R-:W-:Y:S01]  /*147d0*/  ENDCOLLECTIVE ;  /* 0x000000000000791b */ /* 0x007fe20003800000 */
.L_x_1808:
[----:B------:R-:W-:Y:S05]  /*147e0*/  BSYNC B0 ;  /* 0x0000000000007941 */ /* 0x000fea0003800000 */
.L_x_1807:
        /* <DEDUP_REMOVED lines=8> */
.L_x_1809:
[----:B------:R-:W-:Y:S01]  /*14870*/  IMAD.MOV.U32 R5, RZ, RZ, R14 ;  /* 0x000000ffff057224 */ /* 0x000fe200078e000e */
[----:B------:R-:W-:Y:S06]  /*14880*/  BRA `(.L_x_1810) ;  /* 0xffffffe800307947 */ /* 0x000fec000383ffff */
.L_x_1767:
[----:B------:R-:W-:Y:S01]  /*14890*/  BSSY B0, `(.L_x_1811) ;  /* 0x0000008000007945 */ /* 0x000fe20003800000 */
[----:B0----5:R-:W-:Y:S02]  /*148a0*/  IMAD.MOV.U32 R13, RZ, RZ, R2 ;  /* 0x000000ffff0d7224 */ /* 0x021fe400078e0002 */
[----:B------:R-:W-:Y:S02]  /*148b0*/  IMAD.MOV.U32 R12, RZ, RZ, 0x1 ;  /* 0x00000001ff0c7424 */ /* 0x000fe400078e00ff */
[----:B------:R-:W-:Y:S02]  /*148c0*/  IMAD.MOV.U32 R11, RZ, RZ, RZ ;  /* 0x000000ffff0b7224 */ /* 0x000fe400078e00ff */
[----:B------:R-:W-:-:S07]  /*148d0*/  IMAD.MOV.U32 R15, RZ, RZ, -0x1 ;  /* 0xffffffffff0f7424 */ /* 0x000fce00078e00ff */
[----:B-1234-:R-:W-:Y:S05]  /*148e0*/  WARPSYNC.COLLECTIVE R15, `(.L_x_1812) ;  /* 0x000000000f087348 */ /* 0x01efea0003c00000 */
[----:B------:R0:W0:Y:S02]  /*148f0*/  SHFL.UP P6, R14, R13, R12, R11 ;  /* 0x0400000c0d0e7389 */ /* 0x00002400000c000b */
[----:B01234-:R-:W-:Y:S01]  /*14900*/  ENDCOLLECTIVE ;  /* 0x000000000000791b */ /* 0x01ffe20003800000 */
.L_x_1812:
[----:B------:R-:W-:Y:S05]  /*14910*/  BSYNC B0 ;  /* 0x0000000000007941 */ /* 0x000fea0003800000 */
.L_x_1811:
        /* <DEDUP_REMOVED lines=10> */
.L_x_1813:
        /* <DEDUP_REMOVED lines=8> */
.L_x_1814:
        /* <DEDUP_REMOVED lines=8> */
.L_x_1815:
        /* <DEDUP_REMOVED lines=8> */
.L_x_1816:
        /* <DEDUP_REMOVED lines=8> */
.L_x_1817:
[----:B------:R-:W-:Y:S05]  /*14bc0*/  BRA `(.L_x_1818) ;  /* 0xffffffe400f07947 */ /* 0x000fea000383ffff */
.L_x_1772:
        /* <DEDUP_REMOVED lines=8> */
.L_x_1820:
[----:B------:R-:W-:Y:S05]  /*14c50*/  BSYNC B0 ;  /* 0x0000000000007941 */ /* 0x000fea0003800000 */
.L_x_1819:
        /* <DEDUP_REMOVED lines=10> */
.L_x_1821:
        /* <DEDUP_REMOVED lines=8> */
.L_x_1822:
        /* <DEDUP_REMOVED lines=8> */
.L_x_1823:
        /* <DEDUP_REMOVED lines=8> */
.L_x_1824:
        /* <DEDUP_REMOVED lines=8> */
.L_x_1825:
[----:B------:R-:W-:Y:S05]  /*14f00*/  BRA `(.L_x_1826) ;  /* 0xffffffe400d07947 */ /* 0x000fea000383ffff */
.L_x_1774:
[----:B------:R-:W-:Y:S01]  /*14f10*/  BSSY B0, `(.L_x_1827) ;  /* 0x0000006000007945 */ /* 0x000fe20003800000 */
[----:B------:R-:W-:Y:S01]  /*14f20*/  PLOP3.LUT P6, PT, P6, PT, PT, 0x8, 0x0 ;  /* 0x000000000000781c */ /* 0x000fe200037ce170 */
[----:B------:R-:W-:-:S12]  /*14f30*/  IMAD.MOV.U32 R15, RZ, RZ, -0x1 ;  /* 0xffffffffff0f7424 */ /* 0x000fd800078e00ff */
[----:B01----:R-:W-:Y:S05]  /*14f40*/  WARPSYNC.COLLECTIVE R15, `(.L_x_1828) ;  /* 0x000000000f087348 */ /* 0x003fea0003c00000 */
[----:B------:R-:W-:Y:S01]  /*14f50*/  VOTE.ANY R14, PT, P6 ;  /* 0x00000000000e7806 */ /* 0x000fe200030e0100 */
[----:B01----:R-:W-:Y:S06]  /*14f60*/  ENDCOLLECTIVE ;  /* 0x000000000000791b */ /* 0x003fec0003800000 */
.L_x_1828:
[----:B------:R-:W-:Y:S05]  /*14f70*/  BSYNC B0 ;  /* 0x0000000000007941 */ /* 0x000fea0003800000 */
.L_x_1827:
        /* <DEDUP_REMOVED lines=9> */
.L_x_1829:
[----:B------:R-:W-:Y:S01]  /*15010*/  IMAD.MOV.U32 R17, RZ, RZ, R14 ;  /* 0x000000ffff117224 */ /* 0x000fe200078e000e */
[----:B------:R-:W-:Y:S06]  /*15020*/  BRA `(.L_x_1830) ;  /* 0xffffffe400c07947 */ /* 0x000fec000383ffff */
.L_x_1776:
[----:B------:R-:W-:Y:S01]  /*15030*/  BSSY B0, `(.L_x_1831) ;  /* 0x0000007000007945 */ /* 0x000fe20003800000 */
[----:B------:R-:W-:Y:S02]  /*15040*/  IMAD.MOV.U32 R13, RZ, RZ, R8 ;  /* 0x000000ffff0d7224 */ /* 0x000fe400078e0008 */
[----:B------:R-:W-:Y:S02]  /*15050*/  IMAD.MOV.U32 R11, RZ, RZ, 0x1f ;  /* 0x0000001fff0b7424 */ /* 0x000fe400078e00ff */
[----:B------:R-:W-:-:S07]  /*15060*/  IMAD.MOV.U32 R15, RZ, RZ, -0x1 ;  /* 0xffffffffff0f7424 */ /* 0x000fce00078e00ff */
[----:B0123--:R-:W-:Y:S05]  /*15070*/  WARPSYNC.COLLECTIVE R15, `(.L_x_1832) ;  /* 0x000000000f087348 */ /* 0x00ffea0003c00000 */
[----:B------:R4:W0:Y:S02]  /*15080*/  SHFL.IDX P6, R14, R13, R12, R11 ;  /* 0x0000000c0d0e7389 */ /* 0x00082400000c000b */
[----:B01234-:R-:W-:Y:S01]  /*15090*/  ENDCOLLECTIVE ;  /* 0x000000000000791b */ /* 0x01ffe20003800000 */
.L_x_1832:
[----:B------:R-:W-:Y:S05]  /*150a0*/  BSYNC B0 ;  /* 0x0000000000007941 */ /* 0x000fea0003800000 */
.L_x_1831:
[----:B------:R-:W-:Y:S05]  /*150b0*/  BRA `(.L_x_1775) ;  /* 0xffffffe400b87947 */ /* 0x000fea000383ffff */
.L_x_1780:
[----:B0-----:R0:W2:Y:S02]  /*150c0*/  SYNCS.PHASECHK.TRANS64.TRYWAIT P0, [R9+URZ+0x31c20], R0 ;  /* 0x031c2000090075a7 */ /* 0x0010a4000800017f */
[----:B--2---:R-:W-:Y:S05]  /*150d0*/  @!P0 NANOSLEEP.SYNCS 0x989680 ;  /* 0x009896800000895d */ /* 0x004fea0003900000 */
[----:B------:R-:W2:Y:S02]  /*150e0*/  @!P0 SYNCS.PHASECHK.TRANS64 P0, [R9+URZ+0x31c20], R0 ;  /* 0x031c2000090085a7 */ /* 0x000ea4000800007f */
[----:B--2---:R-:W-:Y:S05]  /*150f0*/  @!P0 BRA `(.L_x_1780) ;  /* 0xfffffffc00f08947 */ /* 0x004fea000383ffff */
[----:B------:R-:W-:Y:S05]  /*15100*/  BRA `(.L_x_1833) ;  /* 0xffffffec00287947 */ /* 0x000fea000383ffff */
.L_x_1781:
        /* <DEDUP_REMOVED lines=11> */
.L_x_1835:
[----:B------:R-:W-:Y:S05]  /*151c0*/  BSYNC B0 ;  /* 0x0000000000007941 */ /* 0x000fea0003800000 */
.L_x_1834:
[----:B------:R-:W-:Y:S05]  /*151d0*/  BRA `(.L_x_1836) ;  /* 0xffffffec00107947 */ /* 0x000fea000383ffff */
.L_x_1784:
[----:B------:R-:W-:Y:S01]  /*151e0*/  BSSY B1, `(.L_x_1837) ;  /* 0x0000006000017945 */ /* 0x000fe20003800000 */
[----:B------:R-:W-:-:S07]  /*151f0*/  IMAD.MOV.U32 R15, RZ, RZ, -0x1 ;  /* 0xffffffffff0f7424 */ /* 0x000fce00078e00ff */
[----:B01----:R-:W-:Y:S05]  /*15200*/  WARPSYNC.COLLECTIVE R15, `(.L_x_1838) ;  /* 0x000000000f0c7348 */ /* 0x003fea0003c00000 */
[----:B------:R-:W-:Y:S02]  /*15210*/  ELECT P6, UR62, PT ;  /* 0x00000000003e782f */ /* 0x000fe400038c0000 */
[----:B------:R-:W-:Y:S01]  /*15220*/  MOV R14, UR62 ;  /* 0x0000003e000e7c02 */ /* 0x000fe20008000f00 */
[----:B01----:R-:W-:Y:S10]  /*15230*/  ENDCOLLECTIVE ;  /* 0x000000000000791b */ /* 0x003ff40003800000 */
.L_x_1838:
[----:B------:R-:W-:Y:S05]  /*15240*/  BSYNC B1 ;  /* 0x0000000000017941 */ /* 0x000fea0003800000 */
.L_x_1837:
[----:B------:R-:W-:Y:S05]  /*15250*/  BRA `(.L_x_1839) ;  /* 0xffffffec00087947 */ /* 0x000fea000383ffff */
.L_x_1786:
[----:B0-----:R0:W2:Y:S02]  /*15260*/  SYNCS.PHASECHK.TRANS64.TRYWAIT P0, [R7+URZ], R2 ;  /* 0x00000002070075a7 */ /* 0x0010a4000800017f */
[----:B--2---:R-:W-:Y:S05]  /*15270*/  @!P0 NANOSLEEP.SYNCS 0x989680 ;  /* 0x009896800000895d */ /* 0x004fea0003900000 */
[----:B------:R-:W2:Y:S02]  /*15280*/  @!P0 SYNCS.PHASECHK.TRANS64 P0, [R7+URZ], R2 ;  /* 0x00000002070085a7 */ /* 0x000ea4000800007f */
[----:B--2---:R-:W-:Y:S05]  /*15290*/  @!P0 BRA `(.L_x_1786) ;  /* 0xfffffffc00f08947 */ /* 0x004fea000383ffff */
[----:B------:R-:W-:Y:S05]  /*152a0*/  BRA `(.L_x_1840) ;  /* 0xffffffec00447947 */ /* 0x000fea000383ffff */
.L_x_1787:
[----:B--2---:R2:W3:Y:S02]  /*152b0*/  SYNCS.PHASECHK.TRANS64.TRYWAIT P0, [R3+URZ], R0 ;  /* 0x00000000030075a7 */ /* 0x0044e4000800017f */
[----:B---3--:R-:W-:Y:S05]  /*152c0*/  @!P0 NANOSLEEP.SYNCS 0x989680 ;  /* 0x009896800000895d */ /* 0x008fea0003900000 */
[----:B------:R-:W3:Y:S02]  /*152d0*/  @!P0 SYNCS.PHASECHK.TRANS64 P0, [R3+URZ], R0 ;  /* 0x00000000030085a7 */ /* 0x000ee4000800007f */
[----:B---3--:R-:W-:Y:S05]  /*152e0*/  @!P0 BRA `(.L_x_1787) ;  /* 0xfffffffc00f08947 */ /* 0x008fea000383ffff */
[----:B------:R-:W-:Y:S05]  /*152f0*/  BRA `(.L_x_1841) ;  /* 0xffffffec00387947 */ /* 0x000fea000383ffff */
.L_x_1789:
[----:B--2---:R2:W3:Y:S02]  /*15300*/  SYNCS.PHASECHK.TRANS64.TRYWAIT P0, [R5+URZ], R2 ;  /* 0x00000002050075a7 */ /* 0x0044e4000800017f */
[----:B---3--:R-:W-:Y:S05]  /*15310*/  @!P0 NANOSLEEP.SYNCS 0x989680 ;  /* 0x009896800000895d */ /* 0x008fea0003900000 */
[----:B------:R-:W3:Y:S02]  /*15320*/  @!P0 SYNCS.PHASECHK.TRANS64 P0, [R5+URZ], R2 ;  /* 0x00000002050085a7 */ /* 0x000ee4000800007f */
[----:B---3--:R-:W-:Y:S05]  /*15330*/  @!P0 BRA `(.L_x_1789) ;  /* 0xfffffffc00f08947 */ /* 0x008fea000383ffff */
[----:B------:R-:W-:Y:S05]  /*15340*/  BRA `(.L_x_1842) ;  /* 0xffffffec003c7947 */ /* 0x000fea000383ffff */
.L_x_1843:
        /* <DEDUP_REMOVED lines=11> */
.L_x_2214:


//--------------------- .text._ZN7cutlass13device_kernelIN5flash11enable_sm90INS1_16FlashAttnFwdSm90INS1_25CollectiveMainloopFwdSm90ILi2EN4cute5tupleIJNS5_1CILi1EEES8_S8_EEENS6_IJNS7_ILi192EEENS7_ILi144EEENS7_ILi96EEEEEELi96ENS_6half_tEfNS_4arch4Sm90ELb1ELb0ELb0ELb1ELb0ELb1ELb0ELb0ELb1ELb0ELb0ELb0EEENS1_21CollectiveEpilogueFwdINS6_IJSA_SC_SB_EEES9_SE_SG_Li384ELb1ELb0ELb0ELb0EEENS1_36VarlenDynamicPersistentTileSchedulerILi192ELi144ELi384ELi32ELb0ELb0ELb1ELb1ELb1ELb1EEEEEEEEEvNT_6ParamsE --------------------------
	.section	.text._ZN7cutlass13device_kernelIN5flash11enable_sm90INS1_16FlashAttnFwdSm90INS1_25CollectiveMainloopFwdSm90ILi2EN4cute5tupleIJNS5_1CILi1EEES8_S8_EEENS6_IJNS7_ILi192EEENS7_ILi144EEENS7_ILi96EEEEEELi96ENS_6half_tEfNS_4arch4Sm90ELb1ELb0ELb0ELb1ELb0ELb1ELb0ELb0ELb1ELb0ELb0ELb0EEENS1_21CollectiveEpilogueFwdINS6_IJSA_SC_SB_EEES9_SE_SG_Li384ELb1ELb0ELb0ELb0EEENS1_36VarlenDynamicPersistentTileSchedulerILi192ELi144ELi384ELi32ELb0ELb0ELb1ELb1ELb1ELb1EEEEEEEEEvNT_6ParamsE,"ax",@progbits
	.align	128
.text._ZN7cutlass13device_kernelIN5flash11enable_sm90INS1_16FlashAttnFwdSm90INS1_25CollectiveMainloopFwdSm90ILi2EN4cute5tupleIJNS5_1CILi1EEES8_S8_EEENS6_IJNS7_ILi192EEENS7_ILi144EEENS7_ILi96EEEEEELi96ENS_6half_tEfNS_4arch4Sm90ELb1ELb0ELb0ELb1ELb0ELb1ELb0ELb0ELb1ELb0ELb0ELb0EEENS1_21CollectiveEpilogueFwdINS6_IJSA_SC_SB_EEES9_SE_SG_Li384ELb1ELb0ELb0ELb0EEENS1_36VarlenDynamicPersistentTileSchedulerILi192ELi144ELi384ELi32ELb0ELb0ELb1ELb1ELb1ELb1EEEEEEEEEvNT_6ParamsE:
        .type           _ZN7cutlass13device_kernelIN5flash11enable_sm90INS1_16FlashAttnFwdSm90INS1_25CollectiveMainloopFwdSm90ILi2EN4cute5tupleIJNS5_1CILi1EEES8_S8_EEENS6_IJNS7_ILi192EEENS7_ILi144EEENS7_ILi96EEEEEELi96ENS_6half_tEfNS_4arch4Sm90ELb1ELb0ELb0ELb1ELb0ELb1ELb0ELb0ELb1ELb0ELb0ELb0EEENS1_21CollectiveEpilogueFwdINS6_IJSA_SC_SB_EEES9_SE_SG_Li384ELb1ELb0ELb0ELb0EEENS1_36VarlenDynamicPersistentTileSchedulerILi192ELi144ELi384ELi32ELb0ELb0ELb1ELb1ELb1ELb1EEEEEEEEEvNT_6ParamsE,@function
        .size           _ZN7cutlass13device_kernelIN5flash11enable_sm90INS1_16FlashAttnFwdSm90INS1_25CollectiveMainloopFwdSm90ILi2EN4cute5tupleIJNS5_1CILi1EEES8_S8_EEENS6_IJNS7_ILi192EEENS7_ILi144EEENS7_ILi96EEEEEELi96ENS_6half_tEfNS_4arch4Sm90ELb1ELb0ELb0ELb1ELb0ELb1ELb0ELb0ELb1ELb0ELb0ELb0EEENS1_21CollectiveEpilogueFwdINS6_IJSA_SC_SB_EEES9_SE_SG_Li384ELb1ELb0ELb0ELb0EEENS1_36VarlenDynamicPersistentTileSchedulerILi192ELi144ELi384ELi32ELb0ELb0ELb1ELb1ELb1ELb1EEEEEEEEEvNT_6ParamsE,(.L_x_2215 - _ZN7cutlass13device_kernelIN5flash11enable_sm90INS1_16FlashAttnFwdSm90INS1_25CollectiveMainloopFwdSm90ILi2EN4cute5tupleIJNS5_1CILi1EEES8_S8_EEENS6_IJNS7_ILi192EEENS7_ILi144EEENS7_ILi96EEEEEELi96ENS_6half_tEfNS_4arch4Sm90ELb1ELb0ELb0ELb1ELb0ELb1ELb0ELb0ELb1ELb0ELb0ELb0EEENS1_21CollectiveEpilogueFwdINS6_IJSA_SC_SB_EEES9_SE_SG_Li384ELb1ELb0ELb0ELb0EEENS1_36VarlenDynamicPersistentTileSchedulerILi192ELi144ELi384ELi32ELb0ELb0ELb1ELb1ELb1ELb1EEEEEEEEEvNT_6ParamsE)
        .other          _ZN7cutlass13device_kernelIN5flash11enable_sm90INS1_16FlashAttnFwdSm90INS1_25CollectiveMainloopFwdSm90ILi2EN4cute5tupleIJNS5_1CILi1EEES8_S8_EEENS6_IJNS7_ILi192EEENS7_ILi144EEENS7_ILi96EEEEEELi96ENS_6half_tEfNS_4arch4Sm90ELb1ELb0ELb0ELb1ELb0ELb1ELb0ELb0ELb1ELb0ELb0ELb0EEENS1_21CollectiveEpilogueFwdINS6_IJSA_SC_SB_EEES9_SE_SG_Li384ELb1ELb0ELb0ELb0EEENS1_36VarlenDynamicPersistentTileSchedulerILi192ELi144ELi384ELi32ELb0ELb0ELb1ELb1ELb1ELb1EEEEEEEEEvNT_6ParamsE,@"STO_CUDA_ENTRY STV_DEFAULT"
_ZN7cutlass13device_kernelIN5flash11enable_sm90INS1_16FlashAttnFwdSm90INS1_25CollectiveMainloopFwdSm90ILi2EN4cute5tupleIJNS5_1CILi1EEES8_S8_EEENS6_IJNS7_ILi192EEENS7_ILi144EEENS7_ILi96EEEEEELi96ENS_6half_tEfNS_4arch4Sm90ELb1ELb0ELb0ELb1ELb0ELb1ELb0ELb0ELb1ELb0ELb0ELb0EEENS1_21CollectiveEpilogueFwdINS6_IJSA_SC_SB_EEES9_SE_SG_Li384ELb1ELb0ELb0ELb0EEENS1_36VarlenDynamicPersistentTileSchedulerILi192ELi144ELi384ELi32ELb0ELb0ELb1ELb1ELb1ELb1EEEEEEEEEvNT_6ParamsE:
        /* <DEDUP_REMOVED lines=27> */
.L_x_1845:
[----:B------:R-:W-:Y:S05]  /*01b0*/  BSYNC B0 ;  /* 0x0000000000007941 */ /* 0x000fea0003800000 */
.L_x_1844:
        /* <DEDUP_REMOVED lines=41> */
.L_x_1846:
        /* <DEDUP_REMOVED lines=22> */
.L_x_1847:
        /* <DEDUP_REMOVED lines=18> */
.L_x_1848:
        /* <DEDUP_REMOVED lines=22> */
.L_x_1849:
        /* <DEDUP_REMOVED lines=22> */
.L_x_1850:
[----:B------:R-:W-:Y:S01]  /*0990*/  PLOP3.LUT P0, PT, PT, PT, UP0, 0x80, 0x0 ;  /* 0x000000000000781c */ /* 0x000fe20003f0f008 */
[----:B------:R-:W-:Y:S01]  /*09a0*/  UMOV UR60, 0x1 ;  /* 0x00000001003c7882 */ /* 0x000fe20000000000 */
[----:B------:R-:W-:Y:S01]  /*09b0*/  NOP ;  /* 0x0000000000007918 */ /* 0x000fe20000000000 */
[----:B------:R-:W-:Y:S01]  /*09c0*/  USEL UR60, UR60, 0x2, !UP0 ;  /* 0x000000023c3c7887 */ /* 0x000fe2000c000000 */
[----:B------:R-:W-:Y:S01]  /*09d0*/  BSSY B7, `(.L_x_1851) ;  /* 0x000204e000077945 */ /* 0x000fe20003800000 */
[----:B012-4-:R-:W-:Y:S08]  /*09e0*/  BAR.SYNC.DEFER_BLOCKING 0x0 ;  /* 0x0000000000007b1d */ /* 0x017ff00000010000 */
[----:B------:R-:W-:Y:S05]  /*09f0*/  @!P0 BRA `(.L_x_1852) ;  /* 0x000001a800788947 */ /* 0x000fea0003800000 */
.L_x_1853:
[----:B------:R-:W-:-:S08]  /*0a00*/  NOP ;  /* 0x0000000000007918 */ /* 0x000fd00000000000 */
[----:B------:R-:W0:Y:S02]  /*0a10*/  USETMAXREG.TRY_ALLOC.CTAPOOL UP0, 0xa0 ;  /* 0x000000a0000079c8 */ /* 0x000e240008000600 */
[----:B0-----:R-:W-:-:S13]  /*0a20*/  PLOP3.LUT P0, PT, PT, PT, UP0, 0x80, 0x0 ;  /* 0x000000000000781c */ /* 0x001fda0003f0f008 */
[----:B------:R-:W-:Y:S05]  /*0a30*/  @!P0 BRA `(.L_x_1853) ;  /* 0xfffffffc00f08947 */ /* 0x000fea000383ffff */
[----:B------:R-:W2:Y:S01]  /*0a40*/  LDL.LU R0, [R1] ;  /* 0x0000000001007983 */ /* 0x000ea20000300800 */
[----:B------:R-:W0:Y:S01]  /*0a50*/  S2R R2, SR_TID.X ;  /* 0x0000000000027919 */ /* 0x000e220000002100 */
        /* <DEDUP_REMOVED lines=14> */
[----:B------:R1:W-:Y:S01]  /*0b40*/  STL [R1], R0 ;  /* 0x0000000001007387 */ /* 0x0003e20000100800 */
[----:B0-----:R-:W-:-:S13]  /*0b50*/  ISETP.GE.AND P0, PT, R11, UR4, PT ;  /* 0x000000040b007c0c */ /* 0x001fda000bf06270 */
[----:B-1----:R-:W-:Y:S05]  /*0b60*/  @P0 BRA `(.L_x_1854) ;  /* 0x0000020000d00947 */ /* 0x002fea0003800000 */
[----:B------:R-:W0:Y:S01]  /*0b70*/  S2R R0, SR_TID.X ;  /* 0x0000000000007919 */ /* 0x000e220000002100 */
[----:B------:R-:W-:Y:S01]  /*0b80*/  ULOP3.LUT UR4, UR60, 0x1, URZ, 0xfc, !UPT ;  /* 0x000000013c047892 */ /* 0x000fe2000f8efc3f */
[----:B------:R-:W-:Y:S01]  /*0b90*/  R2UR UR61, R22 ;  /* 0x00000000163d72ca */ /* 0x000fe200000e0000 */
[----:B------:R-:W-:Y:S02]  /*0ba0*/  IMAD.MOV.U32 R145, RZ, RZ, RZ ;  /* 0x000000ffff917224 */ /* 0x000fe400078e00ff */
[----:B------:R-:W-:-:S10]  /*0bb0*/  IMAD.MOV.U32 R146, RZ, RZ, RZ ;  /* 0x000000ffff927224 */ /* 0x000fd400078e00ff */
[----:B------:R-:W-:Y:S01]  /*0bc0*/  UIADD3 UR61, UR61, 0xda00, URZ ;  /* 0x0000da003d3d7890 */ /* 0x000fe2000fffe03f */
[----:B0-----:R-:W-:-:S05]  /*0bd0*/  VIADD R18, R0, 0xffffff80 ;  /* 0xffffff8000127836 */ /* 0x001fca0000000000 */
[----:B------:R-:W-:Y:S02]  /*0be0*/  SHF.R.S32.HI R0, RZ, 0x1f, R18 ;  /* 0x0000001fff007819 */ /* 0x000fe40000011412 */
[-C--:B------:R-:W-:Y:S02]  /*0bf0*/  LEA.HI R19, R18, R18.reuse, RZ, 0x1 ;  /* 0x0000001212137211 */ /* 0x080fe400078f08ff */
[CC--:B------:R-:W-:Y:S02]  /*0c00*/  LEA.HI R2, R0.reuse, R18.reuse, RZ, 0x7 ;  /* 0x0000001200027211 */ /* 0x0c0fe400078f38ff */
[CC--:B------:R-:W-:Y:S02]  /*0c10*/  LEA.HI R4, R0.reuse, R18.reuse, RZ, 0x4 ;  /* 0x0000001200047211 */ /* 0x0c0fe400078f20ff */
[----:B------:R-:W-:Y:S02]  /*0c20*/  SHF.R.S32.HI R3, RZ, 0x7, R2 ;  /* 0x00000007ff037819 */ /* 0x000fe40000011402 */
[----:B------:R-:W-:-:S02]  /*0c30*/  LEA.HI R6, R0, R18, RZ, 0x5 ;  /* 0x0000001200067211 */ /* 0x000fc400078f28ff */
[----:B------:R-:W-:Y:S01]  /*0c40*/  SHF.R.S32.HI R148, RZ, 0x1, R19 ;  /* 0x00000001ff947819 */ /* 0x000fe20000011413 */
[----:B------:R-:W-:Y:S01]  /*0c50*/  IMAD.HI R5, R3, 0x55555556, RZ ;  /* 0x5555555603057827 */ /* 0x000fe200078e02ff */
[----:B------:R-:W-:Y:S02]  /*0c60*/  SHF.R.S32.HI R7, RZ, 0x4, R4 ;  /* 0x00000004ff077819 */ /* 0x000fe40000011404 */
[----:B------:R-:W-:Y:S02]  /*0c70*/  LEA.HI R14, R19, R148, RZ, 0x1 ;  /* 0x00000094130e7211 */ /* 0x000fe400078f08ff */
[----:B------:R-:W-:Y:S02]  /*0c80*/  LEA.HI R8, R5, R5, RZ, 0x1 ;  /* 0x0000000505087211 */ /* 0x000fe400078f08ff */
[C---:B------:R-:W-:Y:S02]  /*0c90*/  LOP3.LUT R5, R4.reuse, 0xfffffff0, RZ, 0xc0, !PT ;  /* 0xfffffff004057812 */ /* 0x040fe400078ec0ff */
[----:B------:R-:W-:Y:S01]  /*0ca0*/  LEA.HI R4, R4, R7, RZ, 0x1 ;  /* 0x0000000704047211 */ /* 0x000fe200078f08ff */
[----:B------:R-:W-:Y:S01]  /*0cb0*/  IMAD R13, R8, -0x3, R3 ;  /* 0xfffffffd080d7824 */ /* 0x000fe200078e0203 */
[----:B------:R-:W-:Y:S01]  /*0cc0*/  LOP3.LUT R3, R2, 0xffffff80, RZ, 0xc0, !PT ;  /* 0xffffff8002037812 */ /* 0x000fe200078ec0ff */
[----:B------:R-:W-:Y:S01]  /*0cd0*/  IMAD.IADD R5, R18, 0x1, -R5 ;  /* 0x0000000112057824 */ /* 0x000fe200078e0a05 */
[----:B------:R-:W-:-:S02]  /*0ce0*/  SHF.R.S32.HI R8, RZ, 0x5, R6 ;  /* 0x00000005ff087819 */ /* 0x000fc40000011406 */
[----:B------:R-:W-:Y:S01]  /*0cf0*/  LOP3.LUT R21, R14, 0x7fffffe, RZ, 0xc0, !PT ;  /* 0x07fffffe0e157812 */ /* 0x000fe200078ec0ff */
[----:B------:R-:W-:Y:S01]  /*0d00*/  IMAD.IADD R12, R18, 0x1, -R3 ;  /* 0x00000001120c7824 */ /* 0x000fe200078e0a03 */
[--C-:B------:R-:W-:Y:S01]  /*0d10*/  SHF.R.S32.HI R2, RZ, 0x1f, R5.reuse ;  /* 0x0000001fff027819 */ /* 0x100fe20000011405 */
[----:B------:R-:W-:Y:S01]  /*0d20*/  IMAD R23, R8, 0x10, R5 ;  /* 0x0000001008177824 */ /* 0x000fe200078e0205 */
[----:B------:R-:W-:Y:S02]  /*0d30*/  LOP3.LUT R4, R4, 0x1ffffffe, RZ, 0xc0, !PT ;  /* 0x1ffffffe04047812 */ /* 0x000fe400078ec0ff */
[CC--:B------:R-:W-:Y:S02]  /*0d40*/  LEA.HI R6, R2.reuse, R5.reuse, RZ, 0x3 ;  /* 0x0000000502067211 */ /* 0x0c0fe400078f18ff */
[----:B------:R-:W-:Y:S01]  /*0d50*/  LEA.HI R3, R2, R5, RZ, 0x2 ;  /* 0x0000000502037211 */ /* 0x000fe200078f10ff */
[----:B------:R-:W-:Y:S01]  /*0d60*/  IMAD.IADD R4, R7, 0x1, -R4 ;  /* 0x0000000107047824 */ /* 0x000fe200078e0a04 */
[----:B------:R-:W-:Y:S01]  /*0d70*/  SHF.R.S32.HI R15, RZ, 0x1f, R12 ;  /* 0x0000001fff0f7819 */ /* 0x000fe2000001140c */
[----:B------:R-:W-:Y:S01]  /*0d80*/  IMAD.SHL.U32 R6, R6, 0x10, RZ ;  /* 0x0000001006067824 */ /* 0x000fe200078e00ff */
[----:B------:R-:W-:Y:S01]  /*0d90*/  LOP3.LUT R2, R3, 0x7fffffc, RZ, 0xc0, !PT ;  /* 0x07fffffc03027812 */ /* 0x000fe200078ec0ff */
[----:B------:R-:W-:Y:S01]  /*0da0*/  IMAD.SHL.U32 R4, R4, 0x8, RZ ;  /* 0x0000000804047824 */ /* 0x000fe200078e00ff */
[----:B------:R-:W-:-:S02]  /*0db0*/  LEA.HI R14, R15, R12, RZ, 0x2 ;  /* 0x0000000c0f0e7211 */ /* 0x000fc400078f10ff */
[----:B------:R-:W-:Y:S01]  /*0dc0*/  SHF.R.S32.HI R3, RZ, 0x2, R3 ;  /* 0x00000002ff037819 */ /* 0x000fe20000011403 */
[----:B------:R-:W-:Y:S01]  /*0dd0*/  IMAD.IADD R2, R5, 0x1, -R2 ;  /* 0x0000000105027824 */ /* 0x000fe200078e0a02 */
[----:B------:R-:W-:Y:S02]  /*0de0*/  LOP3.LUT R6, R6, 0x7fffff80, RZ, 0xc0, !PT ;  /* 0x7fffff8006067812 */ /* 0x000fe400078ec0ff */
[--C-:B------:R-:W-:Y:S01]  /*0df0*/  SHF.R.S32.HI R16, RZ, 0x2, R14.reuse ;  /* 0x00000002ff107819 */ /* 0x100fe2000001140e */
[----:B------:R-:W-:Y:S01]  /*0e00*/  IMAD.SHL.U32 R3, R3, 0x40, RZ ;  /* 0x0000004003037824 */ /* 0x000fe200078e00ff */
[----:B------:R-:W-:Y:S01]  /*0e10*/  SHF.R.S32.HI R17, RZ, 0x1f, R14 ;  /* 0x0000001fff117819 */ /* 0x000fe2000001140e */
[----:B------:R-:W-:Y:S01]  /*0e20*/  IMAD R5, R8, 0x100, R6 ;  /* 0x0000010008057824 */ /* 0x000fe200078e0206 */
[----:B------:R-:W-:Y:S01]  /*0e30*/  LEA.HI R0, R0, R18, RZ, 0x2 ;  /* 0x0000001200007211 */ /* 0x000fe200078f10ff */
[----:B------:R-:W-:Y:S01]  /*0e40*/  IMAD.IADD R6, R148, 0x1, -R21 ;  /* 0x0000000194067824 */ /* 0x000fe200078e0a15 */
[----:B------:R-:W-:Y:S01]  /*0e50*/  LEA.HI R17, R17, R16, RZ, 0x3 ;  /* 0x0000001011117211 */ /* 0x000fe200078f18ff */
[----:B------:R-:W-:Y:S01]  /*0e60*/  IMAD R2, R2, 0x10, R5 ;  /* 0x0000001002027824 */ /* 0x000fe200078e0205 */
[----:B------:R-:W-:Y:S01]  /*0e70*/  LOP3.LUT R3, R3, 0x40, RZ, 0xc0, !PT ;  /* 0x0000004003037812 */ /* 0x000fe200078ec0ff */
[----:B------:R-:W-:Y:S01]  /*0e80*/  IMAD.U32 R5, R23, 0x20, R4 ;  /* 0x0000002017057824 */ /* 0x000fe200078e0004 */
[----:B------:R-:W-:Y:S01]  /*0e90*/  SHF.R.S32.HI R24, RZ, 0x2, R0 ;  /* 0x00000002ff187819 */ /* 0x000fe20000011400 */
[----:B------:R-:W-:Y:S01]  /*0ea0*/  IMAD R6, R7, 0x8, R6 ;  /* 0x0000000807067824 */ /* 0x000fe200078e0206 */
[----:B------:R-:W-:-:S02]  /*0eb0*/  LOP3.LUT R17, R17, 0xfffffff8, RZ, 0xc0, !PT ;  /* 0xfffffff811117812 */ /* 0x000fc400078ec0ff */
[----:B------:R-:W-:Y:S01]  /*0ec0*/  LEA.HI R15, R15, R12, RZ, 0x5 ;  /* 0x0000000c0f0f7211 */ /* 0x000fe200078f28ff */
[----:B------:R-:W-:Y:S01]  /*0ed0*/  STL [R1+0x60], R24 ;  /* 0x0000601801007387 */ /* 0x000fe20000100800 */
[----:B------:R-:W-:Y:S01]  /*0ee0*/  LOP3.LUT R4, R3, 0x8, R4, 0xf8, !PT ;  /* 0x0000000803047812 */ /* 0x000fe200078ef804 */
[----:B------:R-:W-:Y:S01]  /*0ef0*/  IMAD.IADD R16, R16, 0x1, -R17 ;  /* 0x0000000110107824 */ /* 0x000fe200078e0a11 */
[----:B------:R-:W-:Y:S01]  /*0f00*/  SHF.R.U32.HI R3, RZ, 0x3, R3 ;  /* 0x00000003ff037819 */ /* 0x000fe20000011603 */
[----:B------:R0:W-:Y:S01]  /*0f10*/  STL [R1+0x7c], R5 ;  /* 0x00007c0501007387 */ /* 0x0001e20000100800 */
[----:B------:R-:W-:Y:S02]  /*0f20*/  SHF.R.S32.HI R0, RZ, 0x1f, R0 ;  /* 0x0000001fff007819 */ /* 0x000fe40000011400 */
[----:B------:R-:W-:Y:S02]  /*0f30*/  SHF.R.S32.HI R15, RZ, 0x5, R15 ;  /* 0x00000005ff0f7819 */ /* 0x000fe4000001140f */
[----:B------:R-:W-:-:S02]  /*0f40*/  LOP3.LUT R3, R4, R3, RZ, 0x3c, !PT ;  /* 0x0000000304037212 */ /* 0x000fc400078e3cff */
[----:B------:R-:W-:Y:S01]  /*0f50*/  LEA.HI R0, R0, R24, RZ, 0x2 ;  /* 0x0000001800007211 */ /* 0x000fe200078f10ff */
[----:B------:R-:W-:Y:S01]  /*0f60*/  IMAD R16, R15, 0x10, R16 ;  /* 0x000000100f107824 */ /* 0x000fe200078e0210 */
[----:B------:R-:W-:Y:S01]  /*0f70*/  LOP3.LUT R19, R19, 0xfffffffe, RZ, 0xc0, !PT ;  /* 0xfffffffe13137812 */ /* 0x000fe200078ec0ff */
[----:B------:R-:W-:Y:S01]  /*0f80*/  IMAD.IADD R3, R3, 0x1, R2 ;  /* 0x0000000103037824 */ /* 0x000fe200078e0202 */
[----:B0-----:R-:W-:Y:S01]  /*0f90*/  LOP3.LUT R5, R14, 0x7ffffffc, RZ, 0xc0, !PT ;  /* 0x7ffffffc0e057812 */ /* 0x001fe200078ec0ff */
[----:B------:R-:W-:Y:S01]  /*0fa0*/  IMAD R2, R13, 0x40, R16 ;  /* 0x000000400d027824 */ /* 0x000fe200078e0210 */
[----:B------:R-:W-:Y:S01]  /*0fb0*/  LOP3.LUT R0, R0, 0xfffffffc, RZ, 0xc0, !PT ;  /* 0xfffffffc00007812 */ /* 0x000fe200078ec0ff */
[----:B------:R-:W-:Y:S02]  /*0fc0*/  IMAD.IADD R19, R18, 0x1, -R19 ;  /* 0x0000000112137824 */ /* 0x000fe400078e0a13 */
[----:B------:R-:W-:Y:S01]  /*0fd0*/  IMAD.IADD R4, R12, 0x1, -R5 ;  /* 0x000000010c047824 */ /* 0x000fe200078e0a05 */
[----:B------:R-:W-:Y:S01]  /*0fe0*/  SHF.R.S32.HI R5, RZ, 0x1f, R148 ;  /* 0x0000001fff057819 */ /* 0x000fe20000011494 */
[----:B------:R-:W-:-:S02]  /*0ff0*/  IMAD.IADD R0, R24, 0x1, -R0 ;  /* 0x0000000118007824 */ /* 0x000fc400078e0a00 */
[C---:B------:R-:W-:Y:S01]  /*1000*/  IMAD.SHL.U32 R147, R19.reuse, 0x8, RZ ;  /* 0x0000000813937824 */ /* 0x040fe200078e00ff */
[----:B------:R-:W-:Y:S01]  /*1010*/  STL [R1+0x54], R4 ;  /* 0x0000540401007387 */ /* 0x000fe20000100800 */
[----:B------:R-:W-:Y:S02]  /*1020*/  IMAD.SHL.U32 R144, R19, 0x4, RZ ;  /* 0x0000000413907824 */ /* 0x000fe400078e00ff */
[----:B------:R-:W-:Y:S01]  /*1030*/  VIADD R5, R147, 0x10 ;  /* 0x0000001093057836 */ /* 0x000fe20000000000 */
[----:B------:R-:W-:Y:S01]  /*1040*/  STL [R1+0x3c], R9 ;  /* 0x00003c0901007387 */ /* 0x000fe20000100800 */
[----:B------:R-:W-:-:S03]  /*1050*/  IMAD R23, R3, 0x2, R22 ;  /* 0x0000000203177824 */ /* 0x000fc600078e0216 */
[----:B------:R0:W-:Y:S04]  /*1060*/  STL [R1+0x58], R2 ;  /* 0x0000580201007387 */ /* 0x0001e80000100800 */
[----:B------:R-:W-:Y:S04]  /*1070*/  STL [R1+0x40], R10 ;  /* 0x0000400a01007387 */ /* 0x000fe80000100800 */
[----:B------:R-:W-:Y:S01]  /*1080*/  STL [R1+0x44], R11 ;  /* 0x0000440b01007387 */ /* 0x000fe20000100800 */
[----:B0-----:R-:W-:-:S03]  /*1090*/  IMAD.U32 R2, RZ, RZ, UR4 ;  /* 0x00000004ff027e24 */ /* 0x001fc6000f8e00ff */
[----:B------:R0:W-:Y:S04]  /*10a0*/  STL [R1+0x78], R0 ;  /* 0x0000780001007387 */ /* 0x0001e80000100800 */
[----:B------:R-:W-:Y:S04]  /*10b0*/  STL [R1+0x70], RZ ;  /* 0x000070ff01007387 */ /* 0x000fe80000100800 */
[----:B------:R-:W-:Y:S01]  /*10c0*/  STL [R1+0x24], RZ ;  /* 0x000024ff01007387 */ /* 0x000fe20000100800 */
[----:B0-----:R-:W-:-:S03]  /*10d0*/  IMAD.SHL.U32 R0, R0, 0x40, RZ ;  /* 0x0000004000007824 */ /* 0x001fc600078e00ff */
[----:B------:R-:W-:Y:S02]  /*10e0*/  STL [R1+0x20], RZ ;  /* 0x000020ff01007387 */ /* 0x000fe40000100800 */
[----:B------:R-:W-:-:S04]  /*10f0*/  LOP3.LUT R2, R0, 0xc0, RZ, 0xc0, !PT ;  /* 0x000000c000027812 */ /* 0x000fc800078ec0ff */
[----:B------:R-:W-:Y:S01]  /*1100*/  LOP3.LUT R0, R2, 0x8, R147, 0xf8, !PT ;  /* 0x0000000802007812 */ /* 0x000fe200078ef893 */
[----:B------:R0:W-:Y:S01]  /*1110*/  STL [R1+0x28], R2 ;  /* 0x0000280201007387 */ /* 0x0001e20000100800 */
[----:B------:R-:W-:-:S04]  /*1120*/  SHF.R.U32.HI R4, RZ, 0x3, R2 ;  /* 0x00000003ff047819 */ /* 0x000fc80000011602 */
[----:B------:R-:W-:Y:S01]  /*1130*/  LOP3.LUT R0, R0, R4, RZ, 0x3c, !PT ;  /* 0x0000000400007212 */ /* 0x000fe200078e3cff */
[----:B------:R1:W-:Y:S01]  /*1140*/  STL [R1+0x2c], R4 ;  /* 0x00002c0401007387 */ /* 0x0003e20000100800 */
[----:B0-----:R-:W-:-:S04]  /*1150*/  IMAD.SHL.U32 R2, R6, 0x20, RZ ;  /* 0x0000002006027824 */ /* 0x001fc800078e00ff */
[----:B------:R-:W-:Y:S01]  /*1160*/  IMAD.IADD R0, R2, 0x1, R0 ;  /* 0x0000000102007824 */ /* 0x000fe200078e0200 */
[----:B------:R0:W-:Y:S01]  /*1170*/  STL [R1+0x30], R2 ;  /* 0x0000300201007387 */ /* 0x0001e20000100800 */
[----:B-1----:R-:W-:-:S03]  /*1180*/  VIADD R4, R147, 0x20 ;  /* 0x0000002093047836 */ /* 0x002fc60000000000 */
[----:B------:R0:W-:Y:S04]  /*1190*/  STL [R1+0x50], R0 ;  /* 0x0000500001007387 */ /* 0x0001e80000100800 */
.L_x_2006:
[----:B0-2---:R-:W2:Y:S01]  /*11a0*/  LDL.LU R0, [R1+0x44] ;  /* 0x0000440001007983 */ /* 0x005ea20000300800 */
[----:B------:R-:W2:Y:S01]  /*11b0*/  LDC.64 R2, c[0x0][0xc60] ;  /* 0x00031800ff027b82 */ /* 0x000ea20000000a00 */
[----:B------:R-:W-:Y:S01]  /*11c0*/  ULDC.64 UR4, c[0x0][0x208] ;  /* 0x0000820000047ab9 */ /* 0x000fe20000000a00 */
[----:B--2---:R-:W-:-:S05]  /*11d0*/  IMAD.WIDE R2, R0, 0x4, R2 ;  /* 0x0000000400027825 */ /* 0x004fca00078e0202 */
[----:B-----5:R0:W2:Y:S01]  /*11e0*/  LDG.E R11, desc[UR4][R2.64] ;  /* 0x00000004020b7981 */ /* 0x0200a2000c1e1900 */
[----:B------:R-:W-:Y:S05]  /*11f0*/  YIELD ;  /* 0x0000000000007946 */ /* 0x000fea0003800000 */
[----:B------:R-:W-:Y:S01]  /*1200*/  ULDC.64 UR4, c[0x0][0xa28] ;  /* 0x00028a0000047ab9 */ /* 0x000fe20000000a00 */
[----:B------:R-:W-:Y:S01]  /*1210*/  ULDC.64 UR8, c[0x0][0xa18] ;  /* 0x0002860000087ab9 */ /* 0x000fe20000000a00 */
[----:B------:R-:W-:Y:S01]  /*1220*/  ISETP.NE.U32.AND P1, PT, RZ, UR4, PT ;  /* 0x00000004ff007c0c */ /* 0x000fe2000bf25070 */
[----:B------:R-:W-:Y:S01]  /*1230*/  ULDC.64 UR10, c[0x0][0x208] ;  /* 0x00008200000a7ab9 */ /* 0x000fe20000000a00 */
[----:B0-----:R-:W-:Y:S01]  /*1240*/  IMAD.MOV.U32 R3, RZ, RZ, RZ ;  /* 0x000000ffff037224 */ /* 0x001fe200078e00ff */
[----:B------:R-:W-:Y:S01]  /*1250*/  ULDC.64 UR6, c[0x0][0xa08] ;  /* 0x0002820000067ab9 */ /* 0x000fe20000000a00 */
[----:B------:R-:W-:Y:S01]  /*1260*/  ISETP.NE.AND.EX P1, PT, RZ, UR5, PT, P1 ;  /* 0x00000005ff007c0c */ /* 0x000fe2000bf25310 */
[----:B------:R-:W-:Y:S01]  /*1270*/  IMAD.MOV.U32 R73, RZ, RZ, RZ ;  /* 0x000000ffff497224 */ /* 0x000fe200078e00ff */
[----:B------:R-:W-:-:S04]  /*1280*/  ISETP.NE.U32.AND P0, PT, RZ, UR6, PT ;  /* 0x00000006ff007c0c */ /* 0x000fc8000bf05070 */
[----:B------:R-:W-:Y:S02]  /*1290*/  ISETP.NE.AND.EX P0, PT, RZ, UR7, PT, P0 ;  /* 0x00000007ff007c0c */ /* 0x000fe4000bf05300 */
[----:B--2---:R-:W-:Y:S01]  /*12a0*/  SHF.R.S32.HI R0, RZ, 0x1f, R11 ;  /* 0x0000001fff007819 */ /* 0x004fe2000001140b */
[----:B-1----:R-:W-:-:S04]  /*12b0*/  IMAD.SHL.U32 R25, R11, 0x4, RZ ;  /* 0x000000040b197824 */ /* 0x002fc800078e00ff */
        /* <DEDUP_REMOVED lines=10> */
[----:B------:R-:W-:Y:S01]  /*1360*/  ULDC.64 UR4, c[0x0][0x3f8] ;  /* 0x0000fe0000047ab9 */ /* 0x000fe20000000a00 */
[----:B------:R-:W-:-:S10]  /*1370*/  IADD3.X R9, R26, UR7, RZ, P3, !PT ;  /* 0x000000071a097c10 */ /* 0x000fd40009ffe4ff */
[----:B------:R-:W-:Y:S01]  /*1380*/  @P2 IADD3 R6, P1, R25, UR8, RZ ;  /* 0x0000000819062c10 */ /* 0x000fe2000ff3e0ff */
[----:B------:R-:W-:Y:S01]  /*1390*/  UISETP.NE.U32.AND UP0, UPT, UR4, URZ, UPT ;  /* 0x0000003f0400728c */ /* 0x000fe2000bf05070 */
[----:B------:R0:W5:Y:S02]  /*13a0*/  @P0 LDG.E R73, desc[UR10][R8.64] ;  /* 0x0000000a08490981 */ /* 0x000164000c1e1900 */
[----:B------:R-:W-:Y:S01]  /*13b0*/  @P2 IADD3.X R7, R26, UR9, RZ, P1, !PT ;  /* 0x000000091a072c10 */ /* 0x000fe20008ffe4ff */
[----:B------:R-:W-:-:S04]  /*13c0*/  ULDC UR4, c[0x0][0x404] ;  /* 0x0001010000047ab9 */ /* 0x000fc80000000800 */
[----:B------:R-:W2:Y:S01]  /*13d0*/  @P2 LDG.E R10, desc[UR10][R6.64] ;  /* 0x0000000a060a2981 */ /* 0x000ea2000c1e1900 */
        /* <DEDUP_REMOVED lines=8> */
[----:B--2---:R0:W-:Y:S01]  /*1460*/  STL [R1+0x48], R10 ;  /* 0x0000480a01007387 */ /* 0x0041e20000100800 */
[----:B------:R-:W-:Y:S05]  /*1470*/  @P2 BRA `(.L_x_1855) ;  /* 0x00000000002c2947 */ /* 0x000fea0003800000 */
[----:B------:R-:W-:Y:S02]  /*1480*/  ULDC.64 UR4, c[0x0][0xa00] ;  /* 0x0002800000047ab9 */ /* 0x000fe40000000a00 */
[----:B------:R-:W-:-:S04]  /*1490*/  ISETP.NE.U32.AND P1, PT, RZ, UR4, PT ;  /* 0x00000004ff007c0c */ /* 0x000fc8000bf25070 */
[----:B------:R-:W-:-:S13]  /*14a0*/  ISETP.NE.AND.EX P1, PT, RZ, UR5, PT, P1 ;  /* 0x00000005ff007c0c */ /* 0x000fda000bf25310 */
[----:B------:R-:W-:Y:S05]  /*14b0*/  @!P1 BRA `(.L_x_1855) ;  /* 0x00000000001c9947 */ /* 0x000fea0003800000 */
[----:B0-----:R-:W0:Y:S01]  /*14c0*/  LDC.64 R4, c[0x0][0xa00] ;  /* 0x00028000ff047b82 */ /* 0x001e220000000a00 */
[----:B------:R-:W-:Y:S01]  /*14d0*/  ULDC.64 UR4, c[0x0][0x208] ;  /* 0x0000820000047ab9 */ /* 0x000fe20000000a00 */
[----:B0-----:R-:W-:-:S05]  /*14e0*/  IMAD.WIDE R4, R19, 0x4, R4 ;  /* 0x0000000413047825 */ /* 0x001fca00078e0204 */
[----:B------:R-:W2:Y:S04]  /*14f0*/  LDG.E R0, desc[UR4][R4.64] ;  /* 0x0000000404007981 */ /* 0x000ea8000c1e1900 */
[----:B------:R-:W2:Y:S02]  /*1500*/  LDG.E R7, desc[UR4][R4.64+0x4] ;  /* 0x0000040404077981 */ /* 0x000ea4000c1e1900 */
[----:B--2---:R-:W-:-:S05]  /*1510*/  IMAD.IADD R10, R7, 0x1, -R0 ;  /* 0x00000001070a7824 */ /* 0x004fca00078e0a00 */
[----:B------:R1:W-:Y:S02]  /*1520*/  STL [R1+0x48], R10 ;  /* 0x0000480a01007387 */ /* 0x0003e40000100800 */
.L_x_1855:
[----:B0-----:R-:W2:Y:S01]  /*1530*/  LDL R11, [R1+0x3c] ;  /* 0x00003c00010b7983 */ /* 0x001ea20000100800 */
[----:B------:R-:W-:-:S03]  /*1540*/  ULDC.64 UR4, c[0x0][0xa20] ;  /* 0x0002880000047ab9 */ /* 0x000fc60000000a00 */
[----:B------:R-:W3:Y:S01]  /*1550*/  LDL R28, [R1+0x40] ;  /* 0x00004000011c7983 */ /* 0x000ee20000100800 */
[----:B------:R-:W-:-:S04]  /*1560*/  ISETP.NE.U32.AND P1, PT, RZ, UR4, PT ;  /* 0x00000004ff007c0c */ /* 0x000fc8000bf25070 */
[----:B------:R-:W-:Y:S01]  /*1570*/  ISETP.NE.AND.EX P1, PT, RZ, UR5, PT, P1 ;  /* 0x00000005ff007c0c */ /* 0x000fe2000bf25310 */
[----:B--2---:R0:W-:Y:S04]  /*1580*/  STL [R1+0x74], R11 ;  /* 0x0000740b01007387 */ /* 0x0041e80000100800 */
[----:B---3--:R0:W-:Y:S08]  /*1590*/  STL [R1+0x6c], R28 ;  /* 0x00006c1c01007387 */ /* 0x0081f00000100800 */
[----:B------:R-:W-:Y:S05]  /*15a0*/  @!P1 BRA `(.L_x_1856) ;  /* 0x0000000000149947 */ /* 0x000fea0003800000 */
[----:B------:R-:W-:Y:S01]  /*15b0*/  IADD3 R4, P0, R25, UR4, RZ ;  /* 0x0000000419047c10 */ /* 0x000fe2000ff1e0ff */
[----:B------:R-:W-:-:S03]  /*15c0*/  ULDC.64 UR6, c[0x0][0x208] ;  /* 0x0000820000067ab9 */ /* 0x000fc60000000a00 */
[----:B------:R-:W-:-:S05]  /*15d0*/  IADD3.X R5, R26, UR5, RZ, P0, !PT ;  /* 0x000000051a057c10 */ /* 0x000fca00087fe4ff */
[----:B------:R2:W5:Y:S01]  /*15e0*/  LDG.E R24, desc[UR6][R4.64] ;  /* 0x0000000604187981 */ /* 0x000562000c1e1900 */
[----:B------:R-:W-:Y:S05]  /*15f0*/  BRA `(.L_x_1857) ;  /* 0x0000000000147947 */ /* 0x000fea0003800000 */
.L_x_1856:
[----:B------:R-:W-:Y:S05]  /*1600*/  @!P0 BRA `(.L_x_1857) ;  /* 0x0000000000108947 */ /* 0x000fea0003800000 */
[----:B------:R-:W-:Y:S02]  /*1610*/  ULDC.64 UR4, c[0x0][0x208] ;  /* 0x0000820000047ab9 */ /* 0x000fe40000000a00 */
[----:B------:R-:W2:Y:S04]  /*1620*/  LDG.E R5, desc[UR4][R8.64] ;  /* 0x0000000408057981 */ /* 0x000ea8000c1e1900 */
[----:B------:R-:W2:Y:S02]  /*1630*/  LDG.E R24, desc[UR4][R8.64+0x4] ;  /* 0x0000040408187981 */ /* 0x000ea4000c1e1900 */
[----:B--2---:R-:W-:-:S07]  /*1640*/  IMAD.IADD R24, R24, 0x1, -R5 ;  /* 0x0000000118187824 */ /* 0x004fce00078e0a05 */
.L_x_1857:
[----:B------:R-:W-:Y:S01]  /*1650*/  ULDC.64 UR4, c[0x0][0xa10] ;  /* 0x0002840000047ab9 */ /* 0x000fe20000000a00 */
[----:B------:R-:W-:Y:S01]  /*1660*/  ULDC.64 UR6, c[0x0][0x208] ;  /* 0x0000820000067ab9 */ /* 0x000fe20000000a00 */
[----:B------:R-:W-:-:S04]  /*1670*/  ISETP.NE.U32.AND P0, PT, RZ, UR4, PT ;  /* 0x00000004ff007c0c */ /* 0x000fc8000bf05070 */
[----:B------:R-:W-:Y:S01]  /*1680*/  ISETP.NE.AND.EX P0, PT, RZ, UR5, PT, P0 ;  /* 0x00000005ff007c0c */ /* 0x000fe2000bf05300 */
[----:B------:R-:W-:Y:S01]  /*1690*/  IMAD.MOV.U32 R8, RZ, RZ, 0xc0 ;  /* 0x000000c0ff087424 */ /* 0x000fe200078e00ff */
[----:B------:R-:W-:-:S11]  /*16a0*/  ULDC.64 UR4, c[0x0][0xa30] ;  /* 0x00028c0000047ab9 */ /* 0x000fd60000000a00 */
[----:B--2---:R-:W2:Y:S02]  /*16b0*/  @P0 LDC.64 R4, c[0x0][0xa10] ;  /* 0x00028400ff040b82 */ /* 0x004ea40000000a00 */
[----:B--2---:R-:W-:-:S05]  /*16c0*/  @P0 IMAD.WIDE R4, R19, 0x4, R4 ;  /* 0x0000000413040825 */ /* 0x004fca00078e0204 */
[----:B------:R-:W2:Y:S04]  /*16d0*/  @P0 LDG.E R0, desc[UR6][R4.64] ;  /* 0x0000000604000981 */ /* 0x000ea8000c1e1900 */
[----:B------:R-:W2:Y:S01]  /*16e0*/  @P0 LDG.E R9, desc[UR6][R4.64+0x4] ;  /* 0x0000040604090981 */ /* 0x000ea2000c1e1900 */
[----:B------:R-:W-:Y:S01]  /*16f0*/  ISETP.NE.U32.AND P1, PT, RZ, UR4, PT ;  /* 0x00000004ff007c0c */ /* 0x000fe2000bf25070 */
[----:B-----5:R-:W-:-:S03]  /*1700*/  IMAD.MOV.U32 R102, RZ, RZ, R24 ;  /* 0x000000ffff667224 */ /* 0x020fc600078e0018 */
[----:B------:R-:W-:-:S13]  /*1710*/  ISETP.NE.AND.EX P1, PT, RZ, UR5, PT, P1 ;  /* 0x00000005ff007c0c */ /* 0x000fda000bf25310 */
[----:B------:R-:W-:-:S04]  /*1720*/  @P1 IADD3 R6, P2, R25, UR4, RZ ;  /* 0x0000000419061c10 */ /* 0x000fc8000ff5e0ff */
[----:B------:R-:W-:-:S05]  /*1730*/  @P1 IADD3.X R7, R26, UR5, RZ, P2, !PT ;  /* 0x000000051a071c10 */ /* 0x000fca00097fe4ff */
[----:B------:R3:W5:Y:S01]  /*1740*/  @P1 LDG.E R102, desc[UR6][R6.64] ;  /* 0x0000000606661981 */ /* 0x000762000c1e1900 */
[----:B--2---:R-:W-:Y:S02]  /*1750*/  @P0 IMAD.IADD R2, R9, 0x1, -R0 ;  /* 0x0000000109020824 */ /* 0x004fe400078e0a00 */
[----:B------:R-:W-:Y:S02]  /*1760*/  IMAD.IADD R9, R24, 0x1, -R3 ;  /* 0x0000000118097824 */ /* 0x000fe400078e0a03 */
[----:B------:R-:W-:Y:S02]  /*1770*/  IMAD R3, R11, R8, 0x14f ;  /* 0x0000014f0b037424 */ /* 0x000fe400078e0208 */
[----:B------:R-:W-:Y:S02]  /*1780*/  IMAD.IADD R4, R9, 0x1, R2 ;  /* 0x0000000109047824 */ /* 0x000fe400078e0202 */
[----:B------:R-:W-:Y:S02]  /*1790*/  IMAD.MOV R16, RZ, RZ, -R9 ;  /* 0x000000ffff107224 */ /* 0x000fe400078e0a09 */
[C---:B------:R-:W-:Y:S01]  /*17a0*/  VIADD R0, R4.reuse, 0x8f ;  /* 0x0000008f04007836 */ /* 0x040fe20000000000 */
[----:B------:R-:W-:Y:S01]  /*17b0*/  IADD3 R3, R4, R3, -R10 ;  /* 0x0000000304037210 */ /* 0x000fe20007ffe80a */
[----:B------:R2:W-:Y:S01]  /*17c0*/  STL [R1+0x4c], R4 ;  /* 0x00004c0401007387 */ /* 0x0005e20000100800 */
[----:B------:R-:W-:Y:S01]  /*17d0*/  VIMNMX R16, RZ, R16, !PT ;  /* 0x00000010ff107248 */ /* 0x000fe20007fe0100 */
[----:B------:R-:W-:-:S04]  /*17e0*/  IMAD.HI R0, R0, 0x38e38e39, RZ ;  /* 0x38e38e3900007827 */ /* 0x000fc800078e02ff */
[----:B--2---:R-:W-:Y:S01]  /*17f0*/  IMAD.HI R4, R3, 0x38e38e39, RZ ;  /* 0x38e38e3903047827 */ /* 0x004fe200078e02ff */
[----:B------:R-:W-:-:S04]  /*1800*/  SHF.R.U32.HI R3, RZ, 0x1f, R0 ;  /* 0x0000001fff037819 */ /* 0x000fc80000011600 */
[----:B------:R-:W-:Y:S02]  /*1810*/  SHF.R.U32.HI R5, RZ, 0x1f, R4 ;  /* 0x0000001fff057819 */ /* 0x000fe40000011604 */
[----:B------:R-:W-:Y:S02]  /*1820*/  LEA.HI.SX32 R3, R0, R3, 0x1b ;  /* 0x0000000300037211 */ /* 0x000fe400078fdaff */
[----:B------:R-:W-:-:S04]  /*1830*/  LEA.HI.SX32 R104, R4, R5, 0x1b ;  /* 0x0000000504687211 */ /* 0x000fc800078fdaff */
[----:B------:R-:W-:-:S05]  /*1840*/  VIMNMX R104, R3, R104, PT ;  /* 0x0000006803687248 */ /* 0x000fca0003fe0100 */
        /* <DEDUP_REMOVED lines=12> */
[----:B---3--:R-:W-:Y:S05]  /*1910*/  @!P1 BRA `(.L_x_1858) ;  /* 0x00000050007c9947 */ /* 0x008fea0003800000 */
        /* <DEDUP_REMOVED lines=8> */
[----:B------:R2:W3:Y:S01]  /*19a0*/  LDC.64 R14, c[0x4][R0] ;  /* 0x01000000000e7b82 */ /* 0x0004e20000000a00 */
[----:B------:R-:W-:Y:S01]  /*19b0*/  IMAD.U32 R5, RZ, RZ, UR5 ;  /* 0x00000005ff057e24 */ /* 0x000fe2000f8e00ff */
[----:B------:R-:W-:Y:S01]  /*19c0*/  ULDC.64 UR4, c[0x4][0xb0] ;  /* 0x01002c0000047ab9 */ /* 0x000fe20000000a00 */
[----:B-1----:R-:W-:Y:S02]  /*19d0*/  IMAD.U32 R10, RZ, RZ, UR6 ;  /* 0x00000006ff0a7e24 */ /* 0x002fe4000f8e00ff */
[----:B------:R-:W-:Y:S02]  /*19e0*/  IMAD.U32 R6, RZ, RZ, UR4 ;  /* 0x00000004ff067e24 */ /* 0x000fe4000f8e00ff */
[----:B------:R-:W-:-:S02]  /*19f0*/  IMAD.U32 R7, RZ, RZ, UR5 ;  /* 0x00000005ff077e24 */ /* 0x000fc4000f8e00ff */
[----:B0-----:R-:W-:Y:S02]  /*1a00*/  IMAD.U32 R11, RZ, RZ, UR7 ;  /* 0x00000007ff0b7e24 */ /* 0x001fe4000f8e00ff */
[----:B------:R-:W-:Y:S02]  /*1a10*/  IMAD.MOV.U32 R8, RZ, RZ, 0x70 ;  /* 0x00000070ff087424 */ /* 0x000fe400078e00ff */
[----:B------:R-:W-:Y:S02]  /*1a20*/  IMAD.MOV.U32 R12, RZ, RZ, 0x1 ;  /* 0x00000001ff0c7424 */ /* 0x000fe400078e00ff */
[----:B--2---:R-:W-:-:S07]  /*1a30*/  IMAD.MOV.U32 R13, RZ, RZ, RZ ;  /* 0x000000ffff0d7224 */ /* 0x004fce00078e00ff */
[----:B------:R-:W-:-:S07]  /*1a40*/  LEPC R20, `(.L_x_1860) ;  /* 0x000000001014794e */ /* 0x000fce0000000000 */
[----:B---3-5:R-:W-:Y:S05]  /*1a50*/  CALL.ABS.NOINC R14 ;  /* 0x000000000e007343 */ /* 0x028fea0003c00000 */
.L_x_1860:
[----:B------:R-:W-:Y:S05]  /*1a60*/  BSYNC B6 ;  /* 0x0000000000067941 */ /* 0x000fea0003800000 */
.L_x_1859:
        /* <DEDUP_REMOVED lines=20> */
.L_x_1862:
[----:B------:R-:W-:Y:S05]  /*1bb0*/  BSYNC B6 ;  /* 0x0000000000067941 */ /* 0x000fea0003800000 */
.L_x_1861:
[----:B------:R-:W-:Y:S01]  /*1bc0*/  ULDC.64 UR4, c[0x0][0x9f8] ;  /* 0x00027e0000047ab9 */ /* 0x000fe20000000a00 */
[----:B------:R-:W-:Y:S01]  /*1bd0*/  ULDC.64 UR6, c[0x0][0x208] ;  /* 0x0000820000067ab9 */ /* 0x000fe20000000a00 */
[----:B------:R-:W-:Y:S01]  /*1be0*/  ISETP.NE.U32.AND P0, PT, RZ, UR4, PT ;  /* 0x00000004ff007c0c */ /* 0x000fe2000bf05070 */
[----:B------:R-:W2:Y:S01]  /*1bf0*/  LDC R0, c[0x0][0x428] ;  /* 0x00010a00ff007b82 */ /* 0x000ea20000000800 */
[----:B------:R-:W-:Y:S01]  /*1c00*/  IMAD.MOV.U32 R3, RZ, RZ, R28 ;  /* 0x000000ffff037224 */ /* 0x000fe200078e001c */
[----:B------:R-:W3:Y:S01]  /*1c10*/  LDL R34, [R1+0x28] ;  /* 0x0000280001227983 */ /* 0x000ee20000100800 */
[----:B------:R-:W-:Y:S01]  /*1c20*/  ISETP.NE.AND.EX P0, PT, RZ, UR5, PT, P0 ;  /* 0x00000005ff007c0c */ /* 0x000fe2000bf05300 */
[----:B------:R-:W-:Y:S02]  /*1c30*/  IMAD.IADD R73, R73, 0x1, R24 ;  /* 0x0000000149497824 */ /* 0x000fe400078e0218 */
[----:B------:R-:W4:Y:S02]  /*1c40*/  LDL R33, [R1+0x30] ;  /* 0x0000300001217983 */ /* 0x000f240000100800 */
[----:B------:R-:W1:Y:S02]  /*1c50*/  LDC R101, c[0x0][0x3d4] ;  /* 0x0000f500ff657b82 */ /* 0x000e640000000800 */
[----:B------:R-:W4:Y:S06]  /*1c60*/  LDL R32, [R1+0x2c] ;  /* 0x00002c0001207983 */ /* 0x000f2c0000100800 */
[----:B------:R-:W-:Y:S01]  /*1c70*/  @P0 IADD3 R4, P1, R25, UR4, RZ ;  /* 0x0000000419040c10 */ /* 0x000fe2000ff3e0ff */
[----:B------:R-:W1:Y:S01]  /*1c80*/  LDC.64 R64, c[0x0][0x3e8] ;  /* 0x0000fa00ff407b82 */ /* 0x000e620000000a00 */
[----:B------:R-:W-:-:S07]  /*1c90*/  SHF.R.S32.HI R7, RZ, 0x1f, R73 ;  /* 0x0000001fff077819 */ /* 0x000fce0000011449 */
[----:B------:R-:W1:Y:S01]  /*1ca0*/  LDC.64 R70, c[0x0][0x3d8] ;  /* 0x0000f600ff467b82 */ /* 0x000e620000000a00 */
[----:B------:R-:W-:Y:S01]  /*1cb0*/  @P0 IADD3.X R5, R26, UR5, RZ, P1, !PT ;  /* 0x000000051a050c10 */ /* 0x000fe20008ffe4ff */
[----:B------:R-:W-:Y:S01]  /*1cc0*/  ULDC.64 UR4, c[0x0][0x2f8] ;  /* 0x0000be0000047ab9 */ /* 0x000fe20000000a00 */
[----:B------:R-:W-:Y:S01]  /*1cd0*/  VIADD R35, R147, 0x10 ;  /* 0x0000001093237836 */ /* 0x000fe20000000000 */
[----:B------:R-:W3:Y:S04]  /*1ce0*/  LDL.LU R30, [R1] ;  /* 0x00000000011e7983 */ /* 0x000ee80000300800 */
[----:B------:R0:W4:Y:S01]  /*1cf0*/  @P0 LDG.E R19, desc[UR6][R4.64] ;  /* 0x0000000604130981 */ /* 0x000122000c1e1900 */
[----:B--2---:R-:W-:Y:S01]  /*1d00*/  ISETP.NE.AND P0, PT, R0, 0x1, PT ;  /* 0x000000010000780c */ /* 0x004fe20003f05270 */
[----:B------:R-:W2:Y:S01]  /*1d10*/  LDC.64 R26, c[0x0][0x2f0] ;  /* 0x0000bc00ff1a7b82 */ /* 0x000ea20000000a00 */
[----:B------:R-:W-:-:S11]  /*1d20*/  ULDC.64 UR6, c[0x0][0xa08] ;  /* 0x0002820000067ab9 */ /* 0x000fd60000000a00 */
[----:B------:R-:W1:Y:S08]  /*1d30*/  @P0 LDC R0, c[0x0][0x42c] ;  /* 0x00010b00ff000b82 */ /* 0x000e700000000800 */
[----:B------:R-:W1:Y:S01]  /*1d40*/  @P0 LDC R9, c[0x0][0x430] ;  /* 0x00010c00ff090b82 */ /* 0x000e620000000800 */
[-C--:B--2---:R-:W-:Y:S02]  /*1d50*/  IMAD R6, R7, R26.reuse, RZ ;  /* 0x0000001a07067224 */ /* 0x084fe400078e02ff */
[----:B0-----:R-:W-:-:S04]  /*1d60*/  IMAD.WIDE.U32 R4, R73, R26, RZ ;  /* 0x0000001a49047225 */ /* 0x001fc800078e00ff */
[----:B-1----:R-:W-:Y:S02]  /*1d70*/  @P0 IMAD.HI.U32 R0, R28, R0, RZ ;  /* 0x000000001c000227 */ /* 0x002fe400078e00ff */
[----:B------:R-:W0:Y:S03]  /*1d80*/  S2R R28, SR_TID.X ;  /* 0x00000000001c7919 */ /* 0x000e260000002100 */
[----:B------:R-:W-:Y:S01]  /*1d90*/  @P0 SHF.R.U32.HI R3, RZ, R9, R0 ;  /* 0x00000009ff030219 */ /* 0x000fe20000011600 */
        /* <DEDUP_REMOVED lines=8> */
[----:B------:R-:W-:Y:S01]  /*1e20*/  ULDC.64 UR4, c[0x0][0x300] ;  /* 0x0000c00000047ab9 */ /* 0x000fe20000000a00 */
[----:B0-----:R-:W-:Y:S02]  /*1e30*/  SHF.R.U32.HI R29, RZ, 0x7, R28 ;  /* 0x00000007ff1d7819 */ /* 0x001fe4000001161c */
[----:B------:R-:W-:Y:S02]  /*1e40*/  IMAD.IADD R21, R5, 0x1, R21 ;  /* 0x0000000105157824 */ /* 0x000fe400078e0215 */
[----:B------:R-:W-:Y:S01]  /*1e50*/  ISETP.NE.AND P6, PT, R29, 0x1, PT ;  /* 0x000000011d00780c */ /* 0x000fe20003fc5270 */
[----:B------:R-:W-:Y:S01]  /*1e60*/  IMAD.MOV.U32 R20, RZ, RZ, R4 ;  /* 0x000000ffff147224 */ /* 0x000fe200078e0004 */
[--C-:B------:R-:W-:Y:S01]  /*1e70*/  SHF.R.S32.HI R5, RZ, 0x1f, R147.reuse ;  /* 0x0000001fff057819 */ /* 0x100fe20000011493 */
[----:B------:R-:W-:Y:S01]  /*1e80*/  IMAD.MOV.U32 R4, RZ, RZ, R147 ;  /* 0x000000ffff047224 */ /* 0x000fe200078e0093 */
[----:B------:R-:W-:Y:S01]  /*1e90*/  SHF.R.S32.HI R28, RZ, 0x1f, R148 ;  /* 0x0000001fff1c7819 */ /* 0x000fe20000011494 */
[----:B------:R-:W-:-:S02]  /*1ea0*/  VIADD R31, R147, 0x20 ;  /* 0x00000020931f7836 */ /* 0x000fc40000000000 */
[----:B------:R-:W-:-:S03]  /*1eb0*/  IMAD.WIDE.U32 R60, R148, R64, R4 ;  /* 0x00000040943c7225 */ /* 0x000fc600078e0004 */
[----:B------:R-:W-:Y:S01]  /*1ec0*/  ISETP.GE.AND P2, PT, R31, R101, PT ;  /* 0x000000651f00720c */ /* 0x000fe20003f46270 */
[----:B------:R-:W-:Y:S01]  /*1ed0*/  IMAD.WIDE.U32 R66, R148, R70, R4 ;  /* 0x0000004694427225 */ /* 0x000fe200078e0004 */
[----:B----4-:R-:W-:-:S04]  /*1ee0*/  SHF.R.S32.HI R0, RZ, 0x1f, R19 ;  /* 0x0000001fff007819 */ /* 0x010fc80000011413 */
[----:B------:R-:W-:Y:S02]  /*1ef0*/  SEL R14, R0, RZ, !P0 ;  /* 0x000000ff000e7207 */ /* 0x000fe40004000000 */
[----:B------:R-:W-:-:S03]  /*1f00*/  SEL R25, R19, RZ, !P0 ;  /* 0x000000ff13197207 */ /* 0x000fc60004000000 */
[----:B------:R-:W-:Y:S02]  /*1f10*/  IMAD R0, R14, UR4, RZ ;  /* 0x000000040e007c24 */ /* 0x000fe4000f8e02ff */
[----:B------:R-:W-:-:S04]  /*1f20*/  IMAD.WIDE.U32 R20, R25, UR4, R20 ;  /* 0x0000000419147c25 */ /* 0x000fc8000f8e0014 */
[----:B------:R-:W-:Y:S01]  /*1f30*/  IMAD R13, R25, UR5, R0 ;  /* 0x00000005190d7c24 */ /* 0x000fe2000f8e0200 */
[----:B------:R-:W-:Y:S05]  /*1f40*/  @!P6 WARPSYNC.ALL ;  /* 0x000000000000e948 */ /* 0x000fea0003800000 */
[----:B------:R-:W-:Y:S01]  /*1f50*/  ULDC.64 UR4, c[0x0][0x320] ;  /* 0x0000c80000047ab9 */ /* 0x000fe20000000a00 */
[----:B------:R-:W-:Y:S01]  /*1f60*/  ULDC.64 UR6, c[0x0][0x328] ;  /* 0x0000ca0000067ab9 */ /* 0x000fe20000000a00 */
[----:B------:R-:W-:Y:S02]  /*1f70*/  IMAD R0, R8, UR4, RZ ;  /* 0x0000000408007c24 */ /* 0x000fe4000f8e02ff */
[----:B------:R-:W-:Y:S01]  /*1f80*/  IMAD.WIDE.U32 R10, R3, UR4, R4 ;  /* 0x00000004030a7c25 */ /* 0x000fe2000f8e0004 */
[----:B------:R-:W-:-:S03]  /*1f90*/  ULDC UR4, c[0x0][0x2e4] ;  /* 0x0000b90000047ab9 */ /* 0x000fc60000000800 */
[----:B------:R-:W-:Y:S01]  /*1fa0*/  IMAD R3, R3, UR5, R0 ;  /* 0x0000000503037c24 */ /* 0x000fe2000f8e0200 */
[----:B------:R-:W-:Y:S01]  /*1fb0*/  ISETP.GE.AND P1, PT, R35, UR4, PT ;  /* 0x0000000423007c0c */ /* 0x000fe2000bf26270 */
[-C--:B------:R-:W-:Y:S02]  /*1fc0*/  IMAD R0, R28, R26.reuse, RZ ;  /* 0x0000001a1c007224 */ /* 0x080fe400078e02ff */
[----:B------:R-:W-:Y:S01]  /*1fd0*/  IMAD.WIDE.U32 R8, R148, R26, R4 ;  /* 0x0000001a94087225 */ /* 0x000fe200078e0004 */
[----:B------:R-:W-:-:S03]  /*1fe0*/  SEL R6, RZ, 0xffffffff, P1 ;  /* 0xffffffffff067807 */ /* 0x000fc60000800000 */
[----:B------:R-:W-:Y:S01]  /*1ff0*/  IMAD R15, R148, R27, R0 ;  /* 0x0000001b940f7224 */ /* 0x000fe200078e0200 */
[----:B------:R-:W-:Y:S01]  /*2000*/  IADD3 R81, P1, R20, R8, RZ ;  /* 0x0000000814517210 */ /* 0x000fe20007f3e0ff */
[----:B------:R-:W-:Y:S01]  /*2010*/  IMAD.IADD R0, R21, 0x1, R13 ;  /* 0x0000000115007824 */ /* 0x000fe200078e020d */
[----:B------:R-:W-:Y:S01]  /*2020*/  ISETP.GE.AND P0, PT, R147, UR4, PT ;  /* 0x0000000493007c0c */ /* 0x000fe2000bf06270 */
[----:B------:R-:W-:Y:S01]  /*2030*/  IMAD.IADD R11, R11, 0x1, R3 ;  /* 0x000000010b0b7824 */ /* 0x000fe200078e0203 */
[----:B------:R-:W-:Y:S02]  /*2040*/  SEL R5, R101, RZ, P2 ;  /* 0x000000ff65057207 */ /* 0x000fe40001000000 */
[----:B------:R-:W-:Y:S01]  /*2050*/  IADD3.X R80, R0, R9, R15, P1, !PT ;  /* 0x0000000900507210 */ /* 0x000fe20000ffe40f */
[----:B------:R-:W-:Y:S01]  /*2060*/  IMAD R9, R14, UR6, RZ ;  /* 0x000000060e097c24 */ /* 0x000fe2000f8e02ff */
[----:B------:R-:W-:-:S03]  /*2070*/  SEL R3, RZ, 0x1, P0 ;  /* 0x00000001ff037807 */ /* 0x000fc60000000000 */
[----:B------:R-:W-:Y:S01]  /*2080*/  IMAD R9, R25, UR7, R9 ;  /* 0x0000000719097c24 */ /* 0x000fe2000f8e0209 */
[----:B------:R-:W-:Y:S01]  /*2090*/  ISETP.GE.AND P0, PT, R31, UR4, PT ;  /* 0x000000041f007c0c */ /* 0x000fe2000bf06270 */
[----:B------:R-:W-:-:S04]  /*20a0*/  IMAD.WIDE.U32 R24, R25, UR6, R10 ;  /* 0x0000000619187c25 */ /* 0x000fc8000f8e000a */
[----:B------:R-:W-:Y:S02]  /*20b0*/  IMAD.IADD R10, R31, 0x1, R5 ;  /* 0x000000011f0a7824 */ /* 0x000fe400078e0205 */
[----:B------:R-:W2:Y:S01]  /*20c0*/  LDL R31, [R1+0x78] ;  /* 0x00007800011f7983 */ /* 0x000ea20000100800 */
[----:B------:R-:W-:Y:S02]  /*20d0*/  IMAD.SHL.U32 R6, R6, 0x2, RZ ;  /* 0x0000000206067824 */ /* 0x000fe400078e00ff */
[----:B------:R-:W-:-:S03]  /*20e0*/  VIADD R100, R147, 0x30 ;  /* 0x0000003093647836 */ /* 0x000fc60000000000 */
[----:B------:R-:W-:Y:S01]  /*20f0*/  LOP3.LUT R3, R6, 0x2, R3, 0xe2, !PT ;  /* 0x0000000206037812 */ /* 0x000fe200078ee203 */
[----:B------:R-:W-:Y:S01]  /*2100*/  IMAD R6, R28, R64, RZ ;  /* 0x000000401c067224 */ /* 0x000fe200078e02ff */
[----:B------:R-:W-:Y:S01]  /*2110*/  ISETP.GE.AND P1, PT, R100, UR4, PT ;  /* 0x0000000464007c0c */ /* 0x000fe2000bf26270 */
[----:B------:R-:W-:Y:S02]  /*2120*/  VIADD R98, R147, 0x40 ;  /* 0x0000004093627836 */ /* 0x000fe40000000000 */
[----:B------:R-:W-:Y:S01]  /*2130*/  IMAD R15, R148, R65, R6 ;  /* 0x00000041940f7224 */ /* 0x000fe200078e0206 */
[----:B------:R-:W-:Y:S02]  /*2140*/  SEL R6, RZ, 0x4, P0 ;  /* 0x00000004ff067807 */ /* 0x000fe40000000000 */
[----:B------:R-:W-:Y:S02]  /*2150*/  SEL R8, RZ, 0x8, P1 ;  /* 0x00000008ff087807 */ /* 0x000fe40000800000 */
[----:B------:R-:W-:Y:S01]  /*2160*/  ISETP.GE.AND P0, PT, R98, UR4, PT ;  /* 0x0000000462007c0c */ /* 0x000fe2000bf06270 */
[--C-:B------:R-:W-:Y:S01]  /*2170*/  IMAD.MOV.U32 R12, RZ, RZ, R144.reuse ;  /* 0x000000ffff0c7224 */ /* 0x100fe200078e0090 */
[----:B------:R-:W-:-:S02]  /*2180*/  SHF.R.S32.HI R13, RZ, 0x1f, R144 ;  /* 0x0000001fff0d7819 */ /* 0x000fc40000011490 */
[----:B------:R-:W-:Y:S02]  /*2190*/  LOP3.LUT R3, R8, R3, R6, 0xfe, !PT ;  /* 0x0000000308037212 */ /* 0x000fe400078efe06 */
[----:B------:R-:W-:Y:S01]  /*21a0*/  SEL R6, RZ, 0x10, P0 ;  /* 0x00000010ff067807 */ /* 0x000fe20000000000 */
[----:B------:R-:W-:Y:S01]  /*21b0*/  IMAD.WIDE.U32 R62, R148, R64, R12 ;  /* 0x00000040943e7225 */ /* 0x000fe200078e000c */
[-C--:B------:R-:W-:Y:S02]  /*21c0*/  ISETP.GE.AND P0, PT, R147, R101.reuse, PT ;  /* 0x000000659300720c */ /* 0x080fe40003f06270 */
[----:B------:R-:W-:Y:S01]  /*21d0*/  LOP3.LUT R11, R3, R6, RZ, 0xfc, !PT ;  /* 0x00000006030b7212 */ /* 0x000fe200078efcff */
[----:B------:R-:W-:Y:S01]  /*21e0*/  IMAD R3, R28, R70, RZ ;  /* 0x000000461c037224 */ /* 0x000fe200078e02ff */
[----:B------:R-:W-:Y:S01]  /*21f0*/  ISETP.GE.AND P1, PT, R35, R101, PT ;  /* 0x000000652300720c */ /* 0x000fe20003f26270 */
[----:B------:R-:W-:Y:S01]  /*2200*/  IMAD.IADD R61, R61, 0x1, R15 ;  /* 0x000000013d3d7824 */ /* 0x000fe200078e020f */
[----:B---3--:R-:W-:Y:S01]  /*2210*/  LOP3.LUT R30, R30, 0xfffffffe, RZ, 0xc0, !PT ;  /* 0xfffffffe1e1e7812 */ /* 0x008fe200078ec0ff */
[----:B------:R-:W-:Y:S01]  /*2220*/  IMAD.IADD R63, R15, 0x1, R63 ;  /* 0x000000010f3f7824 */ /* 0x000fe200078e023f */
[C---:B------:R-:W-:Y:S01]  /*2230*/  SEL R4, R101.reuse, RZ, P0 ;  /* 0x000000ff65047207 */ /* 0x040fe20000000000 */
[----:B------:R-:W-:Y:S01]  /*2240*/  IMAD R15, R148, R71, R3 ;  /* 0x00000047940f7224 */ /* 0x000fe200078e0203 */
[----:B------:R-:W-:-:S02]  /*2250*/  SEL R3, R101, RZ, P1 ;  /* 0x000000ff65037207 */ /* 0x000fc40000800000 */
[----:B------:R-:W-:Y:S01]  /*2260*/  @P2 LOP3.LUT R30, R30, 0x1, RZ, 0xfc, !PT ;  /* 0x000000011e1e2812 */ /* 0x000fe200078efcff */
[----:B------:R-:W-:Y:S02]  /*2270*/  IMAD.IADD R4, R147, 0x1, R4 ;  /* 0x0000000193047824 */ /* 0x000fe400078e0204 */
[----:B------:R-:W-:Y:S01]  /*2280*/  IMAD.WIDE.U32 R68, R148, R70, R12 ;  /* 0x0000004694447225 */ /* 0x000fe200078e000c */
[----:B------:R-:W-:-:S03]  /*2290*/  LOP3.LUT R30, R30, 0xfffffffd, RZ, 0xc0, !PT ;  /* 0xfffffffd1e1e7812 */ /* 0x000fc600078ec0ff */
[----:B------:R-:W-:Y:S01]  /*22a0*/  IMAD.IADD R8, R35, 0x1, R3 ;  /* 0x0000000123087824 */ /* 0x000fe200078e0203 */
[----:B------:R-:W-:Y:S01]  /*22b0*/  SHF.R.S32.HI R5, RZ, 0x1f, R4 ;  /* 0x0000001fff057819 */ /* 0x000fe20000011404 */
[----:B------:R-:W-:Y:S02]  /*22c0*/  IMAD.IADD R67, R67, 0x1, R15 ;  /* 0x0000000143437824 */ /* 0x000fe400078e020f */
[----:B------:R-:W-:Y:S01]  /*22d0*/  IMAD.IADD R69, R15, 0x1, R69 ;  /* 0x000000010f457824 */ /* 0x000fe200078e0245 */
[----:B------:R-:W-:Y:S02]  /*22e0*/  SHF.R.S32.HI R13, RZ, 0x1f, R8 ;  /* 0x0000001fff0d7819 */ /* 0x000fe40000011408 */
[----:B------:R-:W-:Y:S02]  /*22f0*/  SHF.R.S32.HI R15, RZ, 0x1f, R10 ;  /* 0x0000001fff0f7819 */ /* 0x000fe4000001140a */
[CC--:B------:R-:W-:Y:S02]  /*2300*/  LEA.HI R6, R5.reuse, R4.reuse, RZ, 0x5 ;  /* 0x0000000405067211 */ /* 0x0c0fe400078f28ff */
[----:B------:R-:W-:-:S02]  /*2310*/  LEA.HI R3, R5, R4, RZ, 0x3 ;  /* 0x0000000405037211 */ /* 0x000fc400078f18ff */
[----:B------:R-:W-:Y:S02]  /*2320*/  LEA.HI R4, R13, R8, RZ, 0x3 ;  /* 0x000000080d047211 */ /* 0x000fe400078f18ff */
[----:B------:R-:W-:Y:S01]  /*2330*/  LEA.HI R5, R15, R10, RZ, 0x3 ;  /* 0x0000000a0f057211 */ /* 0x000fe200078f18ff */
[----:B------:R-:W-:Y:S01]  /*2340*/  VIADD R97, R147, 0x50 ;  /* 0x0000005093617836 */ /* 0x000fe20000000000 */
[----:B------:R-:W-:Y:S02]  /*2350*/  LEA.HI R13, R13, R8, RZ, 0x5 ;  /* 0x000000080d0d7211 */ /* 0x000fe400078f28ff */
[----:B------:R-:W-:Y:S02]  /*2360*/  LEA.HI R10, R15, R10, RZ, 0x5 ;  /* 0x0000000a0f0a7211 */ /* 0x000fe400078f28ff */
[----:B------:R-:W-:Y:S02]  /*2370*/  IADD3 R72, P2, R148, R73, RZ ;  /* 0x0000004994487210 */ /* 0x000fe40007f5e0ff */
[----:B------:R-:W-:-:S02]  /*2380*/  SHF.R.S32.HI R8, RZ, 0x5, R6 ;  /* 0x00000005ff087819 */ /* 0x000fc40000011406 */
[----:B------:R-:W-:Y:S01]  /*2390*/  LOP3.LUT R6, R34, 0x18, R3, 0xf8, !PT ;  /* 0x0000001822067812 */ /* 0x000fe200078ef803 */
[----:B------:R-:W-:Y:S01]  /*23a0*/  IMAD.X R73, R28, 0x1, R7, P2 ;  /* 0x000000011c497824 */ /* 0x000fe200010e0607 */
[----:B-----5:R-:W-:Y:S02]  /*23b0*/  SHF.R.S32.HI R19, RZ, 0x1f, R102 ;  /* 0x0000001fff137819 */ /* 0x020fe40000011466 */
[----:B------:R-:W-:Y:S02]  /*23c0*/  SHF.R.S32.HI R15, RZ, 0x5, R10 ;  /* 0x00000005ff0f7819 */ /* 0x000fe4000001140a */
[C---:B------:R-:W-:Y:S02]  /*23d0*/  LOP3.LUT R14, R34.reuse, 0x18, R5, 0xf8, !PT ;  /* 0x00000018220e7812 */ /* 0x040fe400078ef805 */
[----:B------:R-:W-:Y:S02]  /*23e0*/  SHF.R.S32.HI R12, RZ, 0x5, R13 ;  /* 0x00000005ff0c7819 */ /* 0x000fe4000001140d */
[----:B------:R-:W-:Y:S01]  /*23f0*/  LOP3.LUT R10, R34, 0x18, R4, 0xf8, !PT ;  /* 0x00000018220a7812 */ /* 0x000fe200078ef804 */
[----:B------:R-:W-:Y:S01]  /*2400*/  IMAD R8, R8, 0x1200, R33 ;  /* 0x0000120008087824 */ /* 0x000fe200078e0221 */
[----:B------:R-:W-:-:S02]  /*2410*/  LOP3.LUT R13, R6, R32, RZ, 0x3c, !PT ;  /* 0x00000020060d7212 */ /* 0x000fc400078e3cff */
[----:B------:R-:W-:Y:S01]  /*2420*/  ISETP.GE.AND P2, PT, R97, UR4, PT ;  /* 0x0000000461007c0c */ /* 0x000fe2000bf46270 */
[----:B------:R-:W-:Y:S01]  /*2430*/  IMAD R15, R15, 0x1200, R33 ;  /* 0x000012000f0f7824 */ /* 0x000fe200078e0221 */
[----:B------:R-:W-:Y:S01]  /*2440*/  LOP3.LUT R14, R14, R32, RZ, 0x3c, !PT ;  /* 0x000000200e0e7212 */ /* 0x000fe200078e3cff */
[C---:B------:R-:W-:Y:S01]  /*2450*/  IMAD R6, R19.reuse, R64, RZ ;  /* 0x0000004013067224 */ /* 0x040fe200078e02ff */
[----:B------:R-:W-:Y:S01]  /*2460*/  LOP3.LUT R95, R10, R32, RZ, 0x3c, !PT ;  /* 0x000000200a5f7212 */ /* 0x000fe200078e3cff */
[----:B------:R-:W-:Y:S01]  /*2470*/  IMAD R19, R19, R70, RZ ;  /* 0x0000004613137224 */ /* 0x000fe200078e02ff */
[----:B------:R-:W-:Y:S01]  /*2480*/  SEL R10, RZ, 0x20, P2 ;  /* 0x00000020ff0a7807 */ /* 0x000fe20001000000 */
[----:B------:R-:W-:Y:S02]  /*2490*/  IMAD.IADD R96, R8, 0x1, R13 ;  /* 0x0000000108607824 */ /* 0x000fe400078e020d */
[----:B------:R-:W-:Y:S02]  /*24a0*/  IMAD R13, R27, 0x90, RZ ;  /* 0x000000901b0d7824 */ /* 0x000fe400078e02ff */
[----:B------:R-:W-:-:S02]  /*24b0*/  IMAD R12, R12, 0x1200, R33 ;  /* 0x000012000c0c7824 */ /* 0x000fc400078e0221 */
[----:B------:R-:W-:Y:S01]  /*24c0*/  IMAD.IADD R94, R15, 0x1, R14 ;  /* 0x000000010f5e7824 */ /* 0x000fe200078e020e */
[----:B------:R-:W-:Y:S01]  /*24d0*/  LOP3.LUT R14, R11, R10, RZ, 0xfc, !PT ;  /* 0x0000000a0b0e7212 */ /* 0x000fe200078efcff */
[----:B------:R-:W-:Y:S01]  /*24e0*/  IMAD.WIDE.U32 R26, R26, 0x90, RZ ;  /* 0x000000901a1a7825 */ /* 0x000fe200078e00ff */
[----:B------:R-:W-:Y:S02]  /*24f0*/  LOP3.LUT R7, R4, 0xfffffff8, RZ, 0xc0, !PT ;  /* 0xfffffff804077812 */ /* 0x000fe400078ec0ff */
[----:B------:R-:W-:Y:S01]  /*2500*/  LOP3.LUT R8, R5, 0xfffffff8, RZ, 0xc0, !PT ;  /* 0xfffffff805087812 */ /* 0x000fe200078ec0ff */
[C---:B------:R-:W-:Y:S01]  /*2510*/  IMAD R75, R102.reuse, R65, R6 ;  /* 0x00000041664b7224 */ /* 0x040fe200078e0206 */
[----:B------:R-:W-:Y:S01]  /*2520*/  LOP3.LUT R6, R3, 0xfffffff8, RZ, 0xc0, !PT ;  /* 0xfffffff803067812 */ /* 0x000fe200078ec0ff */
[----:B------:R-:W-:Y:S02]  /*2530*/  IMAD R83, R65, 0x90, RZ ;  /* 0x0000009041537824 */ /* 0x000fe400078e02ff */
[----:B------:R-:W-:-:S04]  /*2540*/  IMAD.WIDE.U32 R60, R102, R64, R60 ;  /* 0x00000040663c7225 */ /* 0x000fc800078e003c */
[----:B------:R-:W-:-:S04]  /*2550*/  IMAD.WIDE.U32 R62, R102, R64, R62 ;  /* 0x00000040663e7225 */ /* 0x000fc800078e003e */
[C---:B------:R-:W-:Y:S02]  /*2560*/  IMAD R19, R102.reuse, R71, R19 ;  /* 0x0000004766137224 */ /* 0x040fe400078e0213 */
[----:B------:R-:W-:Y:S02]  /*2570*/  IMAD R15, R71, 0x90, RZ ;  /* 0x00000090470f7824 */ /* 0x000fe400078e02ff */
[----:B------:R-:W-:-:S04]  /*2580*/  IMAD.WIDE.U32 R66, R102, R70, R66 ;  /* 0x0000004666427225 */ /* 0x000fc800078e0042 */
[----:B------:R-:W-:Y:S01]  /*2590*/  IMAD.WIDE.U32 R68, R102, R70, R68 ;  /* 0x0000004666447225 */ /* 0x000fe200078e0044 */
[----:B------:R-:W-:-:S03]  /*25a0*/  LOP3.LUT R10, R14, 0x2, RZ, 0xc0, !PT ;  /* 0x000000020e0a7812 */ /* 0x000fc600078ec0ff */
[----:B------:R-:W-:-:S04]  /*25b0*/  IMAD.WIDE.U32 R64, R64, 0x90, RZ ;  /* 0x0000009040407825 */ /* 0x000fc800078e00ff */
[----:B------:R-:W-:Y:S01]  /*25c0*/  IMAD.WIDE.U32 R70, R70, 0x90, RZ ;  /* 0x0000009046467825 */ /* 0x000fe200078e00ff */
[----:B------:R-:W-:-:S03]  /*25d0*/  SHF.R.S32.HI R93, RZ, 0x1f, R6 ;  /* 0x0000001fff5d7819 */ /* 0x000fc60000011406 */
[----:B------:R-:W-:Y:S01]  /*25e0*/  IMAD.IADD R78, R25, 0x1, R9 ;  /* 0x00000001194e7824 */ /* 0x000fe200078e0209 */
[----:B------:R-:W-:Y:S01]  /*25f0*/  LOP3.LUT R9, R11, 0x1, RZ, 0xc0, !PT ;  /* 0x000000010b097812 */ /* 0x000fe200078ec0ff */
[----:B------:R-:W-:Y:S01]  /*2600*/  IMAD.IADD R95, R12, 0x1, R95 ;  /* 0x000000010c5f7824 */ /* 0x000fe200078e025f */
[C---:B------:R-:W-:Y:S01]  /*2610*/  LOP3.LUT R11, R14.reuse, 0x4, RZ, 0xc0, !PT ;  /* 0x000000040e0b7812 */ /* 0x040fe200078ec0ff */
[----:B------:R-:W-:Y:S01]  /*2620*/  IMAD.IADD R82, R27, 0x1, R13 ;  /* 0x000000011b527824 */ /* 0x000fe200078e020d */
[C---:B------:R-:W-:Y:S01]  /*2630*/  LOP3.LUT R12, R14.reuse, 0x8, RZ, 0xc0, !PT ;  /* 0x000000080e0c7812 */ /* 0x040fe200078ec0ff */
[----:B------:R-:W-:Y:S01]  /*2640*/  IMAD.IADD R77, R61, 0x1, R75 ;  /* 0x000000013d4d7824 */ /* 0x000fe200078e024b */
[C---:B------:R-:W-:Y:S01]  /*2650*/  LOP3.LUT R13, R14.reuse, 0x10, RZ, 0xc0, !PT ;  /* 0x000000100e0d7812 */ /* 0x040fe200078ec0ff */
[----:B------:R-:W-:Y:S01]  /*2660*/  VIADD R105, R29, 0x8 ;  /* 0x000000081d697836 */ /* 0x000fe20000000000 */
[----:B------:R-:W-:Y:S01]  /*2670*/  SHF.R.S32.HI R92, RZ, 0x1f, R7 ;  /* 0x0000001fff5c7819 */ /* 0x000fe20000011407 */
[----:B------:R-:W-:Y:S01]  /*2680*/  IMAD.SHL.U32 R103, R101, 0x2, RZ ;  /* 0x0000000265677824 */ /* 0x000fe200078e00ff */
[----:B------:R-:W-:Y:S01]  /*2690*/  SHF.R.S32.HI R87, RZ, 0x1f, R8 ;  /* 0x0000001fff577819 */ /* 0x000fe20000011408 */
[----:B------:R-:W-:Y:S01]  /*26a0*/  IMAD.IADD R83, R65, 0x1, R83 ;  /* 0x0000000141537824 */ /* 0x000fe200078e0253 */
[----:B------:R-:W-:Y:S01]  /*26b0*/  LOP3.LUT R14, R14, 0x20, RZ, 0xc0, !PT ;  /* 0x000000200e0e7812 */ /* 0x000fe200078ec0ff */
[----:B------:R-:W-:-:S02]  /*26c0*/  IMAD.IADD R84, R71, 0x1, R15 ;  /* 0x0000000147547824 */ /* 0x000fc400078e020f */
[----:B------:R-:W-:Y:S02]  /*26d0*/  IMAD.IADD R75, R75, 0x1, R63 ;  /* 0x000000014b4b7824 */ /* 0x000fe400078e023f */
[----:B------:R-:W-:Y:S02]  /*26e0*/  IMAD.IADD R76, R67, 0x1, R19 ;  /* 0x00000001434c7824 */ /* 0x000fe400078e0213 */
[----:B------:R-:W-:Y:S01]  /*26f0*/  IMAD.IADD R74, R19, 0x1, R69 ;  /* 0x00000001134a7824 */ /* 0x000fe200078e0245 */
[----:B------:R-:W-:Y:S01]  /*2700*/  @!P6 BAR.SYNC.DEFER_BLOCKING 0x9, 0x100 ;  /* 0x024400000000eb1d */ /* 0x000fe20000010000 */
[----:B--2---:R-:W-:-:S13]  /*2710*/  LOP3.LUT P3, RZ, R31, 0x2, RZ, 0xc0, !PT ;  /* 0x000000021fff7812 */ /* 0x004fda000786c0ff */
[----:B------:R-:W-:-:S05]  /*2720*/  @P3 LOP3.LUT R30, R30, 0x2, RZ, 0xfc, !PT ;  /* 0x000000021e1e3812 */ /* 0x000fca00078efcff */
[----:B------:R0:W-:Y:S02]  /*2730*/  STL [R1], R30 ;  /* 0x0000001e01007387 */ /* 0x0001e40000100800 */
.L_x_1918:
[----:B--2---:R-:W2:Y:S01]  /*2740*/  LDL R15, [R1] ;  /* 0x00000000010f7983 */ /* 0x004ea20000100800 */
[----:B-1----:R-:W1:Y:S03]  /*2750*/  LDC.64 R88, c[0x0][0x2d8] ;  /* 0x0000b600ff587b82 */ /* 0x002e660000000a00 */
[----:B---3--:R-:W3:Y:S01]  /*2760*/  LDL R19, [R1+0x50] ;  /* 0x0000500001137983 */ /* 0x008ee20000100800 */
[----:B------:R-:W-:Y:S01]  /*2770*/  VIADD R17, R17, 0xffffffff ;  /* 0xffffffff11117836 */ /* 0x000fe20000000000 */
[----:B------:R-:W-:Y:S05]  /*2780*/  YIELD ;  /* 0x0000000000007946 */ /* 0x000fea0003800000 */
[----:B------:R-:W4:Y:S01]  /*2790*/  LDC R99, c[0x0][0x3d4] ;  /* 0x0000f500ff637b82 */ /* 0x000f220000000800 */
[----:B0-----:R-:W-:Y:S01]  /*27a0*/  SHF.R.S32.HI R30, RZ, 0x1f, R17 ;  /* 0x0000001fff1e7819 */ /* 0x001fe20000011411 */
[----:B------:R-:W-:Y:S01]  /*27b0*/  IMAD.WIDE.U32 R56, R26, R17, RZ ;  /* 0x000000111a387225 */ /* 0x000fe200078e00ff */
[----:B------:R-:W-:Y:S01]  /*27c0*/  BSSY B0, `(.L_x_1863) ;  /* 0x00003e2000007945 */ /* 0x000fe20003800000 */
[----:B--2---:R-:W-:-:S02]  /*27d0*/  LOP3.LUT P4, RZ, R15, 0x2, RZ, 0xc0, !PT ;  /* 0x000000020fff7812 */ /* 0x004fc4000788c0ff */
[----:B------:R-:W-:Y:S02]  /*27e0*/  IMAD R15, R82, R17, RZ ;  /* 0x00000011520f7224 */ /* 0x000fe400078e02ff */
[----:B---3--:R-:W-:Y:S02]  /*27f0*/  IMAD R79, R145, 0x3600, R19 ;  /* 0x00003600914f7824 */ /* 0x008fe400078e0213 */
[----:B------:R-:W-:Y:S01]  /*2800*/  IMAD R91, R30, R26, R15 ;  /* 0x0000001a1e5b7224 */ /* 0x000fe200078e020f */
[----:B------:R-:W-:Y:S01]  /*2810*/  IADD3 R15, P2, R81, R56, RZ ;  /* 0x00000038510f7210 */ /* 0x000fe20007f5e0ff */
[----:B------:R-:W-:Y:S02]  /*2820*/  VIADD R19, R79, 0x10 ;  /* 0x000000104f137836 */ /* 0x000fe40000000000 */
[----:B------:R-:W-:Y:S01]  /*2830*/  IMAD.IADD R91, R57, 0x1, R91 ;  /* 0x00000001395b7824 */ /* 0x000fe200078e025b */
[----:B-1----:R-:W-:Y:S02]  /*2840*/  LEA R32, P3, R15, R88, 0x1 ;  /* 0x000000580f207211 */ /* 0x002fe400078608ff */
[----:B------:R-:W-:-:S02]  /*2850*/  @P4 VIADD R19, R79, 0xfffffff0 ;  /* 0xfffffff04f134836 */ /* 0x000fc40000000000 */
[----:B------:R-:W-:Y:S01]  /*2860*/  IMAD.X R28, R91, 0x1, R80, P2 ;  /* 0x000000015b1c7824 */ /* 0x000fe200010e0650 */
[----:B------:R-:W-:Y:S01]  /*2870*/  ISETP.GT.AND P2, PT, R17, R16, PT ;  /* 0x000000101100720c */ /* 0x000fe20003f44270 */
[--C-:B------:R-:W-:Y:S02]  /*2880*/  IMAD R79, R79, 0x2, R18.reuse ;  /* 0x000000024f4f7824 */ /* 0x100fe400078e0212 */
[----:B------:R-:W-:Y:S01]  /*2890*/  IMAD R19, R19, 0x2, R18 ;  /* 0x0000000213137824 */ /* 0x000fe200078e0212 */
[----:B------:R-:W-:Y:S02]  /*28a0*/  LEA.HI.X R33, R15, R89, R28, 0x1, P3 ;  /* 0x000000590f217211 */ /* 0x000fe400018f0c1c */
[----:B----4-:R-:W-:-:S13]  /*28b0*/  ISETP.GE.AND P3, PT, R99, 0x1, PT ;  /* 0x000000016300780c */ /* 0x010fda0003f66270 */
        /* <DEDUP_REMOVED lines=33> */
[----:B------:R-:W-:Y:S01]  /*2ad0*/  ULDC.64 UR6, c[0x0][0x208] ;  /* 0x0000820000067ab9 */ /* 0x000fe20000000a00 */
        /* <DEDUP_REMOVED lines=41> */
.L_x_1867:
[----:B------:R-:W-:Y:S05]  /*2d70*/  BSYNC B1 ;  /* 0x0000000000017941 */ /* 0x000fea0003800000 */
.L_x_1866:
[----:B-----5:R-:W-:Y:S01]  /*2d80*/  IMAD.MOV.U32 R15, RZ, RZ, R34 ;  /* 0x000000ffff0f7224 */ /* 0x020fe200078e0022 */
[----:B------:R-:W-:Y:S01]  /*2d90*/  ULOP3.LUT UR4, UR60, 0x1, URZ, 0xfc, !UPT ;  /* 0x000000013c047892 */ /* 0x000fe2000f8efc3f */
[----:B0-----:R-:W-:Y:S02]  /*2da0*/  IMAD.MOV.U32 R28, RZ, RZ, R35 ;  /* 0x000000ffff1c7224 */ /* 0x001fe400078e0023 */
[----:B------:R-:W-:Y:S01]  /*2db0*/  IMAD.MOV.U32 R29, RZ, RZ, R38 ;  /* 0x000000ffff1d7224 */ /* 0x000fe200078e0026 */
[----:B------:R-:W-:Y:S01]  /*2dc0*/  UISETP.NE.AND UP0, UPT, UR4, 0x3, UPT ;  /* 0x000000030400788c */ /* 0x000fe2000bf05270 */
[----:B------:R-:W-:Y:S01]  /*2dd0*/  IMAD.MOV.U32 R30, RZ, RZ, R39 ;  /* 0x000000ffff1e7224 */ /* 0x000fe200078e0027 */
[----:B------:R-:W-:Y:S01]  /*2de0*/  PRMT R53, R28, 0x5410, R15 ;  /* 0x000054101c357816 */ /* 0x000fe2000000000f */
[----:B------:R-:W-:Y:S02]  /*2df0*/  IMAD.MOV.U32 R15, RZ, RZ, R42 ;  /* 0x000000ffff0f7224 */ /* 0x000fe400078e002a */
[----:B------:R-:W-:Y:S01]  /*2e00*/  IMAD.MOV.U32 R28, RZ, RZ, R43 ;  /* 0x000000ffff1c7224 */ /* 0x000fe200078e002b */
[----:B------:R-:W-:Y:S01]  /*2e10*/  PRMT R106, R30, 0x5410, R29 ;  /* 0x000054101e6a7816 */ /* 0x000fe2000000001d */
[----:B------:R-:W-:Y:S01]  /*2e20*/  IMAD.MOV.U32 R29, RZ, RZ, R46 ;  /* 0x000000ffff1d7224 */ /* 0x000fe200078e002e */
[----:B------:R-:W-:Y:S01]  /*2e30*/  PLOP3.LUT P3, PT, PT, PT, UP0, 0x80, 0x0 ;  /* 0x000000000000781c */ /* 0x000fe20003f6f008 */
        /* <DEDUP_REMOVED lines=27> */
[----:B------:R-:W-:Y:S02]  /*2ff0*/  PRMT R116, R116, 0x5410, R28 ;  /* 0x0000541074747816 */ /* 0x000fe4000000001c */
[----:B------:R-:W-:Y:S02]  /*3000*/  PRMT R109, R29, 0x7610, R109 ;  /* 0x000076101d6d7816 */ /* 0x000fe4000000006d */
[----:B------:R-:W-:Y:S01]  /*3010*/  PRMT R111, R30, 0x7610, R111 ;  /* 0x000076101e6f7816 */ /* 0x000fe2000000006f */
[----:B------:R-:W-:Y:S06]  /*3020*/  @!P3 BRA `(.L_x_1868) ;  /* 0x000000000004b947 */ /* 0x000fec0003800000 */
[----:B------:R-:W-:Y:S01]  /*3030*/  BPT.TRAP 0x1 ;  /* 0x000000040000795c */ /* 0x000fe20000300000 */
.L_x_1868:
[----:B------:R-:W2:Y:S01]  /*3040*/  LDL R28, [R1+0x24] ;  /* 0x00002400011c7983 */ /* 0x000ea20000100800 */
[----:B------:R-:W-:Y:S01]  /*3050*/  IMAD R15, R145, 0x8, R22 ;  /* 0x00000008910f7824 */ /* 0x000fe200078e0216 */
[----:B------:R-:W-:Y:S01]  /*3060*/  BSSY B1, `(.L_x_1869) ;  /* 0x0000004000017945 */ /* 0x000fe20003800000 */
[----:B--2---:R-:W-:-:S04]  /*3070*/  SHF.L.U32 R86, R28, 0x1f, RZ ;  /* 0x0000001f1c567819 */ /* 0x004fc800000006ff */
[----:B------:R-:W0:Y:S02]  /*3080*/  SYNCS.PHASECHK.TRANS64.TRYWAIT P5, [R15+URZ+0x31c90], R86 ;  /* 0x031c90560f0075a7 */ /* 0x000e2400080a017f */
[----:B0-----:R-:W-:Y:S05]  /*3090*/  @!P5 BRA `(.L_x_1870) ;  /* 0x000001dc008cd947 */ /* 0x001fea0003800000 */
.L_x_2111:
[----:B------:R-:W-:Y:S05]  /*30a0*/  BSYNC B1 ;  /* 0x0000000000017941 */ /* 0x000fea0003800000 */
.L_x_1869:
        /* <DEDUP_REMOVED lines=9> */
[----:B------:R-:W-:Y:S01]  /*3140*/  HADD2.F32 R109, -RZ, R109.H0_H0 ;  /* 0x2000006dff6d7230 */ /* 0x000fe20000004100 */
[----:B------:R-:W-:Y:S02]  /*3150*/  SHF.R.U64 R55, R88, 0x10, R89 ;  /* 0x0000001058377819 */ /* 0x000fe40000001259 */
[----:B------:R-:W-:Y:S01]  /*3160*/  SHF.R.U32.HI R58, RZ, 0x10, R59 ;  /* 0x00000010ff3a7819 */ /* 0x000fe2000001163b */
[----:B--2---:R-:W-:Y:S01]  /*3170*/  IMAD.MOV.U32 R59, RZ, RZ, R31 ;  /* 0x000000ffff3b7224 */ /* 0x004fe200078e001f */
[----:B------:R-:W-:Y:S01]  /*3180*/  SHF.R.U32.HI R88, RZ, 0x10, R89 ;  /* 0x00000010ff587819 */ /* 0x000fe20000011659 */
[----:B------:R-:W-:Y:S02]  /*3190*/  HADD2.F32 R90, -RZ, R55.H0_H0 ;  /* 0x20000037ff5a7230 */ /* 0x000fe40000004100 */
[--C-:B------:R-:W-:Y:S02]  /*31a0*/  HADD2.F32 R31, -RZ, R29.reuse.H1_H1 ;  /* 0x3000001dff1f7230 */ /* 0x100fe40000004100 */
[----:B------:R-:W-:-:S02]  /*31b0*/  HADD2.F32 R29, -RZ, R29.H0_H0 ;  /* 0x2000001dff1d7230 */ /* 0x000fc40000004100 */
[----:B------:R-:W-:Y:S02]  /*31c0*/  HADD2.F32 R88, -RZ, R88.H0_H0 ;  /* 0x20000058ff587230 */ /* 0x000fe40000004100 */
[-C--:B------:R-:W-:Y:S01]  /*31d0*/  FMUL.FTZ R108, R31, R90.reuse ;  /* 0x0000005a1f6c7220 */ /* 0x080fe20000410000 */
[--C-:B------:R-:W-:Y:S02]  /*31e0*/  HADD2.F32 R55, -RZ, R59.reuse.H1_H1 ;  /* 0x3000003bff377230 */ /* 0x100fe40000004100 */
[----:B------:R-:W-:Y:S01]  /*31f0*/  FMUL.FTZ R110, R29, R90 ;  /* 0x0000005a1d6e7220 */ /* 0x000fe20000410000 */
[----:B------:R-:W-:Y:S02]  /*3200*/  HADD2.F32 R59, -RZ, R59.H0_H0 ;  /* 0x2000003bff3b7230 */ /* 0x000fe40000004100 */
[----:B------:R-:W-:Y:S02]  /*3210*/  HADD2.F32 R52, -RZ, R52.H0_H0 ;  /* 0x20000034ff347230 */ /* 0x000fe40000004100 */
[----:B------:R-:W-:Y:S01]  /*3220*/  FMUL.FTZ R90, R55, R88 ;  /* 0x00000058375a7220 */ /* 0x000fe20000410000 */
[----:B------:R-:W-:-:S02]  /*3230*/  HADD2.F32 R58, -RZ, R58.H0_H0 ;  /* 0x2000003aff3a7230 */ /* 0x000fc40000004100 */
[----:B------:R-:W-:Y:S01]  /*3240*/  FMUL.FTZ R88, R59, R88 ;  /* 0x000000583b587220 */ /* 0x000fe20000410000 */
[--C-:B------:R-:W-:Y:S02]  /*3250*/  HADD2.F32 R89, -RZ, R107.reuse.H1_H1 ;  /* 0x3000006bff597230 */ /* 0x100fe40000004100 */
[-C--:B------:R-:W-:Y:S01]  /*3260*/  FFMA.FTZ R29, R29, R52.reuse, -R108 ;  /* 0x000000341d1d7223 */ /* 0x080fe2000001086c */
[----:B------:R-:W-:Y:S01]  /*3270*/  FFMA.FTZ R52, R31, R52, R110 ;  /* 0x000000341f347223 */ /* 0x000fe2000001006e */
[-C--:B------:R-:W-:Y:S01]  /*3280*/  FFMA.FTZ R31, R59, R58.reuse, -R90 ;  /* 0x0000003a3b1f7223 */ /* 0x080fe2000001085a */
[----:B------:R-:W-:Y:S01]  /*3290*/  FFMA.FTZ R58, R55, R58, R88 ;  /* 0x0000003a373a7223 */ /* 0x000fe20000010058 */
[--C-:B------:R-:W-:Y:S02]  /*32a0*/  HADD2.F32 R88, -RZ, R28.reuse.H1_H1 ;  /* 0x3000001cff587230 */ /* 0x100fe40000004100 */
[----:B------:R-:W-:Y:S01]  /*32b0*/  HADD2.F32 R90, -RZ, R28.H0_H0 ;  /* 0x2000001cff5a7230 */ /* 0x000fe20000004100 */
[----:B------:R-:W-:Y:S01]  /*32c0*/  F2FP.F16.F32.PACK_AB R29, R52, R29 ;  /* 0x0000001d341d723e */ /* 0x000fe200000000ff */
[----:B------:R-:W-:-:S02]  /*32d0*/  HADD2.F32 R55, -RZ, R107.H0_H0 ;  /* 0x2000006bff377230 */ /* 0x000fc40000004100 */
[-C--:B------:R-:W-:Y:S01]  /*32e0*/  FMUL.FTZ R107, R88, R109.reuse ;  /* 0x0000006d586b7220 */ /* 0x080fe20000410000 */
[----:B------:R-:W-:Y:S02]  /*32f0*/  HADD2.F32 R59, -RZ, R111.H0_H0 ;  /* 0x2000006fff3b7230 */ /* 0x000fe40000004100 */
[C---:B------:R-:W-:Y:S01]  /*3300*/  FMUL.FTZ R109, R90.reuse, R109 ;  /* 0x0000006d5a6d7220 */ /* 0x040fe20000410000 */
[--C-:B------:R-:W-:Y:S02]  /*3310*/  HADD2.F32 R28, -RZ, R30.reuse.H1_H1 ;  /* 0x3000001eff1c7230 */ /* 0x100fe40000004100 */
[-C--:B------:R-:W-:Y:S01]  /*3320*/  FFMA.FTZ R107, R90, R55.reuse, -R107 ;  /* 0x000000375a6b7223 */ /* 0x080fe2000001086b */
[----:B------:R-:W-:Y:S02]  /*3330*/  HADD2.F32 R30, -RZ, R30.H0_H0 ;  /* 0x2000001eff1e7230 */ /* 0x000fe40000004100 */
[----:B------:R-:W-:Y:S01]  /*3340*/  FFMA.FTZ R88, R88, R55, R109 ;  /* 0x0000003758587223 */ /* 0x000fe2000001006d */
[----:B------:R-:W-:Y:S01]  /*3350*/  F2FP.F16.F32.PACK_AB R31, R58, R31 ;  /* 0x0000001f3a1f723e */ /* 0x000fe200000000ff */
[-C--:B------:R-:W-:Y:S01]  /*3360*/  FMUL.FTZ R111, R28, R59.reuse ;  /* 0x0000003b1c6f7220 */ /* 0x080fe20000410000 */
[----:B------:R-:W-:-:S02]  /*3370*/  FMUL.FTZ R59, R30, R59 ;  /* 0x0000003b1e3b7220 */ /* 0x000fc40000410000 */
[----:B------:R-:W-:Y:S01]  /*3380*/  F2FP.F16.F32.PACK_AB R88, R88, R107 ;  /* 0x0000006b5858723e */ /* 0x000fe200000000ff */
[-C--:B------:R-:W-:Y:S01]  /*3390*/  FFMA.FTZ R111, R30, R89.reuse, -R111 ;  /* 0x000000591e6f7223 */ /* 0x080fe2000001086f */
[----:B------:R-:W-:-:S05]  /*33a0*/  FFMA.FTZ R28, R28, R89, R59 ;  /* 0x000000591c1c7223 */ /* 0x000fca000001003b */
[----:B------:R-:W-:Y:S01]  /*33b0*/  F2FP.F16.F32.PACK_AB R30, R28, R111 ;  /* 0x0000006f1c1e723e */ /* 0x000fe200000000ff */
[----:B------:R-:W-:-:S07]  /*33c0*/  IMAD.MOV.U32 R28, RZ, RZ, R88 ;  /* 0x000000ffff1c7224 */ /* 0x000fce00078e0058 */
.L_x_1875:
[----:B------:R-:W-:Y:S05]  /*33d0*/  BSYNC B2 ;  /* 0x0000000000027941 */ /* 0x000fea0003800000 */
.L_x_1874:
[----:B------:R-:W-:Y:S02]  /*33e0*/  ULDC.64 UR4, c[0x0][0x208] ;  /* 0x0000820000047ab9 */ /* 0x000fe40000000a00 */
[----:B--2---:R1:W-:Y:S03]  /*33f0*/  STG.E.128 desc[UR4][R32.64], R28 ;  /* 0x0000001c20007986 */ /* 0x0043e6000c101d04 */
.L_x_1873:
[----:B------:R-:W-:Y:S05]  /*3400*/  BSYNC B1 ;  /* 0x0000000000017941 */ /* 0x000fea0003800000 */
.L_x_1872:
        /* <DEDUP_REMOVED lines=8> */
[----:B------:R-:W-:Y:S02]  /*3490*/  SHF.R.U64 R52, R50, 0x10, R51 ;  /* 0x0000001032347819 */ /* 0x000fe40000001233 */
[----:B------:R-:W-:Y:S02]  /*34a0*/  SHF.R.U64 R58, R56, 0x10, R57 ;  /* 0x00000010383a7819 */ /* 0x000fe40000001239 */
[----:B------:R-:W-:Y:S01]  /*34b0*/  SHF.R.U32.HI R50, RZ, 0x10, R51 ;  /* 0x00000010ff327819 */ /* 0x000fe20000011633 */
[----:B--2---:R-:W-:Y:S01]  /*34c0*/  IMAD.MOV.U32 R51, RZ, RZ, R31 ;  /* 0x000000ffff337224 */ /* 0x004fe200078e001f */
[----:B------:R-:W-:Y:S01]  /*34d0*/  SHF.R.U32.HI R57, RZ, 0x10, R57 ;  /* 0x00000010ff397819 */ /* 0x000fe20000011639 */
[----:B------:R-:W-:Y:S02]  /*34e0*/  HADD2.F32 R58, -RZ, R58.H0_H0 ;  /* 0x2000003aff3a7230 */ /* 0x000fe40000004100 */
[----:B------:R-:W-:Y:S02]  /*34f0*/  HADD2.F32 R31, -RZ, R29.H1_H1 ;  /* 0x3000001dff1f7230 */ /* 0x000fe40000004100 */
[----:B------:R-:W-:-:S02]  /*3500*/  HADD2.F32 R56, -RZ, R52.H0_H0 ;  /* 0x20000034ff387230 */ /* 0x000fc40000004100 */
[----:B------:R-:W-:Y:S02]  /*3510*/  HADD2.F32 R29, -RZ, R29.H0_H0 ;  /* 0x2000001dff1d7230 */ /* 0x000fe40000004100 */
[----:B------:R-:W-:Y:S02]  /*3520*/  HADD2.F32 R57, -RZ, R57.H0_H0 ;  /* 0x20000039ff397230 */ /* 0x000fe40000004100 */
[--C-:B------:R-:W-:Y:S02]  /*3530*/  HADD2.F32 R52, -RZ, R51.reuse.H1_H1 ;  /* 0x30000033ff347230 */ /* 0x100fe40000004100 */
[----:B------:R-:W-:Y:S02]  /*3540*/  HADD2.F32 R51, -RZ, R51.H0_H0 ;  /* 0x20000033ff337230 */ /* 0x000fe40000004100 */
[----:B------:R-:W-:Y:S02]  /*3550*/  HADD2.F32 R55, -RZ, R50.H0_H0 ;  /* 0x20000032ff377230 */ /* 0x000fe40000004100 */
[-C--:B------:R-:W-:Y:S01]  /*3560*/  FMUL.FTZ R50, R31, R58.reuse ;  /* 0x0000003a1f327220 */ /* 0x080fe20000410000 */
[----:B------:R-:W-:Y:S01]  /*3570*/  FMUL.FTZ R58, R29, R58 ;  /* 0x0000003a1d3a7220 */ /* 0x000fe20000410000 */
[CC--:B------:R-:W-:Y:S01]  /*3580*/  FMUL.FTZ R88, R52.reuse, R57.reuse ;  /* 0x0000003934587220 */ /* 0x0c0fe20000410000 */
[----:B------:R-:W-:Y:S01]  /*3590*/  FMUL.FTZ R57, R51, R57 ;  /* 0x0000003933397220 */ /* 0x000fe20000410000 */
[-C--:B------:R-:W-:Y:S01]  /*35a0*/  FFMA.FTZ R29, R29, R56.reuse, -R50 ;  /* 0x000000381d1d7223 */ /* 0x080fe20000010832 */
[----:B------:R-:W-:Y:S01]  /*35b0*/  FFMA.FTZ R50, R31, R56, R58 ;  /* 0x000000381f327223 */ /* 0x000fe2000001003a */
[-C--:B------:R-:W-:Y:S01]  /*35c0*/  FFMA.FTZ R31, R51, R55.reuse, -R88 ;  /* 0x00000037331f7223 */ /* 0x080fe20000010858 */
[----:B------:R-:W-:Y:S01]  /*35d0*/  FFMA.FTZ R52, R52, R55, R57 ;  /* 0x0000003734347223 */ /* 0x000fe20000010039 */
[----:B------:R-:W-:-:S02]  /*35e0*/  HADD2.F32 R51, -RZ, R117.H1_H1 ;  /* 0x30000075ff337230 */ /* 0x000fc40000004100 */
[----:B------:R-:W-:Y:S01]  /*35f0*/  HADD2.F32 R117, -RZ, R117.H0_H0 ;  /* 0x20000075ff757230 */ /* 0x000fe20000004100 */
[----:B------:R-:W-:Y:S01]  /*3600*/  F2FP.F16.F32.PACK_AB R29, R50, R29 ;  /* 0x0000001d321d723e */ /* 0x000fe200000000ff */
[----:B------:R-:W-:Y:S01]  /*3610*/  HADD2.F32 R56, -RZ, R28.H1_H1 ;  /* 0x3000001cff387230 */ /* 0x000fe20000004100 */
[----:B------:R-:W-:Y:S01]  /*3620*/  F2FP.F16.F32.PACK_AB R31, R52, R31 ;  /* 0x0000001f341f723e */ /* 0x000fe200000000ff */
[----:B------:R-:W-:Y:S02]  /*3630*/  HADD2.F32 R55, -RZ, R30.H1_H1 ;  /* 0x3000001eff377230 */ /* 0x000fe40000004100 */
[----:B------:R-:W-:Y:S02]  /*3640*/  HADD2.F32 R57, -RZ, R116.H1_H1 ;  /* 0x30000074ff397230 */ /* 0x000fe40000004100 */
[----:B------:R-:W-:Y:S01]  /*3650*/  FMUL.FTZ R59, R56, R117 ;  /* 0x00000075383b7220 */ /* 0x000fe20000410000 */
[----:B------:R-:W-:Y:S02]  /*3660*/  HADD2.F32 R28, -RZ, R28.H0_H0 ;  /* 0x2000001cff1c7230 */ /* 0x000fe40000004100 */
[----:B------:R-:W-:-:S02]  /*3670*/  HADD2.F32 R30, -RZ, R30.H0_H0 ;  /* 0x2000001eff1e7230 */ /* 0x000fc40000004100 */
[C---:B------:R-:W-:Y:S01]  /*3680*/  FMUL.FTZ R89, R55.reuse, R57 ;  /* 0x0000003937597220 */ /* 0x040fe20000410000 */
[----:B------:R-:W-:Y:S02]  /*3690*/  HADD2.F32 R116, -RZ, R116.H0_H0 ;  /* 0x20000074ff747230 */ /* 0x000fe40000004100 */
[C---:B------:R-:W-:Y:S01]  /*36a0*/  FMUL.FTZ R117, R28.reuse, R117 ;  /* 0x000000751c757220 */ /* 0x040fe20000410000 */
[----:B------:R-:W-:Y:S01]  /*36b0*/  FFMA.FTZ R59, R28, R51, -R59 ;  /* 0x000000331c3b7223 */ /* 0x000fe2000001083b */
[----:B------:R-:W-:Y:S02]  /*36c0*/  FMUL.FTZ R58, R30, R57 ;  /* 0x000000391e3a7220 */ /* 0x000fe40000410000 */
[----:B------:R-:W-:Y:S01]  /*36d0*/  FFMA.FTZ R56, R56, R51, R117 ;  /* 0x0000003338387223 */ /* 0x000fe20000010075 */
[-C--:B------:R-:W-:Y:S01]  /*36e0*/  FFMA.FTZ R89, R30, R116.reuse, -R89 ;  /* 0x000000741e597223 */ /* 0x080fe20000010859 */
[----:B------:R-:W-:-:S03]  /*36f0*/  FFMA.FTZ R58, R55, R116, R58 ;  /* 0x00000074373a7223 */ /* 0x000fc6000001003a */
[----:B------:R-:W-:Y:S02]  /*3700*/  F2FP.F16.F32.PACK_AB R28, R56, R59 ;  /* 0x0000003b381c723e */ /* 0x000fe400000000ff */
[----:B------:R-:W-:-:S07]  /*3710*/  F2FP.F16.F32.PACK_AB R30, R58, R89 ;  /* 0x000000593a1e723e */ /* 0x000fce00000000ff */
.L_x_1879:
[----:B------:R-:W-:Y:S05]  /*3720*/  BSYNC B2 ;  /* 0x0000000000027941 */ /* 0x000fea0003800000 */
.L_x_1878:
[----:B------:R-:W-:Y:S02]  /*3730*/  ULDC.64 UR4, c[0x0][0x208] ;  /* 0x0000820000047ab9 */ /* 0x000fe40000000a00 */
[----:B--2---:R2:W-:Y:S03]  /*3740*/  STG.E.128 desc[UR4][R32.64+0x20], R28 ;  /* 0x0000201c20007986 */ /* 0x0045e6000c101d04 */
.L_x_1877:
[----:B------:R-:W-:Y:S05]  /*3750*/  BSYNC B1 ;  /* 0x0000000000017941 */ /* 0x000fea0003800000 */
.L_x_1876:
        /* <DEDUP_REMOVED lines=8> */
[--C-:B------:R-:W-:Y:S01]  /*37e0*/  SHF.R.U64 R55, R46, 0x10, R47.reuse ;  /* 0x000000102e377819 */ /* 0x100fe2000000122f */
[----:B--2---:R-:W-:Y:S01]  /*37f0*/  IMAD.MOV.U32 R46, RZ, RZ, R28 ;  /* 0x000000ffff2e7224 */ /* 0x004fe200078e001c */
[----:B------:R-:W-:Y:S01]  /*3800*/  SHF.R.U32.HI R50, RZ, 0x10, R47 ;  /* 0x00000010ff327819 */ /* 0x000fe2000001162f */
[----:B------:R-:W-:Y:S01]  /*3810*/  IMAD.MOV.U32 R47, RZ, RZ, R31 ;  /* 0x000000ffff2f7224 */ /* 0x000fe200078e001f */
[--C-:B------:R-:W-:Y:S01]  /*3820*/  SHF.R.U64 R51, R48, 0x10, R49.reuse ;  /* 0x0000001030337819 */ /* 0x100fe20000001231 */
[--C-:B------:R-:W-:Y:S01]  /*3830*/  HADD2.F32 R31, -RZ, R29.reuse.H1_H1 ;  /* 0x3000001dff1f7230 */ /* 0x100fe20000004100 */
[----:B------:R-:W-:Y:S01]  /*3840*/  SHF.R.U32.HI R52, RZ, 0x10, R49 ;  /* 0x00000010ff347819 */ /* 0x000fe20000011631 */
[----:B------:R-:W-:Y:S02]  /*3850*/  HADD2.F32 R28, -RZ, R29.H0_H0 ;  /* 0x2000001dff1c7230 */ /* 0x000fe40000004100 */
[----:B------:R-:W-:Y:S02]  /*3860*/  HADD2.F32 R51, -RZ, R51.H0_H0 ;  /* 0x20000033ff337230 */ /* 0x000fe40000004100 */
[----:B------:R-:W-:-:S02]  /*3870*/  HADD2.F32 R48, -RZ, R47.H1_H1 ;  /* 0x3000002fff307230 */ /* 0x000fc40000004100 */
[----:B------:R-:W-:Y:S02]  /*3880*/  HADD2.F32 R52, -RZ, R52.H0_H0 ;  /* 0x20000034ff347230 */ /* 0x000fe40000004100 */
[-C--:B------:R-:W-:Y:S01]  /*3890*/  FMUL.FTZ R29, R31, R51.reuse ;  /* 0x000000331f1d7220 */ /* 0x080fe20000410000 */
[----:B------:R-:W-:Y:S02]  /*38a0*/  HADD2.F32 R47, -RZ, R47.H0_H0 ;  /* 0x2000002fff2f7230 */ /* 0x000fe40000004100 */
[----:B------:R-:W-:Y:S01]  /*38b0*/  FMUL.FTZ R56, R28, R51 ;  /* 0x000000331c387220 */ /* 0x000fe20000410000 */
[----:B------:R-:W-:Y:S02]  /*38c0*/  HADD2.F32 R49, -RZ, R55.H0_H0 ;  /* 0x20000037ff317230 */ /* 0x000fe40000004100 */
[-C--:B------:R-:W-:Y:S01]  /*38d0*/  FMUL.FTZ R58, R48, R52.reuse ;  /* 0x00000034303a7220 */ /* 0x080fe20000410000 */
[----:B------:R-:W-:Y:S02]  /*38e0*/  HADD2.F32 R50, -RZ, R50.H0_H0 ;  /* 0x20000032ff327230 */ /* 0x000fe40000004100 */
[----:B------:R-:W-:Y:S01]  /*38f0*/  FMUL.FTZ R51, R47, R52 ;  /* 0x000000342f337220 */ /* 0x000fe20000410000 */
[-C--:B------:R-:W-:Y:S01]  /*3900*/  FFMA.FTZ R28, R28, R49.reuse, -R29 ;  /* 0x000000311c1c7223 */ /* 0x080fe2000001081d */
[----:B------:R-:W-:Y:S01]  /*3910*/  FFMA.FTZ R29, R31, R49, R56 ;  /* 0x000000311f1d7223 */ /* 0x000fe20000010038 */
[-C--:B------:R-:W-:Y:S01]  /*3920*/  FFMA.FTZ R31, R47, R50.reuse, -R58 ;  /* 0x000000322f1f7223 */ /* 0x080fe2000001083a */
        /* <DEDUP_REMOVED lines=8> */
[----:B------:R-:W-:Y:S01]  /*39b0*/  FMUL.FTZ R55, R47, R50 ;  /* 0x000000322f377220 */ /* 0x000fe20000410000 */
[----:B------:R-:W-:Y:S02]  /*39c0*/  HADD2.F32 R30, -RZ, R30.H0_H0 ;  /* 0x2000001eff1e7230 */ /* 0x000fe40000004100 */
[----:B------:R-:W-:Y:S01]  /*39d0*/  FMUL.FTZ R57, R48, R115 ;  /* 0x0000007330397220 */ /* 0x000fe20000410000 */
[----:B------:R-:W-:-:S02]  /*39e0*/  HADD2.F32 R49, -RZ, R114.H0_H0 ;  /* 0x20000072ff317230 */ /* 0x000fc40000004100 */
[----:B------:R-:W-:Y:S01]  /*39f0*/  FMUL.FTZ R50, R46, R50 ;  /* 0x000000322e327220 */ /* 0x000fe20000410000 */
        /* <DEDUP_REMOVED lines=8> */
.L_x_1883:
[----:B------:R-:W-:Y:S05]  /*3a80*/  BSYNC B2 ;  /* 0x0000000000027941 */ /* 0x000fea0003800000 */
.L_x_1882:
[----:B------:R-:W-:Y:S02]  /*3a90*/  ULDC.64 UR4, c[0x0][0x208] ;  /* 0x0000820000047ab9 */ /* 0x000fe40000000a00 */
[----:B--2---:R3:W-:Y:S03]  /*3aa0*/  STG.E.128 desc[UR4][R32.64+0x40], R28 ;  /* 0x0000401c20007986 */ /* 0x0047e6000c101d04 */
.L_x_1881:
[----:B------:R-:W-:Y:S05]  /*3ab0*/  BSYNC B1 ;  /* 0x0000000000017941 */ /* 0x000fea0003800000 */
.L_x_1880:
        /* <DEDUP_REMOVED lines=49> */
.L_x_1887:
[----:B------:R-:W-:Y:S05]  /*3dd0*/  BSYNC B2 ;  /* 0x0000000000027941 */ /* 0x000fea0003800000 */
.L_x_1886:
[----:B------:R-:W-:Y:S02]  /*3de0*/  ULDC.64 UR4, c[0x0][0x208] ;  /* 0x0000820000047ab9 */ /* 0x000fe40000000a00 */
[----:B--2---:R4:W-:Y:S03]  /*3df0*/  STG.E.128 desc[UR4][R32.64+0x60], R28 ;  /* 0x0000601c20007986 */ /* 0x0049e6000c101d04 */
.L_x_1885:
[----:B------:R-:W-:Y:S05]  /*3e00*/  BSYNC B1 ;  /* 0x0000000000017941 */ /* 0x000fea0003800000 */
.L_x_1884:
        /* <DEDUP_REMOVED lines=26> */
[----:B------:R-:W-:-:S02]  /*3fb0*/  HADD2.F32 R40, -RZ, R91.H1_H1 ;  /* 0x3000005bff287230 */ /* 0x000fc40000004100 */
[C---:B------:R-:W-:Y:S01]  /*3fc0*/  FMUL.FTZ R44, R31.reuse, R44 ;  /* 0x0000002c1f2c7220 */ /* 0x040fe20000410000 */
[----:B------:R-:W-:Y:S02]  /*3fd0*/  HADD2.F32 R91, -RZ, R91.H0_H0 ;  /* 0x2000005bff5b7230 */ /* 0x000fe40000004100 */
        /* <DEDUP_REMOVED lines=20> */
.L_x_1891:
[----:B------:R-:W-:Y:S05]  /*4120*/  BSYNC B2 ;  /* 0x0000000000027941 */ /* 0x000fea0003800000 */
.L_x_1890:
[----:B------:R-:W-:Y:S02]  /*4130*/  ULDC.64 UR4, c[0x0][0x208] ;  /* 0x0000820000047ab9 */ /* 0x000fe40000000a00 */
[----:B--2---:R1:W-:Y:S03]  /*4140*/  STG.E.128 desc[UR4][R32.64+0x80], R28 ;  /* 0x0000801c20007986 */ /* 0x0043e6000c101d04 */
.L_x_1889:
[----:B------:R-:W-:Y:S05]  /*4150*/  BSYNC B1 ;  /* 0x0000000000017941 */ /* 0x000fea0003800000 */
.L_x_1888:
        /* <DEDUP_REMOVED lines=48> */
.L_x_1893:
[----:B------:R-:W-:Y:S05]  /*4460*/  BSYNC B1 ;  /* 0x0000000000017941 */ /* 0x000fea0003800000 */
.L_x_1892:
[----:B------:R-:W-:Y:S02]  /*4470*/  ULDC.64 UR4, c[0x0][0x208] ;  /* 0x0000820000047ab9 */ /* 0x000fe40000000a00 */
[----:B--2---:R1:W-:Y:S01]  /*4480*/  STG.E.128 desc[UR4][R32.64+0xa0], R28 ;  /* 0x0000a01c20007986 */ /* 0x0043e2000c101d04 */
[----:B------:R-:W-:Y:S05]  /*4490*/  BRA `(.L_x_1871) ;  /* 0x0000002000507947 */ /* 0x000fea0003800000 */
.L_x_1865:
        /* <DEDUP_REMOVED lines=22> */
[----:B------:R-:W-:Y:S01]  /*4600*/  CS2R R48, SRZ ;  /* 0x0000000000307805 */ /* 0x000fe2000001ff00 */
[----:B------:R-:W-:-:S02]  /*4610*/  ULDC.64 UR6, c[0x0][0x208] ;  /* 0x0000820000067ab9 */ /* 0x000fc40000000a00 */
        /* <DEDUP_REMOVED lines=25> */
.L_x_1895:
[----:B------:R-:W-:Y:S05]  /*47b0*/  BSYNC B1 ;  /* 0x0000000000017941 */ /* 0x000fea0003800000 */
.L_x_1894:
        /* <DEDUP_REMOVED lines=44> */
[----:B------:R-:W-:Y:S02]  /*4a80*/  PRMT R120, R53, 0x7610, R120 ;  /* 0x0000761035787816 */ /* 0x000fe40000000078 */
[----:B------:R-:W-:Y:S01]  /*4a90*/  PRMT R112, R54, 0x7610, R112 ;  /* 0x0000761036707816 */ /* 0x000fe20000000070 */
[----:B------:R-:W-:Y:S06]  /*4aa0*/  @!P3 BRA `(.L_x_1896) ;  /* 0x000000000004b947 */ /* 0x000fec0003800000 */
[----:B------:R-:W-:Y:S01]  /*4ab0*/  BPT.TRAP 0x1 ;  /* 0x000000040000795c */ /* 0x000fe20000300000 */
.L_x_1896:
[----:B------:R-:W2:Y:S01]  /*4ac0*/  LDL R52, [R1+0x24] ;  /* 0x0000240001347983 */ /* 0x000ea20000100800 */
[----:B------:R-:W-:Y:S01]  /*4ad0*/  IMAD R15, R145, 0x8, R22 ;  /* 0x00000008910f7824 */ /* 0x000fe200078e0216 */
[----:B------:R-:W-:Y:S01]  /*4ae0*/  BSSY B1, `(.L_x_1897) ;  /* 0x0000004000017945 */ /* 0x000fe20003800000 */
[----:B--2---:R-:W-:-:S04]  /*4af0*/  SHF.L.U32 R86, R52, 0x1f, RZ ;  /* 0x0000001f34567819 */ /* 0x004fc800000006ff */
[----:B------:R-:W0:Y:S02]  /*4b00*/  SYNCS.PHASECHK.TRANS64.TRYWAIT P5, [R15+URZ+0x31c90], R86 ;  /* 0x031c90560f0075a7 */ /* 0x000e2400080a017f */
[----:B0-----:R-:W-:Y:S05]  /*4b10*/  @!P5 BRA `(.L_x_1898) ;  /* 0x000001c40000d947 */ /* 0x001fea0003800000 */
.L_x_2112:
[----:B------:R-:W-:Y:S05]  /*4b20*/  BSYNC B1 ;  /* 0x0000000000017941 */ /* 0x000fea0003800000 */
.L_x_1897:
        /* <DEDUP_REMOVED lines=41> */
[----:B------:R-:W-:Y:S01]  /*4dc0*/  SHF.R.U64 R48, R48, 0x10, R49 ;  /* 0x0000001030307819 */ /* 0x000fe20000001231 */
[----:B------:R-:W-:Y:S01]  /*4dd0*/  HADD2.F32 R112, -RZ, R112.H0_H0 ;  /* 0x20000070ff707230 */ /* 0x000fe20000004100 */
[----:B------:R-:W-:Y:S01]  /*4de0*/  SHF.R.U32.HI R37, RZ, 0x10, R37 ;  /* 0x00000010ff257819 */ /* 0x000fe20000011625 */
[----:B------:R-:W-:Y:S01]  /*4df0*/  HADD2.F32 R53, -RZ, R111.H0_H0 ;  /* 0x2000006fff357230 */ /* 0x000fe20000004100 */
[----:B------:R-:W-:Y:S01]  /*4e00*/  SHF.R.U64 R38, R38, 0x10, R39 ;  /* 0x0000001026267819 */ /* 0x000fe20000001227 */
[----:B------:R-:W-:Y:S02]  /*4e10*/  HADD2.F32 R121, -RZ, R110.H0_H0 ;  /* 0x2000006eff797230 */ /* 0x000fe40000004100 */
[----:B------:R-:W-:-:S02]  /*4e20*/  HADD2.F32 R114, -RZ, R114.H0_H0 ;  /* 0x20000072ff727230 */ /* 0x000fc40000004100 */
[-C--:B------:R-:W-:Y:S01]  /*4e30*/  FMUL.FTZ R116, R53, R112.reuse ;  /* 0x0000007035747220 */ /* 0x080fe20000410000 */
[----:B------:R-:W-:Y:S02]  /*4e40*/  HADD2.F32 R120, -RZ, R120.H0_H0 ;  /* 0x20000078ff787230 */ /* 0x000fe40000004100 */
[C---:B------:R-:W-:Y:S01]  /*4e50*/  FMUL.FTZ R112, R121.reuse, R112 ;  /* 0x0000007079707220 */ /* 0x040fe20000410000 */
[----:B------:R-:W-:Y:S02]  /*4e60*/  HADD2.F32 R48, -RZ, R48.H0_H0 ;  /* 0x20000030ff307230 */ /* 0x000fe40000004100 */
[-C--:B------:R-:W-:Y:S01]  /*4e70*/  FFMA.FTZ R57, R121, R114.reuse, -R116 ;  /* 0x0000007279397223 */ /* 0x080fe20000010874 */
[----:B------:R-:W-:Y:S02]  /*4e80*/  HADD2.F32 R116, -RZ, R118.H1_H1 ;  /* 0x30000076ff747230 */ /* 0x000fe40000004100 */
[----:B------:R-:W-:Y:S01]  /*4e90*/  FFMA.FTZ R53, R53, R114, R112 ;  /* 0x0000007235357223 */ /* 0x000fe20000010070 */
[----:B------:R-:W-:Y:S01]  /*4ea0*/  SHF.R.U32.HI R112, RZ, 0x10, R49 ;  /* 0x00000010ff707819 */ /* 0x000fe20000011631 */
[----:B------:R-:W-:-:S02]  /*4eb0*/  HADD2.F32 R49, -RZ, R111.H1_H1 ;  /* 0x3000006fff317230 */ /* 0x000fc40000004100 */
[----:B------:R-:W-:Y:S02]  /*4ec0*/  HADD2.F32 R111, -RZ, R110.H1_H1 ;  /* 0x3000006eff6f7230 */ /* 0x000fe40000004100 */
[----:B------:R-:W-:Y:S02]  /*4ed0*/  HADD2.F32 R112, -RZ, R112.H0_H0 ;  /* 0x20000070ff707230 */ /* 0x000fe40000004100 */
[----:B------:R-:W-:Y:S02]  /*4ee0*/  HADD2.F32 R114, -RZ, R37.H0_H0 ;  /* 0x20000025ff727230 */ /* 0x000fe40000004100 */
[----:B------:R-:W-:Y:S02]  /*4ef0*/  HADD2.F32 R36, -RZ, R36.H0_H0 ;  /* 0x20000024ff247230 */ /* 0x000fe40000004100 */
[-C--:B------:R-:W-:Y:S01]  /*4f00*/  FMUL.FTZ R110, R49, R112.reuse ;  /* 0x00000070316e7220 */ /* 0x080fe20000410000 */
[----:B------:R-:W-:Y:S01]  /*4f10*/  FMUL.FTZ R112, R111, R112 ;  /* 0x000000706f707220 */ /* 0x000fe20000410000 */
[----:B------:R-:W-:-:S02]  /*4f20*/  HADD2.F32 R121, -RZ, R127.H0_H0 ;  /* 0x2000007fff797230 */ /* 0x000fc40000004100 */
[-C--:B------:R-:W-:Y:S01]  /*4f30*/  FFMA.FTZ R110, R111, R114.reuse, -R110 ;  /* 0x000000726f6e7223 */ /* 0x080fe2000001086e */
[----:B------:R-:W-:Y:S01]  /*4f40*/  FFMA.FTZ R112, R49, R114, R112 ;  /* 0x0000007231707223 */ /* 0x000fe20000010070 */
[----:B------:R-:W-:Y:S02]  /*4f50*/  HADD2.F32 R49, -RZ, R59.H0_H0 ;  /* 0x2000003bff317230 */ /* 0x000fe40000004100 */
[----:B------:R-:W-:Y:S01]  /*4f60*/  HADD2.F32 R114, -RZ, R118.H0_H0 ;  /* 0x20000076ff727230 */ /* 0x000fe20000004100 */
[----:B------:R-:W-:Y:S01]  /*4f70*/  F2FP.F16.F32.PACK_AB R57, R110, R57 ;  /* 0x000000396e39723e */ /* 0x000fe200000000ff */
[----:B------:R-:W-:Y:S02]  /*4f80*/  HADD2.F32 R111, -RZ, R55.H0_H0 ;  /* 0x20000037ff6f7230 */ /* 0x000fe40000004100 */
[----:B------:R-:W-:Y:S01]  /*4f90*/  FMUL.FTZ R118, R49, R116 ;  /* 0x0000007431767220 */ /* 0x000fe20000410000 */
[----:B------:R-:W-:Y:S01]  /*4fa0*/  F2FP.F16.F32.PACK_AB R112, R112, R53 ;  /* 0x000000357070723e */ /* 0x000fe200000000ff */
[----:B------:R-:W-:-:S02]  /*4fb0*/  IMAD.MOV.U32 R53, RZ, RZ, R57 ;  /* 0x000000ffff357224 */ /* 0x000fc400078e0039 */
[C---:B------:R-:W-:Y:S01]  /*4fc0*/  FFMA.FTZ R37, R111.reuse, R114, -R118 ;  /* 0x000000726f257223 */ /* 0x040fe20000010876 */
[----:B------:R-:W-:Y:S01]  /*4fd0*/  FMUL.FTZ R116, R111, R116 ;  /* 0x000000746f747220 */ /* 0x000fe20000410000 */
[----:B------:R-:W-:Y:S01]  /*4fe0*/  SHF.R.U32.HI R111, RZ, 0x10, R39 ;  /* 0x00000010ff6f7819 */ /* 0x000fe20000011627 */
[----:B------:R-:W-:Y:S01]  /*4ff0*/  IMAD.MOV.U32 R57, RZ, RZ, R112 ;  /* 0x000000ffff397224 */ /* 0x000fe200078e0070 */
[--C-:B------:R-:W-:Y:S01]  /*5000*/  SHF.R.U64 R39, R50, 0x10, R51.reuse ;  /* 0x0000001032277819 */ /* 0x100fe20000001233 */
[----:B------:R-:W-:Y:S01]  /*5010*/  FFMA.FTZ R49, R49, R114, R116 ;  /* 0x0000007231317223 */ /* 0x000fe20000010074 */
[----:B------:R-:W-:Y:S01]  /*5020*/  SHF.R.U32.HI R51, RZ, 0x10, R51 ;  /* 0x00000010ff337819 */ /* 0x000fe20000011633 */
[----:B------:R-:W-:Y:S02]  /*5030*/  HADD2.F32 R50, -RZ, R59.H1_H1 ;  /* 0x3000003bff327230 */ /* 0x000fe40000004100 */
[----:B------:R-:W-:Y:S02]  /*5040*/  HADD2.F32 R114, -RZ, R55.H1_H1 ;  /* 0x30000037ff727230 */ /* 0x000fe40000004100 */
[----:B------:R-:W-:-:S02]  /*5050*/  HADD2.F32 R51, -RZ, R51.H0_H0 ;  /* 0x20000033ff337230 */ /* 0x000fc40000004100 */
[----:B------:R-:W-:Y:S02]  /*5060*/  HADD2.F32 R111, -RZ, R111.H0_H0 ;  /* 0x2000006fff6f7230 */ /* 0x000fe40000004100 */
[----:B------:R-:W-:Y:S02]  /*5070*/  HADD2.F32 R59, -RZ, R125.H0_H0 ;  /* 0x2000007dff3b7230 */ /* 0x000fe40000004100 */
[-C--:B------:R-:W-:Y:S01]  /*5080*/  FMUL.FTZ R55, R50, R51.reuse ;  /* 0x0000003332377220 */ /* 0x080fe20000410000 */
[C---:B------:R-:W-:Y:S01]  /*5090*/  FMUL.FTZ R51, R114.reuse, R51 ;  /* 0x0000003372337220 */ /* 0x040fe20000410000 */
[----:B------:R-:W-:Y:S02]  /*50a0*/  HADD2.F32 R39, -RZ, R39.H0_H0 ;  /* 0x20000027ff277230 */ /* 0x000fe40000004100 */
[-C--:B------:R-:W-:Y:S01]  /*50b0*/  FFMA.FTZ R116, R114, R111.reuse, -R55 ;  /* 0x0000006f72747223 */ /* 0x080fe20000010837 */
[----:B------:R-:W-:Y:S01]  /*50c0*/  FFMA.FTZ R50, R50, R111, R51 ;  /* 0x0000006f32327223 */ /* 0x000fe20000010033 */
[----:B------:R-:W-:-:S02]  /*50d0*/  HADD2.F32 R51, -RZ, R56.H0_H0 ;  /* 0x20000038ff337230 */ /* 0x000fc40000004100 */
[----:B------:R-:W-:Y:S01]  /*50e0*/  HADD2.F32 R55, -RZ, R52.H0_H0 ;  /* 0x20000034ff377230 */ /* 0x000fe20000004100 */
[----:B------:R-:W-:Y:S01]  /*50f0*/  F2FP.F16.F32.PACK_AB R37, R116, R37 ;  /* 0x000000257425723e */ /* 0x000fe200000000ff */
[----:B------:R-:W-:Y:S02]  /*5100*/  HADD2.F32 R114, -RZ, R125.H1_H1 ;  /* 0x3000007dff727230 */ /* 0x000fe40000004100 */
[-C--:B------:R-:W-:Y:S01]  /*5110*/  FMUL.FTZ R118, R51, R120.reuse ;  /* 0x0000007833767220 */ /* 0x080fe20000410000 */
[----:B------:R-:W-:-:S03]  /*5120*/  FMUL.FTZ R120, R55, R120 ;  /* 0x0000007837787220 */ /* 0x000fc60000410000 */
[-C--:B------:R-:W-:Y:S01]  /*5130*/  FFMA.FTZ R118, R55, R114.reuse, -R118 ;  /* 0x0000007237767223 */ /* 0x080fe20000010876 */
[----:B------:R-:W-:Y:S02]  /*5140*/  HADD2.F32 R55, -RZ, R56.H1_H1 ;  /* 0x30000038ff377230 */ /* 0x000fe40000004100 */
[----:B------:R-:W-:Y:S01]  /*5150*/  FFMA.FTZ R120, R51, R114, R120 ;  /* 0x0000007233787223 */ /* 0x000fe20000010078 */
[----:B------:R-:W-:Y:S02]  /*5160*/  HADD2.F32 R51, -RZ, R52.H1_H1 ;  /* 0x30000034ff337230 */ /* 0x000fe40000004100 */
[----:B------:R-:W-:-:S03]  /*5170*/  FMUL.FTZ R52, R55, R48 ;  /* 0x0000003037347220 */ /* 0x000fc60000410000 */
[C---:B------:R-:W-:Y:S01]  /*5180*/  FMUL.FTZ R48, R51.reuse, R48 ;  /* 0x0000003033307220 */ /* 0x040fe20000410000 */
[----:B------:R-:W-:-:S03]  /*5190*/  FFMA.FTZ R51, R51, R36, -R52 ;  /* 0x0000002433337223 */ /* 0x000fc60000010834 */
        /* <DEDUP_REMOVED lines=8> */
[----:B------:R-:W-:Y:S01]  /*5220*/  F2FP.F16.F32.PACK_AB R56, R55, R120 ;  /* 0x000000783738723e */ /* 0x000fe200000000ff */
[----:B------:R-:W-:Y:S01]  /*5230*/  FFMA.FTZ R111, R48, R59, -R111 ;  /* 0x0000003b306f7223 */ /* 0x000fe2000001086f */
[----:B------:R-:W-:Y:S01]  /*5240*/  FMUL.FTZ R125, R58, R39 ;  /* 0x000000273a7d7220 */ /* 0x000fe20000410000 */
[----:B------:R-:W-:Y:S01]  /*5250*/  FFMA.FTZ R121, R36, R59, R121 ;  /* 0x0000003b24797223 */ /* 0x000fe20000010079 */
[----:B------:R-:W-:-:S02]  /*5260*/  HADD2.F32 R59, -RZ, R38.H0_H0 ;  /* 0x20000026ff3b7230 */ /* 0x000fc40000004100 */
[C---:B------:R-:W-:Y:S01]  /*5270*/  FMUL.FTZ R39, R54.reuse, R39 ;  /* 0x0000002736277220 */ /* 0x040fe20000410000 */
[----:B------:R-:W-:Y:S02]  /*5280*/  IMAD.MOV.U32 R55, RZ, RZ, R37 ;  /* 0x000000ffff377224 */ /* 0x000fe400078e0025 */
[-C--:B------:R-:W-:Y:S01]  /*5290*/  FFMA.FTZ R54, R54, R59.reuse, -R125 ;  /* 0x0000003b36367223 */ /* 0x080fe2000001087d */
[----:B------:R-:W-:Y:S01]  /*52a0*/  FFMA.FTZ R58, R58, R59, R39 ;  /* 0x0000003b3a3a7223 */ /* 0x000fe20000010027 */
[----:B------:R-:W-:-:S03]  /*52b0*/  F2FP.F16.F32.PACK_AB R59, R50, R49 ;  /* 0x00000031323b723e */ /* 0x000fc600000000ff */
[----:B------:R-:W-:Y:S02]  /*52c0*/  F2FP.F16.F32.PACK_AB R54, R54, R111 ;  /* 0x0000006f3636723e */ /* 0x000fe400000000ff */
[----:B------:R-:W-:-:S07]  /*52d0*/  F2FP.F16.F32.PACK_AB R58, R58, R121 ;  /* 0x000000793a3a723e */ /* 0x000fce00000000ff */
.L_x_1902:
[----:B------:R-:W-:Y:S05]  /*52e0*/  BSYNC B2 ;  /* 0x0000000000027941 */ /* 0x000fea0003800000 */
.L_x_1901:
[----:B------:R-:W-:Y:S01]  /*52f0*/  IADD3 R37, P4, P5, R20, R90, R6 ;  /* 0x0000005a14257210 */ /* 0x000fe20007d9e006 */
[----:B------:R-:W-:-:S03]  /*5300*/  ULDC.64 UR4, c[0x0][0x208] ;  /* 0x0000820000047ab9 */ /* 0x000fc60000000a00 */
        /* <DEDUP_REMOVED lines=11> */
.L_x_1900:
[----:B------:R-:W-:Y:S05]  /*53c0*/  BSYNC B1 ;  /* 0x0000000000017941 */ /* 0x000fea0003800000 */
.L_x_1899:
[----:B------:R-:W-:Y:S01]  /*53d0*/  ISETP.NE.AND P4, PT, R10, RZ, PT ;  /* 0x000000ff0a00720c */ /* 0x000fe20003f85270 */
[----:B------:R-:W-:-:S12]  /*53e0*/  BSSY B1, `(.L_x_1903) ;  /* 0x000007b000017945 */ /* 0x000fd80003800000 */
[----:B------:R-:W-:Y:S05]  /*53f0*/  @!P4 BRA `(.L_x_1904) ;  /* 0x0000000400e4c947 */ /* 0x000fea0003800000 */
[----:B------:R-:W2:Y:S04]  /*5400*/  LDL R48, [R1+0x28] ;  /* 0x0000280001307983 */ /* 0x000ea80000100800 */
[----:B-1----:R-:W3:Y:S04]  /*5410*/  LDL R38, [R1+0x2c] ;  /* 0x00002c0001267983 */ /* 0x002ee80000100800 */
[----:B------:R-:W4:Y:S01]  /*5420*/  LDL R39, [R1+0x30] ;  /* 0x0000300001277983 */ /* 0x000f220000100800 */
        /* <DEDUP_REMOVED lines=8> */
[----:B------:R-:W-:Y:S01]  /*54b0*/  SHF.R.S32.HI R37, RZ, 0x2, R36 ;  /* 0x00000002ff257819 */ /* 0x000fe20000011424 */
[----:B------:R-:W-:Y:S01]  /*54c0*/  VIADD R54, R147, 0x10 ;  /* 0x0000001093367836 */ /* 0x000fe20000000000 */
[----:B------:R-:W-:-:S04]  /*54d0*/  IADD3 R52, P4, P5, R20, R90, R7 ;  /* 0x0000005a14347210 */ /* 0x000fc80007d9e007 */
[----:B------:R-:W-:Y:S02]  /*54e0*/  IADD3.X R53, R0, R107, R92, P4, P5 ;  /* 0x0000006b00357210 */ /* 0x000fe400027ea45c */
        /* <DEDUP_REMOVED lines=13> */
[--C-:B------:R-:W-:Y:S01]  /*55c0*/  SHF.R.U64 R32, R32, 0x10, R33.reuse ;  /* 0x0000001020207819 */ /* 0x100fe20000001221 */
[----:B--2---:R-:W-:Y:S01]  /*55d0*/  HADD2.F32 R56, -RZ, R49.H0_H0 ;  /* 0x20000031ff387230 */ /* 0x004fe20000004100 */
[----:B------:R-:W-:Y:S01]  /*55e0*/  SHF.R.U32.HI R54, RZ, 0x10, R33 ;  /* 0x00000010ff367819 */ /* 0x000fe20000011621 */
[----:B-1----:R-:W-:Y:S01]  /*55f0*/  HADD2.F32 R58, -RZ, R37.H0_H0 ;  /* 0x20000025ff3a7230 */ /* 0x002fe20000004100 */
[--C-:B------:R-:W-:Y:S01]  /*5600*/  SHF.R.U64 R33, R44, 0x10, R45.reuse ;  /* 0x000000102c217819 */ /* 0x100fe2000000122d */
[----:B------:R-:W-:Y:S01]  /*5610*/  HADD2.F32 R49, -RZ, R49.H1_H1 ;  /* 0x30000031ff317230 */ /* 0x000fe20000004100 */
[----:B------:R-:W-:Y:S01]  /*5620*/  SHF.R.U32.HI R44, RZ, 0x10, R45 ;  /* 0x00000010ff2c7819 */ /* 0x000fe2000001162d */
[----:B------:R-:W-:Y:S01]  /*5630*/  HADD2.F32 R37, -RZ, R37.H1_H1 ;  /* 0x30000025ff257230 */ /* 0x000fe20000004100 */
[--C-:B------:R-:W-:Y:S01]  /*5640*/  SHF.R.U64 R45, R46, 0x10, R47.reuse ;  /* 0x000000102e2d7819 */ /* 0x100fe2000000122f */
[----:B------:R-:W-:Y:S01]  /*5650*/  HADD2.F32 R54, -RZ, R54.H0_H0 ;  /* 0x20000036ff367230 */ /* 0x000fe20000004100 */
[----:B------:R-:W-:Y:S01]  /*5660*/  SHF.R.U32.HI R46, RZ, 0x10, R47 ;  /* 0x00000010ff2e7819 */ /* 0x000fe2000001162f */
[----:B------:R-:W-:Y:S01]  /*5670*/  HADD2.F32 R44, -RZ, R44.H0_H0 ;  /* 0x2000002cff2c7230 */ /* 0x000fe20000004100 */
[--C-:B------:R-:W-:Y:S01]  /*5680*/  SHF.R.U64 R34, R34, 0x10, R35.reuse ;  /* 0x0000001022227819 */ /* 0x100fe20000001223 */
[--C-:B------:R-:W-:Y:S01]  /*5690*/  HADD2.F32 R47, -RZ, R126.reuse.H1_H1 ;  /* 0x3000007eff2f7230 */ /* 0x100fe20000004100 */
[----:B------:R-:W-:Y:S01]  /*56a0*/  SHF.R.U32.HI R35, RZ, 0x10, R35 ;  /* 0x00000010ff237819 */ /* 0x000fe20000011623 */
[----:B------:R-:W-:-:S02]  /*56b0*/  HADD2.F32 R57, -RZ, R126.H0_H0 ;  /* 0x2000007eff397230 */ /* 0x000fc40000004100 */
[-C--:B------:R-:W-:Y:S01]  /*56c0*/  FMUL.FTZ R110, R49, R44.reuse ;  /* 0x0000002c316e7220 */ /* 0x080fe20000410000 */
[C---:B------:R-:W-:Y:S01]  /*56d0*/  FMUL.FTZ R44, R37.reuse, R44 ;  /* 0x0000002c252c7220 */ /* 0x040fe20000410000 */
[-C--:B------:R-:W-:Y:S01]  /*56e0*/  FMUL.FTZ R59, R56, R47.reuse ;  /* 0x0000002f383b7220 */ /* 0x080fe20000410000 */
[----:B------:R-:W-:Y:S01]  /*56f0*/  FMUL.FTZ R47, R58, R47 ;  /* 0x0000002f3a2f7220 */ /* 0x000fe20000410000 */
[-C--:B------:R-:W-:Y:S01]  /*5700*/  FFMA.FTZ R37, R37, R54.reuse, -R110 ;  /* 0x0000003625257223 */ /* 0x080fe2000001086e */
[----:B------:R-:W-:Y:S01]  /*5710*/  FFMA.FTZ R49, R49, R54, R44 ;  /* 0x0000003631317223 */ /* 0x000fe2000001002c */
[--C-:B------:R-:W-:Y:S02]  /*5720*/  HADD2.F32 R44, -RZ, R124.reuse.H1_H1 ;  /* 0x3000007cff2c7230 */ /* 0x100fe40000004100 */
[-C--:B------:R-:W-:Y:S01]  /*5730*/  FFMA.FTZ R56, R56, R57.reuse, R47 ;  /* 0x0000003938387223 */ /* 0x080fe2000001002f */
[----:B------:R-:W-:Y:S01]  /*5740*/  FFMA.FTZ R58, R58, R57, -R59 ;  /* 0x000000393a3a7223 */ /* 0x000fe2000001083b */
[----:B------:R-:W-:-:S02]  /*5750*/  HADD2.F32 R124, -RZ, R124.H0_H0 ;  /* 0x2000007cff7c7230 */ /* 0x000fc40000004100 */
[----:B------:R-:W-:Y:S01]  /*5760*/  HADD2.F32 R47, -RZ, R51.H0_H0 ;  /* 0x20000033ff2f7230 */ /* 0x000fe20000004100 */
[----:B------:R-:W-:Y:S01]  /*5770*/  F2FP.F16.F32.PACK_AB R49, R49, R56 ;  /* 0x000000383131723e */ /* 0x000fe200000000ff */
[----:B------:R-:W-:Y:S01]  /*5780*/  HADD2.F32 R59, -RZ, R39.H0_H0 ;  /* 0x20000027ff3b7230 */ /* 0x000fe20000004100 */
[----:B------:R-:W-:Y:S01]  /*5790*/  F2FP.F16.F32.PACK_AB R37, R37, R58 ;  /* 0x0000003a2525723e */ /* 0x000fe200000000ff */
[----:B------:R-:W-:Y:S02]  /*57a0*/  HADD2.F32 R51, -RZ, R51.H1_H1 ;  /* 0x30000033ff337230 */ /* 0x000fe40000004100 */
[-C--:B------:R-:W-:Y:S01]  /*57b0*/  FMUL.FTZ R110, R47, R124.reuse ;  /* 0x0000007c2f6e7220 */ /* 0x080fe20000410000 */
[----:B------:R-:W-:Y:S02]  /*57c0*/  HADD2.F32 R54, -RZ, R46.H0_H0 ;  /* 0x2000002eff367230 */ /* 0x000fe40000004100 */
[----:B------:R-:W-:Y:S01]  /*57d0*/  FMUL.FTZ R124, R59, R124 ;  /* 0x0000007c3b7c7220 */ /* 0x000fe20000410000 */
[----:B------:R-:W-:-:S02]  /*57e0*/  HADD2.F32 R57, -RZ, R39.H1_H1 ;  /* 0x30000027ff397230 */ /* 0x000fc40000004100 */
[----:B------:R-:W-:Y:S02]  /*57f0*/  HADD2.F32 R46, -RZ, R35.H0_H0 ;  /* 0x20000023ff2e7230 */ /* 0x000fe40000004100 */
[----:B------:R-:W-:Y:S01]  /*5800*/  FMUL.FTZ R112, R51, R54 ;  /* 0x0000003633707220 */ /* 0x000fe20000410000 */
[----:B------:R-:W-:Y:S01]  /*5810*/  FFMA.FTZ R35, R59, R44, -R110 ;  /* 0x0000002c3b237223 */ /* 0x000fe2000001086e */
[----:B------:R-:W-:Y:S01]  /*5820*/  FMUL.FTZ R54, R57, R54 ;  /* 0x0000003639367220 */ /* 0x000fe20000410000 */
[----:B------:R-:W-:Y:S01]  /*5830*/  FFMA.FTZ R39, R47, R44, R124 ;  /* 0x0000002c2f277223 */ /* 0x000fe2000001007c */
[-C--:B------:R-:W-:Y:S01]  /*5840*/  FFMA.FTZ R44, R57, R46.reuse, -R112 ;  /* 0x0000002e392c7223 */ /* 0x080fe20000010870 */
[--C-:B------:R-:W-:Y:S02]  /*5850*/  HADD2.F32 R47, -RZ, R123.reuse.H0_H0 ;  /* 0x2000007bff2f7230 */ /* 0x100fe40000004100 */
[----:B------:R-:W-:Y:S01]  /*5860*/  FFMA.FTZ R46, R51, R46, R54 ;  /* 0x0000002e332e7223 */ /* 0x000fe20000010036 */
[----:B------:R-:W-:-:S02]  /*5870*/  HADD2.F32 R123, -RZ, R123.H1_H1 ;  /* 0x3000007bff7b7230 */ /* 0x000fc40000004100 */
[----:B------:R-:W-:Y:S01]  /*5880*/  HADD2.F32 R54, -RZ, R48.H0_H0 ;  /* 0x20000030ff367230 */ /* 0x000fe20000004100 */
[----:B------:R-:W-:Y:S01]  /*5890*/  F2FP.F16.F32.PACK_AB R35, R44, R35 ;  /* 0x000000232c23723e */ /* 0x000fe200000000ff */
[----:B------:R-:W-:Y:S02]  /*58a0*/  HADD2.F32 R110, -RZ, R36.H0_H0 ;  /* 0x20000024ff6e7230 */ /* 0x000fe40000004100 */
[----:B------:R-:W-:Y:S02]  /*58b0*/  HADD2.F32 R33, -RZ, R33.H0_H0 ;  /* 0x20000021ff217230 */ /* 0x000fe40000004100 */
[-C--:B------:R-:W-:Y:S01]  /*58c0*/  FMUL.FTZ R57, R54, R123.reuse ;  /* 0x0000007b36397220 */ /* 0x080fe20000410000 */
[----:B------:R-:W-:Y:S02]  /*58d0*/  HADD2.F32 R48, -RZ, R48.H1_H1 ;  /* 0x30000030ff307230 */ /* 0x000fe40000004100 */
        /* <DEDUP_REMOVED lines=8> */
[----:B------:R-:W-:Y:S02]  /*5960*/  HADD2.F32 R36, -RZ, R122.H0_H0 ;  /* 0x2000007aff247230 */ /* 0x000fe40000004100 */
[----:B------:R-:W-:Y:S01]  /*5970*/  FFMA.FTZ R48, R48, R51, R109 ;  /* 0x0000003330307223 */ /* 0x000fe2000001006d */
[----:B------:R-:W-:-:S02]  /*5980*/  HADD2.F32 R59, -RZ, R45.H0_H0 ;  /* 0x2000002dff3b7230 */ /* 0x000fc40000004100 */
[----:B------:R-:W-:Y:S02]  /*5990*/  HADD2.F32 R51, -RZ, R50.H0_H0 ;  /* 0x20000032ff337230 */ /* 0x000fe40000004100 */
[----:B------:R-:W-:Y:S01]  /*59a0*/  HADD2.F32 R122, -RZ, R122.H1_H1 ;  /* 0x3000007aff7a7230 */ /* 0x000fe20000004100 */
[----:B------:R-:W-:Y:S01]  /*59b0*/  F2FP.F16.F32.PACK_AB R48, R48, R33 ;  /* 0x000000213030723e */ /* 0x000fe200000000ff */
[----:B------:R-:W-:Y:S02]  /*59c0*/  HADD2.F32 R45, -RZ, R38.H0_H0 ;  /* 0x20000026ff2d7230 */ /* 0x000fe40000004100 */
[----:B------:R-:W-:Y:S02]  /*59d0*/  HADD2.F32 R50, -RZ, R50.H1_H1 ;  /* 0x30000032ff327230 */ /* 0x000fe40000004100 */
[----:B------:R-:W-:Y:S02]  /*59e0*/  HADD2.F32 R38, -RZ, R38.H1_H1 ;  /* 0x30000026ff267230 */ /* 0x000fe40000004100 */
[----:B------:R-:W-:-:S02]  /*59f0*/  HADD2.F32 R57, -RZ, R34.H0_H0 ;  /* 0x20000022ff397230 */ /* 0x000fc40000004100 */
[-C--:B------:R-:W-:Y:S01]  /*5a00*/  FMUL.FTZ R34, R51, R122.reuse ;  /* 0x0000007a33227220 */ /* 0x080fe20000410000 */
[-C--:B------:R-:W-:Y:S01]  /*5a10*/  FMUL.FTZ R109, R50, R59.reuse ;  /* 0x0000003b326d7220 */ /* 0x080fe20000410000 */
[C---:B------:R-:W-:Y:S01]  /*5a20*/  FMUL.FTZ R122, R45.reuse, R122 ;  /* 0x0000007a2d7a7220 */ /* 0x040fe20000410000 */
[C---:B------:R-:W-:Y:S01]  /*5a30*/  FMUL.FTZ R59, R38.reuse, R59 ;  /* 0x0000003b263b7220 */ /* 0x040fe20000410000 */
[-C--:B------:R-:W-:Y:S01]  /*5a40*/  FFMA.FTZ R34, R45, R36.reuse, -R34 ;  /* 0x000000242d227223 */ /* 0x080fe20000010822 */
[-C--:B------:R-:W-:Y:S01]  /*5a50*/  FFMA.FTZ R109, R38, R57.reuse, -R109 ;  /* 0x00000039266d7223 */ /* 0x080fe2000001086d */
[----:B------:R-:W-:Y:S01]  /*5a60*/  FFMA.FTZ R122, R51, R36, R122 ;  /* 0x00000024337a7223 */ /* 0x000fe2000001007a */
[----:B------:R-:W-:Y:S01]  /*5a70*/  FFMA.FTZ R59, R50, R57, R59 ;  /* 0x00000039323b7223 */ /* 0x000fe2000001003b */
[----:B------:R-:W-:Y:S01]  /*5a80*/  F2FP.F16.F32.PACK_AB R51, R46, R39 ;  /* 0x000000272e33723e */ /* 0x000fe200000000ff */
[----:B------:R-:W-:Y:S01]  /*5a90*/  IMAD.MOV.U32 R39, RZ, RZ, R35 ;  /* 0x000000ffff277224 */ /* 0x000fe200078e0023 */
[----:B------:R-:W-:-:S02]  /*5aa0*/  F2FP.F16.F32.PACK_AB R36, R47, R32 ;  /* 0x000000202f24723e */ /* 0x000fc400000000ff */
[----:B------:R-:W-:Y:S02]  /*5ab0*/  F2FP.F16.F32.PACK_AB R38, R109, R34 ;  /* 0x000000226d26723e */ /* 0x000fe400000000ff */
[----:B------:R-:W-:-:S07]  /*5ac0*/  F2FP.F16.F32.PACK_AB R50, R59, R122 ;  /* 0x0000007a3b32723e */ /* 0x000fce00000000ff */
.L_x_1906:
[----:B------:R-:W-:Y:S05]  /*5ad0*/  BSYNC B2 ;  /* 0x0000000000027941 */ /* 0x000fea0003800000 */
.L_x_1905:
[----:B------:R-:W-:Y:S01]  /*5ae0*/  ISETP.GE.AND P4, PT, R55, R106, PT ;  /* 0x0000006a3700720c */ /* 0x000fe20003f86270 */
[----:B------:R-:W-:-:S12]  /*5af0*/  ULDC.64 UR4, c[0x0][0x208] ;  /* 0x0000820000047ab9 */ /* 0x000fd80000000a00 */
        /* <DEDUP_REMOVED lines=9> */
.L_x_1904:
[----:B------:R-:W-:Y:S05]  /*5b90*/  BSYNC B1 ;  /* 0x0000000000017941 */ /* 0x000fea0003800000 */
.L_x_1903:
[----:B------:R-:W-:-:S13]  /*5ba0*/  ISETP.NE.AND P4, PT, R11, RZ, PT ;  /* 0x000000ff0b00720c */ /* 0x000fda0003f85270 */
[----:B------:R-:W-:Y:S05]  /*5bb0*/  @!P4 BRA `(.L_x_1871) ;  /* 0x000000080088c947 */ /* 0x000fea0003800000 */
[----:B-1-3--:R-:W2:Y:S04]  /*5bc0*/  LDL R36, [R1+0x28] ;  /* 0x0000280001247983 */ /* 0x00aea80000100800 */
[----:B------:R-:W3:Y:S04]  /*5bd0*/  LDL R34, [R1+0x2c] ;  /* 0x00002c0001227983 */ /* 0x000ee80000100800 */
[----:B------:R-:W4:Y:S01]  /*5be0*/  LDL R35, [R1+0x30] ;  /* 0x0000300001237983 */ /* 0x000f220000100800 */
[----:B------:R-:W-:Y:S01]  /*5bf0*/  VIADD R46, R147, 0x20 ;  /* 0x00000020932e7836 */ /* 0x000fe20000000000 */
[----:B------:R-:W-:-:S04]  /*5c00*/  IADD3 R32, P4, P5, R20, R90, R8 ;  /* 0x0000005a14207210 */ /* 0x000fc80007d9e008 */
[----:B------:R-:W-:Y:S02]  /*5c10*/  ISETP.GE.AND P6, PT, R46, R101, PT ;  /* 0x000000652e00720c */ /* 0x000fe40003fc6270 */
[----:B------:R-:W-:Y:S02]  /*5c20*/  IADD3.X R33, R0, R107, R87, P4, P5 ;  /* 0x0000006b00217210 */ /* 0x000fe400027ea457 */
[C---:B------:R-:W-:Y:S02]  /*5c30*/  LEA R44, P4, R32.reuse, R88, 0x1 ;  /* 0x00000058202c7211 */ /* 0x040fe400078808ff */
[----:B------:R-:W-:Y:S02]  /*5c40*/  SEL R108, R103, R108, !P6 ;  /* 0x0000006c676c7207 */ /* 0x000fe40007000000 */
[----:B------:R-:W-:Y:S02]  /*5c50*/  LEA.HI.X R45, R32, R89, R33, 0x1, P4 ;  /* 0x00000059202d7211 */ /* 0x000fe400020f0c21 */
        /* <DEDUP_REMOVED lines=21> */
[----:B------:R-:W-:Y:S01]  /*5db0*/  SHF.R.U64 R28, R28, 0x10, R29 ;  /* 0x000000101c1c7819 */ /* 0x000fe2000000121d */
[----:B--2---:R-:W-:Y:S01]  /*5dc0*/  IMAD.MOV.U32 R48, RZ, RZ, R39 ;  /* 0x000000ffff307224 */ /* 0x004fe200078e0027 */
[----:B------:R-:W-:Y:S01]  /*5dd0*/  SHF.R.U32.HI R49, RZ, 0x10, R29 ;  /* 0x00000010ff317819 */ /* 0x000fe2000001161d */
[----:B------:R-:W-:Y:S01]  /*5de0*/  HADD2.F32 R50, -RZ, R119.H1_H1 ;  /* 0x30000077ff327230 */ /* 0x000fe20000004100 */
[--C-:B------:R-:W-:Y:S01]  /*5df0*/  SHF.R.U64 R40, R40, 0x10, R41.reuse ;  /* 0x0000001028287819 */ /* 0x100fe20000001229 */
[----:B------:R-:W-:Y:S01]  /*5e00*/  HADD2.F32 R39, -RZ, R37.H0_H0 ;  /* 0x20000025ff277230 */ /* 0x000fe20000004100 */
[----:B------:R-:W-:Y:S01]  /*5e10*/  SHF.R.U32.HI R51, RZ, 0x10, R41 ;  /* 0x00000010ff337819 */ /* 0x000fe20000011629 */
[----:B------:R-:W-:Y:S01]  /*5e20*/  HADD2.F32 R46, -RZ, R115.H1_H1 ;  /* 0x30000073ff2e7230 */ /* 0x000fe20000004100 */
[--C-:B------:R-:W-:Y:S01]  /*5e30*/  SHF.R.U64 R29, R30, 0x10, R31.reuse ;  /* 0x000000101e1d7819 */ /* 0x100fe2000000121f */
[----:B------:R-:W-:Y:S01]  /*5e40*/  HADD2.F32 R37, -RZ, R37.H1_H1 ;  /* 0x30000025ff257230 */ /* 0x000fe20000004100 */
[----:B------:R-:W-:Y:S01]  /*5e50*/  SHF.R.U32.HI R41, RZ, 0x10, R31 ;  /* 0x00000010ff297819 */ /* 0x000fe2000001161f */
[----:B-1----:R-:W-:Y:S01]  /*5e60*/  HADD2.F32 R31, -RZ, R33.H0_H0 ;  /* 0x20000021ff1f7230 */ /* 0x002fe20000004100 */
[----:B------:R-:W-:Y:S01]  /*5e70*/  SHF.R.U64 R30, R42, 0x10, R43 ;  /* 0x000000102a1e7819 */ /* 0x000fe2000000122b */
[----:B------:R-:W-:-:S02]  /*5e80*/  HADD2.F32 R51, -RZ, R51.H0_H0 ;  /* 0x20000033ff337230 */ /* 0x000fc40000004100 */
[-C--:B------:R-:W-:Y:S01]  /*5e90*/  FMUL.FTZ R52, R39, R50.reuse ;  /* 0x0000003227347220 */ /* 0x080fe20000410000 */
[----:B------:R-:W-:Y:S01]  /*5ea0*/  HADD2.F32 R42, -RZ, R33.H1_H1 ;  /* 0x30000021ff2a7230 */ /* 0x000fe20000004100 */
[----:B------:R-:W-:Y:S01]  /*5eb0*/  SHF.R.U32.HI R43, RZ, 0x10, R43 ;  /* 0x00000010ff2b7819 */ /* 0x000fe2000001162b */
[----:B------:R-:W-:Y:S01]  /*5ec0*/  FMUL.FTZ R50, R31, R50 ;  /* 0x000000321f327220 */ /* 0x000fe20000410000 */
[----:B------:R-:W-:Y:S02]  /*5ed0*/  HADD2.F32 R49, -RZ, R49.H0_H0 ;  /* 0x20000031ff317230 */ /* 0x000fe40000004100 */
[-C--:B------:R-:W-:Y:S01]  /*5ee0*/  FMUL.FTZ R53, R37, R51.reuse ;  /* 0x0000003325357220 */ /* 0x080fe20000410000 */
[----:B------:R-:W-:Y:S01]  /*5ef0*/  FMUL.FTZ R54, R42, R51 ;  /* 0x000000332a367220 */ /* 0x000fe20000410000 */
[-C--:B------:R-:W-:Y:S01]  /*5f00*/  FFMA.FTZ R33, R39, R46.reuse, R50 ;  /* 0x0000002e27217223 */ /* 0x080fe20000010032 */
[--C-:B------:R-:W-:Y:S02]  /*5f10*/  HADD2.F32 R39, -RZ, R48.reuse.H0_H0 ;  /* 0x20000030ff277230 */ /* 0x100fe40000004100 */
[----:B------:R-:W-:Y:S01]  /*5f20*/  FFMA.FTZ R31, R31, R46, -R52 ;  /* 0x0000002e1f1f7223 */ /* 0x000fe20000010834 */
[----:B------:R-:W-:-:S02]  /*5f30*/  HADD2.F32 R50, -RZ, R48.H1_H1 ;  /* 0x30000030ff327230 */ /* 0x000fc40000004100 */
[-C--:B------:R-:W-:Y:S01]  /*5f40*/  FFMA.FTZ R46, R37, R49.reuse, R54 ;  /* 0x00000031252e7223 */ /* 0x080fe20000010036 */
[----:B------:R-:W-:Y:S02]  /*5f50*/  HADD2.F32 R43, -RZ, R43.H0_H0 ;  /* 0x2000002bff2b7230 */ /* 0x000fe40000004100 */
[----:B------:R-:W-:Y:S01]  /*5f60*/  FFMA.FTZ R42, R42, R49, -R53 ;  /* 0x000000312a2a7223 */ /* 0x000fe20000010835 */
[----:B------:R-:W-:Y:S02]  /*5f70*/  HADD2.F32 R48, -RZ, R35.H1_H1 ;  /* 0x30000023ff307230 */ /* 0x000fe40000004100 */
[----:B------:R-:W-:Y:S02]  /*5f80*/  HADD2.F32 R54, -RZ, R117.H1_H1 ;  /* 0x30000075ff367230 */ /* 0x000fe40000004100 */
[-C--:B------:R-:W-:Y:S01]  /*5f90*/  FMUL.FTZ R49, R50, R43.reuse ;  /* 0x0000002b32317220 */ /* 0x080fe20000410000 */
[----:B------:R-:W-:Y:S02]  /*5fa0*/  HADD2.F32 R37, -RZ, R35.H0_H0 ;  /* 0x20000023ff257230 */ /* 0x000fe40000004100 */
[----:B------:R-:W-:Y:S01]  /*5fb0*/  FMUL.FTZ R43, R48, R43 ;  /* 0x0000002b302b7220 */ /* 0x000fe20000410000 */
[----:B------:R-:W-:-:S02]  /*5fc0*/  HADD2.F32 R41, -RZ, R41.H0_H0 ;  /* 0x20000029ff297230 */ /* 0x000fc40000004100 */
[-C--:B------:R-:W-:Y:S01]  /*5fd0*/  FMUL.FTZ R56, R39, R54.reuse ;  /* 0x0000003627387220 */ /* 0x080fe20000410000 */
[----:B------:R-:W-:Y:S02]  /*5fe0*/  HADD2.F32 R52, -RZ, R113.H1_H1 ;  /* 0x30000071ff347230 */ /* 0x000fe40000004100 */
[C---:B------:R-:W-:Y:S01]  /*5ff0*/  FMUL.FTZ R54, R37.reuse, R54 ;  /* 0x0000003625367220 */ /* 0x040fe20000410000 */
[----:B------:R-:W-:Y:S02]  /*6000*/  HADD2.F32 R119, -RZ, R119.H0_H0 ;  /* 0x20000077ff777230 */ /* 0x000fe40000004100 */
[----:B------:R-:W-:Y:S01]  /*6010*/  FFMA.FTZ R50, R50, R41, R43 ;  /* 0x0000002932327223 */ /* 0x000fe2000001002b */
[----:B------:R-:W-:Y:S02]  /*6020*/  HADD2.F32 R43, -RZ, R40.H0_H0 ;  /* 0x20000028ff2b7230 */ /* 0x000fe40000004100 */
[----:B------:R-:W-:Y:S01]  /*6030*/  FFMA.FTZ R35, R37, R52, -R56 ;  /* 0x0000003425237223 */ /* 0x000fe20000010838 */
[----:B------:R-:W-:-:S02]  /*6040*/  HADD2.F32 R40, -RZ, R36.H0_H0 ;  /* 0x20000024ff287230 */ /* 0x000fc40000004100 */
[----:B------:R-:W-:Y:S01]  /*6050*/  FFMA.FTZ R37, R39, R52, R54 ;  /* 0x0000003427257223 */ /* 0x000fe20000010036 */
[----:B------:R-:W-:Y:S02]  /*6060*/  HADD2.F32 R39, -RZ, R32.H0_H0 ;  /* 0x20000020ff277230 */ /* 0x000fe40000004100 */
[----:B------:R-:W-:Y:S01]  /*6070*/  FFMA.FTZ R48, R48, R41, -R49 ;  /* 0x0000002930307223 */ /* 0x000fe20000010831 */
[----:B------:R-:W-:Y:S01]  /*6080*/  HADD2.F32 R36, -RZ, R36.H1_H1 ;  /* 0x30000024ff247230 */ /* 0x000fe20000004100 */
[----:B------:R-:W-:Y:S01]  /*6090*/  F2FP.F16.F32.PACK_AB R31, R42, R31 ;  /* 0x0000001f2a1f723e */ /* 0x000fe200000000ff */
[----:B------:R-:W-:Y:S01]  /*60a0*/  HADD2.F32 R32, -RZ, R32.H1_H1 ;  /* 0x30000020ff207230 */ /* 0x000fe20000004100 */
[----:B------:R-:W-:Y:S01]  /*60b0*/  F2FP.F16.F32.PACK_AB R46, R46, R33 ;  /* 0x000000212e2e723e */ /* 0x000fe200000000ff */
[----:B------:R-:W-:Y:S02]  /*60c0*/  HADD2.F32 R115, -RZ, R115.H0_H0 ;  /* 0x20000073ff737230 */ /* 0x000fe40000004100 */
[----:B------:R-:W-:Y:S01]  /*60d0*/  FMUL.FTZ R49, R36, R43 ;  /* 0x0000002b24317220 */ /* 0x000fe20000410000 */
[----:B------:R-:W-:-:S02]  /*60e0*/  HADD2.F32 R41, -RZ, R28.H0_H0 ;  /* 0x2000001cff297230 */ /* 0x000fc40000004100 */
[----:B------:R-:W-:Y:S01]  /*60f0*/  FMUL.FTZ R28, R40, R119 ;  /* 0x00000077281c7220 */ /* 0x000fe20000410000 */
[C---:B------:R-:W-:Y:S01]  /*6100*/  FMUL.FTZ R51, R32.reuse, R43 ;  /* 0x0000002b20337220 */ /* 0x040fe20000410000 */
[C---:B------:R-:W-:Y:S01]  /*6110*/  FMUL.FTZ R119, R39.reuse, R119 ;  /* 0x0000007727777220 */ /* 0x040fe20000410000 */
[----:B------:R-:W-:Y:S02]  /*6120*/  HADD2.F32 R117, -RZ, R117.H0_H0 ;  /* 0x20000075ff757230 */ /* 0x000fe40000004100 */
[----:B------:R-:W-:Y:S01]  /*6130*/  FFMA.FTZ R43, R39, R115, -R28 ;  /* 0x00000073272b7223 */ /* 0x000fe2000001081c */
[----:B------:R-:W-:Y:S02]  /*6140*/  HADD2.F32 R39, -RZ, R30.H0_H0 ;  /* 0x2000001eff277230 */ /* 0x000fe40000004100 */
[-C--:B------:R-:W-:Y:S01]  /*6150*/  FFMA.FTZ R32, R32, R41.reuse, -R49 ;  /* 0x0000002920207223 */ /* 0x080fe20000010831 */
[----:B------:R-:W-:Y:S02]  /*6160*/  HADD2.F32 R30, -RZ, R38.H0_H0 ;  /* 0x20000026ff1e7230 */ /* 0x000fe40000004100 */
[----:B------:R-:W-:Y:S01]  /*6170*/  FFMA.FTZ R36, R36, R41, R51 ;  /* 0x0000002924247223 */ /* 0x000fe20000010033 */
[----:B------:R-:W-:-:S02]  /*6180*/  HADD2.F32 R28, -RZ, R34.H0_H0 ;  /* 0x20000022ff1c7230 */ /* 0x000fc40000004100 */
[----:B------:R-:W-:Y:S01]  /*6190*/  FFMA.FTZ R119, R40, R115, R119 ;  /* 0x0000007328777223 */ /* 0x000fe20000010077 */
[----:B------:R-:W-:Y:S02]  /*61a0*/  HADD2.F32 R38, -RZ, R38.H1_H1 ;  /* 0x30000026ff267230 */ /* 0x000fe40000004100 */
[-C--:B------:R-:W-:Y:S01]  /*61b0*/  FMUL.FTZ R41, R30, R117.reuse ;  /* 0x000000751e297220 */ /* 0x080fe20000410000 */
[----:B------:R-:W-:Y:S02]  /*61c0*/  HADD2.F32 R34, -RZ, R34.H1_H1 ;  /* 0x30000022ff227230 */ /* 0x000fe40000004100 */
[----:B------:R-:W-:Y:S01]  /*61d0*/  FMUL.FTZ R117, R28, R117 ;  /* 0x000000751c757220 */ /* 0x000fe20000410000 */
[----:B------:R-:W-:Y:S02]  /*61e0*/  HADD2.F32 R113, -RZ, R113.H0_H0 ;  /* 0x20000071ff717230 */ /* 0x000fe40000004100 */
[----:B------:R-:W-:Y:S01]  /*61f0*/  FMUL.FTZ R49, R38, R39 ;  /* 0x0000002726317220 */ /* 0x000fe20000410000 */
[----:B------:R-:W-:-:S02]  /*6200*/  HADD2.F32 R29, -RZ, R29.H0_H0 ;  /* 0x2000001dff1d7230 */ /* 0x000fc40000004100 */
        /* <DEDUP_REMOVED lines=11> */
[----:B------:R-:W-:Y:S02]  /*62c0*/  F2FP.F16.F32.PACK_AB R34, R34, R41 ;  /* 0x000000292222723e */ /* 0x000fe400000000ff */
[----:B------:R-:W-:-:S07]  /*62d0*/  F2FP.F16.F32.PACK_AB R38, R38, R117 ;  /* 0x000000752626723e */ /* 0x000fce00000000ff */
.L_x_1908:
[----:B------:R-:W-:Y:S05]  /*62e0*/  BSYNC B1 ;  /* 0x0000000000017941 */ /* 0x000fea0003800000 */
.L_x_1907:
[----:B------:R-:W-:Y:S01]  /*62f0*/  ISETP.GE.AND P4, PT, R47, R106, PT ;  /* 0x0000006a2f00720c */ /* 0x000fe20003f86270 */
[----:B------:R-:W-:Y:S02]  /*6300*/  ULDC.64 UR4, c[0x0][0x208] ;  /* 0x0000820000047ab9 */ /* 0x000fe40000000a00 */
[----:B-1----:R4:W-:Y:S10]  /*6310*/  STG.E.128 desc[UR4][R44.64], R32 ;  /* 0x000000202c007986 */ /* 0x0029f4000c101d04 */
[----:B------:R-:W-:Y:S05]  /*6320*/  @P4 BRA `(.L_x_1871) ;  /* 0x0000000000ac4947 */ /* 0x000fea0003800000 */
[--C-:B------:R-:W-:Y:S01]  /*6330*/  SHF.R.S32.HI R28, RZ, 0x1f, R47.reuse ;  /* 0x0000001fff1c7819 */ /* 0x100fe2000001142f */
[----:B------:R-:W-:Y:S01]  /*6340*/  ULDC.64 UR4, c[0x0][0x208] ;  /* 0x0000820000047ab9 */ /* 0x000fe20000000a00 */
[----:B------:R-:W-:-:S04]  /*6350*/  IADD3 R47, P4, P5, R20, R90, R47 ;  /* 0x0000005a142f7210 */ /* 0x000fc80007d9e02f */
[----:B------:R-:W-:Y:S02]  /*6360*/  IADD3.X R28, R0, R107, R28, P4, P5 ;  /* 0x0000006b001c7210 */ /* 0x000fe400027ea41c */
[----:B------:R-:W-:-:S04]  /*6370*/  LEA R88, P4, R47, R88, 0x1 ;  /* 0x000000582f587211 */ /* 0x000fc800078808ff */
[----:B------:R-:W-:-:S05]  /*6380*/  LEA.HI.X R89, R47, R89, R28, 0x1, P4 ;  /* 0x000000592f597211 */ /* 0x000fca00020f0c1c */
[----:B--2---:R1:W-:Y:S01]  /*6390*/  STG.E.128 desc[UR4][R88.64], R36 ;  /* 0x0000002458007986 */ /* 0x0043e2000c101d04 */
[----:B------:R-:W-:Y:S05]  /*63a0*/  BRA `(.L_x_1871) ;  /* 0x00000000008c7947 */ /* 0x000fea0003800000 */
.L_x_1864:
[----:B------:R-:W-:-:S04]  /*63b0*/  ULOP3.LUT UR4, UR60, 0x1, URZ, 0xfc, !UPT ;  /* 0x000000013c047892 */ /* 0x000fc8000f8efc3f */
[----:B------:R-:W-:-:S06]  /*63c0*/  UISETP.NE.AND UP0, UPT, UR4, 0x3, UPT ;  /* 0x000000030400788c */ /* 0x000fcc000bf05270 */
[----:B------:R-:W-:-:S13]  /*63d0*/  PLOP3.LUT P3, PT, PT, PT, UP0, 0x80, 0x0 ;  /* 0x000000000000781c */ /* 0x000fda0003f6f008 */
[----:B------:R-:W-:Y:S05]  /*63e0*/  @!P3 BRA `(.L_x_1909) ;  /* 0x000000000004b947 */ /* 0x000fea0003800000 */
[----:B------:R-:W-:Y:S01]  /*63f0*/  BPT.TRAP 0x1 ;  /* 0x000000040000795c */ /* 0x000fe20000300000 */
.L_x_1909:
        /* <DEDUP_REMOVED lines=8> */
.L_x_2113:
[----:B------:R-:W-:Y:S05]  /*6480*/  BSYNC B1 ;  /* 0x0000000000017941 */ /* 0x000fea0003800000 */
.L_x_1910:
[----:B------:R-:W-:-:S13]  /*6490*/  ISETP.GE.AND P4, PT, R148, R85, PT ;  /* 0x000000559400720c */ /* 0x000fda0003f86270 */
[----:B------:R-:W-:Y:S05]  /*64a0*/  @P4 BRA `(.L_x_1871) ;  /* 0x00000000004c4947 */ /* 0x000fea0003800000 */
[----:B------:R-:W-:Y:S01]  /*64b0*/  ISETP.NE.AND P4, PT, R9, RZ, PT ;  /* 0x000000ff0900720c */ /* 0x000fe20003f85270 */
[----:B------:R-:W-:-:S12]  /*64c0*/  ULDC.64 UR4, c[0x0][0x208] ;  /* 0x0000820000047ab9 */ /* 0x000fd80000000a00 */
        /* <DEDUP_REMOVED lines=17> */
.L_x_1871:
[----:B------:R-:W-:Y:S05]  /*65e0*/  BSYNC B0 ;  /* 0x0000000000007941 */ /* 0x000fea0003800000 */
.L_x_1863:
        /* <DEDUP_REMOVED lines=17> */
.L_x_1913:
[----:B------:R-:W-:Y:S05]  /*6700*/  BSYNC B0 ;  /* 0x0000000000007941 */ /* 0x000fea0003800000 */
.L_x_1912:
[----:B------:R-:W2:Y:S01]  /*6710*/  SYNCS.PHASECHK.TRANS64.TRYWAIT P3, [R15+URZ+0x31cb0], R86 ;  /* 0x031cb0560f0075a7 */ /* 0x000ea2000806017f */
[----:B------:R-:W-:Y:S04]  /*6720*/  BSSY B0, `(.L_x_1914) ;  /* 0x0000002000007945 */ /* 0x000fe80003800000 */
[----:B--2---:R-:W-:Y:S05]  /*6730*/  @!P3 BRA `(.L_x_1915) ;  /* 0x000001a80020b947 */ /* 0x004fea0003800000 */
.L_x_2114:
[----:B------:R-:W-:Y:S05]  /*6740*/  BSYNC B0 ;  /* 0x0000000000007941 */ /* 0x000fea0003800000 */
.L_x_1914:
[----:B------:R-:W-:Y:S01]  /*6750*/  ISETP.GE.AND P3, PT, R148, R85, PT ;  /* 0x000000559400720c */ /* 0x000fe20003f66270 */
[----:B------:R-:W-:-:S12]  /*6760*/  BSSY B0, `(.L_x_1916) ;  /* 0x0000023000007945 */ /* 0x000fd80003800000 */
[----:B------:R-:W-:Y:S05]  /*6770*/  @P3 BRA `(.L_x_1917) ;  /* 0x0000000000843947 */ /* 0x000fea0003800000 */
[----:B------:R-:W-:Y:S01]  /*6780*/  IMAD.WIDE R30, R17, 0x90, R72 ;  /* 0x00000090111e7825 */ /* 0x000fe200078e0248 */
[----:B------:R-:W-:Y:S01]  /*6790*/  ULDC.64 UR4, c[0x0][0x318] ;  /* 0x0000c60000047ab9 */ /* 0x000fe20000000a00 */
[----:B------:R-:W-:Y:S02]  /*67a0*/  ULDC.64 UR6, c[0x0][0x208] ;  /* 0x0000820000067ab9 */ /* 0x000fe40000000a00 */
[----:B------:R-:W-:Y:S02]  /*67b0*/  IMAD R31, R31, UR4, RZ ;  /* 0x000000041f1f7c24 */ /* 0x000fe4000f8e02ff */
[----:B-1----:R-:W-:Y:S02]  /*67c0*/  IMAD.MOV.U32 R28, RZ, RZ, R24 ;  /* 0x000000ffff1c7224 */ /* 0x002fe400078e0018 */
[----:B------:R-:W-:Y:S02]  /*67d0*/  IMAD.MOV.U32 R29, RZ, RZ, R78 ;  /* 0x000000ffff1d7224 */ /* 0x000fe400078e004e */
[----:B------:R-:W-:-:S02]  /*67e0*/  IMAD R31, R30, UR5, R31 ;  /* 0x000000051e1f7c24 */ /* 0x000fc4000f8e021f */
        /* <DEDUP_REMOVED lines=26> */
.L_x_1917:
[----:B------:R-:W-:Y:S05]  /*6990*/  BSYNC B0 ;  /* 0x0000000000007941 */ /* 0x000fea0003800000 */
.L_x_1916:
        /* <DEDUP_REMOVED lines=14> */
[----:B0-----:R-:W-:-:S04]  /*6a80*/  SEL R15, RZ, 0x1, P3 ;  /* 0x00000001ff0f7807 */ /* 0x001fc80001800000 */
[----:B----4-:R-:W-:-:S05]  /*6a90*/  LOP3.LUT R19, R19, R15, RZ, 0x3c, !PT ;  /* 0x0000000f13137212 */ /* 0x010fca00078e3cff */
[----:B------:R2:W-:Y:S01]  /*6aa0*/  STL [R1+0x24], R19 ;  /* 0x0000241301007387 */ /* 0x0005e20000100800 */
[----:B------:R-:W-:Y:S05]  /*6ab0*/  @P2 BRA `(.L_x_1918) ;  /* 0xffffffbc00202947 */ /* 0x000fea000383ffff */
[----:B--2---:R-:W0:Y:S01]  /*6ac0*/  S2R R19, SR_TID.X ;  /* 0x0000000000137919 */ /* 0x004e220000002100 */
[----:B------:R-:W-:Y:S02]  /*6ad0*/  PLOP3.LUT P0, PT, PT, PT, PT, 0x8, 0x0 ;  /* 0x000000000000781c */ /* 0x000fe40003f0e170 */
[----:B0-----:R-:W-:-:S04]  /*6ae0*/  SHF.R.U32.HI R19, RZ, 0x7, R19 ;  /* 0x00000007ff137819 */ /* 0x001fc80000011613 */
[----:B------:R-:W-:-:S13]  /*6af0*/  ISETP.NE.AND P5, PT, R19, 0x1, PT ;  /* 0x000000011300780c */ /* 0x000fda0003fa5270 */
[----:B------:R-:W-:Y:S06]  /*6b00*/  @!P5 BAR.ARV 0x9, 0x100 ;  /* 0x024400000000db1d */ /* 0x000fec0000002000 */
.L_x_1858:
[----:B------:R-:W-:Y:S02]  /*6b10*/  ISETP.GE.AND P2, PT, R104, 0x1, PT ;  /* 0x000000016800780c */ /* 0x000fe40003f46270 */
[----:B------:R-:W-:Y:S02]  /*6b20*/  CS2R R72, SRZ ;  /* 0x0000000000487805 */ /* 0x000fe4000001ff00 */
[----:B------:R-:W-:Y:S02]  /*6b30*/  PLOP3.LUT P1, PT, PT, PT, PT, 0x80, 0x0 ;  /* 0x000000000000781c */ /* 0x000fe40003f2f070 */
[----:B------:R-:W-:Y:S02]  /*6b40*/  CS2R R20, SRZ ;  /* 0x0000000000147805 */ /* 0x000fe4000001ff00 */
[----:B------:R-:W-:Y:S02]  /*6b50*/  CS2R R38, SRZ ;  /* 0x0000000000267805 */ /* 0x000fe4000001ff00 */
[----:B---3--:R-:W-:-:S02]  /*6b60*/  CS2R R30, SRZ ;  /* 0x00000000001e7805 */ /* 0x008fc4000001ff00 */
[----:B------:R-:W-:Y:S02]  /*6b70*/  CS2R R40, SRZ ;  /* 0x0000000000287805 */ /* 0x000fe4000001ff00 */
[----:B------:R-:W-:Y:S01]  /*6b80*/  CS2R R36, SRZ ;  /* 0x0000000000247805 */ /* 0x000fe2000001ff00 */
[----:B------:R-:W-:Y:S01]  /*6b90*/  IMAD.MOV.U32 R35, RZ, RZ, RZ ;  /* 0x000000ffff237224 */ /* 0x000fe200078e00ff */
[----:B------:R-:W-:Y:S02]  /*6ba0*/  CS2R R52, SRZ ;  /* 0x0000000000347805 */ /* 0x000fe4000001ff00 */
[----:B------:R-:W-:Y:S02]  /*6bb0*/  CS2R R44, SRZ ;  /* 0x00000000002c7805 */ /* 0x000fe4000001ff00 */
[----:B------:R-:W-:Y:S01]  /*6bc0*/  CS2R R32, SRZ ;  /* 0x0000000000207805 */ /* 0x000fe2000001ff00 */
[----:B------:R-:W-:Y:S01]  /*6bd0*/  IMAD.MOV.U32 R51, RZ, RZ, RZ ;  /* 0x000000ffff337224 */ /* 0x000fe200078e00ff */
[----:B------:R-:W-:Y:S01]  /*6be0*/  CS2R R42, SRZ ;  /* 0x00000000002a7805 */ /* 0x000fe2000001ff00 */
[----:B------:R-:W-:Y:S01]  /*6bf0*/  IMAD.MOV.U32 R54, RZ, RZ, RZ ;  /* 0x000000ffff367224 */ /* 0x000fe200078e00ff */
[----:B------:R-:W-:-:S02]  /*6c00*/  CS2R R48, SRZ ;  /* 0x0000000000307805 */ /* 0x000fc4000001ff00 */
[----:B01----:R-:W-:Y:S01]  /*6c10*/  CS2R R28, SRZ ;  /* 0x00000000001c7805 */ /* 0x003fe2000001ff00 */
[----:B------:R-:W-:Y:S01]  /*6c20*/  IMAD.MOV.U32 R46, RZ, RZ, RZ ;  /* 0x000000ffff2e7224 */ /* 0x000fe200078e00ff */
        /* <DEDUP_REMOVED lines=15> */
.L_x_1919:
[----:B------:R-:W-:Y:S01]  /*6d20*/  CS2R R12, SRZ ;  /* 0x00000000000c7805 */ /* 0x000fe2000001ff00 */
[----:B------:R-:W-:Y:S06]  /*6d30*/  @!P2 BRA `(.L_x_1920) ;  /* 0x0000012c0064a947 */ /* 0x000fec0003800000 */
[----:B------:R-:W0:Y:S01]  /*6d40*/  S2R R2, SR_TID.X ;  /* 0x0000000000027919 */ /* 0x000e220000002100 */
[----:B------:R-:W-:Y:S01]  /*6d50*/  UMOV UR4, 0xffffffff ;  /* 0xffffffff00047882 */ /* 0x000fe20000000000 */
[----:B0-----:R-:W-:-:S05]  /*6d60*/  VIADD R2, R2, 0xffffff80 ;  /* 0xffffff8002027836 */ /* 0x001fca0000000000 */
[----:B------:R-:W-:-:S04]  /*6d70*/  SHF.R.S32.HI R0, RZ, 0x1f, R2 ;  /* 0x0000001fff007819 */ /* 0x000fc80000011402 */
[----:B------:R-:W-:-:S04]  /*6d80*/  LEA.HI R0, R0, R2, RZ, 0x7 ;  /* 0x0000000200007211 */ /* 0x000fc800078f38ff */
[----:B------:R-:W-:Y:S01]  /*6d90*/  SHF.R.S32.HI R13, RZ, 0x7, R0 ;  /* 0x00000007ff0d7819 */ /* 0x000fe20000011400 */
[----:B------:R-:W-:Y:S06]  /*6da0*/  BRA.DIV UR4, `(.L_x_1921) ;  /* 0x000001a204987947 */ /* 0x000fec000b800000 */
[----:B------:R-:W0:Y:S04]  /*6db0*/  SHFL.IDX PT, R0, R13, RZ, 0x1f ;  /* 0x00001fff0d007589 */ /* 0x000e2800000e0000 */
[----:B0-----:R1:W-:Y:S02]  /*6dc0*/  STL [R1+0x34], R0 ;  /* 0x0000340001007387 */ /* 0x0013e40000100800 */
.L_x_2117:
[----:B------:R-:W1:Y:S01]  /*6dd0*/  LDL R3, [R1+0x34] ;  /* 0x0000340001037983 */ /* 0x000e620000100800 */
[----:B------:R-:W-:Y:S01]  /*6de0*/  BSSY B6, `(.L_x_1922) ;  /* 0x000001b000067945 */ /* 0x000fe20003800000 */
[----:B-1----:R-:W-:-:S05]  /*6df0*/  IMAD.HI R0, R3, 0x55555556, RZ ;  /* 0x5555555603007827 */ /* 0x002fca00078e02ff */
[----:B------:R-:W-:-:S05]  /*6e00*/  LEA.HI R2, R0, R0, RZ, 0x1 ;  /* 0x0000000000027211 */ /* 0x000fca00078f08ff */
[----:B------:R-:W-:Y:S02]  /*6e10*/  IMAD R2, R2, -0x3, R3 ;  /* 0xfffffffd02027824 */ /* 0x000fe400078e0203 */
[----:B------:R-:W-:-:S04]  /*6e20*/  VIADD R3, R22, 0x24300 ;  /* 0x0002430016037836 */ /* 0x000fc80000000000 */
[----:B------:R-:W-:Y:S01]  /*6e30*/  IMAD R0, R2, 0x800, R3 ;  /* 0x0000080002007824 */ /* 0x000fe200078e0203 */
[----:B------:R-:W-:-:S04]  /*6e40*/  LOP3.LUT P0, RZ, R3, 0x9f, RZ, 0xc0, !PT ;  /* 0x0000009f03ff7812 */ /* 0x000fc8000780c0ff */
[----:B------:R-:W-:-:S04]  /*6e50*/  SHF.R.U32.HI R0, RZ, 0x4, R0 ;  /* 0x00000004ff007819 */ /* 0x000fc80000011600 */
[----:B------:R-:W-:-:S05]  /*6e60*/  LOP3.LUT R0, R0, 0x3fff, RZ, 0xc0, !PT ;  /* 0x00003fff00007812 */ /* 0x000fca00078ec0ff */
[----:B------:R1:W-:Y:S01]  /*6e70*/  STL [R1+0x40], R0 ;  /* 0x0000400001007387 */ /* 0x0003e20000100800 */
[----:B------:R-:W-:Y:S05]  /*6e80*/  @!P0 BRA `(.L_x_1923) ;  /* 0x0000000000408947 */ /* 0x000fea0003800000 */
[----:B-1----:R-:W-:Y:S01]  /*6e90*/  MOV R0, 0x0 ;  /* 0x0000000000007802 */ /* 0x002fe20000000f00 */
        /* <DEDUP_REMOVED lines=15> */
.L_x_1923:
[----:B------:R-:W-:Y:S05]  /*6f90*/  BSYNC B6 ;  /* 0x0000000000067941 */ /* 0x000fea0003800000 */
.L_x_1922:
[----:B------:R-:W-:Y:S02]  /*6fa0*/  ULDC UR4, c[0x0][0x3d4] ;  /* 0x0000f50000047ab9 */ /* 0x000fe40000000800 */
[----:B------:R-:W-:-:S13]  /*6fb0*/  ISETP.LT.AND P0, PT, RZ, UR4, PT ;  /* 0x00000004ff007c0c */ /* 0x000fda000bf01270 */
[----:B------:R-:W-:Y:S05]  /*6fc0*/  @P0 BRA `(.L_x_1924) ;  /* 0x0000000000400947 */ /* 0x000fea0003800000 */
[----:B------:R-:W1:Y:S02]  /*6fd0*/  LDL R16, [R1+0x70] ;  /* 0x0000700001107983 */ /* 0x000e640000100800 */
[----:B-1----:R-:W-:-:S04]  /*6fe0*/  LEA.HI R0, R16, R16, RZ, 0x1 ;  /* 0x0000001010007211 */ /* 0x002fc800078f08ff */
        /* <DEDUP_REMOVED lines=8> */
.L_x_1927:
[----:B--2---:R2:W3:Y:S02]  /*7070*/  SYNCS.PHASECHK.TRANS64.TRYWAIT P0, [R22+URZ+0x31c00], R3 ;  /* 0x031c0003160075a7 */ /* 0x0044e4000800017f */
[----:B---3--:R-:W-:Y:S05]  /*7080*/  @!P0 NANOSLEEP.SYNCS 0x989680 ;  /* 0x009896800000895d */ /* 0x008fea0003900000 */
[----:B------:R-:W3:Y:S02]  /*7090*/  @!P0 SYNCS.PHASECHK.TRANS64 P0, [R22+URZ+0x31c00], R3 ;  /* 0x031c0003160085a7 */ /* 0x000ee4000800007f */
[----:B---3--:R-:W-:Y:S05]  /*70a0*/  @!P0 BRA `(.L_x_1927) ;  /* 0xfffffffc00f08947 */ /* 0x008fea000383ffff */
.L_x_1926:
[----:B------:R-:W-:Y:S05]  /*70b0*/  BSYNC B0 ;  /* 0x0000000000007941 */ /* 0x000fea0003800000 */
.L_x_1925:
[----:B------:R-:W-:Y:S05]  /*70c0*/  BRA `(.L_x_1928) ;  /* 0x0000003c005c7947 */ /* 0x000fea0003800000 */
.L_x_1924:
[----:B------:R-:W-:Y:S01]  /*70d0*/  ULOP3.LUT UP0, URZ, UR61, 0x1bf, URZ, 0xc0, !UPT ;  /* 0x000001bf3d3f7892 */ /* 0x000fe2000f80c03f */
[----:B-1---5:R-:W-:Y:S01]  /*70e0*/  SHF.R.S32.HI R0, RZ, 0x1f, R102 ;  /* 0x0000001fff007819 */ /* 0x022fe20000011466 */
[----:B------:R-:W-:Y:S01]  /*70f0*/  ULDC.64 UR4, c[0x0][0x3d8] ;  /* 0x0000f60000047ab9 */ /* 0x000fe20000000a00 */
[----:B------:R-:W-:Y:S01]  /*7100*/  ULDC.64 UR6, c[0x0][0x3e8] ;  /* 0x0000fa0000067ab9 */ /* 0x000fe20000000a00 */
[----:B------:R-:W-:Y:S01]  /*7110*/  IMAD.WIDE.U32 R40, R102, UR4, RZ ;  /* 0x0000000466287c25 */ /* 0x000fe2000f8e00ff */
[----:B------:R-:W-:Y:S02]  /*7120*/  SHF.R.S32.HI R51, RZ, 0x1f, R144 ;  /* 0x0000001fff337819 */ /* 0x000fe40000011490 */
[----:B------:R-:W-:Y:S01]  /*7130*/  PLOP3.LUT P0, PT, PT, PT, UP0, 0x80, 0x0 ;  /* 0x000000000000781c */ /* 0x000fe20003f0f008 */
[C---:B------:R-:W-:Y:S01]  /*7140*/  IMAD R3, R0.reuse, UR4, RZ ;  /* 0x0000000400037c24 */ /* 0x040fe2000f8e02ff */
[----:B------:R-:W-:Y:S01]  /*7150*/  SHF.R.S32.HI R50, RZ, 0x1f, R147 ;  /* 0x0000001fff327819 */ /* 0x000fe20000011493 */
[----:B------:R-:W-:-:S02]  /*7160*/  IMAD R5, R0, UR6, RZ ;  /* 0x0000000600057c24 */ /* 0x000fc4000f8e02ff */
[C---:B------:R-:W-:Y:S02]  /*7170*/  IMAD R3, R102.reuse, UR5, R3 ;  /* 0x0000000566037c24 */ /* 0x040fe4000f8e0203 */
[C---:B------:R-:W-:Y:S02]  /*7180*/  IMAD R5, R102.reuse, UR7, R5 ;  /* 0x0000000766057c24 */ /* 0x040fe4000f8e0205 */
[----:B------:R-:W-:-:S04]  /*7190*/  IMAD.WIDE.U32 R102, R102, UR6, RZ ;  /* 0x0000000666667c25 */ /* 0x000fc8000f8e00ff */
[----:B------:R-:W-:Y:S02]  /*71a0*/  IMAD.IADD R47, R3, 0x1, R41 ;  /* 0x00000001032f7824 */ /* 0x000fe400078e0229 */
[----:B------:R-:W-:Y:S01]  /*71b0*/  IMAD.IADD R45, R5, 0x1, R103 ;  /* 0x00000001052d7824 */ /* 0x000fe200078e0267 */
[----:B------:R-:W-:Y:S06]  /*71c0*/  @!P0 BRA `(.L_x_1929) ;  /* 0x0000000000408947 */ /* 0x000fec0003800000 */
        /* <DEDUP_REMOVED lines=16> */
.L_x_1929:
[----:B------:R-:W2:Y:S01]  /*72d0*/  LDL R46, [R1+0x3c] ;  /* 0x00003c00012e7983 */ /* 0x000ea20000100800 */
[----:B------:R-:W1:Y:S01]  /*72e0*/  LDC.64 R10, c[0x0][0x3d8] ;  /* 0x0000f600ff0a7b82 */ /* 0x000e620000000a00 */
[----:B------:R-:W-:Y:S02]  /*72f0*/  ULDC.U8 UR4, c[0x0][0x3f0] ;  /* 0x0000fc0000047ab9 */ /* 0x000fe40000000000 */
[----:B------:R-:W3:Y:S05]  /*7300*/  LDL R16, [R1+0x48] ;  /* 0x0000480001107983 */ /* 0x000eea0000100800 */
[----:B------:R-:W4:Y:S01]  /*7310*/  LDC.64 R12, c[0x0][0x3e8] ;  /* 0x0000fa00ff0c7b82 */ /* 0x000f220000000a00 */
[----:B------:R-:W-:Y:S01]  /*7320*/  ISETP.NE.AND P0, PT, RZ, UR4, PT ;  /* 0x00000004ff007c0c */ /* 0x000fe2000bf05270 */
[----:B------:R-:W-:Y:S01]  /*7330*/  BSSY B0, `(.L_x_1930) ;  /* 0x00003a8000007945 */ /* 0x000fe20003800000 */
[----:B--2---:R-:W-:Y:S01]  /*7340*/  SHF.R.S32.HI R3, RZ, 0x1f, R46 ;  /* 0x0000001fff037819 */ /* 0x004fe2000001142e */
[----:B-1----:R-:W-:-:S04]  /*7350*/  IMAD.WIDE.U32 R42, R46, R10, RZ ;  /* 0x0000000a2e2a7225 */ /* 0x002fc800078e00ff */
[C---:B------:R-:W-:Y:S02]  /*7360*/  IMAD R4, R3.reuse, R10, RZ ;  /* 0x0000000a03047224 */ /* 0x040fe400078e02ff */
[-C--:B----4-:R-:W-:Y:S02]  /*7370*/  IMAD R6, R3, R12.reuse, RZ ;  /* 0x0000000c03067224 */ /* 0x090fe400078e02ff */
[C---:B---3--:R-:W-:Y:S02]  /*7380*/  IMAD R0, R46.reuse, -0xc0, R16 ;  /* 0xffffff402e007824 */ /* 0x048fe400078e0210 */
[----:B0-----:R-:W-:-:S04]  /*7390*/  IMAD.WIDE.U32 R14, R46, R12, RZ ;  /* 0x0000000c2e0e7225 */ /* 0x001fc800078e00ff */
        /* <DEDUP_REMOVED lines=27> */
[-C--:B------:R-:W-:Y:S01]  /*7550*/  IMAD R0, R52, R10.reuse, RZ ;  /* 0x0000000a34007224 */ /* 0x080fe200078e02ff */
[----:B------:R-:W-:Y:S01]  /*7560*/  ULDC.64 UR6, c[0x0][0x3c8] ;  /* 0x0000f20000067ab9 */ /* 0x000fe20000000a00 */
[--C-:B------:R-:W-:Y:S01]  /*7570*/  IMAD.WIDE.U32 R6, R148, R10, R4.reuse ;  /* 0x0000000a94067225 */ /* 0x100fe200078e0004 */
[----:B------:R-:W-:Y:S01]  /*7580*/  ULDC.64 UR8, c[0x0][0x3e0] ;  /* 0x0000f80000087ab9 */ /* 0x000fe20000000a00 */
[----:B------:R-:W-:Y:S02]  /*7590*/  CS2R R36, SRZ ;  /* 0x0000000000247805 */ /* 0x000fe4000001ff00 */
[----:B------:R-:W-:Y:S01]  /*75a0*/  CS2R R38, SRZ ;  /* 0x0000000000267805 */ /* 0x000fe2000001ff00 */
[-C--:B------:R-:W-:Y:S01]  /*75b0*/  IMAD R3, R52, R12.reuse, RZ ;  /* 0x0000000c34037224 */ /* 0x080fe200078e02ff */
[----:B------:R-:W-:Y:S01]  /*75c0*/  ULDC.64 UR10, c[0x0][0x208] ;  /* 0x00008200000a7ab9 */ /* 0x000fe20000000a00 */
[----:B------:R-:W-:Y:S01]  /*75d0*/  IMAD.WIDE.U32 R8, R148, R12, R4 ;  /* 0x0000000c94087225 */ /* 0x000fe200078e0004 */
[----:B------:R-:W-:-:S03]  /*75e0*/  IADD3 R4, P1, R6, R40, RZ ;  /* 0x0000002806047210 */ /* 0x000fc60007f3e0ff */
[----:B------:R-:W-:Y:S01]  /*75f0*/  IMAD R0, R148, R11, R0 ;  /* 0x0000000b94007224 */ /* 0x000fe200078e0200 */
[----:B------:R-:W-:Y:S01]  /*7600*/  IADD3 R6, P2, R8, R102, RZ ;  /* 0x0000006608067210 */ /* 0x000fe20007f5e0ff */
[----:B------:R-:W-:Y:S02]  /*7610*/  IMAD R3, R148, R13, R3 ;  /* 0x0000000d94037224 */ /* 0x000fe400078e0203 */
[C---:B------:R-:W-:Y:S01]  /*7620*/  VIADD R8, R144.reuse, 0x10 ;  /* 0x0000001090087836 */ /* 0x040fe20000000000 */
[----:B------:R-:W-:Y:S01]  /*7630*/  IADD3.X R5, R47, R0, R7, P1, !PT ;  /* 0x000000002f057210 */ /* 0x000fe20000ffe407 */
[----:B------:R-:W-:Y:S01]  /*7640*/  VIADD R0, R144, 0x8 ;  /* 0x0000000890007836 */ /* 0x000fe20000000000 */
[----:B------:R-:W-:Y:S01]  /*7650*/  IADD3.X R7, R45, R3, R9, P2, !PT ;  /* 0x000000032d077210 */ /* 0x000fe200017fe409 */
[----:B------:R-:W-:Y:S01]  /*7660*/  IMAD R3, R49, 0xc0, RZ ;  /* 0x000000c031037824 */ /* 0x000fe200078e02ff */
[----:B------:R-:W-:Y:S01]  /*7670*/  ISETP.GE.AND P3, PT, R8, UR4, PT ;  /* 0x0000000408007c0c */ /* 0x000fe2000bf66270 */
[----:B------:R-:W-:Y:S01]  /*7680*/  IMAD.WIDE.U32 R42, R42, 0xc0, R4 ;  /* 0x000000c02a2a7825 */ /* 0x000fe200078e0004 */
[----:B------:R-:W-:-:S03]  /*7690*/  ISETP.GE.AND P1, PT, R0, UR4, PT ;  /* 0x0000000400007c0c */ /* 0x000fc6000bf26270 */
[----:B------:R-:W-:Y:S01]  /*76a0*/  IMAD R5, R48, 0xc0, RZ ;  /* 0x000000c030057824 */ /* 0x000fe200078e02ff */
[----:B------:R-:W-:Y:S01]  /*76b0*/  LEA R4, P2, R42, UR6, 0x1 ;  /* 0x000000062a047c11 */ /* 0x000fe2000f8408ff */
[----:B------:R-:W-:-:S04]  /*76c0*/  IMAD.WIDE.U32 R14, R14, 0xc0, R6 ;  /* 0x000000c00e0e7825 */ /* 0x000fc800078e0006 */
[----:B------:R-:W-:Y:S01]  /*76d0*/  IMAD.IADD R5, R43, 0x1, R5 ;  /* 0x000000012b057824 */ /* 0x000fe200078e0205 */
[----:B------:R-:W-:Y:S01]  /*76e0*/  LEA R6, P5, R14, UR8, 0x1 ;  /* 0x000000080e067c11 */ /* 0x000fe2000f8a08ff */
        /* <DEDUP_REMOVED lines=31> */
.L_x_1933:
[----:B------:R-:W-:Y:S05]  /*78e0*/  BSYNC B1 ;  /* 0x0000000000017941 */ /* 0x000fea0003800000 */
.L_x_1932:
        /* <DEDUP_REMOVED lines=16> */
[----:B------:R-:W-:Y:S01]  /*79f0*/  IMAD.MOV.U32 R44, RZ, RZ, R102 ;  /* 0x000000ffff2c7224 */ /* 0x000fe200078e0066 */
[----:B------:R-:W-:Y:S01]  /*7a00*/  PRMT R52, R4, 0x5410, R6 ;  /* 0x0000541004347816 */ /* 0x000fe20000000006 */
[C---:B------:R-:W-:Y:S02]  /*7a10*/  IMAD R0, R5.reuse, R10, RZ ;  /* 0x0000000a05007224 */ /* 0x040fe400078e02ff */
[----:B------:R-:W-:Y:S01]  /*7a20*/  IMAD R4, R5, R12, RZ ;  /* 0x0000000c05047224 */ /* 0x000fe200078e02ff */
[----:B------:R-:W-:Y:S01]  /*7a30*/  PRMT R41, R41, 0x5410, R7 ;  /* 0x0000541029297816 */ /* 0x000fe20000000007 */
[----:B------:R-:W-:-:S04]  /*7a40*/  IMAD.WIDE.U32 R6, R3, R10, R46 ;  /* 0x0000000a03067225 */ /* 0x000fc800078e002e */
        /* <DEDUP_REMOVED lines=16> */
.L_x_2120:
[----:B------:R-:W-:Y:S01]  /*7b50*/  UMOV UR4, 0xffffffff ;  /* 0xffffffff00047882 */ /* 0x000fe20000000000 */
[----:B------:R-:W-:Y:S02]  /*7b60*/  LOP3.LUT R5, R5, 0xfffffffe, RZ, 0xc0, !PT ;  /* 0xfffffffe05057812 */ /* 0x000fe400078ec0ff */
[----:B------:R-:W-:Y:S05]  /*7b70*/  BRA.DIV UR4, `(.L_x_1935) ;  /* 0x0000019604707947 */ /* 0x000fea000b800000 */
.L_x_2123:
[----:B------:R-:W-:Y:S01]  /*7b80*/  UMOV UR4, 0xffffffff ;  /* 0xffffffff00047882 */ /* 0x000fe20000000000 */
[----:B------:R-:W-:Y:S02]  /*7b90*/  IMAD.IADD R5, R42, 0x1, -R5 ;  /* 0x000000012a057824 */ /* 0x000fe400078e0a05 */
[----:B------:R-:W-:Y:S05]  /*7ba0*/  BRA.DIV UR4, `(.L_x_1936) ;  /* 0x00000196048c7947 */ /* 0x000fea000b800000 */
.L_x_2126:
[----:B------:R-:W-:Y:S01]  /*7bb0*/  UMOV UR4, 0xffffffff ;  /* 0xffffffff00047882 */ /* 0x000fe20000000000 */
[----:B------:R-:W-:Y:S02]  /*7bc0*/  SHF.L.U32 R3, R5, 0x1f, RZ ;  /* 0x0000001f05037819 */ /* 0x000fe400000006ff */
[----:B------:R-:W-:Y:S05]  /*7bd0*/  BRA.DIV UR4, `(.L_x_1937) ;  /* 0x0000019604a87947 */ /* 0x000fea000b800000 */
.L_x_2129:
        /* <DEDUP_REMOVED lines=30> */
[----:B0-----:R-:W-:Y:S06]  /*7dc0*/  @!P1 BRA `(.L_x_1939) ;  /* 0x0000019400549947 */ /* 0x001fec0003800000 */
.L_x_2130:
[----:B------:R-:W-:Y:S05]  /*7dd0*/  BSYNC B1 ;  /* 0x0000000000017941 */ /* 0x000fea0003800000 */
.L_x_1938:
        /* <DEDUP_REMOVED lines=42> */
[--C-:B------:R-:W-:Y:S02]  /*8080*/  HADD2.F32 R6, -RZ, R5.reuse.H0_H0 ;  /* 0x20000005ff067230 */ /* 0x100fe40000004100 */
[----:B------:R-:W-:Y:S01]  /*8090*/  FFMA.FTZ R47, R38, R43, -R47 ;  /* 0x0000002b262f7223 */ /* 0x000fe2000001082f */
[----:B------:R-:W-:Y:S02]  /*80a0*/  HADD2.F32 R42, -RZ, R52.H0_H0 ;  /* 0x20000034ff2a7230 */ /* 0x000fe40000004100 */
        /* <DEDUP_REMOVED lines=18> */
.L_x_1942:
[----:B------:R-:W-:Y:S05]  /*81d0*/  BSYNC B1 ;  /* 0x0000000000017941 */ /* 0x000fea0003800000 */
.L_x_1941:
        /* <DEDUP_REMOVED lines=45> */
.L_x_1944:
[----:B------:R-:W-:Y:S05]  /*84b0*/  BSYNC B1 ;  /* 0x0000000000017941 */ /* 0x000fea0003800000 */
.L_x_1943:
[----:B------:R-:W-:Y:S04]  /*84c0*/  BSSY B1, `(.L_x_1945) ;  /* 0x000002c000017945 */ /* 0x000fe80003800000 */
[----:B------:R-:W-:Y:S05]  /*84d0*/  @P1 BRA `(.L_x_1946) ;  /* 0x0000000000a81947 */ /* 0x000fea0003800000 */
[----:B01----:R-:W0:Y:S01]  /*84e0*/  LDS.128 R4, [R3+0x10a00] ;  /* 0x010a000003047984 */ /* 0x003e220000000c00 */
[----:B------:R-:W-:Y:S01]  /*84f0*/  SHF.R.U32.HI R34, RZ, 0x10, R31 ;  /* 0x00000010ff227819 */ /* 0x000fe2000001161f */
[----:B------:R-:W-:Y:S01]  /*8500*/  HADD2.F32 R32, -RZ, R54.H1_H1 ;  /* 0x30000036ff207230 */ /* 0x000fe20000004100 */
[----:B------:R-:W-:Y:S01]  /*8510*/  SHF.R.U32.HI R33, RZ, 0x10, R29 ;  /* 0x00000010ff217819 */ /* 0x000fe2000001161d */
        /* <DEDUP_REMOVED lines=8> */
[CC--:B------:R-:W-:Y:S01]  /*85a0*/  FMUL.FTZ R35, R31.reuse, R34.reuse ;  /* 0x000000221f237220 */ /* 0x0c0fe20000410000 */
[----:B------:R-:W-:Y:S01]  /*85b0*/  FMUL.FTZ R31, R31, R33 ;  /* 0x000000211f1f7220 */ /* 0x000fe20000410000 */
[----:B------:R-:W-:Y:S02]  /*85c0*/  HADD2.F32 R4, -RZ, R4.H1_H1 ;  /* 0x30000004ff047230 */ /* 0x000fe40000004100 */
[--C-:B------:R-:W-:Y:S02]  /*85d0*/  HADD2.F32 R28, -RZ, R6.reuse.H0_H0 ;  /* 0x20000006ff1c7230 */ /* 0x100fe40000004100 */
[----:B------:R-:W-:Y:S01]  /*85e0*/  FFMA.FTZ R38, R30, R34, R31 ;  /* 0x000000221e267223 */ /* 0x000fe2000001001f */
[----:B------:R-:W-:-:S02]  /*85f0*/  HADD2.F32 R29, -RZ, R6.H1_H1 ;  /* 0x30000006ff1d7230 */ /* 0x000fc40000004100 */
[----:B------:R-:W-:Y:S01]  /*8600*/  FMUL.FTZ R36, R4, R41 ;  /* 0x0000002904247220 */ /* 0x000fe20000410000 */
[--C-:B------:R-:W-:Y:S02]  /*8610*/  HADD2.F32 R31, -RZ, R40.reuse.H0_H0 ;  /* 0x20000028ff1f7230 */ /* 0x100fe40000004100 */
[----:B------:R-:W-:Y:S01]  /*8620*/  FFMA.FTZ R35, R30, R33, -R35 ;  /* 0x000000211e237223 */ /* 0x000fe20000010823 */
        /* <DEDUP_REMOVED lines=21> */
.L_x_1946:
[----:B------:R-:W-:Y:S05]  /*8780*/  BSYNC B1 ;  /* 0x0000000000017941 */ /* 0x000fea0003800000 */
.L_x_1945:
        /* <DEDUP_REMOVED lines=44> */
.L_x_1948:
[----:B------:R-:W-:Y:S05]  /*8a50*/  BSYNC B1 ;  /* 0x0000000000017941 */ /* 0x000fea0003800000 */
.L_x_1947:
        /* <DEDUP_REMOVED lines=44> */
.L_x_1950:
[----:B------:R-:W-:Y:S05]  /*8d20*/  BSYNC B1 ;  /* 0x0000000000017941 */ /* 0x000fea0003800000 */
.L_x_1949:
        /* <DEDUP_REMOVED lines=44> */
.L_x_1931:
        /* <DEDUP_REMOVED lines=18> */
[----:B0-----:R-:W-:-:S13]  /*9110*/  ISETP.NE.AND P1, PT, R0, 0x1, PT ;  /* 0x000000010000780c */ /* 0x001fda0003f25270 */
[----:B------:R-:W0:Y:S08]  /*9120*/  @P1 LDC R0, c[0x0][0x42c] ;  /* 0x00010b00ff001b82 */ /* 0x000e300000000800 */
[----:B------:R-:W1:Y:S01]  /*9130*/  @P1 LDC R51, c[0x0][0x430] ;  /* 0x00010c00ff331b82 */ /* 0x000e620000000800 */
[----:B--2---:R-:W-:-:S04]  /*9140*/  IMAD R3, R3, 0xc0, R148 ;  /* 0x000000c003037824 */ /* 0x004fc800078e0294 */
[----:B0-----:R-:W-:Y:S01]  /*9150*/  @P1 IMAD.HI.U32 R0, R3, R0, RZ ;  /* 0x0000000003001227 */ /* 0x001fe200078e00ff */
[----:B-1----:R-:W-:Y:S06]  /*9160*/  @P0 BRA `(.L_x_1952) ;  /* 0x0000000000c80947 */ /* 0x002fec0003800000 */
[----:B------:R-:W-:Y:S01]  /*9170*/  SHF.R.S32.HI R9, RZ, 0x1f, R148 ;  /* 0x0000001fff097819 */ /* 0x000fe20000011494 */
[----:B------:R-:W-:Y:S01]  /*9180*/  IMAD.MOV.U32 R4, RZ, RZ, R147 ;  /* 0x000000ffff047224 */ /* 0x000fe200078e0093 */
[----:B------:R-:W-:Y:S01]  /*9190*/  ULDC.64 UR4, c[0x0][0x3c8] ;  /* 0x0000f20000047ab9 */ /* 0x000fe20000000a00 */
[----:B------:R-:W-:Y:S01]  /*91a0*/  IMAD.MOV.U32 R5, RZ, RZ, R50 ;  /* 0x000000ffff057224 */ /* 0x000fe200078e0032 */
[----:B------:R-:W-:Y:S01]  /*91b0*/  ULDC.64 UR6, c[0x0][0x3e0] ;  /* 0x0000f80000067ab9 */ /* 0x000fe20000000a00 */
[-C--:B------:R-:W-:Y:S01]  /*91c0*/  IMAD R8, R9, R10.reuse, RZ ;  /* 0x0000000a09087224 */ /* 0x080fe200078e02ff */
[----:B------:R-:W-:Y:S01]  /*91d0*/  CS2R R28, SRZ ;  /* 0x00000000001c7805 */ /* 0x000fe2000001ff00 */
[----:B------:R-:W-:Y:S01]  /*91e0*/  IMAD.WIDE.U32 R6, R148, R10, R4 ;  /* 0x0000000a94067225 */ /* 0x000fe200078e0004 */
[----:B------:R-:W-:Y:S02]  /*91f0*/  CS2R R30, SRZ ;  /* 0x00000000001e7805 */ /* 0x000fe4000001ff00 */
[----:B------:R-:W-:-:S02]  /*9200*/  CS2R R32, SRZ ;  /* 0x0000000000207805 */ /* 0x000fc4000001ff00 */
[----:B------:R-:W-:Y:S01]  /*9210*/  CS2R R34, SRZ ;  /* 0x0000000000227805 */ /* 0x000fe2000001ff00 */
[----:B------:R-:W-:Y:S01]  /*9220*/  IMAD R9, R9, R12, RZ ;  /* 0x0000000c09097224 */ /* 0x000fe200078e02ff */
[----:B------:R-:W-:Y:S01]  /*9230*/  IADD3 R40, P2, R6, R40, RZ ;  /* 0x0000002806287210 */ /* 0x000fe20007f5e0ff */
[C---:B------:R-:W-:Y:S01]  /*9240*/  IMAD.WIDE.U32 R4, R148.reuse, R12, R4 ;  /* 0x0000000c94047225 */ /* 0x040fe200078e0004 */
[----:B------:R-:W-:Y:S02]  /*9250*/  CS2R R36, SRZ ;  /* 0x0000000000247805 */ /* 0x000fe4000001ff00 */
[----:B------:R-:W-:Y:S02]  /*9260*/  CS2R R38, SRZ ;  /* 0x0000000000267805 */ /* 0x000fe4000001ff00 */
[----:B------:R-:W-:Y:S01]  /*9270*/  CS2R R16, SRZ ;  /* 0x0000000000107805 */ /* 0x000fe2000001ff00 */
[----:B------:R-:W-:Y:S01]  /*9280*/  IMAD R6, R148, R11, R8 ;  /* 0x0000000b94067224 */ /* 0x000fe200078e0208 */
        /* <DEDUP_REMOVED lines=9> */
[----:B------:R-:W-:Y:S01]  /*9320*/  IMAD.WIDE.U32 R42, R42, 0xc0, R40 ;  /* 0x000000c02a2a7825 */ /* 0x000fe200078e0028 */
[----:B------:R-:W-:Y:S01]  /*9330*/  CS2R R26, SRZ ;  /* 0x00000000001a7805 */ /* 0x000fe2000001ff00 */
[----:B------:R-:W-:-:S02]  /*9340*/  ULDC.64 UR8, c[0x0][0x208] ;  /* 0x0000820000087ab9 */ /* 0x000fc40000000a00 */
[----:B------:R-:W-:Y:S01]  /*9350*/  IMAD.WIDE.U32 R14, R14, 0xc0, R102 ;  /* 0x000000c00e0e7825 */ /* 0x000fe200078e0066 */
[----:B------:R-:W-:Y:S01]  /*9360*/  LEA R8, P2, R42, UR4, 0x1 ;  /* 0x000000042a087c11 */ /* 0x000fe2000f8408ff */
[----:B------:R-:W-:Y:S02]  /*9370*/  ULDC UR4, c[0x0][0x3d4] ;  /* 0x0000f50000047ab9 */ /* 0x000fe40000000800 */
[----:B------:R-:W-:Y:S01]  /*9380*/  IMAD.IADD R7, R7, 0x1, R43 ;  /* 0x0000000107077824 */ /* 0x000fe200078e022b */
[----:B------:R-:W-:Y:S01]  /*9390*/  LEA R20, P3, R14, UR6, 0x1 ;  /* 0x000000060e147c11 */ /* 0x000fe2000f8608ff */
[----:B------:R-:W-:Y:S02]  /*93a0*/  IMAD.IADD R5, R5, 0x1, R15 ;  /* 0x0000000105057824 */ /* 0x000fe400078e020f */
[----:B------:R-:W-:Y:S01]  /*93b0*/  VIADD R52, R147, 0x20 ;  /* 0x0000002093347836 */ /* 0x000fe20000000000 */
[----:B------:R-:W-:Y:S02]  /*93c0*/  LEA.HI.X R9, R42, UR5, R7, 0x1, P2 ;  /* 0x000000052a097c11 */ /* 0x000fe400090f0c07 */
[----:B------:R-:W-:-:S02]  /*93d0*/  CS2R R6, SRZ ;  /* 0x0000000000067805 */ /* 0x000fc4000001ff00 */
[----:B------:R-:W-:Y:S02]  /*93e0*/  LEA.HI.X R21, R14, UR7, R5, 0x1, P3 ;  /* 0x000000070e157c11 */ /* 0x000fe400098f0c05 */
[----:B------:R-:W-:Y:S02]  /*93f0*/  CS2R R4, SRZ ;  /* 0x0000000000047805 */ /* 0x000fe4000001ff00 */
[----:B------:R-:W-:Y:S02]  /*9400*/  ISETP.GE.AND P2, PT, R147, UR4, PT ;  /* 0x0000000493007c0c */ /* 0x000fe4000bf46270 */
[----:B------:R-:W-:Y:S02]  /*9410*/  ISETP.GE.AND P3, PT, R53, UR4, PT ;  /* 0x0000000435007c0c */ /* 0x000fe4000bf66270 */
[----:B------:R-:W-:-:S09]  /*9420*/  ISETP.GE.AND P4, PT, R52, UR4, PT ;  /* 0x0000000434007c0c */ /* 0x000fd2000bf86270 */
[----:B------:R0:W5:Y:S04]  /*9430*/  @!P2 LDG.E.128 R28, desc[UR8][R8.64] ;  /* 0x00000008081ca981 */ /* 0x000168000c1e1d00 */
[----:B------:R0:W5:Y:S04]  /*9440*/  @!P3 LDG.E.128 R32, desc[UR8][R8.64+0x20] ;  /* 0x000020080820b981 */ /* 0x000168000c1e1d00 */
[----:B------:R0:W5:Y:S04]  /*9450*/  @!P4 LDG.E.128 R36, desc[UR8][R8.64+0x40] ;  /* 0x000040080824c981 */ /* 0x000168000c1e1d00 */
[----:B------:R0:W5:Y:S04]  /*9460*/  @!P2 LDG.E.128 R4, desc[UR8][R20.64] ;  /* 0x000000081404a981 */ /* 0x000168000c1e1d00 */
[----:B------:R0:W5:Y:S04]  /*9470*/  @!P3 LDG.E.128 R16, desc[UR8][R20.64+0x20] ;  /* 0x000020081410b981 */ /* 0x000168000c1e1d00 */
[----:B------:R0:W5:Y:S02]  /*9480*/  @!P4 LDG.E.128 R24, desc[UR8][R20.64+0x40] ;  /* 0x000040081418c981 */ /* 0x000164000c1e1d00 */
.L_x_1952:
[----:B------:R-:W-:Y:S05]  /*9490*/  BSYNC B1 ;  /* 0x0000000000017941 */ /* 0x000fea0003800000 */
.L_x_1951:
[----:B0-----:R-:W2:Y:S01]  /*94a0*/  LDL R20, [R1+0x70] ;  /* 0x0000700001147983 */ /* 0x001ea20000100800 */
[----:B------:R-:W-:Y:S01]  /*94b0*/  @P1 SHF.R.U32.HI R3, RZ, R51, R0 ;  /* 0x00000033ff031219 */ /* 0x000fe20000011600 */
[----:B-----5:R-:W-:Y:S01]  /*94c0*/  IMAD.MOV.U32 R0, RZ, RZ, R4 ;  /* 0x000000ffff007224 */ /* 0x020fe200078e0004 */
[----:B------:R-:W-:Y:S01]  /*94d0*/  ULDC.64 UR4, c[0x0][0x3c8] ;  /* 0x0000f20000047ab9 */ /* 0x000fe20000000a00 */
[----:B------:R-:W-:Y:S01]  /*94e0*/  IMAD.MOV.U32 R8, RZ, RZ, R5 ;  /* 0x000000ffff087224 */ /* 0x000fe200078e0005 */
[----:B------:R-:W-:Y:S01]  /*94f0*/  SHF.R.S32.HI R9, RZ, 0x1f, R3 ;  /* 0x0000001fff097819 */ /* 0x000fe20000011403 */
[-C--:B------:R-:W-:Y:S01]  /*9500*/  IMAD.WIDE.U32 R46, R3, R10.reuse, R46 ;  /* 0x0000000a032e7225 */ /* 0x080fe200078e002e */
[----:B------:R-:W-:Y:S01]  /*9510*/  PRMT R53, R0, 0x7610, R53 ;  /* 0x0000761000357816 */ /* 0x000fe20000000035 */
[----:B------:R-:W-:Y:S01]  /*9520*/  ULDC.64 UR6, c[0x0][0x3e0] ;  /* 0x0000f80000067ab9 */ /* 0x000fe20000000a00 */
        /* <DEDUP_REMOVED lines=21> */
.L_x_2133:
[----:B------:R-:W-:Y:S01]  /*9680*/  UMOV UR4, 0xffffffff ;  /* 0xffffffff00047882 */ /* 0x000fe20000000000 */
[----:B------:R-:W-:Y:S02]  /*9690*/  LOP3.LUT R9, R9, 0xfffffffe, RZ, 0xc0, !PT ;  /* 0xfffffffe09097812 */ /* 0x000fe400078ec0ff */
[----:B------:R-:W-:Y:S05]  /*96a0*/  BRA.DIV UR4, `(.L_x_1954) ;  /* 0x0000017e04547947 */ /* 0x000fea000b800000 */
.L_x_2136:
[----:B------:R-:W-:Y:S01]  /*96b0*/  UMOV UR4, 0xffffffff ;  /* 0xffffffff00047882 */ /* 0x000fe20000000000 */
[----:B------:R-:W-:Y:S02]  /*96c0*/  IMAD.IADD R9, R20, 0x1, -R9 ;  /* 0x0000000114097824 */ /* 0x000fe400078e0a09 */
[----:B------:R-:W-:Y:S05]  /*96d0*/  BRA.DIV UR4, `(.L_x_1955) ;  /* 0x0000017e04707947 */ /* 0x000fea000b800000 */
.L_x_2139:
[----:B------:R-:W-:Y:S01]  /*96e0*/  UMOV UR4, 0xffffffff ;  /* 0xffffffff00047882 */ /* 0x000fe20000000000 */
[----:B------:R-:W-:Y:S02]  /*96f0*/  SHF.L.U32 R3, R9, 0x1f, RZ ;  /* 0x0000001f09037819 */ /* 0x000fe400000006ff */
[----:B------:R-:W-:Y:S05]  /*9700*/  BRA.DIV UR4, `(.L_x_1956) ;  /* 0x0000017e048c7947 */ /* 0x000fea000b800000 */
.L_x_2142:
[----:B------:R-:W0:Y:S01]  /*9710*/  SYNCS.PHASECHK.TRANS64.TRYWAIT P1, [R22+URZ+0x31c00], R3 ;  /* 0x031c0003160075a7 */ /* 0x000e22000802017f */
[----:B------:R-:W-:Y:S01]  /*9720*/  IMAD.MOV.U32 R0, RZ, RZ, R18 ;  /* 0x000000ffff007224 */ /* 0x000fe200078e0012 */
[----:B------:R-:W-:Y:S01]  /*9730*/  BSSY B1, `(.L_x_1957) ;  /* 0x000001e000017945 */ /* 0x000fe20003800000 */
[----:B------:R-:W-:Y:S02]  /*9740*/  IMAD.MOV.U32 R8, RZ, RZ, R19 ;  /* 0x000000ffff087224 */ /* 0x000fe400078e0013 */
        /* <DEDUP_REMOVED lines=28> */
.L_x_2143:
[----:B------:R-:W-:Y:S05]  /*9910*/  BSYNC B1 ;  /* 0x0000000000017941 */ /* 0x000fea0003800000 */
.L_x_1957:
[----:B------:R-:W-:Y:S01]  /*9920*/  PRMT R42, R0, 0x5410, R8 ;  /* 0x00005410002a7816 */ /* 0x000fe20000000008 */
[----:B------:R-:W-:Y:S06]  /*9930*/  @P0 BRA `(.L_x_1940) ;  /* 0x00000014001c0947 */ /* 0x000fec0003800000 */
[----:B------:R1:W5:Y:S01]  /*9940*/  LDL R65, [R1+0x28] ;  /* 0x0000280001417983 */ /* 0x0003620000100800 */
[----:B------:R-:W2:Y:S03]  /*9950*/  LDC R0, c[0x0][0x3d4] ;  /* 0x0000f500ff007b82 */ /* 0x000ea60000000800 */
        /* <DEDUP_REMOVED lines=9> */
[----:B------:R-:W1:Y:S01]  /*99f0*/  S2R R9, SR_TID.X ;  /* 0x0000000000097919 */ /* 0x000e620000002100 */
[--C-:B------:R-:W-:Y:S01]  /*9a00*/  SHF.R.U64 R28, R28, 0x10, R29.reuse ;  /* 0x000000101c1c7819 */ /* 0x100fe2000000121d */
[----:B------:R-:W-:Y:S01]  /*9a10*/  HADD2.F32 R50, -RZ, R50.H0_H0 ;  /* 0x20000032ff327230 */ /* 0x000fe20000004100 */
[----:B------:R-:W-:Y:S01]  /*9a20*/  SHF.R.U32.HI R49, RZ, 0x10, R29 ;  /* 0x00000010ff317819 */ /* 0x000fe2000001161d */
[----:B------:R-:W-:Y:S01]  /*9a30*/  HADD2.F32 R52, -RZ, R52.H0_H0 ;  /* 0x20000034ff347230 */ /* 0x000fe20000004100 */
[--C-:B------:R-:W-:Y:S02]  /*9a40*/  SHF.R.U64 R59, R4, 0x10, R5.reuse ;  /* 0x00000010043b7819 */ /* 0x100fe40000001205 */
[----:B------:R-:W-:Y:S02]  /*9a50*/  SHF.R.U32.HI R51, RZ, 0x10, R5 ;  /* 0x00000010ff337819 */ /* 0x000fe40000011605 */
[--C-:B------:R-:W-:Y:S02]  /*9a60*/  SHF.R.U64 R61, R30, 0x10, R31.reuse ;  /* 0x000000101e3d7819 */ /* 0x100fe4000000121f */
[----:B------:R-:W-:Y:S01]  /*9a70*/  SHF.R.U32.HI R60, RZ, 0x10, R31 ;  /* 0x00000010ff3c7819 */ /* 0x000fe2000001161f */
[----:B------:R-:W-:Y:S01]  /*9a80*/  HADD2.F32 R51, -RZ, R51.H0_H0 ;  /* 0x20000033ff337230 */ /* 0x000fe20000004100 */
[----:B------:R-:W-:-:S02]  /*9a90*/  SHF.R.U32.HI R57, RZ, 0x10, R7 ;  /* 0x00000010ff397819 */ /* 0x000fc40000011607 */
[----:B------:R-:W-:Y:S01]  /*9aa0*/  SHF.R.U64 R58, R6, 0x10, R7 ;  /* 0x00000010063a7819 */ /* 0x000fe20000001207 */
[----:B-1----:R-:W-:-:S05]  /*9ab0*/  VIADD R9, R9, 0xffffff80 ;  /* 0xffffff8009097836 */ /* 0x002fca0000000000 */
[----:B0-----:R-:W-:-:S04]  /*9ac0*/  LEA.HI R3, R9, R9, RZ, 0x1 ;  /* 0x0000000909037211 */ /* 0x001fc800078f08ff */
[----:B------:R-:W-:-:S05]  /*9ad0*/  LOP3.LUT R3, R3, 0xfffffffe, RZ, 0xc0, !PT ;  /* 0xfffffffe03037812 */ /* 0x000fca00078ec0ff */
[----:B------:R-:W-:Y:S01]  /*9ae0*/  IMAD.IADD R3, R9, 0x1, -R3 ;  /* 0x0000000109037824 */ /* 0x000fe200078e0a03 */
[----:B-----5:R-:W-:-:S04]  /*9af0*/  LOP3.LUT R9, R65, 0x18, R147, 0xf8, !PT ;  /* 0x0000001841097812 */ /* 0x020fc800078ef893 */
[----:B------:R-:W-:Y:S02]  /*9b00*/  LEA.HI R3, R0, R3, RZ, 0x1d ;  /* 0x0000000300037211 */ /* 0x000fe400078fe8ff */
[----:B------:R-:W-:Y:S02]  /*9b10*/  LOP3.LUT R9, R9, R63, RZ, 0x3c, !PT ;  /* 0x0000003f09097212 */ /* 0x000fe400078e3cff */
[----:B------:R-:W-:-:S03]  /*9b20*/  SHF.R.S32.HI R8, RZ, 0x1f, R3 ;  /* 0x0000001fff087819 */ /* 0x000fc60000011403 */
[----:B------:R-:W-:Y:S01]  /*9b30*/  IMAD.IADD R10, R64, 0x1, R9 ;  /* 0x00000001400a7824 */ /* 0x000fe200078e0209 */
[----:B------:R-:W-:Y:S01]  /*9b40*/  LEA.HI R8, R8, R3, RZ, 0x2 ;  /* 0x0000000308087211 */ /* 0x000fe200078f10ff */
[----:B------:R-:W-:-:S03]  /*9b50*/  IMAD.SHL.U32 R3, R3, 0x8, RZ ;  /* 0x0000000803037824 */ /* 0x000fc600078e00ff */
[----:B------:R-:W-:Y:S02]  /*9b60*/  SHF.R.S32.HI R9, RZ, 0x2, R8 ;  /* 0x00000002ff097819 */ /* 0x000fe40000011408 */
[----:B------:R-:W-:Y:S02]  /*9b70*/  LOP3.LUT R8, R65, 0x18, R3, 0xf8, !PT ;  /* 0x0000001841087812 */ /* 0x000fe400078ef803 */
[----:B------:R-:W-:Y:S01]  /*9b80*/  LEA R3, R10, UR61, 0x1 ;  /* 0x0000003d0a037c11 */ /* 0x000fe2000f8e08ff */
[----:B------:R-:W-:Y:S01]  /*9b90*/  IMAD R12, R9, 0x1800, R64 ;  /* 0x00001800090c7824 */ /* 0x000fe200078e0240 */
[----:B------:R-:W-:-:S03]  /*9ba0*/  LOP3.LUT R13, R8, R63, RZ, 0x3c, !PT ;  /* 0x0000003f080d7212 */ /* 0x000fc600078e3cff */
[----:B------:R-:W0:Y:S02]  /*9bb0*/  LDS.128 R8, [R3] ;  /* 0x0000000003087984 */ /* 0x000e240000000c00 */
        /* <DEDUP_REMOVED lines=13> */
[-C--:B------:R-:W-:Y:S01]  /*9c90*/  FMUL.FTZ R56, R29, R50.reuse ;  /* 0x000000321d387220 */ /* 0x080fe20000410000 */
[----:B------:R-:W-:Y:S02]  /*9ca0*/  HADD2.F32 R29, -RZ, R49.H0_H0 ;  /* 0x20000031ff1d7230 */ /* 0x000fe40000004100 */
[----:B------:R-:W-:Y:S01]  /*9cb0*/  FFMA.FTZ R54, R5, R50, -R54 ;  /* 0x0000003205367223 */ /* 0x000fe20000010836 */
[----:B------:R-:W-:-:S02]  /*9cc0*/  HADD2.F32 R49, -RZ, R53.H0_H0 ;  /* 0x20000035ff317230 */ /* 0x000fc40000004100 */
[----:B------:R-:W-:Y:S01]  /*9cd0*/  FFMA.FTZ R56, R5, R52, R56 ;  /* 0x0000003405387223 */ /* 0x000fe20000010038 */
[----:B------:R-:W-:Y:S02]  /*9ce0*/  HADD2.F32 R5, -RZ, R53.H1_H1 ;  /* 0x30000035ff057230 */ /* 0x000fe40000004100 */
[C---:B------:R-:W-:Y:S01]  /*9cf0*/  FMUL.FTZ R50, R30.reuse, R51 ;  /* 0x000000331e327220 */ /* 0x040fe20000410000 */
[----:B------:R-:W-:Y:S01]  /*9d00*/  FMUL.FTZ R52, R30, R29 ;  /* 0x0000001d1e347220 */ /* 0x000fe20000410000 */
[C---:B------:R-:W-:Y:S01]  /*9d10*/  FMUL.FTZ R53, R13.reuse, R49 ;  /* 0x000000310d357220 */ /* 0x040fe20000410000 */
[----:B------:R-:W-:Y:S02]  /*9d20*/  HADD2.F32 R31, -RZ, R14.H0_H0 ;  /* 0x2000000eff1f7230 */ /* 0x000fe40000004100 */
[----:B------:R-:W-:Y:S01]  /*9d30*/  FMUL.FTZ R30, R13, R5 ;  /* 0x000000050d1e7220 */ /* 0x000fe20000410000 */
[----:B------:R-:W-:Y:S01]  /*9d40*/  FFMA.FTZ R55, R9, R29, -R50 ;  /* 0x0000001d09377223 */ /* 0x000fe20000010832 */
[----:B------:R-:W-:-:S02]  /*9d50*/  HADD2.F32 R29, -RZ, R48.H1_H1 ;  /* 0x30000030ff1d7230 */ /* 0x000fc40000004100 */
[C---:B------:R-:W-:Y:S01]  /*9d60*/  FFMA.FTZ R53, R4.reuse, R5, -R53 ;  /* 0x0000000504357223 */ /* 0x040fe20000010835 */
[----:B------:R-:W-:Y:S02]  /*9d70*/  HADD2.F32 R47, -RZ, R15.H0_H0 ;  /* 0x2000000fff2f7230 */ /* 0x000fe40000004100 */
[----:B------:R-:W-:Y:S01]  /*9d80*/  FFMA.FTZ R49, R4, R49, R30 ;  /* 0x0000003104317223 */ /* 0x000fe2000001001e */
[----:B------:R-:W-:Y:S02]  /*9d90*/  HADD2.F32 R5, -RZ, R62.H0_H0 ;  /* 0x2000003eff057230 */ /* 0x000fe40000004100 */
[----:B------:R-:W-:Y:S01]  /*9da0*/  FFMA.FTZ R51, R9, R51, R52 ;  /* 0x0000003309337223 */ /* 0x000fe20000010034 */
[----:B------:R-:W-:Y:S02]  /*9db0*/  HADD2.F32 R48, -RZ, R48.H0_H0 ;  /* 0x20000030ff307230 */ /* 0x000fe40000004100 */
[----:B------:R-:W-:Y:S01]  /*9dc0*/  FMUL.FTZ R9, R31, R29 ;  /* 0x0000001d1f097220 */ /* 0x000fe20000410000 */
[----:B------:R-:W-:-:S02]  /*9dd0*/  HADD2.F32 R4, -RZ, R62.H1_H1 ;  /* 0x3000003eff047230 */ /* 0x000fc40000004100 */
[-C--:B------:R-:W-:Y:S01]  /*9de0*/  FMUL.FTZ R13, R31, R5.reuse ;  /* 0x000000051f0d7220 */ /* 0x080fe20000410000 */
[----:B------:R-:W-:Y:S02]  /*9df0*/  HADD2.F32 R15, -RZ, R15.H1_H1 ;  /* 0x3000000fff0f7230 */ /* 0x000fe40000004100 */
[C---:B------:R-:W-:Y:S01]  /*9e00*/  FMUL.FTZ R52, R47.reuse, R48 ;  /* 0x000000302f347220 */ /* 0x040fe20000410000 */
[----:B------:R-:W-:Y:S02]  /*9e10*/  HADD2.F32 R50, -RZ, R57.H0_H0 ;  /* 0x20000039ff327230 */ /* 0x000fe40000004100 */
[-C--:B------:R-:W-:Y:S01]  /*9e20*/  FMUL.FTZ R47, R47, R4.reuse ;  /* 0x000000042f2f7220 */ /* 0x080fe20000410000 */
[----:B------:R-:W-:Y:S02]  /*9e30*/  HADD2.F32 R30, -RZ, R60.H0_H0 ;  /* 0x2000003cff1e7230 */ /* 0x000fe40000004100 */
[C---:B------:R-:W-:Y:S01]  /*9e40*/  FFMA.FTZ R31, R6.reuse, R5, -R9 ;  /* 0x00000005061f7223 */ /* 0x040fe20000010809 */
[----:B------:R-:W-:Y:S01]  /*9e50*/  FFMA.FTZ R29, R6, R29, R13 ;  /* 0x0000001d061d7223 */ /* 0x000fe2000001000d */
[----:B------:R-:W-:Y:S01]  /*9e60*/  FFMA.FTZ R52, R7, R4, -R52 ;  /* 0x0000000407347223 */ /* 0x000fe20000010834 */
[----:B------:R-:W-:-:S02]  /*9e70*/  HADD2.F32 R12, -RZ, R12.H1_H1 ;  /* 0x3000000cff0c7230 */ /* 0x000fc40000004100 */
[----:B------:R-:W-:Y:S01]  /*9e80*/  FMUL.FTZ R6, R15, R50 ;  /* 0x000000320f067220 */ /* 0x000fe20000410000 */
[----:B------:R-:W-:Y:S02]  /*9e90*/  HADD2.F32 R14, -RZ, R14.H1_H1 ;  /* 0x3000000eff0e7230 */ /* 0x000fe40000004100 */
[----:B------:R-:W-:Y:S01]  /*9ea0*/  FFMA.FTZ R47, R7, R48, R47 ;  /* 0x00000030072f7223 */ /* 0x000fe2000001002f */
[-C--:B------:R-:W-:Y:S01]  /*9eb0*/  FMUL.FTZ R4, R15, R30.reuse ;  /* 0x0000001e0f047220 */ /* 0x080fe20000410000 */
        /* <DEDUP_REMOVED lines=10> */
[----:B------:R-:W-:Y:S02]  /*9f60*/  HADD2.F32 R10, -RZ, R10.H1_H1 ;  /* 0x3000000aff0a7230 */ /* 0x000fe40000004100 */
        /* <DEDUP_REMOVED lines=15> */
.L_x_1960:
[----:B------:R-:W-:Y:S05]  /*a060*/  BSYNC B1 ;  /* 0x0000000000017941 */ /* 0x000fea0003800000 */
.L_x_1959:
[----:B------:R-:W-:Y:S04]  /*a070*/  BSSY B1, `(.L_x_1961) ;  /* 0x000006a000017945 */ /* 0x000fe80003800000 */
[----:B------:R-:W-:Y:S05]  /*a080*/  @P1 BRA `(.L_x_1962) ;  /* 0x0000000400a01947 */ /* 0x000fea0003800000 */
[----:B01----:R-:W-:Y:S01]  /*a090*/  SHF.R.S32.HI R3, RZ, 0x1f, R67 ;  /* 0x0000001fff037819 */ /* 0x003fe20000011443 */
[--C-:B------:R-:W-:Y:S01]  /*a0a0*/  HADD2.F32 R28, -RZ, R46.reuse.H1_H1 ;  /* 0x3000002eff1c7230 */ /* 0x100fe20000004100 */
[----:B------:R-:W-:Y:S01]  /*a0b0*/  SHF.R.U64 R48, R16, 0x10, R17 ;  /* 0x0000001010307819 */ /* 0x000fe20000001211 */
[----:B------:R-:W-:Y:S01]  /*a0c0*/  HADD2.F32 R30, -RZ, R43.H1_H1 ;  /* 0x3000002bff1e7230 */ /* 0x000fe20000004100 */
[CC--:B------:R-:W-:Y:S01]  /*a0d0*/  LEA.HI R4, R3.reuse, R67.reuse, RZ, 0x3 ;  /* 0x0000004303047211 */ /* 0x0c0fe200078f18ff */
[----:B------:R-:W-:Y:S01]  /*a0e0*/  HADD2.F32 R46, -RZ, R46.H0_H0 ;  /* 0x2000002eff2e7230 */ /* 0x000fe20000004100 */
[----:B------:R-:W-:Y:S02]  /*a0f0*/  LEA.HI R5, R3, R67, RZ, 0x5 ;  /* 0x0000004303057211 */ /* 0x000fe400078f28ff */
[----:B------:R-:W-:Y:S02]  /*a100*/  SHF.R.S32.HI R7, RZ, 0x3, R4 ;  /* 0x00000003ff077819 */ /* 0x000fe40000011404 */
[----:B------:R-:W-:-:S02]  /*a110*/  SHF.R.S32.HI R6, RZ, 0x5, R5 ;  /* 0x00000005ff067819 */ /* 0x000fc40000011405 */
[----:B------:R-:W-:Y:S02]  /*a120*/  LEA.HI R3, R0, R7, RZ, 0x1d ;  /* 0x0000000700037211 */ /* 0x000fe400078fe8ff */
[----:B-----5:R-:W-:Y:S01]  /*a130*/  LOP3.LUT R5, R65, 0x18, R4, 0xf8, !PT ;  /* 0x0000001841057812 */ /* 0x020fe200078ef804 */
[----:B------:R-:W-:Y:S01]  /*a140*/  IMAD R6, R6, 0x1800, R64 ;  /* 0x0000180006067824 */ /* 0x000fe200078e0240 */
[----:B------:R-:W-:Y:S02]  /*a150*/  SHF.R.S32.HI R4, RZ, 0x1f, R3 ;  /* 0x0000001fff047819 */ /* 0x000fe40000011403 */
[----:B------:R-:W-:Y:S02]  /*a160*/  LOP3.LUT R5, R5, R63, RZ, 0x3c, !PT ;  /* 0x0000003f05057212 */ /* 0x000fe400078e3cff */
[----:B------:R-:W-:Y:S01]  /*a170*/  LEA.HI R4, R4, R3, RZ, 0x2 ;  /* 0x0000000304047211 */ /* 0x000fe200078f10ff */
[----:B------:R-:W-:Y:S01]  /*a180*/  IMAD.SHL.U32 R3, R3, 0x8, RZ ;  /* 0x0000000803037824 */ /* 0x000fe200078e00ff */
[----:B------:R-:W-:Y:S01]  /*a190*/  SHF.R.U32.HI R29, RZ, 0x10, R17 ;  /* 0x00000010ff1d7819 */ /* 0x000fe20000011611 */
[----:B------:R-:W-:Y:S01]  /*a1a0*/  IMAD.IADD R6, R6, 0x1, R5 ;  /* 0x0000000106067824 */ /* 0x000fe200078e0205 */
[----:B------:R-:W-:-:S02]  /*a1b0*/  SHF.R.S32.HI R5, RZ, 0x2, R4 ;  /* 0x00000002ff057819 */ /* 0x000fc40000011404 */
[----:B------:R-:W-:Y:S01]  /*a1c0*/  LOP3.LUT R4, R65, 0x18, R3, 0xf8, !PT ;  /* 0x0000001841047812 */ /* 0x000fe200078ef803 */
[----:B------:R-:W-:Y:S01]  /*a1d0*/  HADD2.F32 R29, -RZ, R29.H0_H0 ;  /* 0x2000001dff1d7230 */ /* 0x000fe20000004100 */
[----:B------:R-:W-:Y:S01]  /*a1e0*/  LEA R3, R6, UR61, 0x1 ;  /* 0x0000003d06037c11 */ /* 0x000fe2000f8e08ff */
[----:B------:R-:W-:Y:S01]  /*a1f0*/  IMAD R8, R5, 0x1800, R64 ;  /* 0x0000180005087824 */ /* 0x000fe200078e0240 */
[----:B------:R-:W-:Y:S02]  /*a200*/  LOP3.LUT R9, R4, R63, RZ, 0x3c, !PT ;  /* 0x0000003f04097212 */ /* 0x000fe400078e3cff */
[--C-:B------:R-:W-:Y:S01]  /*a210*/  SHF.R.U32.HI R31, RZ, 0x10, R33.reuse ;  /* 0x00000010ff1f7819 */ /* 0x100fe20000011621 */
[----:B------:R-:W0:Y:S01]  /*a220*/  LDS.128 R4, [R3] ;  /* 0x0000000003047984 */ /* 0x000e220000000c00 */
[----:B------:R-:W-:Y:S01]  /*a230*/  SHF.R.U64 R50, R32, 0x10, R33 ;  /* 0x0000001020327819 */ /* 0x000fe20000001221 */
[----:B------:R-:W-:Y:S01]  /*a240*/  IMAD.IADD R9, R8, 0x1, R9 ;  /* 0x0000000108097824 */ /* 0x000fe200078e0209 */
[----:B------:R-:W-:-:S02]  /*a250*/  SHF.R.U64 R49, R34, 0x10, R35 ;  /* 0x0000001022317819 */ /* 0x000fc40000001223 */
[--C-:B------:R-:W-:Y:S01]  /*a260*/  SHF.R.U64 R47, R18, 0x10, R19.reuse ;  /* 0x00000010122f7819 */ /* 0x100fe20000001213 */
[----:B------:R-:W-:Y:S01]  /*a270*/  IMAD R12, R9, 0x2, R22 ;  /* 0x00000002090c7824 */ /* 0x000fe200078e0216 */
[----:B------:R-:W-:Y:S02]  /*a280*/  SHF.R.U32.HI R33, RZ, 0x10, R19 ;  /* 0x00000010ff217819 */ /* 0x000fe40000011613 */
[----:B------:R-:W-:Y:S02]  /*a290*/  SHF.R.U32.HI R35, RZ, 0x10, R35 ;  /* 0x00000010ff237819 */ /* 0x000fe40000011623 */
[----:B------:R-:W1:Y:S01]  /*a2a0*/  LDS.128 R8, [R12+0xda00] ;  /* 0x00da00000c087984 */ /* 0x000e620000000c00 */
[--C-:B0-----:R-:W-:Y:S02]  /*a2b0*/  HADD2.F32 R13, -RZ, R5.reuse.H0_H0 ;  /* 0x20000005ff0d7230 */ /* 0x101fe40000004100 */
[----:B------:R-:W-:Y:S02]  /*a2c0*/  HADD2.F32 R14, -RZ, R5.H1_H1 ;  /* 0x30000005ff0e7230 */ /* 0x000fe40000004100 */
[----:B------:R-:W-:-:S02]  /*a2d0*/  HADD2.F32 R15, -RZ, R7.H0_H0 ;  /* 0x20000007ff0f7230 */ /* 0x000fc40000004100 */
[----:B------:R-:W-:Y:S02]  /*a2e0*/  HADD2.F32 R16, -RZ, R7.H1_H1 ;  /* 0x30000007ff107230 */ /* 0x000fe40000004100 */
[----:B------:R-:W-:Y:S02]  /*a2f0*/  HADD2.F32 R5, -RZ, R4.H0_H0 ;  /* 0x20000004ff057230 */ /* 0x000fe40000004100 */
[----:B------:R-:W-:Y:S02]  /*a300*/  HADD2.F32 R7, -RZ, R6.H0_H0 ;  /* 0x20000006ff077230 */ /* 0x000fe40000004100 */
[--C-:B-1----:R-:W-:Y:S02]  /*a310*/  HADD2.F32 R17, -RZ, R9.reuse.H0_H0 ;  /* 0x20000009ff117230 */ /* 0x102fe40000004100 */
[----:B------:R-:W-:Y:S02]  /*a320*/  HADD2.F32 R18, -RZ, R9.H1_H1 ;  /* 0x30000009ff127230 */ /* 0x000fe40000004100 */
[----:B------:R-:W-:-:S02]  /*a330*/  HADD2.F32 R19, -RZ, R11.H0_H0 ;  /* 0x2000000bff137230 */ /* 0x000fc40000004100 */
[C---:B------:R-:W-:Y:S01]  /*a340*/  FMUL.FTZ R32, R17.reuse, R30 ;  /* 0x0000001e11207220 */ /* 0x040fe20000410000 */
[-C--:B------:R-:W-:Y:S01]  /*a350*/  FMUL.FTZ R34, R17, R28.reuse ;  /* 0x0000001c11227220 */ /* 0x080fe20000410000 */
[----:B------:R-:W-:Y:S02]  /*a360*/  HADD2.F32 R17, -RZ, R31.H0_H0 ;  /* 0x2000001fff117230 */ /* 0x000fe40000004100 */
[C---:B------:R-:W-:Y:S01]  /*a370*/  FMUL.FTZ R31, R18.reuse, R29 ;  /* 0x0000001d121f7220 */ /* 0x040fe20000410000 */
[C---:B------:R-:W-:Y:S01]  /*a380*/  FFMA.FTZ R32, R13.reuse, R28, -R32 ;  /* 0x0000001c0d207223 */ /* 0x040fe20000010820 */
[----:B------:R-:W-:Y:S01]  /*a390*/  FFMA.FTZ R34, R13, R30, R34 ;  /* 0x0000001e0d227223 */ /* 0x000fe20000010022 */
[----:B------:R-:W-:Y:S02]  /*a3a0*/  HADD2.F32 R28, -RZ, R45.H0_H0 ;  /* 0x2000002dff1c7230 */ /* 0x000fe40000004100 */
[-C--:B------:R-:W-:Y:S01]  /*a3b0*/  FMUL.FTZ R13, R18, R17.reuse ;  /* 0x00000011120d7220 */ /* 0x080fe20000410000 */
[----:B------:R-:W-:Y:S01]  /*a3c0*/  FMUL.FTZ R18, R19, R46 ;  /* 0x0000002e13127220 */ /* 0x000fe20000410000 */
[----:B------:R-:W-:Y:S01]  /*a3d0*/  FFMA.FTZ R31, R14, R17, -R31 ;  /* 0x000000110e1f7223 */ /* 0x000fe2000001081f */
[----:B------:R-:W-:-:S02]  /*a3e0*/  HADD2.F32 R20, -RZ, R11.H1_H1 ;  /* 0x3000000bff147230 */ /* 0x000fc40000004100 */
[----:B------:R-:W-:Y:S01]  /*a3f0*/  FFMA.FTZ R29, R14, R29, R13 ;  /* 0x0000001d0e1d7223 */ /* 0x000fe2000001000d */
[----:B------:R-:W-:Y:S02]  /*a400*/  HADD2.F32 R17, -RZ, R33.H0_H0 ;  /* 0x20000021ff117230 */ /* 0x000fe40000004100 */
[-C--:B------:R-:W-:Y:S01]  /*a410*/  FMUL.FTZ R19, R19, R28.reuse ;  /* 0x0000001c13137220 */ /* 0x080fe20000410000 */
[C---:B------:R-:W-:Y:S01]  /*a420*/  FFMA.FTZ R30, R15.reuse, R28, -R18 ;  /* 0x0000001c0f1e7223 */ /* 0x040fe20000010812 */
[----:B------:R-:W-:Y:S02]  /*a430*/  HADD2.F32 R13, -RZ, R35.H0_H0 ;  /* 0x20000023ff0d7230 */ /* 0x000fe40000004100 */
[----:B------:R-:W-:Y:S02]  /*a440*/  HADD2.F32 R9, -RZ, R8.H0_H0 ;  /* 0x20000008ff097230 */ /* 0x000fe40000004100 */
[----:B------:R-:W-:Y:S01]  /*a450*/  FFMA.FTZ R46, R15, R46, R19 ;  /* 0x0000002e0f2e7223 */ /* 0x000fe20000010013 */
[----:B------:R-:W-:-:S02]  /*a460*/  HADD2.F32 R28, -RZ, R43.H0_H0 ;  /* 0x2000002bff1c7230 */ /* 0x000fc40000004100 */
[C---:B------:R-:W-:Y:S01]  /*a470*/  FMUL.FTZ R15, R20.reuse, R17 ;  /* 0x00000011140f7220 */ /* 0x040fe20000410000 */
[----:B------:R-:W-:Y:S02]  /*a480*/  HADD2.F32 R14, -RZ, R44.H1_H1 ;  /* 0x3000002cff0e7230 */ /* 0x000fe40000004100 */
[----:B------:R-:W-:Y:S01]  /*a490*/  FMUL.FTZ R19, R20, R13 ;  /* 0x0000000d14137220 */ /* 0x000fe20000410000 */
[----:B------:R-:W-:Y:S02]  /*a4a0*/  HADD2.F32 R11, -RZ, R10.H0_H0 ;  /* 0x2000000aff0b7230 */ /* 0x000fe40000004100 */
[C---:B------:R-:W-:Y:S01]  /*a4b0*/  FMUL.FTZ R20, R9.reuse, R28 ;  /* 0x0000001c09147220 */ /* 0x040fe20000410000 */
[----:B------:R-:W-:Y:S02]  /*a4c0*/  HADD2.F32 R44, -RZ, R44.H0_H0 ;  /* 0x2000002cff2c7230 */ /* 0x000fe40000004100 */
[----:B------:R-:W-:Y:S01]  /*a4d0*/  FMUL.FTZ R9, R9, R14 ;  /* 0x0000000e09097220 */ /* 0x000fe20000410000 */
[----:B------:R-:W-:-:S02]  /*a4e0*/  HADD2.F32 R18, -RZ, R45.H1_H1 ;  /* 0x3000002dff127230 */ /* 0x000fc40000004100 */
[C---:B------:R-:W-:Y:S01]  /*a4f0*/  FFMA.FTZ R33, R16.reuse, R13, -R15 ;  /* 0x0000000d10217223 */ /* 0x040fe2000001080f */
[----:B------:R-:W-:Y:S01]  /*a500*/  FFMA.FTZ R35, R16, R17, R19 ;  /* 0x0000001110237223 */ /* 0x000fe20000010013 */
[----:B------:R-:W-:Y:S01]  /*a510*/  FFMA.FTZ R20, R5, R14, -R20 ;  /* 0x0000000e05147223 */ /* 0x000fe20000010814 */
[C---:B------:R-:W-:Y:S01]  /*a520*/  FMUL.FTZ R16, R11.reuse, R44 ;  /* 0x0000002c0b107220 */ /* 0x040fe20000410000 */
[----:B------:R-:W-:Y:S01]  /*a530*/  FMUL.FTZ R14, R11, R18 ;  /* 0x000000120b0e7220 */ /* 0x000fe20000410000 */
[----:B------:R-:W-:Y:S02]  /*a540*/  HADD2.F32 R8, -RZ, R8.H1_H1 ;  /* 0x30000008ff087230 */ /* 0x000fe40000004100 */
[----:B------:R-:W-:Y:S01]  /*a550*/  FFMA.FTZ R28, R5, R28, R9 ;  /* 0x0000001c051c7223 */ /* 0x000fe20000010009 */
[----:B------:R-:W-:Y:S02]  /*a560*/  HADD2.F32 R10, -RZ, R10.H1_H1 ;  /* 0x3000000aff0a7230 */ /* 0x000fe40000004100 */
[----:B------:R-:W-:Y:S01]  /*a570*/  FFMA.FTZ R16, R7, R18, -R16 ;  /* 0x0000001207107223 */ /* 0x000fe20000010810 */
[----:B------:R-:W-:-:S02]  /*a580*/  HADD2.F32 R11, -RZ, R48.H0_H0 ;  /* 0x20000030ff0b7230 */ /* 0x000fc40000004100 */
[----:B------:R-:W-:Y:S01]  /*a590*/  FFMA.FTZ R14, R7, R44, R14 ;  /* 0x0000002c070e7223 */ /* 0x000fe2000001000e */
[----:B------:R-:W-:Y:S02]  /*a5a0*/  HADD2.F32 R13, -RZ, R47.H0_H0 ;  /* 0x2000002fff0d7230 */ /* 0x000fe40000004100 */
[----:B------:R-:W-:Y:S02]  /*a5b0*/  HADD2.F32 R5, -RZ, R50.H0_H0 ;  /* 0x20000032ff057230 */ /* 0x000fe40000004100 */
[----:B------:R-:W-:Y:S01]  /*a5c0*/  FMUL.FTZ R7, R8, R11 ;  /* 0x0000000b08077220 */ /* 0x000fe20000410000 */
[----:B------:R-:W-:Y:S02]  /*a5d0*/  HADD2.F32 R9, -RZ, R49.H0_H0 ;  /* 0x20000031ff097230 */ /* 0x000fe40000004100 */
[----:B------:R-:W-:Y:S01]  /*a5e0*/  FMUL.FTZ R19, R10, R13 ;  /* 0x0000000d0a137220 */ /* 0x000fe20000410000 */
[----:B------:R-:W-:Y:S02]  /*a5f0*/  HADD2.F32 R4, -RZ, R4.H1_H1 ;  /* 0x30000004ff047230 */ /* 0x000fe40000004100 */
[----:B------:R-:W-:Y:S01]  /*a600*/  FMUL.FTZ R8, R8, R5 ;  /* 0x0000000508087220 */ /* 0x000fe20000410000 */
[----:B------:R-:W-:-:S02]  /*a610*/  HADD2.F32 R6, -RZ, R6.H1_H1 ;  /* 0x30000006ff067230 */ /* 0x000fc40000004100 */
        /* <DEDUP_REMOVED lines=8> */
[----:B------:R-:W-:-:S02]  /*a6a0*/  F2FP.F16.F32.PACK_AB R6, R19, R16 ;  /* 0x000000101306723e */ /* 0x000fc400000000ff */
[----:B------:R-:W-:Y:S02]  /*a6b0*/  F2FP.F16.F32.PACK_AB R9, R29, R34 ;  /* 0x000000221d09723e */ /* 0x000fe400000000ff */
[----:B------:R-:W-:Y:S01]  /*a6c0*/  F2FP.F16.F32.PACK_AB R11, R35, R46 ;  /* 0x0000002e230b723e */ /* 0x000fe200000000ff */
[----:B------:R2:W-:Y:S01]  /*a6d0*/  STS.128 [R3], R4 ;  /* 0x0000000403007388 */ /* 0x0005e20000000c00 */
[----:B------:R-:W-:Y:S02]  /*a6e0*/  F2FP.F16.F32.PACK_AB R8, R17, R28 ;  /* 0x0000001c1108723e */ /* 0x000fe400000000ff */
[----:B------:R-:W-:-:S05]  /*a6f0*/  F2FP.F16.F32.PACK_AB R10, R13, R14 ;  /* 0x0000000e0d0a723e */ /* 0x000fca00000000ff */
[----:B------:R2:W-:Y:S02]  /*a700*/  STS.128 [R12+0xda00], R8 ;  /* 0x00da00080c007388 */ /* 0x0005e40000000c00 */
.L_x_1962:
[----:B------:R-:W-:Y:S05]  /*a710*/  BSYNC B1 ;  /* 0x0000000000017941 */ /* 0x000fea0003800000 */
.L_x_1961:
[----:B------:R-:W-:Y:S05]  /*a720*/  @P2 BRA `(.L_x_1940) ;  /* 0x0000000400a02947 */ /* 0x000fea0003800000 */
[----:B012---:R-:W-:Y:S01]  /*a730*/  SHF.R.S32.HI R3, RZ, 0x1f, R66 ;  /* 0x0000001fff037819 */ /* 0x007fe20000011442 */
[----:B------:R-:W-:Y:S01]  /*a740*/  HADD2.F32 R19, -RZ, R41.H1_H1 ;  /* 0x30000029ff137230 */ /* 0x000fe20000004100 */
[----:B------:R-:W-:Y:S01]  /*a750*/  SHF.R.U64 R31, R24, 0x10, R25 ;  /* 0x00000010181f7819 */ /* 0x000fe20000001219 */
[----:B------:R-:W-:Y:S01]  /*a760*/  HADD2.F32 R20, -RZ, R21.H1_H1 ;  /* 0x30000015ff147230 */ /* 0x000fe20000004100 */
[CC--:B------:R-:W-:Y:S01]  /*a770*/  LEA.HI R4, R3.reuse, R66.reuse, RZ, 0x3 ;  /* 0x0000004203047211 */ /* 0x0c0fe200078f18ff */
[----:B------:R-:W-:Y:S01]  /*a780*/  HADD2.F32 R41, -RZ, R41.H0_H0 ;  /* 0x20000029ff297230 */ /* 0x000fe20000004100 */
[----:B------:R-:W-:Y:S01]  /*a790*/  LEA.HI R3, R3, R66, RZ, 0x5 ;  /* 0x0000004203037211 */ /* 0x000fe200078f28ff */
[----:B------:R-:W-:Y:S01]  /*a7a0*/  HADD2.F32 R21, -RZ, R21.H0_H0 ;  /* 0x20000015ff157230 */ /* 0x000fe20000004100 */
[--C-:B------:R-:W-:Y:S02]  /*a7b0*/  SHF.R.S32.HI R5, RZ, 0x3, R4.reuse ;  /* 0x00000003ff057819 */ /* 0x100fe40000011404 */
[----:B-----5:R-:W-:-:S02]  /*a7c0*/  LOP3.LUT R4, R65, 0x18, R4, 0xf8, !PT ;  /* 0x0000001841047812 */ /* 0x020fc400078ef804 */
[----:B------:R-:W-:Y:S02]  /*a7d0*/  LEA.HI R0, R0, R5, RZ, 0x1d ;  /* 0x0000000500007211 */ /* 0x000fe400078fe8ff */
[----:B------:R-:W-:Y:S02]  /*a7e0*/  SHF.R.S32.HI R5, RZ, 0x5, R3 ;  /* 0x00000005ff057819 */ /* 0x000fe40000011403 */
[----:B------:R-:W-:Y:S02]  /*a7f0*/  SHF.R.S32.HI R3, RZ, 0x1f, R0 ;  /* 0x0000001fff037819 */ /* 0x000fe40000011400 */
[----:B------:R-:W-:Y:S01]  /*a800*/  LOP3.LUT R4, R4, R63, RZ, 0x3c, !PT ;  /* 0x0000003f04047212 */ /* 0x000fe200078e3cff */
[----:B------:R-:W-:Y:S01]  /*a810*/  IMAD R5, R5, 0x1800, R64 ;  /* 0x0000180005057824 */ /* 0x000fe200078e0240 */
        /* <DEDUP_REMOVED lines=10> */
[--C-:B------:R-:W-:Y:S01]  /*a8c0*/  SHF.R.U64 R33, R36, 0x10, R37.reuse ;  /* 0x0000001024217819 */ /* 0x100fe20000001225 */
[----:B------:R-:W0:Y:S01]  /*a8d0*/  LDS.128 R4, [R34] ;  /* 0x0000000022047984 */ /* 0x000e220000000c00 */
[----:B------:R-:W-:Y:S01]  /*a8e0*/  SHF.R.U32.HI R36, RZ, 0x10, R37 ;  /* 0x00000010ff247819 */ /* 0x000fe20000011625 */
[----:B------:R-:W-:Y:S01]  /*a8f0*/  IMAD.IADD R3, R3, 0x1, R0 ;  /* 0x0000000103037824 */ /* 0x000fe200078e0200 */
[--C-:B------:R-:W-:Y:S01]  /*a900*/  SHF.R.U64 R30, R26, 0x10, R27.reuse ;  /* 0x000000101a1e7819 */ /* 0x100fe2000000121b */
[--C-:B------:R-:W-:Y:S01]  /*a910*/  HADD2.F32 R26, -RZ, R40.reuse.H1_H1 ;  /* 0x30000028ff1a7230 */ /* 0x100fe20000004100 */
[----:B------:R-:W-:Y:S01]  /*a920*/  SHF.R.U32.HI R29, RZ, 0x10, R27 ;  /* 0x00000010ff1d7819 */ /* 0x000fe2000001161b */
[----:B------:R-:W-:Y:S01]  /*a930*/  IMAD R3, R3, 0x2, R22 ;  /* 0x0000000203037824 */ /* 0x000fe200078e0216 */
[--C-:B------:R-:W-:Y:S01]  /*a940*/  SHF.R.U64 R32, R38, 0x10, R39.reuse ;  /* 0x0000001026207819 */ /* 0x100fe20000001227 */
[----:B------:R-:W-:Y:S01]  /*a950*/  HADD2.F32 R40, -RZ, R40.H0_H0 ;  /* 0x20000028ff287230 */ /* 0x000fe20000004100 */
[----:B------:R-:W-:-:S02]  /*a960*/  SHF.R.U32.HI R38, RZ, 0x10, R39 ;  /* 0x00000010ff267819 */ /* 0x000fc40000011627 */
[----:B------:R-:W1:Y:S01]  /*a970*/  LDS.128 R8, [R3+0xda00] ;  /* 0x00da000003087984 */ /* 0x000e620000000c00 */
[--C-:B0-----:R-:W-:Y:S02]  /*a980*/  HADD2.F32 R12, -RZ, R5.reuse.H0_H0 ;  /* 0x20000005ff0c7230 */ /* 0x101fe40000004100 */
[----:B------:R-:W-:Y:S02]  /*a990*/  HADD2.F32 R5, -RZ, R5.H1_H1 ;  /* 0x30000005ff057230 */ /* 0x000fe40000004100 */
[--C-:B------:R-:W-:Y:S02]  /*a9a0*/  HADD2.F32 R13, -RZ, R7.reuse.H0_H0 ;  /* 0x20000007ff0d7230 */ /* 0x100fe40000004100 */
[----:B------:R-:W-:Y:S02]  /*a9b0*/  HADD2.F32 R14, -RZ, R7.H1_H1 ;  /* 0x30000007ff0e7230 */ /* 0x000fe40000004100 */
[----:B------:R-:W-:Y:S02]  /*a9c0*/  HADD2.F32 R0, -RZ, R4.H0_H0 ;  /* 0x20000004ff007230 */ /* 0x000fe40000004100 */
[----:B------:R-:W-:-:S02]  /*a9d0*/  HADD2.F32 R7, -RZ, R6.H0_H0 ;  /* 0x20000006ff077230 */ /* 0x000fc40000004100 */
[--C-:B-1----:R-:W-:Y:S02]  /*a9e0*/  HADD2.F32 R15, -RZ, R9.reuse.H0_H0 ;  /* 0x20000009ff0f7230 */ /* 0x102fe40000004100 */
[----:B------:R-:W-:Y:S02]  /*a9f0*/  HADD2.F32 R16, -RZ, R9.H1_H1 ;  /* 0x30000009ff107230 */ /* 0x000fe40000004100 */
[----:B------:R-:W-:Y:S02]  /*aa00*/  HADD2.F32 R17, -RZ, R11.H0_H0 ;  /* 0x2000000bff117230 */ /* 0x000fe40000004100 */
[C---:B------:R-:W-:Y:S01]  /*aa10*/  FMUL.FTZ R25, R15.reuse, R20 ;  /* 0x000000140f197220 */ /* 0x040fe20000410000 */
[-C--:B------:R-:W-:Y:S01]  /*aa20*/  FMUL.FTZ R27, R15, R19.reuse ;  /* 0x000000130f1b7220 */ /* 0x080fe20000410000 */
[----:B------:R-:W-:Y:S02]  /*aa30*/  HADD2.F32 R15, -RZ, R36.H0_H0 ;  /* 0x20000024ff0f7230 */ /* 0x000fe40000004100 */
[----:B------:R-:W-:Y:S01]  /*aa40*/  FMUL.FTZ R28, R16, R24 ;  /* 0x00000018101c7220 */ /* 0x000fe20000410000 */
[C---:B------:R-:W-:Y:S01]  /*aa50*/  FFMA.FTZ R25, R12.reuse, R19, -R25 ;  /* 0x000000130c197223 */ /* 0x040fe20000010819 */
[----:B------:R-:W-:Y:S01]  /*aa60*/  FFMA.FTZ R27, R12, R20, R27 ;  /* 0x000000140c1b7223 */ /* 0x000fe2000001001b */
[----:B------:R-:W-:-:S02]  /*aa70*/  HADD2.F32 R12, -RZ, R42.H1_H1 ;  /* 0x3000002aff0c7230 */ /* 0x000fc40000004100 */
[-C--:B------:R-:W-:Y:S01]  /*aa80*/  FMUL.FTZ R16, R16, R15.reuse ;  /* 0x0000000f10107220 */ /* 0x080fe20000410000 */
[----:B------:R-:W-:Y:S01]  /*aa90*/  FFMA.FTZ R28, R5, R15, -R28 ;  /* 0x0000000f051c7223 */ /* 0x000fe2000001081c */
[C---:B------:R-:W-:Y:S01]  /*aaa0*/  FMUL.FTZ R20, R17.reuse, R26 ;  /* 0x0000001a11147220 */ /* 0x040fe20000410000 */
[----:B------:R-:W-:Y:S02]  /*aab0*/  HADD2.F32 R18, -RZ, R11.H1_H1 ;  /* 0x3000000bff127230 */ /* 0x000fe40000004100 */
[----:B------:R-:W-:Y:S01]  /*aac0*/  FMUL.FTZ R17, R17, R12 ;  /* 0x0000000c11117220 */ /* 0x000fe20000410000 */
[----:B------:R-:W-:Y:S02]  /*aad0*/  HADD2.F32 R15, -RZ, R29.H0_H0 ;  /* 0x2000001dff0f7230 */ /* 0x000fe40000004100 */
[----:B------:R-:W-:Y:S01]  /*aae0*/  FFMA.FTZ R16, R5, R24, R16 ;  /* 0x0000001805107223 */ /* 0x000fe20000010010 */
[----:B------:R-:W-:Y:S01]  /*aaf0*/  FFMA.FTZ R20, R13, R12, -R20 ;  /* 0x0000000c0d147223 */ /* 0x000fe20000010814 */
[----:B------:R-:W-:-:S02]  /*ab00*/  HADD2.F32 R5, -RZ, R38.H0_H0 ;  /* 0x20000026ff057230 */ /* 0x000fc40000004100 */
[----:B------:R-:W-:Y:S01]  /*ab10*/  FFMA.FTZ R26, R13, R26, R17 ;  /* 0x0000001a0d1a7223 */ /* 0x000fe20000010011 */
[----:B------:R-:W-:Y:S02]  /*ab20*/  HADD2.F32 R9, -RZ, R8.H0_H0 ;  /* 0x20000008ff097230 */ /* 0x000fe40000004100 */
[C---:B------:R-:W-:Y:S01]  /*ab30*/  FMUL.FTZ R13, R18.reuse, R15 ;  /* 0x0000000f120d7220 */ /* 0x040fe20000410000 */
[----:B------:R-:W-:Y:S02]  /*ab40*/  HADD2.F32 R11, -RZ, R10.H0_H0 ;  /* 0x2000000aff0b7230 */ /* 0x000fe40000004100 */
[-C--:B------:R-:W-:Y:S01]  /*ab50*/  FMUL.FTZ R17, R18, R5.reuse ;  /* 0x0000000512117220 */ /* 0x080fe20000410000 */
[----:B------:R-:W-:Y:S02]  /*ab60*/  HADD2.F32 R42, -RZ, R42.H0_H0 ;  /* 0x2000002aff2a7230 */ /* 0x000fe40000004100 */
[C---:B------:R-:W-:Y:S01]  /*ab70*/  FFMA.FTZ R19, R14.reuse, R5, -R13 ;  /* 0x000000050e137223 */ /* 0x040fe2000001080d */
[C---:B------:R-:W-:Y:S01]  /*ab80*/  FMUL.FTZ R5, R9.reuse, R21 ;  /* 0x0000001509057220 */ /* 0x040fe20000410000 */
[----:B------:R-:W-:Y:S01]  /*ab90*/  FMUL.FTZ R12, R9, R41 ;  /* 0x00000029090c7220 */ /* 0x000fe20000410000 */
[----:B------:R-:W-:Y:S01]  /*aba0*/  FFMA.FTZ R29, R14, R15, R17 ;  /* 0x0000000f0e1d7223 */ /* 0x000fe20000010011 */
[C---:B------:R-:W-:Y:S01]  /*abb0*/  FMUL.FTZ R14, R11.reuse, R40 ;  /* 0x000000280b0e7220 */ /* 0x040fe20000410000 */
[C---:B------:R-:W-:Y:S01]  /*abc0*/  FFMA.FTZ R41, R0.reuse, R41, -R5 ;  /* 0x0000002900297223 */ /* 0x040fe20000010805 */
[----:B------:R-:W-:Y:S01]  /*abd0*/  FFMA.FTZ R12, R0, R21, R12 ;  /* 0x00000015000c7223 */ /* 0x000fe2000001000c */
[----:B------:R-:W-:Y:S01]  /*abe0*/  FMUL.FTZ R0, R11, R42 ;  /* 0x0000002a0b007220 */ /* 0x000fe20000410000 */
[----:B------:R-:W-:-:S02]  /*abf0*/  HADD2.F32 R8, -RZ, R8.H1_H1 ;  /* 0x30000008ff087230 */ /* 0x000fc40000004100 */
[C---:B------:R-:W-:Y:S01]  /*ac00*/  FFMA.FTZ R14, R7.reuse, R42, -R14 ;  /* 0x0000002a070e7223 */ /* 0x040fe2000001080e */
[----:B------:R-:W-:Y:S02]  /*ac10*/  HADD2.F32 R10, -RZ, R10.H1_H1 ;  /* 0x3000000aff0a7230 */ /* 0x000fe40000004100 */
[----:B------:R-:W-:Y:S01]  /*ac20*/  FFMA.FTZ R40, R7, R40, R0 ;  /* 0x0000002807287223 */ /* 0x000fe20000010000 */
[----:B------:R-:W-:Y:S02]  /*ac30*/  HADD2.F32 R11, -RZ, R31.H0_H0 ;  /* 0x2000001fff0b7230 */ /* 0x000fe40000004100 */
[----:B------:R-:W-:Y:S02]  /*ac40*/  HADD2.F32 R13, -RZ, R30.H0_H0 ;  /* 0x2000001eff0d7230 */ /* 0x000fe40000004100 */
[----:B------:R-:W-:Y:S02]  /*ac50*/  HADD2.F32 R5, -RZ, R33.H0_H0 ;  /* 0x20000021ff057230 */ /* 0x000fe40000004100 */
[----:B------:R-:W-:Y:S01]  /*ac60*/  FMUL.FTZ R7, R8, R11 ;  /* 0x0000000b08077220 */ /* 0x000fe20000410000 */
[----:B------:R-:W-:-:S02]  /*ac70*/  HADD2.F32 R9, -RZ, R32.H0_H0 ;  /* 0x20000020ff097230 */ /* 0x000fc40000004100 */
        /* <DEDUP_REMOVED lines=19> */
.L_x_1940:
[----:B------:R-:W-:Y:S05]  /*adb0*/  BSYNC B0 ;  /* 0x0000000000007941 */ /* 0x000fea0003800000 */
.L_x_1930:
        /* <DEDUP_REMOVED lines=8> */
.L_x_1928:
[----:B------:R-:W-:-:S06]  /*ae40*/  ULOP3.LUT UR4, UR60, 0x1, URZ, 0xfc, !UPT ;  /* 0x000000013c047892 */ /* 0x000fcc000f8efc3f */
[----:B0--3--:R-:W-:-:S05]  /*ae50*/  IMAD.U32 R0, RZ, RZ, UR4 ;  /* 0x00000004ff007e24 */ /* 0x009fca000f8e00ff */
[----:B------:R-:W-:-:S13]  /*ae60*/  ISETP.NE.AND P0, PT, R0, 0x3, PT ;  /* 0x000000030000780c */ /* 0x000fda0003f05270 */
[----:B------:R-:W-:Y:S05]  /*ae70*/  @!P0 BRA `(.L_x_1963) ;  /* 0x0000000000048947 */ /* 0x000fea0003800000 */
[----:B------:R-:W-:Y:S01]  /*ae80*/  BPT.TRAP 0x1 ;  /* 0x000000040000795c */ /* 0x000fe20000300000 */
.L_x_1963:
[----:B------:R-:W2:Y:S01]  /*ae90*/  LDL R0, [R1+0x20] ;  /* 0x0000200001007983 */ /* 0x000ea20000100800 */
[----:B------:R-:W-:Y:S01]  /*aea0*/  IMAD R21, R146, 0x8, R22 ;  /* 0x0000000892157824 */ /* 0x000fe200078e0216 */
[----:B--2-4-:R-:W-:-:S04]  /*aeb0*/  SHF.L.U32 R4, R0, 0x1f, RZ ;  /* 0x0000001f00047819 */ /* 0x014fc800000006ff */
[----:B------:R0:W2:Y:S01]  /*aec0*/  SYNCS.PHASECHK.TRANS64.TRYWAIT P1, [R21+URZ+0x31c30], R4 ;  /* 0x031c3004150075a7 */ /* 0x0000a2000802017f */
[----:B------:R-:W-:Y:S05]  /*aed0*/  @!P0 BRA `(.L_x_1964) ;  /* 0x0000000000048947 */ /* 0x000fea0003800000 */
[----:B------:R-:W-:Y:S01]  /*aee0*/  BPT.TRAP 0x1 ;  /* 0x000000040000795c */ /* 0x000fe20000300000 */
.L_x_1964:
        /* <DEDUP_REMOVED lines=12> */
.L_x_1965:
[----:B---3--:R-:W3:Y:S01]  /*afb0*/  LDL R0, [R1+0x38] ;  /* 0x0000380001007983 */ /* 0x008ee20000100800 */
[----:B------:R-:W-:Y:S01]  /*afc0*/  IMAD.MOV.U32 R15, RZ, RZ, -0x7fffffe0 ;  /* 0x80000020ff0f7424 */ /* 0x000fe200078e00ff */
[----:B------:R-:W-:Y:S01]  /*afd0*/  LOP3.LUT R2, R2, 0x10000, RZ, 0xfc, !PT ;  /* 0x0001000002027812 */ /* 0x000fe200078efcff */
[----:B-1----:R-:W-:Y:S01]  /*afe0*/  IMAD.MOV.U32 R3, RZ, RZ, -0x7fffffe0 ;  /* 0x80000020ff037424 */ /* 0x002fe200078e00ff */
[----:B------:R-:W-:Y:S05]  /*aff0*/  WARPSYNC.ALL ;  /* 0x0000000000007948 */ /* 0x000fea0003800000 */
[----:B------:R-:W-:Y:S01]  /*b000*/  R2UR UR7, R15 ;  /* 0x000000000f0772ca */ /* 0x000fe200000e0000 */
[----:B------:R-:W4:Y:S01]  /*b010*/  LDL R100, [R1+0x4c] ;  /* 0x00004c0001647983 */ /* 0x000f220000100800 */
[----:B------:R-:W-:-:S02]  /*b020*/  R2UR UR4, R2 ;  /* 0x00000000020472ca */ /* 0x000fc400000e0000 */
[C---:B------:R-:W-:Y:S01]  /*b030*/  R2UR UR5, R3.reuse ;  /* 0x00000000030572ca */ /* 0x040fe200000e0000 */
[----:B------:R-:W-:Y:S01]  /*b040*/  WARPGROUP.ARRIVE ;  /* 0x00000000000079c5 */ /* 0x000fe20000000000 */
[----:B------:R-:W-:Y:S01]  /*b050*/  IMAD.MOV.U32 R5, RZ, RZ, -0x7fffffe0 ;  /* 0x80000020ff057424 */ /* 0x000fe200078e00ff */
[C---:B------:R-:W-:Y:S01]  /*b060*/  R2UR UR8, R2.reuse ;  /* 0x00000000020872ca */ /* 0x040fe200000e0000 */
[----:B-----5:R-:W4:Y:S01]  /*b070*/  LDL R102, [R1+0x48] ;  /* 0x0000480001667983 */ /* 0x020f220000100800 */
[----:B------:R-:W-:Y:S02]  /*b080*/  R2UR UR9, R3 ;  /* 0x00000000030972ca */ /* 0x000fe400000e0000 */
[----:B------:R-:W-:Y:S01]  /*b090*/  R2UR UR11, R5 ;  /* 0x00000000050b72ca */ /* 0x000fe200000e0000 */
[----:B------:R-:W-:Y:S01]  /*b0a0*/  IMAD.MOV.U32 R5, RZ, RZ, -0x7fffffe0 ;  /* 0x80000020ff057424 */ /* 0x000fe200078e00ff */
[----:B------:R-:W4:Y:S01]  /*b0b0*/  LDL R96, [R1+0x58] ;  /* 0x0000580001607983 */ /* 0x000f220000100800 */
[----:B------:R-:W-:Y:S01]  /*b0c0*/  IMAD.MOV.U32 R7, RZ, RZ, -0x7fffffe0 ;  /* 0x80000020ff077424 */ /* 0x000fe200078e00ff */
[----:B------:R-:W-:-:S02]  /*b0d0*/  R2UR UR12, R2 ;  /* 0x00000000020c72ca */ /* 0x000fc400000e0000 */
[----:B------:R-:W-:Y:S01]  /*b0e0*/  R2UR UR13, R3 ;  /* 0x00000000030d72ca */ /* 0x000fe200000e0000 */
[----:B------:R-:W4:Y:S01]  /*b0f0*/  LDL R99, [R1+0x54] ;  /* 0x0000540001637983 */ /* 0x000f220000100800 */
[----:B------:R-:W-:Y:S01]  /*b100*/  R2UR UR15, R7 ;  /* 0x00000000070f72ca */ /* 0x000fe200000e0000 */
[----:B------:R-:W-:Y:S01]  /*b110*/  IMAD.MOV.U32 R9, RZ, RZ, -0x7fffffe0 ;  /* 0x80000020ff097424 */ /* 0x000fe200078e00ff */
[----:B------:R-:W-:Y:S01]  /*b120*/  R2UR UR16, R2 ;  /* 0x00000000021072ca */ /* 0x000fe200000e0000 */
[----:B------:R-:W4:Y:S01]  /*b130*/  LDL R98, [R1+0x3c] ;  /* 0x00003c0001627983 */ /* 0x000f220000100800 */
[----:B------:R-:W-:Y:S02]  /*b140*/  R2UR UR17, R3 ;  /* 0x00000000031172ca */ /* 0x000fe400000e0000 */
[----:B------:R-:W-:Y:S01]  /*b150*/  R2UR UR19, R9 ;  /* 0x00000000091372ca */ /* 0x000fe200000e0000 */
[----:B---3--:R-:W-:-:S05]  /*b160*/  IMAD R14, R146, 0x6c0, R0 ;  /* 0x000006c0920e7824 */ /* 0x008fca00078e0200 */
[----:B------:R-:W-:-:S13]  /*b170*/  R2UR UR6, R14 ;  /* 0x000000000e0672ca */ /* 0x000fda00000e0000 */
[----:B------:R-:W-:Y:S01]  /*b180*/  HGMMA.64x16x16.F32 R88, gdesc[UR4], RZ, !UPT, gsb0 ;  /* 0x00200000045879f0 */ /* 0x000fe2000c0008ff */
[----:B0-2---:R-:W-:-:S05]  /*b190*/  VIADD R4, R14, 0x40 ;  /* 0x000000400e047836 */ /* 0x005fca0000000000 */
[----:B------:R-:W-:Y:S01]  /*b1a0*/  R2UR UR10, R4 ;  /* 0x00000000040a72ca */ /* 0x000fe200000e0000 */
[----:B------:R-:W-:Y:S02]  /*b1b0*/  WARPGROUP.DEPBAR.LE gsb0, 0x0 ;  /* 0x00008000000079c5 */ /* 0x000fe40000010000 */
[----:B------:R-:W-:-:S10]  /*b1c0*/  WARPGROUP.ARRIVE ;  /* 0x00000000000079c5 */ /* 0x000fd40000000000 */
[----:B------:R-:W-:Y:S01]  /*b1d0*/  HGMMA.64x16x16.F32 R80, gdesc[UR8], RZ, !UPT, gsb0 ;  /* 0x00200000085079f0 */ /* 0x000fe2000c0008ff */
[----:B------:R-:W-:Y:S01]  /*b1e0*/  VIADD R4, R14, 0x80 ;  /* 0x000000800e047836 */ /* 0x000fe20000000000 */
[----:B------:R-:W-:Y:S02]  /*b1f0*/  R2UR UR7, R5 ;  /* 0x00000000050772ca */ /* 0x000fe400000e0000 */
[----:B------:R-:W-:Y:S02]  /*b200*/  R2UR UR4, R2 ;  /* 0x00000000020472ca */ /* 0x000fe400000e0000 */
[----:B------:R-:W-:Y:S02]  /*b210*/  R2UR UR6, R4 ;  /* 0x00000000040672ca */ /* 0x000fe400000e0000 */
[----:B------:R-:W-:Y:S01]  /*b220*/  R2UR UR5, R3 ;  /* 0x00000000030572ca */ /* 0x000fe200000e0000 */
[----:B------:R-:W-:Y:S02]  /*b230*/  WARPGROUP.DEPBAR.LE gsb0, 0x0 ;  /* 0x00008000000079c5 */ /* 0x000fe40000010000 */
[----:B------:R-:W-:-:S10]  /*b240*/  WARPGROUP.ARRIVE ;  /* 0x00000000000079c5 */ /* 0x000fd40000000000 */
[----:B------:R-:W-:Y:S01]  /*b250*/  HGMMA.64x16x16.F32 R72, gdesc[UR4], RZ, !UPT, gsb0 ;  /* 0x00200000044879f0 */ /* 0x000fe2000c0008ff */
[----:B------:R-:W-:-:S05]  /*b260*/  VIADD R6, R14, 0xc0 ;  /* 0x000000c00e067836 */ /* 0x000fca0000000000 */
        /* <DEDUP_REMOVED lines=46> */
[----:B------:R-:W-:Y:S02]  /*b550*/  VIADD R12, R2, 0x2 ;  /* 0x00000002020c7836 */ /* 0x000fe40000000000 */
[----:B------:R-:W-:Y:S02]  /*b560*/  IMAD.MOV.U32 R5, RZ, RZ, -0x7fffffe0 ;  /* 0x80000020ff057424 */ /* 0x000fe400078e00ff */
[----:B------:R-:W-:Y:S01]  /*b570*/  IMAD.MOV.U32 R13, RZ, RZ, -0x7fffffe0 ;  /* 0x80000020ff0d7424 */ /* 0x000fe200078e00ff */
[----:B------:R-:W-:Y:S02]  /*b580*/  R2UR UR6, R4 ;  /* 0x00000000040672ca */ /* 0x000fe400000e0000 */
[----:B------:R-:W-:-:S02]  /*b590*/  R2UR UR7, R5 ;  /* 0x00000000050772ca */ /* 0x000fc400000e0000 */
[----:B------:R-:W-:Y:S02]  /*b5a0*/  R2UR UR4, R12 ;  /* 0x000000000c0472ca */ /* 0x000fe400000e0000 */
[----:B------:R-:W-:Y:S01]  /*b5b0*/  R2UR UR5, R13 ;  /* 0x000000000d0572ca */ /* 0x000fe200000e0000 */
[----:B------:R-:W-:Y:S02]  /*b5c0*/  WARPGROUP.DEPBAR.LE gsb0, 0x0 ;  /* 0x00008000000079c5 */ /* 0x000fe40000010000 */
        /* <DEDUP_REMOVED lines=385> */
[----:B----4-:R-:W-:-:S04]  /*cde0*/  IMAD R0, R104, -0x90, R100 ;  /* 0xffffff7068007824 */ /* 0x010fc800078e0264 */
[----:B------:R-:W-:Y:S01]  /*cdf0*/  VIADD R20, R0, 0x90 ;  /* 0x0000009000147836 */ /* 0x000fe20000000000 */
[----:B------:R-:W-:Y:S01]  /*ce00*/  IADD3 R97, -R102, 0x91, R0 ;  /* 0x0000009166617810 */ /* 0x000fe20007ffe100 */
[----:B------:R-:W-:Y:S02]  /*ce10*/  IMAD R96, R98, 0xc0, R96 ;  /* 0x000000c062607824 */ /* 0x000fe400078e0260 */
[C---:B------:R-:W-:Y:S02]  /*ce20*/  IMAD R20, R99.reuse, -0x2, R20 ;  /* 0xfffffffe63147824 */ /* 0x040fe400078e0214 */
[----:B------:R-:W-:-:S05]  /*ce30*/  IMAD R97, R99, -0x2, R97 ;  /* 0xfffffffe63617824 */ /* 0x000fca00078e0261 */
[----:B------:R-:W-:Y:S01]  /*ce40*/  VIADDMNMX R0, R96, R97, R20, PT ;  /* 0x0000006160007246 */ /* 0x000fe20003800114 */
[----:B------:R-:W-:Y:S02]  /*ce50*/  WARPGROUP.DEPBAR.LE gsb0, 0x0 ;  /* 0x00008000000079c5 */ /* 0x000fe40000010000 */
[----:B------:R-:W-:-:S06]  /*ce60*/  WARPGROUP.ARRIVE ;  /* 0x00000000000079c5 */ /* 0x000fcc0000000000 */
[----:B------:R-:W-:Y:S01]  /*ce70*/  HGMMA.64x16x16.F32 R40, gdesc[UR12], R40, gsb0 ;  /* 0x002000000c2879f0 */ /* 0x000fe20008000828 */
[C---:B------:R-:W-:Y:S02]  /*ce80*/  ISETP.GT.AND P1, PT, R0.reuse, RZ, PT ;  /* 0x000000ff0000720c */ /* 0x040fe40003f24270 */
[C---:B------:R-:W-:Y:S02]  /*ce90*/  ISETP.GT.AND P2, PT, R0.reuse, 0x1, PT ;  /* 0x000000010000780c */ /* 0x040fe40003f44270 */
[----:B------:R-:W-:Y:S02]  /*cea0*/  ISETP.GT.AND P3, PT, R0, 0x8, PT ;  /* 0x000000080000780c */ /* 0x000fe40003f64270 */
[----:B------:R-:W-:Y:S02]  /*ceb0*/  FSEL R19, R88, -INF , P1 ;  /* 0xff80000058137808 */ /* 0x000fe40000800000 */
[----:B------:R-:W-:Y:S02]  /*cec0*/  FSEL R89, R89, -INF , P2 ;  /* 0xff80000059597808 */ /* 0x000fe40001000000 */
[----:B------:R-:W-:-:S02]  /*ced0*/  ISETP.GT.AND P1, PT, R0, 0x9, PT ;  /* 0x000000090000780c */ /* 0x000fc40003f24270 */
[----:B------:R-:W-:Y:S02]  /*cee0*/  FSEL R99, R92, -INF , P3 ;  /* 0xff8000005c637808 */ /* 0x000fe40001800000 */
[----:B------:R-:W-:Y:S02]  /*cef0*/  FMNMX.FTZ R16, R19, R89, !PT ;  /* 0x0000005913107209 */ /* 0x000fe40007810000 */
[----:B------:R-:W-:Y:S02]  /*cf00*/  ISETP.GT.AND P2, PT, R0, 0x10, PT ;  /* 0x000000100000780c */ /* 0x000fe40003f44270 */
[----:B------:R-:W-:Y:S02]  /*cf10*/  FSEL R93, R93, -INF , P1 ;  /* 0xff8000005d5d7808 */ /* 0x000fe40000800000 */
[----:B------:R-:W-:Y:S02]  /*cf20*/  FMNMX.FTZ R16, R99, R16, !PT ;  /* 0x0000001063107209 */ /* 0x000fe40007810000 */
[----:B------:R-:W-:-:S02]  /*cf30*/  FSEL R101, R80, -INF , P2 ;  /* 0xff80000050657808 */ /* 0x000fc40001000000 */
[----:B------:R-:W-:Y:S01]  /*cf40*/  FMNMX.FTZ R16, R93, R16, !PT ;  /* 0x000000105d107209 */ /* 0x000fe20007810000 */
[----:B------:R-:W-:-:S03]  /*cf50*/  IMAD.MOV.U32 R17, RZ, RZ, -0x7fffffe0 ;  /* 0x80000020ff117424 */ /* 0x000fc600078e00ff */
[----:B------:R-:W-:Y:S01]  /*cf60*/  FMNMX.FTZ R18, R101, R16, !PT ;  /* 0x0000001065127209 */ /* 0x000fe20007810000 */
[----:B------:R-:W-:Y:S01]  /*cf70*/  VIADD R16, R14, 0x642 ;  /* 0x000006420e107836 */ /* 0x000fe20000000000 */
[----:B------:R-:W-:Y:S02]  /*cf80*/  R2UR UR7, R17 ;  /* 0x00000000110772ca */ /* 0x000fe400000e0000 */
[----:B------:R-:W-:Y:S02]  /*cf90*/  R2UR UR4, R4 ;  /* 0x00000000040472ca */ /* 0x000fe400000e0000 */
[----:B------:R-:W-:Y:S02]  /*cfa0*/  R2UR UR6, R16 ;  /* 0x00000000100672ca */ /* 0x000fe400000e0000 */
[----:B------:R-:W-:Y:S02]  /*cfb0*/  R2UR UR5, R5 ;  /* 0x00000000050572ca */ /* 0x000fe400000e0000 */
[----:B------:R-:W-:-:S02]  /*cfc0*/  ISETP.GT.AND P1, PT, R0, 0x11, PT ;  /* 0x000000110000780c */ /* 0x000fc40003f24270 */
[----:B------:R-:W-:Y:S01]  /*cfd0*/  ISETP.GT.AND P2, PT, R0, 0x18, PT ;  /* 0x000000180000780c */ /* 0x000fe20003f44270 */
[----:B------:R-:W-:Y:S02]  /*cfe0*/  WARPGROUP.DEPBAR.LE gsb0, 0x0 ;  /* 0x00008000000079c5 */ /* 0x000fe40000010000 */
[----:B------:R-:W-:Y:S01]  /*cff0*/  WARPGROUP.ARRIVE ;  /* 0x00000000000079c5 */ /* 0x000fe20000000000 */
[----:B------:R-:W-:-:S05]  /*d000*/  FSEL R81, R81, -INF , P1 ;  /* 0xff80000051517808 */ /* 0x000fca0000800000 */
[----:B------:R-:W-:Y:S01]  /*d010*/  HGMMA.64x16x16.F32 R32, gdesc[UR4], R32, gsb0 ;  /* 0x00200000042079f0 */ /* 0x000fe20008000820 */
[----:B------:R-:W-:Y:S01]  /*d020*/  ISETP.GT.AND P3, PT, R0, 0x19, PT ;  /* 0x000000190000780c */ /* 0x000fe20003f64270 */
[----:B------:R-:W-:Y:S01]  /*d030*/  IMAD.MOV.U32 R15, RZ, RZ, -0x7fffffe0 ;  /* 0x80000020ff0f7424 */ /* 0x000fe200078e00ff */
[----:B------:R-:W-:Y:S01]  /*d040*/  FSEL R103, R84, -INF , P2 ;  /* 0xff80000054677808 */ /* 0x000fe20001000000 */
[----:B------:R-:W-:Y:S01]  /*d050*/  VIADD R14, R14, 0x682 ;  /* 0x000006820e0e7836 */ /* 0x000fe20000000000 */
[----:B------:R-:W-:Y:S01]  /*d060*/  FMNMX.FTZ R18, R81, R18, !PT ;  /* 0x0000001251127209 */ /* 0x000fe20007810000 */
[----:B------:R-:W-:Y:S01]  /*d070*/  ULDC UR4, c[0x0][0x988] ;  /* 0x0002620000047ab9 */ /* 0x000fe20000000800 */
        /* <DEDUP_REMOVED lines=21> */
[----:B------:R-:W-:Y:S02]  /*d1d0*/  R2UR UR11, R15 ;  /* 0x000000000f0b72ca */ /* 0x000fe400000e0000 */
[----:B------:R-:W-:Y:S02]  /*d1e0*/  ISETP.GT.AND P1, PT, R0, 0x39, PT ;  /* 0x000000390000780c */ /* 0x000fe40003f24270 */
[----:B------:R-:W-:Y:S02]  /*d1f0*/  FSEL R15, R68, -INF , P2 ;  /* 0xff800000440f7808 */ /* 0x000fe40001000000 */
[----:B------:R-:W-:Y:S02]  /*d200*/  FMNMX.FTZ R18, R65, R18, !PT ;  /* 0x0000001241127209 */ /* 0x000fe40007810000 */
[----:B------:R-:W-:Y:S02]  /*d210*/  ISETP.GT.AND P2, PT, R0, 0x40, PT ;  /* 0x000000400000780c */ /* 0x000fe40003f44270 */
[----:B------:R-:W-:-:S02]  /*d220*/  FSEL R69, R69, -INF , P1 ;  /* 0xff80000045457808 */ /* 0x000fc40000800000 */
[----:B------:R-:W-:Y:S02]  /*d230*/  FMNMX.FTZ R18, R15, R18, !PT ;  /* 0x000000120f127209 */ /* 0x000fe40007810000 */
[----:B------:R-:W-:Y:S02]  /*d240*/  R2UR UR10, R14 ;  /* 0x000000000e0a72ca */ /* 0x000fe400000e0000 */
[----:B------:R-:W-:Y:S02]  /*d250*/  R2UR UR8, R4 ;  /* 0x00000000040872ca */ /* 0x000fe400000e0000 */
[----:B------:R-:W-:Y:S02]  /*d260*/  R2UR UR9, R5 ;  /* 0x00000000050972ca */ /* 0x000fe400000e0000 */
[----:B------:R-:W-:Y:S02]  /*d270*/  ISETP.GT.AND P1, PT, R0, 0x41, PT ;  /* 0x000000410000780c */ /* 0x000fe40003f24270 */
[----:B------:R-:W-:-:S02]  /*d280*/  FSEL R109, R56, -INF , P2 ;  /* 0xff800000386d7808 */ /* 0x000fc40001000000 */
[----:B------:R-:W-:Y:S01]  /*d290*/  FMNMX.FTZ R18, R69, R18, !PT ;  /* 0x0000001245127209 */ /* 0x000fe20007810000 */
[----:B------:R-:W-:Y:S02]  /*d2a0*/  WARPGROUP.DEPBAR.LE gsb0, 0x0 ;  /* 0x00008000000079c5 */ /* 0x000fe40000010000 */
[C---:B------:R-:W-:Y:S02]  /*d2b0*/  ISETP.GT.AND P2, PT, R0.reuse, 0x48, PT ;  /* 0x000000480000780c */ /* 0x040fe40003f44270 */
[----:B------:R-:W-:Y:S02]  /*d2c0*/  FSEL R57, R57, -INF , P1 ;  /* 0xff80000039397808 */ /* 0x000fe40000800000 */
[----:B------:R-:W-:Y:S01]  /*d2d0*/  FMNMX.FTZ R18, R109, R18, !PT ;  /* 0x000000126d127209 */ /* 0x000fe20007810000 */
[----:B------:R-:W-:Y:S01]  /*d2e0*/  WARPGROUP.ARRIVE ;  /* 0x00000000000079c5 */ /* 0x000fe20000000000 */
[----:B------:R-:W-:Y:S02]  /*d2f0*/  ISETP.GT.AND P1, PT, R0, 0x49, PT ;  /* 0x000000490000780c */ /* 0x000fe40003f24270 */
[----:B------:R-:W-:-:S02]  /*d300*/  FSEL R111, R60, -INF , P2 ;  /* 0xff8000003c6f7808 */ /* 0x000fc40001000000 */
[----:B------:R-:W-:Y:S01]  /*d310*/  FMNMX.FTZ R18, R57, R18, !PT ;  /* 0x0000001239127209 */ /* 0x000fe20007810000 */
[----:B------:R-:W-:Y:S01]  /*d320*/  HGMMA.64x16x16.F32 R24, gdesc[UR8], R24, gsb0 ;  /* 0x00200000081879f0 */ /* 0x000fe20008000818 */
[C---:B------:R-:W-:Y:S02]  /*d330*/  ISETP.GT.AND P2, PT, R0.reuse, 0x50, PT ;  /* 0x000000500000780c */ /* 0x040fe40003f44270 */
[----:B------:R-:W-:Y:S02]  /*d340*/  FSEL R61, R61, -INF , P1 ;  /* 0xff8000003d3d7808 */ /* 0x000fe40000800000 */
[----:B------:R-:W-:Y:S02]  /*d350*/  FMNMX.FTZ R18, R111, R18, !PT ;  /* 0x000000126f127209 */ /* 0x000fe40007810000 */
[----:B------:R-:W-:Y:S02]  /*d360*/  ISETP.GT.AND P1, PT, R0, 0x51, PT ;  /* 0x000000510000780c */ /* 0x000fe40003f24270 */
[----:B------:R-:W-:-:S02]  /*d370*/  FSEL R113, R48, -INF , P2 ;  /* 0xff80000030717808 */ /* 0x000fc40001000000 */
[----:B------:R-:W-:Y:S02]  /*d380*/  FMNMX.FTZ R18, R61, R18, !PT ;  /* 0x000000123d127209 */ /* 0x000fe40007810000 */
        /* <DEDUP_REMOVED lines=32> */
[----:B------:R-:W-:Y:S01]  /*d590*/  FMNMX.FTZ R18, R123, R18, !PT ;  /* 0x000000127b127209 */ /* 0x000fe20007810000 */
[----:B------:R-:W-:Y:S02]  /*d5a0*/  WARPGROUP.DEPBAR.LE gsb0, 0x0 ;  /* 0x00008000000079c5 */ /* 0x000fe40000010000 */
        /* <DEDUP_REMOVED lines=9> */
[----:B------:R-:W-:Y:S02]  /*d640*/  FSEL R29, R29, -INF , P1 ;  /* 0xff8000001d1d7808 */ /* 0x000fe40000800000 */
[----:B------:R-:W-:-:S04]  /*d650*/  FMNMX.FTZ R18, R127, R18, !PT ;  /* 0x000000127f127209 */ /* 0x000fc80007810000 */
[----:B------:R-:W-:-:S05]  /*d660*/  FMNMX.FTZ R24, R29, R18, !PT ;  /* 0x000000121d187209 */ /* 0x000fca0007810000 */
[----:B------:R-:W0:Y:S02]  /*d670*/  SHFL.BFLY PT, R129, R24, 0x2, 0x1f ;  /* 0x0c401f0018817f89 */ /* 0x000e2400000e0000 */
[----:B0-----:R-:W-:-:S05]  /*d680*/  FMNMX.FTZ R129, R24, R129, !PT ;  /* 0x0000008118817209 */ /* 0x001fca0007810000 */
[----:B------:R-:W0:Y:S01]  /*d690*/  SHFL.BFLY PT, R14, R129, 0x1, 0x1f ;  /* 0x0c201f00810e7f89 */ /* 0x000e2200000e0000 */
[----:B------:R-:W-:Y:S01]  /*d6a0*/  IMAD.U32 R0, RZ, RZ, UR4 ;  /* 0x00000004ff007e24 */ /* 0x000fe2000f8e00ff */
[----:B------:R-:W-:-:S04]  /*d6b0*/  IADD3 R97, R97, 0x8, R96 ;  /* 0x0000000861617810 */ /* 0x000fc80007ffe060 */
[----:B------:R-:W-:-:S04]  /*d6c0*/  VIMNMX R20, R20, R97, PT ;  /* 0x0000006114147248 */ /* 0x000fc80003fe0100 */
[----:B------:R-:W-:Y:S02]  /*d6d0*/  ISETP.GT.AND P2, PT, R20, 0x1, PT ;  /* 0x000000011400780c */ /* 0x000fe40003f44270 */
[----:B0-----:R-:W-:-:S04]  /*d6e0*/  FMNMX.FTZ R14, R129, R14, !PT ;  /* 0x0000000e810e7209 */ /* 0x001fc80007810000 */
[C---:B------:R-:W-:Y:S01]  /*d6f0*/  FSETP.NEU.FTZ.AND P1, PT, R14.reuse, -INF , PT ;  /* 0xff8000000e00780b */ /* 0x040fe20003f3d000 */
[----:B------:R-:W-:-:S05]  /*d700*/  FMUL.FTZ R16, R14, R0 ;  /* 0x000000000e107220 */ /* 0x000fca0000410000 */
[----:B------:R-:W-:Y:S02]  /*d710*/  FSEL R16, R16, RZ, P1 ;  /* 0x000000ff10107208 */ /* 0x000fe40000800000 */
[----:B------:R-:W-:-:S03]  /*d720*/  ISETP.GT.AND P1, PT, R20, RZ, PT ;  /* 0x000000ff1400720c */ /* 0x000fc60003f24270 */
[-CC-:B------:R-:W-:Y:S01]  /*d730*/  FFMA.FTZ R18, R19, R0.reuse, -R16.reuse ;  /* 0x0000000013127223 */ /* 0x180fe20000010810 */
[-CC-:B------:R-:W-:Y:S01]  /*d740*/  FFMA.FTZ R19, R89, R0.reuse, -R16.reuse ;  /* 0x0000000059137223 */ /* 0x180fe20000010810 */
[----:B------:R-:W-:Y:S01]  /*d750*/  FFMA.FTZ R89, R93, R0, -R16 ;  /* 0x000000005d597223 */ /* 0x000fe20000010810 */
[----:B------:R-:W-:Y:S02]  /*d760*/  ISETP.GT.AND P3, PT, R20, 0x8, PT ;  /* 0x000000081400780c */ /* 0x000fe40003f64270 */
[----:B------:R-:W-:Y:S02]  /*d770*/  FSEL R93, R90, -INF , P1 ;  /* 0xff8000005a5d7808 */ /* 0x000fe40000800000 */
[----:B------:R-:W-:Y:S02]  /*d780*/  FSEL R91, R91, -INF , P2 ;  /* 0xff8000005b5b7808 */ /* 0x000fe40001000000 */
[----:B------:R-:W-:Y:S02]  /*d790*/  ISETP.GT.AND P1, PT, R20, 0x9, PT ;  /* 0x000000091400780c */ /* 0x000fe40003f24270 */
[----:B------:R-:W-:-:S02]  /*d7a0*/  FSEL R97, R94, -INF , P3 ;  /* 0xff8000005e617808 */ /* 0x000fc40001800000 */
[----:B------:R-:W-:Y:S02]  /*d7b0*/  FMNMX.FTZ R32, R93, R91, !PT ;  /* 0x0000005b5d207209 */ /* 0x000fe40007810000 */
[----:B------:R-:W-:Y:S02]  /*d7c0*/  FSEL R95, R95, -INF , P1 ;  /* 0xff8000005f5f7808 */ /* 0x000fe40000800000 */
[C---:B------:R-:W-:Y:S02]  /*d7d0*/  ISETP.GT.AND P1, PT, R20.reuse, 0x10, PT ;  /* 0x000000101400780c */ /* 0x040fe40003f24270 */
[----:B------:R-:W-:Y:S01]  /*d7e0*/  FMNMX.FTZ R32, R97, R32, !PT ;  /* 0x0000002061207209 */ /* 0x000fe20007810000 */
[----:B------:R-:W-:Y:S01]  /*d7f0*/  FFMA.FTZ R24, R99, R0, -R16 ;  /* 0x0000000063187223 */ /* 0x000fe20000010810 */
[----:B------:R-:W-:Y:S02]  /*d800*/  ISETP.GT.AND P2, PT, R20, 0x11, PT ;  /* 0x000000111400780c */ /* 0x000fe40003f44270 */
[----:B------:R-:W-:-:S02]  /*d810*/  FSEL R99, R82, -INF , P1 ;  /* 0xff80000052637808 */ /* 0x000fc40000800000 */
[----:B------:R-:W-:Y:S01]  /*d820*/  FMNMX.FTZ R36, R95, R32, !PT ;  /* 0x000000205f247209 */ /* 0x000fe20007810000 */
[--C-:B------:R-:W-:Y:S01]  /*d830*/  FFMA.FTZ R28, R101, R0, -R16.reuse ;  /* 0x00000000651c7223 */ /* 0x100fe20000010810 */
[C---:B------:R-:W-:Y:S02]  /*d840*/  ISETP.GT.AND P1, PT, R20.reuse, 0x18, PT ;  /* 0x000000181400780c */ /* 0x040fe40003f24270 */
[----:B------:R-:W-:Y:S02]  /*d850*/  FSEL R101, R83, -INF , P2 ;  /* 0xff80000053657808 */ /* 0x000fe40001000000 */
[----:B------:R-:W-:Y:S01]  /*d860*/  FMNMX.FTZ R36, R99, R36, !PT ;  /* 0x0000002463247209 */ /* 0x000fe20007810000 */
[----:B------:R-:W-:Y:S01]  /*d870*/  FFMA.FTZ R40, R103, R0, -R16 ;  /* 0x0000000067287223 */ /* 0x000fe20000010810 */
[----:B------:R-:W-:Y:S02]  /*d880*/  ISETP.GT.AND P2, PT, R20, 0x19, PT ;  /* 0x000000191400780c */ /* 0x000fe40003f44270 */
[----:B------:R-:W-:-:S02]  /*d890*/  FSEL R103, R86, -INF , P1 ;  /* 0xff80000056677808 */ /* 0x000fc40000800000 */
[----:B------:R-:W-:Y:S02]  /*d8a0*/  FMNMX.FTZ R36, R101, R36, !PT ;  /* 0x0000002465247209 */ /* 0x000fe40007810000 */
[----:B------:R-:W-:Y:S02]  /*d8b0*/  FSEL R87, R87, -INF , P2 ;  /* 0xff80000057577808 */ /* 0x000fe40001000000 */
[C---:B------:R-:W-:Y:S02]  /*d8c0*/  ISETP.GT.AND P1, PT, R20.reuse, 0x20, PT ;  /* 0x000000201400780c */ /* 0x040fe40003f24270 */
[----:B------:R-:W-:Y:S01]  /*d8d0*/  FMNMX.FTZ R36, R103, R36, !PT ;  /* 0x0000002467247209 */ /* 0x000fe20007810000 */
[----:B------:R0:W-:Y:S01]  /*d8e0*/  MUFU.EX2 R32, R40 ;  /* 0x0000002800207308 */ /* 0x0001e20000000800 */
[----:B------:R-:W-:Y:S01]  /*d8f0*/  FFMA.FTZ R83, R85, R0, -R16 ;  /* 0x0000000055537223 */ /* 0x000fe20000010810 */
[----:B------:R-:W-:Y:S02]  /*d900*/  ISETP.GT.AND P2, PT, R20, 0x21, PT ;  /* 0x000000211400780c */ /* 0x000fe40003f44270 */
[----:B------:R-:W-:-:S02]  /*d910*/  FSEL R85, R74, -INF , P1 ;  /* 0xff8000004a557808 */ /* 0x000fc40000800000 */
[----:B0-----:R-:W-:Y:S02]  /*d920*/  FMNMX.FTZ R40, R87, R36, !PT ;  /* 0x0000002457287209 */ /* 0x001fe40007810000 */
        /* <DEDUP_REMOVED lines=11> */
[----:B------:R-:W-:Y:S02]  /*d9e0*/  ISETP.GT.AND P2, PT, R20, 0x31, PT ;  /* 0x000000311400780c */ /* 0x000fe40003f44270 */
[----:B------:R-:W-:Y:S01]  /*d9f0*/  FSEL R129, R66, -INF , P1 ;  /* 0xff80000042817808 */ /* 0x000fe20000800000 */
[----:B------:R-:W-:Y:S01]  /*da00*/  FFMA.FTZ R48, R17, R0, -R16 ;  /* 0x0000000011307223 */ /* 0x000fe20000010810 */
[----:B------:R-:W-:-:S02]  /*da10*/  ISETP.GT.AND P1, PT, R20, 0x38, PT ;  /* 0x000000381400780c */ /* 0x000fc40003f24270 */
[----:B0-----:R-:W-:Y:S02]  /*da20*/  FMNMX.FTZ R44, R79, R40, !PT ;  /* 0x000000284f2c7209 */ /* 0x001fe40007810000 */
[----:B------:R-:W-:Y:S02]  /*da30*/  FSEL R17, R67, -INF , P2 ;  /* 0xff80000043117808 */ /* 0x000fe40001000000 */
[----:B------:R-:W-:Y:S02]  /*da40*/  FMNMX.FTZ R44, R129, R44, !PT ;  /* 0x0000002c812c7209 */ /* 0x000fe40007810000 */
[----:B------:R-:W-:Y:S02]  /*da50*/  ISETP.GT.AND P2, PT, R20, 0x39, PT ;  /* 0x000000391400780c */ /* 0x000fe40003f44270 */
[----:B------:R-:W-:Y:S02]  /*da60*/  FSEL R131, R70, -INF , P1 ;  /* 0xff80000046837808 */ /* 0x000fe40000800000 */
[----:B------:R-:W-:-:S02]  /*da70*/  FMNMX.FTZ R44, R17, R44, !PT ;  /* 0x0000002c112c7209 */ /* 0x000fc40007810000 */
[----:B------:R-:W-:Y:S02]  /*da80*/  FSEL R71, R71, -INF , P2 ;  /* 0xff80000047477808 */ /* 0x000fe40001000000 */
[C---:B------:R-:W-:Y:S02]  /*da90*/  ISETP.GT.AND P1, PT, R20.reuse, 0x40, PT ;  /* 0x000000401400780c */ /* 0x040fe40003f24270 */
[----:B------:R-:W-:Y:S01]  /*daa0*/  FMNMX.FTZ R44, R131, R44, !PT ;  /* 0x0000002c832c7209 */ /* 0x000fe20007810000 */
[----:B------:R0:W-:Y:S01]  /*dab0*/  MUFU.EX2 R40, R48 ;  /* 0x0000003000287308 */ /* 0x0001e20000000800 */
[-CC-:B------:R-:W-:Y:S01]  /*dac0*/  FFMA.FTZ R67, R77, R0.reuse, -R16.reuse ;  /* 0x000000004d437223 */ /* 0x180fe20000010810 */
[----:B------:R-:W-:Y:S02]  /*dad0*/  ISETP.GT.AND P2, PT, R20, 0x41, PT ;  /* 0x000000411400780c */ /* 0x000fe40003f44270 */
[----:B------:R-:W-:Y:S01]  /*dae0*/  FSEL R77, R58, -INF , P1 ;  /* 0xff8000003a4d7808 */ /* 0x000fe20000800000 */
[----:B------:R-:W-:Y:S01]  /*daf0*/  FFMA.FTZ R52, R107, R0, -R16 ;  /* 0x000000006b347223 */ /* 0x000fe20000010810 */
[----:B0-----:R-:W-:-:S02]  /*db00*/  FMNMX.FTZ R48, R71, R44, !PT ;  /* 0x0000002c47307209 */ /* 0x001fc40007810000 */
[C---:B------:R-:W-:Y:S02]  /*db10*/  ISETP.GT.AND P1, PT, R20.reuse, 0x48, PT ;  /* 0x000000481400780c */ /* 0x040fe40003f24270 */
        /* <DEDUP_REMOVED lines=8> */
[----:B------:R-:W-:Y:S01]  /*dba0*/  FFMA.FTZ R59, R65, R0, -R16 ;  /* 0x00000000413b7223 */ /* 0x000fe20000010810 */
[----:B------:R-:W-:Y:S02]  /*dbb0*/  ISETP.GT.AND P2, PT, R20, 0x51, PT ;  /* 0x000000511400780c */ /* 0x000fe40003f44270 */
[----:B------:R-:W-:Y:S02]  /*dbc0*/  FSEL R65, R50, -INF , P1 ;  /* 0xff80000032417808 */ /* 0x000fe40000800000 */
[----:B------:R-:W-:-:S02]  /*dbd0*/  FMNMX.FTZ R48, R63, R48, !PT ;  /* 0x000000303f307209 */ /* 0x000fc40007810000 */
        /* <DEDUP_REMOVED lines=10> */
[----:B------:R-:W-:Y:S02]  /*dc80*/  ISETP.GT.AND P2, PT, R20, 0x61, PT ;  /* 0x000000611400780c */ /* 0x000fe40003f44270 */
[----:B------:R-:W-:Y:S01]  /*dc90*/  FMNMX.FTZ R50, R55, R50, !PT ;  /* 0x0000003237327209 */ /* 0x000fe20007810000 */
[-CC-:B0-----:R-:W-:Y:S01]  /*dca0*/  FFMA.FTZ R52, R69, R0.reuse, -R16.reuse ;  /* 0x0000000045347223 */ /* 0x181fe20000010810 */
[----:B------:R-:W-:Y:S01]  /*dcb0*/  FSEL R69, R42, -INF , P1 ;  /* 0xff8000002a457808 */ /* 0x000fe20000800000 */
[----:B------:R-:W-:Y:S01]  /*dcc0*/  FFMA.FTZ R42, R109, R0, -R16 ;  /* 0x000000006d2a7223 */ /* 0x000fe20000010810 */
[----:B------:R-:W-:-:S02]  /*dcd0*/  ISETP.GT.AND P1, PT, R20, 0x68, PT ;  /* 0x000000681400780c */ /* 0x000fc40003f24270 */
[----:B------:R-:W-:Y:S02]  /*dce0*/  FSEL R109, R43, -INF , P2 ;  /* 0xff8000002b6d7808 */ /* 0x000fe40001000000 */
[----:B------:R-:W-:Y:S02]  /*dcf0*/  FMNMX.FTZ R50, R69, R50, !PT ;  /* 0x0000003245327209 */ /* 0x000fe40007810000 */
[----:B------:R-:W-:Y:S02]  /*dd00*/  ISETP.GT.AND P2, PT, R20, 0x69, PT ;  /* 0x000000691400780c */ /* 0x000fe40003f44270 */
[----:B------:R-:W-:Y:S02]  /*dd10*/  FSEL R137, R46, -INF , P1 ;  /* 0xff8000002e897808 */ /* 0x000fe40000800000 */
[----:B------:R-:W-:Y:S02]  /*dd20*/  FMNMX.FTZ R50, R109, R50, !PT ;  /* 0x000000326d327209 */ /* 0x000fe40007810000 */
[----:B------:R-:W-:-:S02]  /*dd30*/  FSEL R139, R47, -INF , P2 ;  /* 0xff8000002f8b7808 */ /* 0x000fc40001000000 */
[C---:B------:R-:W-:Y:S02]  /*dd40*/  ISETP.GT.AND P1, PT, R20.reuse, 0x70, PT ;  /* 0x000000701400780c */ /* 0x040fe40003f24270 */
[----:B------:R-:W-:Y:S02]  /*dd50*/  FMNMX.FTZ R50, R137, R50, !PT ;  /* 0x0000003289327209 */ /* 0x000fe40007810000 */
[----:B------:R-:W-:Y:S02]  /*dd60*/  ISETP.GT.AND P2, PT, R20, 0x71, PT ;  /* 0x000000711400780c */ /* 0x000fe40003f44270 */
[----:B------:R-:W-:Y:S02]  /*dd70*/  FSEL R141, R34, -INF , P1 ;  /* 0xff800000228d7808 */ /* 0x000fe40000800000 */
[----:B------:R-:W-:Y:S01]  /*dd80*/  FMNMX.FTZ R50, R139, R50, !PT ;  /* 0x000000328b327209 */ /* 0x000fe20007810000 */
[----:B------:R-:W-:Y:S01]  /*dd90*/  FFMA.FTZ R34, R111, R0, -R16 ;  /* 0x000000006f227223 */ /* 0x000fe20000010810 */
[----:B------:R-:W-:-:S02]  /*dda0*/  ISETP.GT.AND P1, PT, R20, 0x78, PT ;  /* 0x000000781400780c */ /* 0x000fc40003f24270 */
[----:B------:R-:W-:Y:S02]  /*ddb0*/  FSEL R111, R35, -INF , P2 ;  /* 0xff800000236f7808 */ /* 0x000fe40001000000 */
[----:B------:R-:W-:Y:S02]  /*ddc0*/  FMNMX.FTZ R50, R141, R50, !PT ;  /* 0x000000328d327209 */ /* 0x000fe40007810000 */
[----:B------:R-:W-:Y:S02]  /*ddd0*/  ISETP.GT.AND P2, PT, R20, 0x79, PT ;  /* 0x000000791400780c */ /* 0x000fe40003f44270 */
[----:B------:R-:W-:Y:S02]  /*dde0*/  FSEL R143, R38, -INF , P1 ;  /* 0xff800000268f7808 */ /* 0x000fe40000800000 */
[----:B------:R-:W-:Y:S01]  /*ddf0*/  FMNMX.FTZ R50, R111, R50, !PT ;  /* 0x000000326f327209 */ /* 0x000fe20007810000 */
[----:B------:R-:W-:Y:S01]  /*de00*/  FFMA.FTZ R35, R61, R0, -R16 ;  /* 0x000000003d237223 */ /* 0x000fe20000010810 */
[----:B------:R-:W-:-:S02]  /*de10*/  FSEL R61, R39, -INF , P2 ;  /* 0xff800000273d7808 */ /* 0x000fc40001000000 */
[C---:B------:R-:W-:Y:S02]  /*de20*/  ISETP.GT.AND P1, PT, R20.reuse, 0x80, PT ;  /* 0x000000801400780c */ /* 0x040fe40003f24270 */
[----:B------:R-:W-:Y:S02]  /*de30*/  FMNMX.FTZ R50, R143, R50, !PT ;  /* 0x000000328f327209 */ /* 0x000fe40007810000 */
[----:B------:R-:W-:Y:S02]  /*de40*/  ISETP.GT.AND P2, PT, R20, 0x81, PT ;  /* 0x000000811400780c */ /* 0x000fe40003f44270 */
[----:B------:R-:W-:Y:S02]  /*de50*/  FSEL R149, R26, -INF , P1 ;  /* 0xff8000001a957808 */ /* 0x000fe40000800000 */
[----:B------:R-:W-:Y:S02]  /*de60*/  FMNMX.FTZ R50, R61, R50, !PT ;  /* 0x000000323d327209 */ /* 0x000fe40007810000 */
[----:B------:R-:W-:-:S02]  /*de70*/  ISETP.GT.AND P1, PT, R20, 0x88, PT ;  /* 0x000000881400780c */ /* 0x000fc40003f24270 */
[----:B------:R-:W-:Y:S02]  /*de80*/  FSEL R27, R27, -INF , P2 ;  /* 0xff8000001b1b7808 */ /* 0x000fe40001000000 */
[----:B------:R-:W-:Y:S01]  /*de90*/  FMNMX.FTZ R50, R149, R50, !PT ;  /* 0x0000003295327209 */ /* 0x000fe20007810000 */
[----:B------:R-:W-:Y:S01]  /*dea0*/  FFMA.FTZ R38, R113, R0, -R16 ;  /* 0x0000000071267223 */ /* 0x000fe20000010810 */
[----:B------:R-:W-:Y:S02]  /*deb0*/  ISETP.GT.AND P2, PT, R20, 0x89, PT ;  /* 0x000000891400780c */ /* 0x000fe40003f44270 */
[----:B------:R-:W-:Y:S02]  /*dec0*/  FSEL R113, R30, -INF , P1 ;  /* 0xff8000001e717808 */ /* 0x000fe40000800000 */
[----:B------:R-:W-:Y:S02]  /*ded0*/  FMNMX.FTZ R50, R27, R50, !PT ;  /* 0x000000321b327209 */ /* 0x000fe40007810000 */
[----:B------:R-:W-:-:S02]  /*dee0*/  FSEL R31, R31, -INF , P2 ;  /* 0xff8000001f1f7808 */ /* 0x000fc40001000000 */
[----:B------:R-:W-:Y:S01]  /*def0*/  FMNMX.FTZ R50, R113, R50, !PT ;  /* 0x0000003271327209 */ /* 0x000fe20007810000 */
[----:B------:R-:W-:-:S03]  /*df00*/  FFMA.FTZ R43, R57, R0, -R16 ;  /* 0x00000000392b7223 */ /* 0x000fc60000010810 */
[----:B------:R-:W-:Y:S01]  /*df10*/  FMNMX.FTZ R50, R31, R50, !PT ;  /* 0x000000321f327209 */ /* 0x000fe20007810000 */
[----:B------:R-:W-:-:S04]  /*df20*/  FFMA.FTZ R57, R49, R0, -R16 ;  /* 0x0000000031397223 */ /* 0x000fc80000010810 */
[----:B------:R-:W0:Y:S01]  /*df30*/  SHFL.BFLY PT, R49, R50, 0x2, 0x1f ;  /* 0x0c401f0032317f89 */ /* 0x000e2200000e0000 */
[----:B------:R1:W-:Y:S01]  /*df40*/  MUFU.EX2 R48, R52 ;  /* 0x0000003400307308 */ /* 0x0003e20000000800 */
[----:B------:R-:W2:Y:S01]  /*df50*/  S2R R106, SR_TID.X ;  /* 0x00000000006a7919 */ /* 0x000ea20000002100 */
[----:B-1----:R-:W-:Y:S01]  /*df60*/  FFMA.FTZ R52, R53, R0, -R16 ;  /* 0x0000000035347223 */ /* 0x002fe20000010810 */
[----:B0-----:R-:W-:-:S05]  /*df70*/  FMNMX.FTZ R26, R50, R49, !PT ;  /* 0x00000031321a7209 */ /* 0x001fca0007810000 */
[----:B------:R-:W0:Y:S01]  /*df80*/  SHFL.BFLY PT, R53, R26, 0x1, 0x1f ;  /* 0x0c201f001a357f89 */ /* 0x000e2200000e0000 */
[-CC-:B------:R-:W-:Y:S01]  /*df90*/  FFMA.FTZ R54, R41, R0.reuse, -R16.reuse ;  /* 0x0000000029367223 */ /* 0x180fe20000010810 */
[-CC-:B------:R-:W-:Y:S01]  /*dfa0*/  FFMA.FTZ R56, R45, R0.reuse, -R16.reuse ;  /* 0x000000002d387223 */ /* 0x180fe20000010810 */
[----:B------:R-:W-:Y:S01]  /*dfb0*/  FFMA.FTZ R60, R37, R0, -R16 ;  /* 0x00000000253c7223 */ /* 0x000fe20000010810 */
[----:B--2---:R-:W-:Y:S02]  /*dfc0*/  LOP3.LUT R106, R106, 0x7f, RZ, 0xc0, !PT ;  /* 0x0000007f6a6a7812 */ /* 0x004fe400078ec0ff */
[----:B0-----:R-:W-:-:S04]  /*dfd0*/  FMNMX.FTZ R20, R26, R53, !PT ;  /* 0x000000351a147209 */ /* 0x001fc80007810000 */
[C---:B------:R-:W-:Y:S01]  /*dfe0*/  FSETP.NEU.FTZ.AND P1, PT, R20.reuse, -INF , PT ;  /* 0xff8000001400780b */ /* 0x040fe20003f3d000 */
[----:B------:R-:W-:-:S05]  /*dff0*/  FMUL.FTZ R26, R20, R0 ;  /* 0x00000000141a7220 */ /* 0x000fca0000410000 */
[----:B------:R-:W-:Y:S01]  /*e000*/  FSEL R26, R26, RZ, P1 ;  /* 0x000000ff1a1a7208 */ /* 0x000fe20000800000 */
[----:B------:R-:W-:Y:S01]  /*e010*/  FFMA.FTZ R81, R81, R0, -R16 ;  /* 0x0000000051517223 */ /* 0x000fe20000010810 */
[----:B------:R-:W-:-:S03]  /*e020*/  ISETP.NE.AND P1, PT, R106, RZ, PT ;  /* 0x000000ff6a00720c */ /* 0x000fc60003f25270 */
[-CC-:B------:R-:W-:Y:S01]  /*e030*/  FFMA.FTZ R78, R93, R0.reuse, -R26.reuse ;  /* 0x000000005d4e7223 */ /* 0x180fe2000001081a */
[-C--:B------:R-:W-:Y:S01]  /*e040*/  FFMA.FTZ R93, R91, R0.reuse, -R26 ;  /* 0x000000005b5d7223 */ /* 0x080fe2000001081a */
        /* <DEDUP_REMOVED lines=11> */
[-C--:B------:R-:W-:Y:S01]  /*e100*/  FFMA.FTZ R46, R29, R0.reuse, -R16 ;  /* 0x000000001d2e7223 */ /* 0x080fe20000010810 */
[----:B------:R-:W-:Y:S01]  /*e110*/  IMAD.IADD R16, R100, 0x1, -R102 ;  /* 0x0000000164107824 */ /* 0x000fe200078e0a66 */
[----:B------:R-:W-:Y:S01]  /*e120*/  MUFU.EX2 R18, R18 ;  /* 0x0000001200127308 */ /* 0x000fe20000000800 */
[-CC-:B------:R-:W-:Y:S01]  /*e130*/  FFMA.FTZ R80, R97, R0.reuse, -R26.reuse ;  /* 0x0000000061507223 */ /* 0x180fe2000001081a */
[----:B------:R-:W-:Y:S01]  /*e140*/  FFMA.FTZ R95, R95, R0, -R26 ;  /* 0x000000005f5f7223 */ /* 0x000fe2000001081a */
[----:B------:R-:W-:-:S05]  /*e150*/  IMAD R16, R98, 0xc0, R16 ;  /* 0x000000c062107824 */ /* 0x000fca00078e0210 */
[----:B------:R-:W0:Y:S01]  /*e160*/  MUFU.EX2 R19, R19 ;  /* 0x0000001300137308 */ /* 0x000e220000000800 */
[----:B------:R-:W-:Y:S01]  /*e170*/  FFMA.FTZ R74, R17, R0, -R26 ;  /* 0x00000000114a7223 */ /* 0x000fe2000001081a */
[----:B------:R-:W-:-:S06]  /*e180*/  IMAD.HI R17, R16, 0x38e38e39, RZ ;  /* 0x38e38e3910117827 */ /* 0x000fcc00078e02ff */
[----:B------:R-:W-:Y:S01]  /*e190*/  MUFU.EX2 R78, R78 ;  /* 0x0000004e004e7308 */ /* 0x000fe20000000800 */
[----:B------:R-:W-:-:S07]  /*e1a0*/  FFMA.FTZ R68, R99, R0, -R26 ;  /* 0x0000000063447223 */ /* 0x000fce000001081a */
[----:B------:R-:W1:Y:S01]  /*e1b0*/  MUFU.EX2 R93, R93 ;  /* 0x0000005d005d7308 */ /* 0x000e620000000800 */
[----:B------:R-:W-:-:S07]  /*e1c0*/  @!P1 VIADD R21, R21, 0x31c40 ;  /* 0x00031c4015159836 */ /* 0x000fce0000000000 */
[----:B------:R-:W2:Y:S01]  /*e1d0*/  MUFU.EX2 R24, R24 ;  /* 0x0000001800187308 */ /* 0x000ea20000000800 */
[----:B------:R-:W-:Y:S01]  /*e1e0*/  FFMA.FTZ R91, R101, R0, -R26 ;  /* 0x00000000655b7223 */ /* 0x000fe2000001081a */
[----:B------:R-:W-:-:S06]  /*e1f0*/  SHF.R.U32.HI R76, RZ, 0x1f, R17 ;  /* 0x0000001fff4c7819 */ /* 0x000fcc0000011611 */
[----:B------:R-:W3:Y:S01]  /*e200*/  MUFU.EX2 R80, R80 ;  /* 0x0000005000507308 */ /* 0x000ee20000000800 */
[----:B------:R-:W-:-:S07]  /*e210*/  @!P1 PRMT R16, RZ, 0x654, R21 ;  /* 0x00000654ff109816 */ /* 0x000fce0000000015 */
[----:B------:R-:W4:Y:S01]  /*e220*/  MUFU.EX2 R89, R89 ;  /* 0x0000005900597308 */ /* 0x000f220000000800 */
[----:B------:R-:W-:Y:S01]  /*e230*/  FFMA.FTZ R66, R103, R0, -R26 ;  /* 0x0000000067427223 */ /* 0x000fe2000001081a */
[----:B------:R-:W-:-:S06]  /*e240*/  LEA.HI.SX32 R21, R17, R76, 0x1b ;  /* 0x0000004c11157211 */ /* 0x000fcc00078fdaff */
[----:B------:R-:W4:Y:S01]  /*e250*/  MUFU.EX2 R95, R95 ;  /* 0x0000005f005f7308 */ /* 0x000f220000000800 */
[----:B0-----:R-:W-:Y:S01]  /*e260*/  FADD.FTZ R17, R18, R19 ;  /* 0x0000001312117221 */ /* 0x001fe20000010000 */
[----:B------:R-:W-:-:S06]  /*e270*/  FFMA.FTZ R33, R77, R0, -R26 ;  /* 0x000000004d217223 */ /* 0x000fcc000001081a */
[----:B------:R-:W0:Y:S01]  /*e280*/  MUFU.EX2 R28, R28 ;  /* 0x0000001c001c7308 */ /* 0x000e220000000800 */
[----:B-1----:R-:W-:Y:S01]  /*e290*/  FADD.FTZ R77, R78, R93 ;  /* 0x0000005d4e4d7221 */ /* 0x002fe20000010000 */
[----:B------:R-:W-:-:S06]  /*e2a0*/  FFMA.FTZ R87, R87, R0, -R26 ;  /* 0x0000000057577223 */ /* 0x000fcc000001081a */
[----:B------:R-:W1:Y:S01]  /*e2b0*/  MUFU.EX2 R68, R68 ;  /* 0x0000004400447308 */ /* 0x000e620000000800 */
[----:B--2---:R-:W-:-:S07]  /*e2c0*/  FADD.FTZ R82, R24, R17 ;  /* 0x0000001118527221 */ /* 0x004fce0000010000 */
[----:B------:R-:W2:Y:S01]  /*e2d0*/  MUFU.EX2 R81, R81 ;  /* 0x0000005100517308 */ /* 0x000ea20000000800 */
[----:B---3--:R-:W-:-:S07]  /*e2e0*/  FADD.FTZ R84, R80, R77 ;  /* 0x0000004d50547221 */ /* 0x008fce0000010000 */
[----:B------:R-:W3:Y:S01]  /*e2f0*/  MUFU.EX2 R91, R91 ;  /* 0x0000005b005b7308 */ /* 0x000ee20000000800 */
[-C--:B------:R-:W-:Y:S01]  /*e300*/  FFMA.FTZ R70, R75, R0.reuse, -R26 ;  /* 0x000000004b467223 */ /* 0x080fe2000001081a */
[----:B----4-:R-:W-:Y:S01]  /*e310*/  FADD.FTZ R77, R89, R82 ;  /* 0x00000052594d7221 */ /* 0x010fe20000010000 */
[----:B------:R-:W-:Y:S01]  /*e320*/  FFMA.FTZ R75, R79, R0, -R26 ;  /* 0x000000004f4b7223 */ /* 0x000fe2000001081a */
[----:B------:R4:W-:Y:S04]  /*e330*/  @!P1 SYNCS.ARRIVE.TRANS64.RED.A1T0 RZ, [R16+URZ], RZ ;  /* 0x000000ff10ff99a7 */ /* 0x0009e8000810043f */
[----:B------:R-:W3:Y:S01]  /*e340*/  MUFU.EX2 R66, R66 ;  /* 0x0000004200427308 */ /* 0x000ee20000000800 */
[----:B------:R-:W-:Y:S01]  /*e350*/  FADD.FTZ R79, R95, R84 ;  /* 0x000000545f4f7221 */ /* 0x000fe20000010000 */
[----:B----4-:R-:W-:-:S06]  /*e360*/  F2FP.F16.F32.PACK_AB R16, R19, R18 ;  /* 0x000000121310723e */ /* 0x010fcc00000000ff */
[----:B------:R4:W-:Y:S01]  /*e370*/  MUFU.EX2 R53, R25 ;  /* 0x0000001900357308 */ /* 0x0009e20000000800 */
[----:B------:R-:W-:Y:S01]  /*e380*/  F2FP.F16.F32.PACK_AB R18, R89, R24 ;  /* 0x000000185912723e */ /* 0x000fe200000000ff */
[----:B0-----:R-:W-:-:S06]  /*e390*/  FADD.FTZ R24, R28, R77 ;  /* 0x0000004d1c187221 */ /* 0x001fcc0000010000 */
[----:B------:R-:W0:Y:S01]  /*e3a0*/  MUFU.EX2 R83, R83 ;  /* 0x0000005300537308 */ /* 0x000e220000000800 */
[--C-:B----4-:R-:W-:Y:S01]  /*e3b0*/  FFMA.FTZ R25, R85, R0, -R26.reuse ;  /* 0x0000000055197223 */ /* 0x110fe2000001081a */
[----:B------:R-:W-:Y:S01]  /*e3c0*/  F2FP.F16.F32.PACK_AB R17, R93, R78 ;  /* 0x0000004e5d11723e */ /* 0x000fe200000000ff */
[----:B------:R-:W-:-:S05]  /*e3d0*/  FFMA.FTZ R78, R55, R0, -R26 ;  /* 0x00000000374e7223 */ /* 0x000fca000001081a */
[----:B------:R-:W4:Y:S01]  /*e3e0*/  MUFU.EX2 R87, R87 ;  /* 0x0000005700577308 */ /* 0x000f220000000800 */
[----:B-1----:R-:W-:Y:S01]  /*e3f0*/  FADD.FTZ R82, R68, R79 ;  /* 0x0000004f44527221 */ /* 0x002fe20000010000 */
[-CC-:B------:R-:W-:Y:S01]  /*e400*/  FFMA.FTZ R30, R105, R0.reuse, -R26.reuse ;  /* 0x00000000691e7223 */ /* 0x180fe2000001081a */
[----:B------:R-:W-:Y:S01]  /*e410*/  FFMA.FTZ R55, R69, R0, -R26 ;  /* 0x0000000045377223 */ /* 0x000fe2000001081a */
[----:B--2---:R-:W-:-:S04]  /*e420*/  FADD.FTZ R69, R81, R24 ;  /* 0x0000001851457221 */ /* 0x004fc80000010000 */
[----:B------:R-:W1:Y:S01]  /*e430*/  MUFU.EX2 R25, R25 ;  /* 0x0000001900197308 */ /* 0x000e620000000800 */
[----:B---3--:R-:W-:Y:S01]  /*e440*/  FADD.FTZ R77, R91, R82 ;  /* 0x000000525b4d7221 */ /* 0x008fe20000010000 */
[----:B------:R-:W-:-:S06]  /*e450*/  FADD.FTZ R24, R32, R69 ;  /* 0x0000004520187221 */ /* 0x000fcc0000010000 */
[----:B------:R-:W2:Y:S01]  /*e460*/  MUFU.EX2 R73, R73 ;  /* 0x0000004900497308 */ /* 0x000ea20000000800 */
[----:B------:R-:W-:Y:S01]  /*e470*/  FADD.FTZ R82, R66, R77 ;  /* 0x0000004d42527221 */ /* 0x000fe20000010000 */
[----:B------:R-:W-:-:S06]  /*e480*/  FFMA.FTZ R29, R129, R0, -R26 ;  /* 0x00000000811d7223 */ /* 0x000fcc000001081a */
[----:B------:R-:W3:Y:S01]  /*e490*/  MUFU.EX2 R70, R70 ;  /* 0x0000004600467308 */ /* 0x000ee20000000800 */
[----:B0-----:R-:W-:Y:S01]  /*e4a0*/  FADD.FTZ R69, R83, R24 ;  /* 0x0000001853457221 */ /* 0x001fe20000010000 */
[----:B----4-:R-:W-:-:S06]  /*e4b0*/  FADD.FTZ R82, R87, R82 ;  /* 0x0000005257527221 */ /* 0x010fcc0000010000 */
[----:B------:R-:W0:Y:S01]  /*e4c0*/  MUFU.EX2 R30, R30 ;  /* 0x0000001e001e7308 */ /* 0x000e220000000800 */
[----:B------:R-:W-:-:S07]  /*e4d0*/  FADD.FTZ R24, R36, R69 ;  /* 0x0000004524187221 */ /* 0x000fce0000010000 */
[----:B------:R-:W4:Y:S01]  /*e4e0*/  MUFU.EX2 R67, R67 ;  /* 0x0000004300437308 */ /* 0x000f220000000800 */
[----:B-1----:R-:W-:Y:S01]  /*e4f0*/  FADD.FTZ R69, R25, R82 ;  /* 0x0000005219457221 */ /* 0x002fe20000010000 */
[----:B------:R-:W-:-:S06]  /*e500*/  FFMA.FTZ R64, R131, R0, -R26 ;  /* 0x0000000083407223 */ /* 0x000fcc000001081a */
[----:B------:R-:W1:Y:S01]  /*e510*/  MUFU.EX2 R75, R75 ;  /* 0x0000004b004b7308 */ /* 0x000e620000000800 */
[----:B--2---:R-:W-:Y:S01]  /*e520*/  FADD.FTZ R85, R73, R24 ;  /* 0x0000001849557221 */ /* 0x004fe20000010000 */
[----:B---3--:R-:W-:-:S06]  /*e530*/  FADD.FTZ R69, R70, R69 ;  /* 0x0000004546457221 */ /* 0x008fcc0000010000 */
[----:B------:R-:W2:Y:S01]  /*e540*/  MUFU.EX2 R29, R29 ;  /* 0x0000001d001d7308 */ /* 0x000ea20000000800 */
[----:B------:R-:W-:Y:S01]  /*e550*/  FFMA.FTZ R71, R71, R0, -R26 ;  /* 0x0000000047477223 */ /* 0x000fe2000001081a */
[----:B------:R-:W-:-:S06]  /*e560*/  FADD.FTZ R24, R40, R85 ;  /* 0x0000005528187221 */ /* 0x000fcc0000010000 */
[----:B------:R-:W3:Y:S01]  /*e570*/  MUFU.EX2 R59, R59 ;  /* 0x0000003b003b7308 */ /* 0x000ee20000000800 */
[----:B------:R-:W-:Y:S01]  /*e580*/  FFMA.FTZ R77, R61, R0, -R26 ;  /* 0x000000003d4d7223 */ /* 0x000fe2000001081a */
[----:B0-----:R-:W-:-:S06]  /*e590*/  FADD.FTZ R82, R30, R69 ;  /* 0x000000451e527221 */ /* 0x001fcc0000010000 */
[----:B------:R-:W0:Y:S01]  /*e5a0*/  MUFU.EX2 R74, R74 ;  /* 0x0000004a004a7308 */ /* 0x000e220000000800 */
[----:B------:R-:W-:Y:S01]  /*e5b0*/  FFMA.FTZ R61, R27, R0, -R26 ;  /* 0x000000001b3d7223 */ /* 0x000fe2000001081a */
[----:B----4-:R-:W-:-:S06]  /*e5c0*/  FADD.FTZ R27, R67, R24 ;  /* 0x00000018431b7221 */ /* 0x010fcc0000010000 */
[----:B------:R-:W4:Y:S01]  /*e5d0*/  MUFU.EX2 R15, R15 ;  /* 0x0000000f000f7308 */ /* 0x000f220000000800 */
[----:B-1----:R-:W-:Y:S01]  /*e5e0*/  FADD.FTZ R82, R75, R82 ;  /* 0x000000524b527221 */ /* 0x002fe20000010000 */
[----:B------:R-:W-:-:S06]  /*e5f0*/  FFMA.FTZ R72, R107, R0, -R26 ;  /* 0x000000006b487223 */ /* 0x000fcc000001081a */
[----:B------:R-:W1:Y:S01]  /*e600*/  MUFU.EX2 R64, R64 ;  /* 0x0000004000407308 */ /* 0x000e620000000800 */
[----:B------:R-:W-:Y:S01]  /*e610*/  FADD.FTZ R24, R44, R27 ;  /* 0x0000001b2c187221 */ /* 0x000fe20000010000 */
[----:B--2---:R-:W-:-:S06]  /*e620*/  FADD.FTZ R27, R29, R82 ;  /* 0x000000521d1b7221 */ /* 0x004fcc0000010000 */
[----:B------:R-:W2:Y:S01]  /*e630*/  MUFU.EX2 R71, R71 ;  /* 0x0000004700477308 */ /* 0x000ea20000000800 */
[----:B------:R-:W-:Y:S01]  /*e640*/  FFMA.FTZ R62, R133, R0, -R26 ;  /* 0x00000000853e7223 */ /* 0x000fe2000001081a */
[----:B---3--:R-:W-:-:S06]  /*e650*/  FADD.FTZ R24, R59, R24 ;  /* 0x000000183b187221 */ /* 0x008fcc0000010000 */
[----:B------:R-:W3:Y:S01]  /*e660*/  MUFU.EX2 R42, R42 ;  /* 0x0000002a002a7308 */ /* 0x000ee20000000800 */
[----:B0-----:R-:W-:Y:S01]  /*e670*/  FADD.FTZ R27, R74, R27 ;  /* 0x0000001b4a1b7221 */ /* 0x001fe20000010000 */
[----:B------:R-:W-:-:S06]  /*e680*/  FFMA.FTZ R63, R63, R0, -R26 ;  /* 0x000000003f3f7223 */ /* 0x000fcc000001081a */
[----:B------:R-:W0:Y:S01]  /*e690*/  MUFU.EX2 R33, R33 ;  /* 0x0000002100217308 */ /* 0x000e220000000800 */
[----:B------:R-:W-:Y:S01]  /*e6a0*/  F2FP.F16.F32.PACK_AB R19, R95, R80 ;  /* 0x000000505f13723e */ /* 0x000fe200000000ff */
[----:B------:R-:W-:Y:S01]  /*e6b0*/  FFMA.FTZ R69, R31, R0, -R26 ;  /* 0x000000001f457223 */ /* 0x000fe2000001081a */
[----:B----4-:R-:W-:-:S05]  /*e6c0*/  FADD.FTZ R31, R15, R24 ;  /* 0x000000180f1f7221 */ /* 0x010fca0000010000 */
[----:B------:R-:W4:Y:S01]  /*e6d0*/  MUFU.EX2 R43, R43 ;  /* 0x0000002b002b7308 */ /* 0x000f220000000800 */
[-CC-:B------:R-:W-:Y:S01]  /*e6e0*/  FFMA.FTZ R65, R65, R0.reuse, -R26.reuse ;  /* 0x0000000041417223 */ /* 0x180fe2000001081a */
[-CC-:B------:R-:W-:Y:S01]  /*e6f0*/  FFMA.FTZ R76, R135, R0.reuse, -R26.reuse ;  /* 0x00000000874c7223 */ /* 0x180fe2000001081a */
[-CC-:B------:R-:W-:Y:S01]  /*e700*/  FFMA.FTZ R51, R51, R0.reuse, -R26.reuse ;  /* 0x0000000033337223 */ /* 0x180fe2000001081a */
[----:B------:R-:W-:-:S04]  /*e710*/  FFMA.FTZ R80, R109, R0, -R26 ;  /* 0x000000006d507223 */ /* 0x000fc8000001081a */
[----:B------:R-:W4:Y:S01]  /*e720*/  MUFU.EX2 R72, R72 ;  /* 0x0000004800487308 */ /* 0x000f220000000800 */
[-CC-:B------:R-:W-:Y:S01]  /*e730*/  FFMA.FTZ R79, R137, R0.reuse, -R26.reuse ;  /* 0x00000000894f7223 */ /* 0x180fe2000001081a */
[-CC-:B------:R-:W-:Y:S01]  /*e740*/  FFMA.FTZ R139, R139, R0.reuse, -R26.reuse ;  /* 0x000000008b8b7223 */ /* 0x180fe2000001081a */
[-CC-:B------:R-:W-:Y:S01]  /*e750*/  FFMA.FTZ R141, R141, R0.reuse, -R26.reuse ;  /* 0x000000008d8d7223 */ /* 0x180fe2000001081a */
[-CC-:B------:R-:W-:Y:S01]  /*e760*/  FFMA.FTZ R111, R111, R0.reuse, -R26.reuse ;  /* 0x000000006f6f7223 */ /* 0x180fe2000001081a */
[-CC-:B------:R-:W-:Y:S01]  /*e770*/  FFMA.FTZ R143, R143, R0.reuse, -R26.reuse ;  /* 0x000000008f8f7223 */ /* 0x180fe2000001081a */
[-CC-:B------:R-:W-:Y:S02]  /*e780*/  FFMA.FTZ R149, R149, R0.reuse, -R26.reuse ;  /* 0x0000000095957223 */ /* 0x180fe4000001081a */
[----:B------:R-:W4:Y:S01]  /*e790*/  MUFU.EX2 R34, R34 ;  /* 0x0000002200227308 */ /* 0x000f220000000800 */
[----:B------:R-:W-:Y:S01]  /*e7a0*/  FFMA.FTZ R113, R113, R0, -R26 ;  /* 0x0000000071717223 */ /* 0x000fe2000001081a */
[----:B-1----:R-:W-:Y:S01]  /*e7b0*/  FADD.FTZ R26, R64, R27 ;  /* 0x0000001b401a7221 */ /* 0x002fe20000010000 */
[----:B------:R1:W-:Y:S01]  /*e7c0*/  STSM.16.M88.4 [R23+0x24300], R16 ;  /* 0x0243001017007844 */ /* 0x0003e20000000200 */
[----:B------:R-:W-:-:S04]  /*e7d0*/  FADD.FTZ R31, R48, R31 ;  /* 0x0000001f301f7221 */ /* 0x000fc80000010000 */
[----:B------:R-:W4:Y:S08]  /*e7e0*/  MUFU.EX2 R62, R62 ;  /* 0x0000003e003e7308 */ /* 0x000f300000000800 */
[----:B------:R-:W4:Y:S01]  /*e7f0*/  MUFU.EX2 R35, R35 ;  /* 0x0000002300237308 */ /* 0x000f220000000800 */
[----:B-1----:R-:W-:Y:S01]  /*e800*/  F2FP.F16.F32.PACK_AB R16, R81, R28 ;  /* 0x0000001c5110723e */ /* 0x002fe200000000ff */
[----:B--2---:R-:W-:Y:S01]  /*e810*/  FADD.FTZ R28, R71, R26 ;  /* 0x0000001a471c7221 */ /* 0x004fe20000010000 */
[----:B------:R-:W-:-:S05]  /*e820*/  F2FP.F16.F32.PACK_AB R18, R83, R32 ;  /* 0x000000205312723e */ /* 0x000fca00000000ff */
[----:B------:R-:W1:Y:S01]  /*e830*/  MUFU.EX2 R63, R63 ;  /* 0x0000003f003f7308 */ /* 0x000e620000000800 */
[----:B---3--:R-:W-:Y:S01]  /*e840*/  FADD.FTZ R32, R42, R31 ;  /* 0x0000001f2a207221 */ /* 0x008fe20000010000 */
[----:B0-----:R-:W-:Y:S01]  /*e850*/  FADD.FTZ R31, R33, R28 ;  /* 0x0000001c211f7221 */ /* 0x001fe20000010000 */
[----:B------:R-:W-:-:S05]  /*e860*/  F2FP.F16.F32.PACK_AB R26, R67, R40 ;  /* 0x00000028431a723e */ /* 0x000fca00000000ff */
[----:B------:R-:W0:Y:S01]  /*e870*/  MUFU.EX2 R38, R38 ;  /* 0x0000002600267308 */ /* 0x000e220000000800 */
[----:B----4-:R-:W-:Y:S01]  /*e880*/  FADD.FTZ R67, R43, R32 ;  /* 0x000000202b437221 */ /* 0x010fe20000010000 */
[----:B------:R-:W-:-:S06]  /*e890*/  FADD.FTZ R31, R72, R31 ;  /* 0x0000001f481f7221 */ /* 0x000fcc0000010000 */
[----:B------:R-:W2:Y:S01]  /*e8a0*/  MUFU.EX2 R65, R65 ;  /* 0x0000004100417308 */ /* 0x000ea20000000800 */
[----:B------:R-:W-:-:S07]  /*e8b0*/  FADD.FTZ R32, R34, R67 ;  /* 0x0000004322207221 */ /* 0x000fce0000010000 */
[----:B------:R-:W3:Y:S01]  /*e8c0*/  MUFU.EX2 R57, R57 ;  /* 0x0000003900397308 */ /* 0x000ee20000000800 */
[----:B------:R-:W-:Y:S01]  /*e8d0*/  F2FP.F16.F32.PACK_AB R27, R75, R30 ;  /* 0x0000001e4b1b723e */ /* 0x000fe200000000ff */
[----:B------:R-:W-:-:S06]  /*e8e0*/  FADD.FTZ R40, R62, R31 ;  /* 0x0000001f3e287221 */ /* 0x000fcc0000010000 */
[----:B------:R-:W4:Y:S01]  /*e8f0*/  MUFU.EX2 R76, R76 ;  /* 0x0000004c004c7308 */ /* 0x000f220000000800 */
[----:B------:R-:W-:Y:S01]  /*e900*/  F2FP.F16.F32.PACK_AB R30, R48, R15 ;  /* 0x0000000f301e723e */ /* 0x000fe200000000ff */
[----:B------:R-:W-:-:S06]  /*e910*/  FADD.FTZ R15, R35, R32 ;  /* 0x00000020230f7221 */ /* 0x000fcc0000010000 */
[----:B------:R-:W4:Y:S01]  /*e920*/  MUFU.EX2 R39, R39 ;  /* 0x0000002700277308 */ /* 0x000f220000000800 */
[----:B-1----:R-:W-:-:S07]  /*e930*/  FADD.FTZ R40, R63, R40 ;  /* 0x000000283f287221 */ /* 0x002fce0000010000 */
[----:B------:R-:W1:Y:S01]  /*e940*/  MUFU.EX2 R51, R51 ;  /* 0x0000003300337308 */ /* 0x000e620000000800 */
[----:B0-----:R-:W-:Y:S01]  /*e950*/  FADD.FTZ R32, R38, R15 ;  /* 0x0000000f26207221 */ /* 0x001fe20000010000 */
[----:B--2---:R-:W-:-:S06]  /*e960*/  FADD.FTZ R15, R65, R40 ;  /* 0x00000028410f7221 */ /* 0x004fcc0000010000 */
[----:B------:R-:W0:Y:S01]  /*e970*/  MUFU.EX2 R52, R52 ;  /* 0x0000003400347308 */ /* 0x000e220000000800 */
[----:B---3--:R-:W-:-:S07]  /*e980*/  FADD.FTZ R32, R57, R32 ;  /* 0x0000002039207221 */ /* 0x008fce0000010000 */
[----:B------:R-:W2:Y:S01]  /*e990*/  MUFU.EX2 R78, R78 ;  /* 0x0000004e004e7308 */ /* 0x000ea20000000800 */
[----:B------:R-:W-:Y:S01]  /*e9a0*/  F2FP.F16.F32.PACK_AB R28, R59, R44 ;  /* 0x0000002c3b1c723e */ /* 0x000fe200000000ff */
[----:B----4-:R-:W-:-:S06]  /*e9b0*/  FADD.FTZ R44, R76, R15 ;  /* 0x0000000f4c2c7221 */ /* 0x010fcc0000010000 */
[----:B------:R-:W3:Y:S01]  /*e9c0*/  MUFU.EX2 R47, R47 ;  /* 0x0000002f002f7308 */ /* 0x000ee20000000800 */
[----:B------:R-:W-:-:S07]  /*e9d0*/  F2FP.F16.F32.PACK_AB R17, R91, R68 ;  /* 0x000000445b11723e */ /* 0x000fce00000000ff */
[----:B------:R-:W4:Y:S01]  /*e9e0*/  MUFU.EX2 R55, R55 ;  /* 0x0000003700377308 */ /* 0x000f220000000800 */
[----:B------:R-:W-:Y:S01]  /*e9f0*/  F2FP.F16.F32.PACK_AB R19, R87, R66 ;  /* 0x000000425713723e */ /* 0x000fe200000000ff */
[----:B------:R-:W-:Y:S01]  /*ea00*/  FADD.FTZ R15, R39, R32 ;  /* 0x00000020270f7221 */ /* 0x000fe20000010000 */
[----:B------:R-:W-:-:S05]  /*ea10*/  F2FP.F16.F32.PACK_AB R32, R43, R42 ;  /* 0x0000002a2b20723e */ /* 0x000fca00000000ff */
[----:B------:R-:W4:Y:S01]  /*ea20*/  MUFU.EX2 R54, R54 ;  /* 0x0000003600367308 */ /* 0x000f220000000800 */
[----:B-1----:R-:W-:-:S07]  /*ea30*/  FADD.FTZ R43, R51, R44 ;  /* 0x0000002c332b7221 */ /* 0x002fce0000010000 */
[----:B------:R-:W1:Y:S01]  /*ea40*/  MUFU.EX2 R80, R80 ;  /* 0x0000005000507308 */ /* 0x000e620000000800 */
[----:B------:R0:W-:Y:S07]  /*ea50*/  STSM.16.M88.4 [R23+0x25b00], R16 ;  /* 0x025b001017007844 */ /* 0x0001ee0000000200 */
[----:B------:R-:W1:Y:S08]  /*ea60*/  MUFU.EX2 R41, R41 ;  /* 0x0000002900297308 */ /* 0x000e700000000800 */
[----:B------:R-:W1:Y:S01]  /*ea70*/  MUFU.EX2 R79, R79 ;  /* 0x0000004f004f7308 */ /* 0x000e620000000800 */
[----:B0-----:R-:W-:Y:S01]  /*ea80*/  FADD.FTZ R16, R52, R15 ;  /* 0x0000000f34107221 */ /* 0x001fe20000010000 */
[----:B--2---:R-:W-:-:S06]  /*ea90*/  FADD.FTZ R18, R78, R43 ;  /* 0x0000002b4e127221 */ /* 0x004fcc0000010000 */
[----:B------:R-:W0:Y:S01]  /*eaa0*/  MUFU.EX2 R56, R56 ;  /* 0x0000003800387308 */ /* 0x000e220000000800 */
[----:B---3--:R-:W-:Y:S01]  /*eab0*/  FADD.FTZ R15, R47, R16 ;  /* 0x000000102f0f7221 */ /* 0x008fe20000010000 */
[----:B----4-:R-:W-:-:S06]  /*eac0*/  FADD.FTZ R17, R55, R18 ;  /* 0x0000001237117221 */ /* 0x010fcc0000010000 */
[----:B------:R-:W2:Y:S01]  /*ead0*/  MUFU.EX2 R68, R139 ;  /* 0x0000008b00447308 */ /* 0x000ea20000000800 */
[----:B------:R-:W-:Y:S01]  /*eae0*/  F2FP.F16.F32.PACK_AB R24, R73, R36 ;  /* 0x000000244918723e */ /* 0x000fe200000000ff */
[----:B------:R-:W-:-:S06]  /*eaf0*/  FADD.FTZ R16, R54, R15 ;  /* 0x0000000f36107221 */ /* 0x000fcc0000010000 */
[----:B------:R-:W3:Y:S01]  /*eb00*/  MUFU.EX2 R45, R45 ;  /* 0x0000002d002d7308 */ /* 0x000ee20000000800 */
[----:B-1----:R-:W-:-:S07]  /*eb10*/  FADD.FTZ R18, R80, R17 ;  /* 0x0000001150127221 */ /* 0x002fce0000010000 */
[----:B------:R-:W1:Y:S01]  /*eb20*/  MUFU.EX2 R141, R141 ;  /* 0x0000008d008d7308 */ /* 0x000e620000000800 */
[----:B------:R-:W-:Y:S01]  /*eb30*/  FADD.FTZ R15, R41, R16 ;  /* 0x00000010290f7221 */ /* 0x000fe20000010000 */
[----:B------:R-:W-:-:S06]  /*eb40*/  FADD.FTZ R17, R79, R18 ;  /* 0x000000124f117221 */ /* 0x000fcc0000010000 */
[----:B------:R-:W4:Y:S08]  /*eb50*/  MUFU.EX2 R58, R58 ;  /* 0x0000003a003a7308 */ /* 0x000f300000000800 */
[----:B------:R-:W4:Y:S01]  /*eb60*/  MUFU.EX2 R36, R111 ;  /* 0x0000006f00247308 */ /* 0x000f220000000800 */
[----:B0-----:R-:W-:Y:S01]  /*eb70*/  FADD.FTZ R16, R56, R15 ;  /* 0x0000000f38107221 */ /* 0x001fe20000010000 */
[----:B------:R-:W-:-:S06]  /*eb80*/  F2FP.F16.F32.PACK_AB R25, R70, R25 ;  /* 0x000000194619723e */ /* 0x000fcc00000000ff */
[----:B------:R-:W0:Y:S01]  /*eb90*/  MUFU.EX2 R49, R49 ;  /* 0x0000003100317308 */ /* 0x000e220000000800 */
[----:B--2---:R-:W-:Y:S01]  /*eba0*/  FADD.FTZ R18, R68, R17 ;  /* 0x0000001144127221 */ /* 0x004fe20000010000 */
[----:B------:R-:W-:-:S06]  /*ebb0*/  F2FP.F16.F32.PACK_AB R29, R74, R29 ;  /* 0x0000001d4a1d723e */ /* 0x000fcc00000000ff */
[----:B------:R-:W2:Y:S01]  /*ebc0*/  MUFU.EX2 R143, R143 ;  /* 0x0000008f008f7308 */ /* 0x000ea20000000800 */
[----:B------:R-:W-:Y:S01]  /*ebd0*/  F2FP.F16.F32.PACK_AB R31, R71, R64 ;  /* 0x00000040471f723e */ /* 0x000fe200000000ff */
[----:B---3--:R-:W-:-:S06]  /*ebe0*/  FADD.FTZ R15, R45, R16 ;  /* 0x000000102d0f7221 */ /* 0x008fcc0000010000 */
[----:B------:R-:W3:Y:S01]  /*ebf0*/  MUFU.EX2 R60, R60 ;  /* 0x0000003c003c7308 */ /* 0x000ee20000000800 */
[----:B-1----:R-:W-:Y:S01]  /*ec00*/  FADD.FTZ R19, R141, R18 ;  /* 0x000000128d137221 */ /* 0x002fe20000010000 */
[----:B------:R1:W-:Y:S06]  /*ec10*/  STSM.16.M88.4 [R23+0x27300], R24 ;  /* 0x0273001817007844 */ /* 0x0003ec0000000200 */
[----:B------:R-:W3:Y:S01]  /*ec20*/  MUFU.EX2 R40, R77 ;  /* 0x0000004d00287308 */ /* 0x000ee20000000800 */
[----:B------:R0:W-:Y:S01]  /*ec30*/  STSM.16.M88.4 [R23+0x28b00], R28 ;  /* 0x028b001c17007844 */ /* 0x0001e20000000200 */
[----:B----4-:R-:W-:-:S06]  /*ec40*/  FADD.FTZ R18, R58, R15 ;  /* 0x0000000f3a127221 */ /* 0x010fcc0000010000 */
[----:B------:R-:W4:Y:S01]  /*ec50*/  MUFU.EX2 R50, R50 ;  /* 0x0000003200327308 */ /* 0x000f220000000800 */
[----:B-1----:R-:W-:-:S07]  /*ec60*/  F2FP.F16.F32.PACK_AB R24, R57, R38 ;  /* 0x000000263918723e */ /* 0x002fce00000000ff */
[----:B------:R-:W1:Y:S01]  /*ec70*/  MUFU.EX2 R149, R149 ;  /* 0x0000009500957308 */ /* 0x000e620000000800 */
[----:B0-----:R-:W-:Y:S01]  /*ec80*/  FADD.FTZ R28, R36, R19 ;  /* 0x00000013241c7221 */ /* 0x001fe20000010000 */
[----:B------:R-:W-:Y:S01]  /*ec90*/  FADD.FTZ R15, R49, R18 ;  /* 0x00000012310f7221 */ /* 0x000fe20000010000 */
[----:B------:R-:W-:-:S05]  /*eca0*/  F2FP.F16.F32.PACK_AB R34, R35, R34 ;  /* 0x000000222322723e */ /* 0x000fca00000000ff */
[----:B------:R-:W0:Y:S01]  /*ecb0*/  MUFU.EX2 R30, R61 ;  /* 0x0000003d001e7308 */ /* 0x000e220000000800 */
[----:B--2---:R-:W-:Y:S01]  /*ecc0*/  FADD.FTZ R29, R143, R28 ;  /* 0x0000001c8f1d7221 */ /* 0x004fe20000010000 */
[----:B------:R-:W-:Y:S02]  /*ecd0*/  F2FP.F16.F32.PACK_AB R33, R72, R33 ;  /* 0x000000214821723e */ /* 0x000fe400000000ff */
[----:B------:R-:W-:-:S04]  /*ece0*/  F2FP.F16.F32.PACK_AB R35, R63, R62 ;  /* 0x0000003e3f23723e */ /* 0x000fc800000000ff */
[----:B------:R-:W-:Y:S01]  /*ecf0*/  MUFU.EX2 R37, R37 ;  /* 0x0000002500257308 */ /* 0x000fe20000000800 */
[----:B---3--:R-:W-:-:S07]  /*ed00*/  FADD.FTZ R15, R60, R15 ;  /* 0x0000000f3c0f7221 */ /* 0x008fce0000010000 */
[----:B------:R-:W2:Y:S01]  /*ed10*/  MUFU.EX2 R46, R46 ;  /* 0x0000002e002e7308 */ /* 0x000ea20000000800 */
[----:B------:R-:W-:-:S07]  /*ed20*/  FADD.FTZ R28, R40, R29 ;  /* 0x0000001d281c7221 */ /* 0x000fce0000010000 */
[----:B------:R-:W-:Y:S08]  /*ed30*/  MUFU.EX2 R113, R113 ;  /* 0x0000007100717308 */ /* 0x000ff00000000800 */
[----:B------:R-:W3:Y:S01]  /*ed40*/  MUFU.EX2 R38, R69 ;  /* 0x0000004500267308 */ /* 0x000ee20000000800 */
[----:B------:R4:W-:Y:S01]  /*ed50*/  STSM.16.M88.4 [R23+0x2a300], R32 ;  /* 0x02a3002017007844 */ /* 0x0009e20000000200 */
[----:B------:R-:W-:-:S02]  /*ed60*/  F2FP.F16.F32.PACK_AB R25, R76, R65 ;  /* 0x000000414c19723e */ /* 0x000fc400000000ff */
[----:B------:R-:W-:Y:S02]  /*ed70*/  F2FP.F16.F32.PACK_AB R26, R52, R39 ;  /* 0x00000027341a723e */ /* 0x000fe400000000ff */
[----:B------:R-:W-:Y:S02]  /*ed80*/  F2FP.F16.F32.PACK_AB R27, R78, R51 ;  /* 0x000000334e1b723e */ /* 0x000fe400000000ff */
[----:B------:R-:W-:Y:S02]  /*ed90*/  F2FP.F16.F32.PACK_AB R16, R54, R47 ;  /* 0x0000002f3610723e */ /* 0x000fe400000000ff */
[----:B------:R-:W-:Y:S01]  /*eda0*/  F2FP.F16.F32.PACK_AB R17, R80, R55 ;  /* 0x000000375011723e */ /* 0x000fe200000000ff */
[----:B----4-:R-:W-:Y:S01]  /*edb0*/  FADD.FTZ R32, R50, R15 ;  /* 0x0000000f32207221 */ /* 0x010fe20000010000 */
[----:B-1----:R-:W-:Y:S01]  /*edc0*/  FADD.FTZ R15, R149, R28 ;  /* 0x0000001c950f7221 */ /* 0x002fe20000010000 */
[----:B------:R-:W-:Y:S02]  /*edd0*/  F2FP.F16.F32.PACK_AB R18, R56, R41 ;  /* 0x000000293812723e */ /* 0x000fe400000000ff */
[----:B------:R-:W-:Y:S01]  /*ede0*/  FADD.FTZ R32, R53, R32 ;  /* 0x0000002035207221 */ /* 0x000fe20000010000 */
[----:B0-----:R-:W-:Y:S01]  /*edf0*/  FADD.FTZ R34, R30, R15 ;  /* 0x0000000f1e227221 */ /* 0x001fe20000010000 */
[----:B------:R-:W-:-:S02]  /*ee00*/  F2FP.F16.F32.PACK_AB R19, R68, R79 ;  /* 0x0000004f4413723e */ /* 0x000fc400000000ff */
[----:B------:R-:W-:Y:S02]  /*ee10*/  F2FP.F16.F32.PACK_AB R29, R30, R149 ;  /* 0x000000951e1d723e */ /* 0x000fe400000000ff */
[----:B--2---:R-:W-:Y:S01]  /*ee20*/  F2FP.F16.F32.PACK_AB R30, R46, R37 ;  /* 0x000000252e1e723e */ /* 0x004fe200000000ff */
[----:B------:R-:W-:Y:S01]  /*ee30*/  FADD.FTZ R37, R37, R32 ;  /* 0x0000002025257221 */ /* 0x000fe20000010000 */
[----:B---3--:R-:W-:Y:S01]  /*ee40*/  F2FP.F16.F32.PACK_AB R31, R38, R113 ;  /* 0x00000071261f723e */ /* 0x008fe200000000ff */
[----:B------:R0:W-:Y:S01]  /*ee50*/  STSM.16.M88.4 [R23+0x2bb00], R24 ;  /* 0x02bb001817007844 */ /* 0x0001e20000000200 */
[----:B------:R-:W-:Y:S01]  /*ee60*/  FADD.FTZ R113, R113, R34 ;  /* 0x0000002271717221 */ /* 0x000fe20000010000 */
[----:B------:R-:W-:Y:S02]  /*ee70*/  F2FP.F16.F32.PACK_AB R28, R53, R50 ;  /* 0x00000032351c723e */ /* 0x000fe400000000ff */
[----:B------:R1:W-:Y:S01]  /*ee80*/  STSM.16.M88.4 [R23+0x2d300], R16 ;  /* 0x02d3001017007844 */ /* 0x0003e20000000200 */
[----:B0-----:R-:W-:-:S02]  /*ee90*/  F2FP.F16.F32.PACK_AB R24, R58, R45 ;  /* 0x0000002d3a18723e */ /* 0x001fc400000000ff */
[----:B------:R-:W-:Y:S02]  /*eea0*/  F2FP.F16.F32.PACK_AB R25, R36, R141 ;  /* 0x0000008d2419723e */ /* 0x000fe400000000ff */
[----:B------:R-:W-:Y:S02]  /*eeb0*/  F2FP.F16.F32.PACK_AB R26, R60, R49 ;  /* 0x000000313c1a723e */ /* 0x000fe400000000ff */
[----:B------:R-:W-:Y:S01]  /*eec0*/  F2FP.F16.F32.PACK_AB R27, R40, R143 ;  /* 0x0000008f281b723e */ /* 0x000fe200000000ff */
[----:B-1----:R-:W-:Y:S01]  /*eed0*/  FADD.FTZ R17, R46, R37 ;  /* 0x000000252e117221 */ /* 0x002fe20000010000 */
[----:B------:R-:W-:-:S03]  /*eee0*/  FADD.FTZ R16, R38, R113 ;  /* 0x0000007126107221 */ /* 0x000fc60000010000 */
[----:B------:R-:W-:Y:S04]  /*eef0*/  STSM.16.M88.4 [R23+0x2eb00], R24 ;  /* 0x02eb001817007844 */ /* 0x000fe80000000200 */
[----:B------:R-:W-:Y:S04]  /*ef00*/  STSM.16.M88.4 [R23+0x30300], R28 ;  /* 0x0303001c17007844 */ /* 0x000fe80000000200 */
[----:B------:R-:W-:Y:S01]  /*ef10*/  STL [R1+0x18], R17 ;  /* 0x0000181101007387 */ /* 0x000fe20000100800 */
[----:B------:R0:W-:Y:S06]  /*ef20*/  MEMBAR.ALL.CTA ;  /* 0x0000000000007992 */ /* 0x0001ec0000008000 */
[----:B0-----:R-:W0:Y:S04]  /*ef30*/  FENCE.VIEW.ASYNC.S ;  /* 0x00000000000073c6 */ /* 0x001e280000000000 */
[----:B------:R1:W-:Y:S01]  /*ef40*/  STL [R1+0x1c], R16 ;  /* 0x00001c1001007387 */ /* 0x0003e20000100800 */
[----:B------:R-:W-:Y:S01]  /*ef50*/  VIADD R15, R104, 0xfffffffe ;  /* 0xfffffffe680f7836 */ /* 0x000fe20000000000 */
[----:B-1----:R-:W-:-:S05]  /*ef60*/  VIMNMX R16, RZ, R21, !PT ;  /* 0x00000015ff107248 */ /* 0x002fca0007fe0100 */
[----:B------:R1:W-:Y:S01]  /*ef70*/  STL [R1+0x44], R16 ;  /* 0x0000441001007387 */ /* 0x0003e20000100800 */
[----:B------:R-:W-:Y:S01]  /*ef80*/  ISETP.GE.AND P2, PT, R15, R16, PT ;  /* 0x000000100f00720c */ /* 0x000fe20003f46270 */
[----:B------:R-:W-:-:S04]  /*ef90*/  IMAD.MOV.U32 R71, RZ, RZ, RZ ;  /* 0x000000ffff477224 */ /* 0x000fc800078e00ff */
[--C-:B------:R-:W-:Y:S02]  /*efa0*/  IMAD.MOV.U32 R70, RZ, RZ, R71.reuse ;  /* 0x000000ffff467224 */ /* 0x100fe400078e0047 */
[--C-:B------:R-:W-:Y:S02]  /*efb0*/  IMAD.MOV.U32 R69, RZ, RZ, R71.reuse ;  /* 0x000000ffff457224 */ /* 0x100fe400078e0047 */
[--C-:B------:R-:W-:Y:S02]  /*efc0*/  IMAD.MOV.U32 R68, RZ, RZ, R71.reuse ;  /* 0x000000ffff447224 */ /* 0x100fe400078e0047 */
[--C-:B------:R-:W-:Y:S02]  /*efd0*/  IMAD.MOV.U32 R67, RZ, RZ, R71.reuse ;  /* 0x000000ffff437224 */ /* 0x100fe400078e0047 */
[--C-:B------:R-:W-:Y:S02]  /*efe0*/  IMAD.MOV.U32 R66, RZ, RZ, R71.reuse ;  /* 0x000000ffff427224 */ /* 0x100fe400078e0047 */
[----:B------:R-:W-:-:S02]  /*eff0*/  IMAD.MOV.U32 R65, RZ, RZ, R71 ;  /* 0x000000ffff417224 */ /* 0x000fc400078e0047 */
        /* <DEDUP_REMOVED lines=40> */
[----:B------:R-:W-:Y:S01]  /*f280*/  IMAD.MOV.U32 R24, RZ, RZ, R71 ;  /* 0x000000ffff187224 */ /* 0x000fe200078e0047 */
[----:B0-----:R-:W-:Y:S01]  /*f290*/  NOP ;  /* 0x0000000000007918 */ /* 0x001fe20000000000 */
[----:B-1----:R-:W-:Y:S05]  /*f2a0*/  @!P2 BRA `(.L_x_1967) ;  /* 0x0000005000f8a947 */ /* 0x002fea0003800000 */
[----:B------:R0:W-:Y:S01]  /*f2b0*/  STL [R1+0x14], R20 ;  /* 0x0000141401007387 */ /* 0x0001e20000100800 */
[----:B------:R-:W-:-:S03]  /*f2c0*/  IMAD.MOV.U32 R149, RZ, RZ, R15 ;  /* 0x000000ffff957224 */ /* 0x000fc600078e000f */
[----:B------:R0:W-:Y:S04]  /*f2d0*/  STL [R1+0xc], R14 ;  /* 0x00000c0e01007387 */ /* 0x0001e80000100800 */
[----:B------:R0:W5:Y:S01]  /*f2e0*/  LDL.LU R16, [R1+0x20] ;  /* 0x0000200001107983 */ /* 0x0001620000300800 */
        /* <DEDUP_REMOVED lines=24> */
[----:B0-----:R-:W-:-:S07]  /*f470*/  CS2R R24, SRZ ;  /* 0x0000000000187805 */ /* 0x001fce000001ff00 */
.L_x_1978:
[----:B------:R-:W2:Y:S01]  /*f480*/  LDL R0, [R1+0x34] ;  /* 0x0000340001007983 */ /* 0x000ea20000100800 */
[----:B------:R-:W-:Y:S01]  /*f490*/  VIADD R146, R15, 0x1 ;  /* 0x000000010f927836 */ /* 0x000fe20000000000 */
        /* <DEDUP_REMOVED lines=10> */
.L_x_1969:
[----:B------:R-:W-:Y:S01]  /*f540*/  IMAD R0, R146, 0x8, R22 ;  /* 0x0000000892007824 */ /* 0x000fe200078e0216 */
[----:B------:R-:W-:-:S04]  /*f550*/  SHF.L.U32 R17, R14, 0x1f, RZ ;  /* 0x0000001f0e117819 */ /* 0x000fc800000006ff */
[----:B------:R0:W1:Y:S01]  /*f560*/  SYNCS.PHASECHK.TRANS64.TRYWAIT P3, [R0+URZ+0x31c30], R17 ;  /* 0x031c3011000075a7 */ /* 0x000062000806017f */
[----:B------:R-:W-:Y:S05]  /*f570*/  @!P0 BRA `(.L_x_1970) ;  /* 0x0000000000048947 */ /* 0x000fea0003800000 */
[----:B------:R-:W-:Y:S01]  /*f580*/  BPT.TRAP 0x1 ;  /* 0x000000040000795c */ /* 0x000fe20000300000 */
.L_x_1970:
[----:B------:R-:W-:Y:S04]  /*f590*/  BSSY B0, `(.L_x_1968) ;  /* 0x0000004000007945 */ /* 0x000fe80003800000 */
[----:B-1----:R-:W-:Y:S05]  /*f5a0*/  @P3 BRA `(.L_x_1971) ;  /* 0x0000000000083947 */ /* 0x002fea0003800000 */
[----:B------:R-:W1:Y:S02]  /*f5b0*/  SYNCS.PHASECHK.TRANS64.TRYWAIT P3, [R0+URZ+0x31c30], R17 ;  /* 0x031c3011000075a7 */ /* 0x000e64000806017f */
[----:B-1----:R-:W-:Y:S05]  /*f5c0*/  @!P3 BRA `(.L_x_1972) ;  /* 0x00000120002cb947 */ /* 0x002fea0003800000 */
.L_x_1971:
[----:B------:R-:W-:Y:S05]  /*f5d0*/  BSYNC B0 ;  /* 0x0000000000007941 */ /* 0x000fea0003800000 */
.L_x_1968:
[----:B------:R-:W2:Y:S01]  /*f5e0*/  LDL R14, [R1+0x38] ;  /* 0x00003800010e7983 */ /* 0x000ea20000100800 */
[----:B------:R-:W-:Y:S05]  /*f5f0*/  WARPSYNC.ALL ;  /* 0x0000000000007948 */ /* 0x000fea0003800000 */
[----:B01----:R-:W0:Y:S01]  /*f600*/  S2R R0, SR_TID.X ;  /* 0x0000000000007919 */ /* 0x003e220000002100 */
[----:B------:R-:W-:Y:S01]  /*f610*/  IMAD.MOV.U32 R19, RZ, RZ, -0x7fffffe0 ;  /* 0x80000020ff137424 */ /* 0x000fe200078e00ff */
[C---:B------:R-:W-:Y:S01]  /*f620*/  R2UR UR44, R2.reuse ;  /* 0x00000000022c72ca */ /* 0x040fe200000e0000 */
[----:B------:R-:W-:Y:S01]  /*f630*/  IMAD.MOV.U32 R21, RZ, RZ, -0x7fffffe0 ;  /* 0x80000020ff157424 */ /* 0x000fe200078e00ff */
        /* <DEDUP_REMOVED lines=11> */
[C---:B------:R-:W-:Y:S02]  /*f6f0*/  R2UR UR52, R2.reuse ;  /* 0x00000000023472ca */ /* 0x040fe400000e0000 */
[----:B------:R-:W-:Y:S01]  /*f700*/  R2UR UR53, R3 ;  /* 0x00000000033572ca */ /* 0x000fe200000e0000 */
[----:B------:R1:W-:Y:S01]  /*f710*/  STL [R1+0x94], R25 ;  /* 0x0000941901007387 */ /* 0x0003e20000100800 */
[----:B------:R-:W-:Y:S02]  /*f720*/  R2UR UR15, R73 ;  /* 0x00000000490f72ca */ /* 0x000fe400000e0000 */
[----:B------:R-:W-:Y:S01]  /*f730*/  R2UR UR12, R2 ;  /* 0x00000000020c72ca */ /* 0x000fe200000e0000 */
[----:B------:R-:W-:Y:S01]  /*f740*/  STL [R1+0x90], R24 ;  /* 0x0000901801007387 */ /* 0x000fe20000100800 */
[----:B------:R-:W-:-:S02]  /*f750*/  R2UR UR13, R3 ;  /* 0x00000000030d72ca */ /* 0x000fc400000e0000 */
[C---:B------:R-:W-:Y:S01]  /*f760*/  R2UR UR5, R75.reuse ;  /* 0x000000004b0572ca */ /* 0x040fe200000e0000 */
[----:B------:R3:W-:Y:S01]  /*f770*/  STL [R1+0x8c], R23 ;  /* 0x00008c1701007387 */ /* 0x0007e20000100800 */
[C---:B------:R-:W-:Y:S02]  /*f780*/  R2UR UR19, R75.reuse ;  /* 0x000000004b1372ca */ /* 0x040fe400000e0000 */
[C---:B------:R-:W-:Y:S01]  /*f790*/  R2UR UR35, R75.reuse ;  /* 0x000000004b2372ca */ /* 0x040fe200000e0000 */
[----:B------:R4:W-:Y:S01]  /*f7a0*/  STL [R1+0x88], R22 ;  /* 0x0000881601007387 */ /* 0x0009e20000100800 */
[----:B0-----:R-:W-:Y:S02]  /*f7b0*/  SHF.R.U32.HI R0, RZ, 0x7, R0 ;  /* 0x00000007ff007819 */ /* 0x001fe40000011600 */
[C---:B------:R-:W-:Y:S01]  /*f7c0*/  R2UR UR33, R75.reuse ;  /* 0x000000004b2172ca */ /* 0x040fe200000e0000 */
[----:B------:R0:W-:Y:S01]  /*f7d0*/  STL [R1+0x84], R16 ;  /* 0x0000841001007387 */ /* 0x0001e20000100800 */
[----:B------:R-:W-:Y:S01]  /*f7e0*/  R2UR UR57, R75 ;  /* 0x000000004b3972ca */ /* 0x000fe200000e0000 */
[----:B------:R-:W-:Y:S01]  /*f7f0*/  VIADD R0, R0, 0x8 ;  /* 0x0000000800007836 */ /* 0x000fe20000000000 */
[C---:B------:R-:W-:Y:S01]  /*f800*/  R2UR UR11, R73.reuse ;  /* 0x00000000490b72ca */ /* 0x040fe200000e0000 */
[----:B------:R-:W-:Y:S01]  /*f810*/  IMAD.MOV.U32 R75, RZ, RZ, -0x7fffffe0 ;  /* 0x80000020ff4b7424 */ /* 0x000fe200078e00ff */
[C---:B------:R-:W-:Y:S01]  /*f820*/  R2UR UR27, R73.reuse ;  /* 0x00000000491b72ca */ /* 0x040fe200000e0000 */
[----:B------:R0:W-:Y:S01]  /*f830*/  STL [R1+0x80], R15 ;  /* 0x0000800f01007387 */ /* 0x0001e20000100800 */
[----:B------:R-:W-:-:S02]  /*f840*/  R2UR UR39, R73 ;  /* 0x00000000492772ca */ /* 0x000fc400000e0000 */
[----:B------:R-:W-:Y:S01]  /*f850*/  R2UR UR29, R73 ;  /* 0x00000000491d72ca */ /* 0x000fe200000e0000 */
[----:B------:R0:W-:Y:S01]  /*f860*/  BAR.SYNC.DEFER_BLOCKING R0, 0x100 ;  /* 0x000400000000751d */ /* 0x0001e20000010000 */
[----:B------:R-:W-:Y:S01]  /*f870*/  IMAD.U32 R73, RZ, RZ, UR5 ;  /* 0x00000005ff497e24 */ /* 0x000fe2000f8e00ff */
[C---:B------:R-:W-:Y:S02]  /*f880*/  R2UR UR5, R21.reuse ;  /* 0x00000000150572ca */ /* 0x040fe400000e0000 */
[C---:B------:R-:W-:Y:S02]  /*f890*/  R2UR UR7, R21.reuse ;  /* 0x00000000150772ca */ /* 0x040fe400000e0000 */
[C---:B------:R-:W-:Y:S02]  /*f8a0*/  R2UR UR23, R21.reuse ;  /* 0x00000000151772ca */ /* 0x040fe400000e0000 */
[C---:B------:R-:W-:Y:S02]  /*f8b0*/  R2UR UR31, R21.reuse ;  /* 0x00000000151f72ca */ /* 0x040fe400000e0000 */
[----:B------:R-:W-:-:S02]  /*f8c0*/  R2UR UR25, R21 ;  /* 0x00000000151972ca */ /* 0x000fc400000e0000 */
[C---:B------:R-:W-:Y:S02]  /*f8d0*/  R2UR UR21, R21.reuse ;  /* 0x00000000151572ca */ /* 0x040fe400000e0000 */
[----:B------:R-:W-:Y:S02]  /*f8e0*/  R2UR UR41, R21 ;  /* 0x00000000152972ca */ /* 0x000fe400000e0000 */
[----:B------:R-:W-:Y:S02]  /*f8f0*/  R2UR UR9, R77 ;  /* 0x000000004d0972ca */ /* 0x000fe400000e0000 */
[----:B------:R-:W-:Y:S02]  /*f900*/  R2UR UR16, R2 ;  /* 0x00000000021072ca */ /* 0x000fe400000e0000 */
[----:B------:R-:W-:Y:S02]  /*f910*/  R2UR UR17, R3 ;  /* 0x00000000031172ca */ /* 0x000fe400000e0000 */
[C---:B------:R-:W-:Y:S01]  /*f920*/  R2UR UR37, R77.reuse ;  /* 0x000000004d2572ca */ /* 0x040fe200000e0000 */
[----:B------:R-:W-:Y:S01]  /*f930*/  WARPGROUP.ARRIVE ;  /* 0x00000000000079c5 */ /* 0x000fe20000000000 */
[----:B------:R-:W-:-:S13]  /*f940*/  R2UR UR43, R77 ;  /* 0x000000004d2b72ca */ /* 0x000fda00000e0000 */
[----:B-1----:R-:W-:Y:S01]  /*f950*/  MOV R25, UR43 ;  /* 0x0000002b00197c02 */ /* 0x002fe20008000f00 */
[----:B------:R-:W-:Y:S01]  /*f960*/  UMOV UR43, UR33 ;  /* 0x00000021002b7c82 */ /* 0x000fe20008000000 */
[----:B------:R-:W-:Y:S01]  /*f970*/  R2UR UR33, R13 ;  /* 0x000000000d2172ca */ /* 0x000fe200000e0000 */
[----:B--2---:R-:W-:-:S04]  /*f980*/  IMAD R18, R146, 0x6c0, R14 ;  /* 0x000006c092127824 */ /* 0x004fc800078e020e */
[C---:B------:R-:W-:Y:S01]  /*f990*/  VIADD R20, R18.reuse, 0x40 ;  /* 0x0000004012147836 */ /* 0x040fe20000000000 */
[C---:B------:R-:W-:Y:S01]  /*f9a0*/  R2UR UR46, R18.reuse ;  /* 0x00000000122e72ca */ /* 0x040fe200000e0000 */
[C---:B------:R-:W-:Y:S02]  /*f9b0*/  VIADD R74, R18.reuse, 0x80 ;  /* 0x00000080124a7836 */ /* 0x040fe40000000000 */
[----:B------:R-:W-:Y:S01]  /*f9c0*/  VIADD R72, R18, 0xc0 ;  /* 0x000000c012487836 */ /* 0x000fe20000000000 */
[----:B------:R-:W-:Y:S01]  /*f9d0*/  R2UR UR50, R20 ;  /* 0x00000000143272ca */ /* 0x000fe200000e0000 */
        /* <DEDUP_REMOVED lines=8> */
[----:B------:R-:W-:Y:S01]  /*fa60*/  HGMMA.64x16x16.F32 R136, gdesc[UR44], RZ, !UPT, gsb0 ;  /* 0x002000002c8879f0 */ /* 0x000fe2000c0008ff */
        /* <DEDUP_REMOVED lines=26> */
[----:B------:R-:W-:Y:S01]  /*fc10*/  IMAD.U32 R72, RZ, RZ, UR4 ;  /* 0x00000004ff487e24 */ /* 0x000fe2000f8e00ff */
[----:B------:R-:W-:Y:S01]  /*fc20*/  R2UR UR4, R20 ;  /* 0x00000000140472ca */ /* 0x000fe200000e0000 */
[----:B------:R-:W-:Y:S01]  /*fc30*/  VIADD R20, R18, 0x2c0 ;  /* 0x000002c012147836 */ /* 0x000fe20000000000 */
[----:B------:R-:W-:Y:S01]  /*fc40*/  R2UR UR8, R76 ;  /* 0x000000004c0872ca */ /* 0x000fe200000e0000 */
[----:B------:R-:W-:-:S02]  /*fc50*/  IMAD.MOV.U32 R21, RZ, RZ, -0x7fffffe0 ;  /* 0x80000020ff157424 */ /* 0x000fc400078e00ff */
[----:B------:R-:W-:Y:S01]  /*fc60*/  VIADD R76, R18, 0x280 ;  /* 0x00000280124c7836 */ /* 0x000fe20000000000 */
[----:B------:R-:W-:Y:S01]  /*fc70*/  R2UR UR40, R20 ;  /* 0x00000000142872ca */ /* 0x000fe200000e0000 */
[----:B------:R-:W-:-:S03]  /*fc80*/  VIADD R20, R18, 0x380 ;  /* 0x0000038012147836 */ /* 0x000fc60000000000 */
[----:B------:R-:W-:Y:S01]  /*fc90*/  R2UR UR36, R76 ;  /* 0x000000004c2472ca */ /* 0x000fe200000e0000 */
[----:B------:R-:W-:Y:S01]  /*fca0*/  VIADD R76, R18, 0x340 ;  /* 0x00000340124c7836 */ /* 0x000fe20000000000 */
[----:B------:R-:W-:Y:S01]  /*fcb0*/  R2UR UR46, R20 ;  /* 0x00000000142e72ca */ /* 0x000fe200000e0000 */
[----:B------:R-:W-:Y:S01]  /*fcc0*/  VIADD R20, R18, 0x400 ;  /* 0x0000040012147836 */ /* 0x000fe20000000000 */
[----:B---3--:R-:W-:Y:S01]  /*fcd0*/  MOV R23, UR47 ;  /* 0x0000002f00177c02 */ /* 0x008fe20008000f00 */
[----:B------:R-:W-:Y:S01]  /*fce0*/  UMOV UR47, UR37 ;  /* 0x00000025002f7c82 */ /* 0x000fe20008000000 */
[----:B------:R-:W-:Y:S02]  /*fcf0*/  R2UR UR42, R76 ;  /* 0x000000004c2a72ca */ /* 0x000fe400000e0000 */
[----:B------:R-:W-:Y:S01]  /*fd00*/  R2UR UR37, R13 ;  /* 0x000000000d2572ca */ /* 0x000fe200000e0000 */
[----:B------:R-:W-:Y:S02]  /*fd10*/  WARPGROUP.DEPBAR.LE gsb0, 0x0 ;  /* 0x00008000000079c5 */ /* 0x000fe40000010000 */
[----:B------:R-:W-:-:S04]  /*fd20*/  WARPGROUP.ARRIVE ;  /* 0x00000000000079c5 */ /* 0x000fc80000000000 */
[----:B----4-:R-:W-:Y:S01]  /*fd30*/  MOV R22, UR46 ;  /* 0x0000002e00167c02 */ /* 0x010fe20008000f00 */
[----:B------:R-:W-:-:S03]  /*fd40*/  UMOV UR46, UR36 ;  /* 0x00000024002e7c82 */ /* 0x000fc60008000000 */
[----:B------:R-:W-:Y:S01]  /*fd50*/  MOV R24, UR42 ;  /* 0x0000002a00187c02 */ /* 0x000fe20008000f00 */
[----:B------:R-:W-:Y:S01]  /*fd60*/  UMOV UR42, UR32 ;  /* 0x00000020002a7c82 */ /* 0x000fe20008000000 */
[----:B------:R-:W-:Y:S01]  /*fd70*/  R2UR UR32, R12 ;  /* 0x000000000c2072ca */ /* 0x000fe200000e0000 */
[----:B------:R-:W-:Y:S01]  /*fd80*/  HGMMA.64x16x16.F32 R128, gdesc[UR48], RZ, !UPT, gsb0 ;  /* 0x00200000308079f0 */ /* 0x000fe2000c0008ff */
[----:B------:R-:W-:Y:S01]  /*fd90*/  R2UR UR50, R74 ;  /* 0x000000004a3272ca */ /* 0x000fe200000e0000 */
[----:B------:R-:W-:Y:S01]  /*fda0*/  VIADD R74, R18, 0x440 ;  /* 0x00000440124a7836 */ /* 0x000fe20000000000 */
[----:B------:R-:W-:Y:S01]  /*fdb0*/  R2UR UR51, R75 ;  /* 0x000000004b3372ca */ /* 0x000fe200000e0000 */
[----:B------:R-:W-:Y:S01]  /*fdc0*/  IMAD.MOV.U32 R75, RZ, RZ, -0x7fffffe0 ;  /* 0x80000020ff4b7424 */ /* 0x000fe200078e00ff */
[----:B------:R-:W-:Y:S02]  /*fdd0*/  R2UR UR36, R12 ;  /* 0x000000000c2472ca */ /* 0x000fe400000e0000 */
[----:B------:R-:W-:Y:S01]  /*fde0*/  R2UR UR58, R74 ;  /* 0x000000004a3a72ca */ /* 0x000fe200000e0000 */
[----:B------:R-:W-:Y:S01]  /*fdf0*/  VIADD R74, R18, 0x282 ;  /* 0x00000282124a7836 */ /* 0x000fe20000000000 */
[----:B------:R-:W-:Y:S01]  /*fe00*/  R2UR UR59, R75 ;  /* 0x000000004b3b72ca */ /* 0x000fe200000e0000 */
[----:B------:R-:W-:Y:S01]  /*fe10*/  IMAD.MOV.U32 R75, RZ, RZ, -0x7fffffe0 ;  /* 0x80000020ff4b7424 */ /* 0x000fe200078e00ff */
[----:B------:R-:W-:-:S02]  /*fe20*/  R2UR UR48, R12 ;  /* 0x000000000c3072ca */ /* 0x000fc400000e0000 */
[----:B------:R-:W-:Y:S02]  /*fe30*/  R2UR UR49, R13 ;  /* 0x000000000d3172ca */ /* 0x000fe400000e0000 */
[----:B------:R-:W-:Y:S01]  /*fe40*/  MOV R150, UR50 ;  /* 0x0000003200967c02 */ /* 0x000fe20008000f00 */
[----:B------:R-:W-:Y:S01]  /*fe50*/  UMOV UR50, UR4 ;  /* 0x0000000400327c82 */ /* 0x000fe20008000000 */
[----:B------:R-:W-:Y:S01]  /*fe60*/  MOV R151, UR51 ;  /* 0x0000003300977c02 */ /* 0x000fe20008000f00 */
[----:B------:R-:W-:Y:S01]  /*fe70*/  UMOV UR51, UR5 ;  /* 0x0000000500337c82 */ /* 0x000fe20008000000 */
[----:B------:R-:W-:Y:S02]  /*fe80*/  R2UR UR4, R2 ;  /* 0x00000000020472ca */ /* 0x000fe400000e0000 */
[----:B------:R-:W-:Y:S02]  /*fe90*/  R2UR UR5, R3 ;  /* 0x00000000030572ca */ /* 0x000fe400000e0000 */
[----:B0-----:R-:W-:Y:S01]  /*fea0*/  MOV R0, UR51 ;  /* 0x0000003300007c02 */ /* 0x001fe20008000f00 */
[----:B------:R-:W-:Y:S01]  /*feb0*/  UMOV UR51, UR29 ;  /* 0x0000001d00337c82 */ /* 0x000fe20008000000 */
[----:B------:R-:W-:Y:S01]  /*fec0*/  MOV R14, UR50 ;  /* 0x00000032000e7c02 */ /* 0x000fe20008000f00 */
[----:B------:R-:W-:Y:S01]  /*fed0*/  UMOV UR50, UR28 ;  /* 0x0000001c00327c82 */ /* 0x000fe20008000000 */
[----:B------:R-:W-:-:S02]  /*fee0*/  R2UR UR28, R12 ;  /* 0x000000000c1c72ca */ /* 0x000fc400000e0000 */
[----:B------:R-:W-:Y:S02]  /*fef0*/  R2UR UR29, R13 ;  /* 0x000000000d1d72ca */ /* 0x000fe400000e0000 */
[----:B------:R-:W-:Y:S01]  /*ff00*/  MOV R16, UR59 ;  /* 0x0000003b00107c02 */ /* 0x000fe20008000f00 */
[----:B------:R-:W-:Y:S01]  /*ff10*/  UMOV UR59, UR41 ;  /* 0x00000029003b7c82 */ /* 0x000fe20008000000 */
[----:B------:R-:W-:Y:S01]  /*ff20*/  MOV R15, UR58 ;  /* 0x0000003a000f7c02 */ /* 0x000fe20008000f00 */
[----:B------:R-:W-:Y:S01]  /*ff30*/  UMOV UR58, UR40 ;  /* 0x00000028003a7c82 */ /* 0x000fe20008000000 */
        /* <DEDUP_REMOVED lines=23> */
[----:B------:R-:W-:Y:S03]  /*100b0*/  HGMMA.64x16x16.F32 R112, gdesc[UR12], RZ, !UPT, gsb0 ;  /* 0x002000000c7079f0 */ /* 0x000fe6000c0008ff */
        /* <DEDUP_REMOVED lines=9> */
[----:B------:R-:W-:Y:S02]  /*10150*/  R2UR UR40, R8 ;  /* 0x00000000082872ca */ /* 0x000fe400000e0000 */
        /* <DEDUP_REMOVED lines=8> */
[----:B------:R-:W-:-:S02]  /*101e0*/  R2UR UR45, R9 ;  /* 0x00000000092d72ca */ /* 0x000fc400000e0000 */
[----:B------:R-:W-:Y:S01]  /*101f0*/  R2UR UR14, R20 ;  /* 0x00000000140e72ca */ /* 0x000fe200000e0000 */
[----:B------:R-:W-:Y:S01]  /*10200*/  VIADD R20, R18, 0x342 ;  /* 0x0000034212147836 */ /* 0x000fe20000000000 */
[----:B------:R-:W-:Y:S01]  /*10210*/  R2UR UR15, R21 ;  /* 0x00000000150f72ca */ /* 0x000fe200000e0000 */
[----:B------:R-:W-:Y:S01]  /*10220*/  IMAD.MOV.U32 R21, RZ, RZ, -0x7fffffe0 ;  /* 0x80000020ff157424 */ /* 0x000fe200078e00ff */
[----:B------:R-:W-:Y:S02]  /*10230*/  WARPGROUP.DEPBAR.LE gsb0, 0x0 ;  /* 0x00008000000079c5 */ /* 0x000fe40000010000 */
[----:B------:R-:W-:-:S06]  /*10240*/  WARPGROUP.ARRIVE ;  /* 0x00000000000079c5 */ /* 0x000fcc0000000000 */
[----:B------:R-:W-:Y:S01]  /*10250*/  HGMMA.64x16x16.F32 R96, gdesc[UR8], RZ, !UPT, gsb0 ;  /* 0x00200000086079f0 */ /* 0x000fe2000c0008ff */
[----:B------:R-:W-:Y:S02]  /*10260*/  R2UR UR10, R74 ;  /* 0x000000004a0a72ca */ /* 0x000fe400000e0000 */
[----:B------:R-:W-:Y:S02]  /*10270*/  R2UR UR11, R75 ;  /* 0x000000004b0b72ca */ /* 0x000fe400000e0000 */
[----:B------:R-:W-:Y:S02]  /*10280*/  R2UR UR8, R12 ;  /* 0x000000000c0872ca */ /* 0x000fe400000e0000 */
[----:B------:R-:W-:-:S07]  /*10290*/  R2UR UR9, R13 ;  /* 0x000000000d0972ca */ /* 0x000fce00000e0000 */
[----:B------:R-:W-:Y:S02]  /*102a0*/  MOV R155, UR10 ;  /* 0x0000000a009b7c02 */ /* 0x000fe40008000f00 */
[----:B------:R-:W-:Y:S02]  /*102b0*/  MOV R27, UR11 ;  /* 0x0000000b001b7c02 */ /* 0x000fe40008000f00 */
        /* <DEDUP_REMOVED lines=16> */
[----:B------:R-:W-:Y:S02]  /*103c0*/  WARPGROUP.DEPBAR.LE gsb0, 0x0 ;  /* 0x00008000000079c5 */ /* 0x000fe40000010000 */
[----:B------:R-:W-:-:S06]  /*103d0*/  WARPGROUP.ARRIVE ;  /* 0x00000000000079c5 */ /* 0x000fcc0000000000 */
[----:B------:R-:W-:Y:S01]  /*103e0*/  HGMMA.64x16x16.F32 R72, gdesc[UR24], RZ, !UPT, gsb0 ;  /* 0x00200000184879f0 */ /* 0x000fe2000c0008ff */
[----:B------:R-:W-:Y:S01]  /*103f0*/  R2UR UR26, R20 ;  /* 0x00000000141a72ca */ /* 0x000fe200000e0000 */
[----:B------:R-:W-:Y:S01]  /*10400*/  VIADD R20, R18, 0x3c2 ;  /* 0x000003c212147836 */ /* 0x000fe20000000000 */
[----:B------:R-:W-:Y:S01]  /*10410*/  R2UR UR27, R21 ;  /* 0x00000000151b72ca */ /* 0x000fe200000e0000 */
[----:B------:R-:W-:-:S10]  /*10420*/  IMAD.MOV.U32 R21, RZ, RZ, -0x7fffffe0 ;  /* 0x80000020ff157424 */ /* 0x000fd400078e00ff */
[----:B------:R-:W-:Y:S01]  /*10430*/  MOV R156, UR26 ;  /* 0x0000001a009c7c02 */ /* 0x000fe20008000f00 */
[----:B------:R-:W-:Y:S01]  /*10440*/  UMOV UR26, UR56 ;  /* 0x00000038001a7c82 */ /* 0x000fe20008000000 */
[----:B------:R-:W-:Y:S01]  /*10450*/  MOV R157, UR27 ;  /* 0x0000001b009d7c02 */ /* 0x000fe20008000f00 */
[----:B------:R-:W-:Y:S01]  /*10460*/  UMOV UR27, UR57 ;  /* 0x00000039001b7c82 */ /* 0x000fe20008000000 */
[----:B------:R-:W-:Y:S02]  /*10470*/  WARPGROUP.DEPBAR.LE gsb0, 0x0 ;  /* 0x00008000000079c5 */ /* 0x000fe40000010000 */
[----:B------:R-:W-:-:S06]  /*10480*/  WARPGROUP.ARRIVE ;  /* 0x00000000000079c5 */ /* 0x000fcc0000000000 */
[----:B------:R-:W-:Y:S01]  /*10490*/  HGMMA.64x16x16.F32 R136, gdesc[UR28], R136, gsb0 ;  /* 0x002000001c8879f0 */ /* 0x000fe20008000888 */
[C---:B------:R-:W-:Y:S02]  /*104a0*/  R2UR UR56, R8.reuse ;  /* 0x00000000083872ca */ /* 0x040fe400000e0000 */
[C---:B------:R-:W-:Y:S02]  /*104b0*/  R2UR UR57, R9.reuse ;  /* 0x00000000093972ca */ /* 0x040fe400000e0000 */
        /* <DEDUP_REMOVED lines=13> */
[----:B------:R-:W-:Y:S02]  /*10590*/  WARPGROUP.DEPBAR.LE gsb0, 0x0 ;  /* 0x00008000000079c5 */ /* 0x000fe40000010000 */
[----:B------:R-:W-:-:S06]  /*105a0*/  WARPGROUP.ARRIVE ;  /* 0x00000000000079c5 */ /* 0x000fcc0000000000 */
[----:B------:R-:W-:Y:S01]  /*105b0*/  HGMMA.64x16x16.F32 R120, gdesc[UR36], R120, gsb0 ;  /* 0x00200000247879f0 */ /* 0x000fe20008000878 */
[----:B------:R-:W-:Y:S01]  /*105c0*/  R2UR UR38, R20 ;  /* 0x00000000142672ca */ /* 0x000fe200000e0000 */
[----:B------:R-:W-:Y:S01]  /*105d0*/  VIADD R20, R18, 0x480 ;  /* 0x0000048012147836 */ /* 0x000fe20000000000 */
        /* <DEDUP_REMOVED lines=18> */
[----:B------:R-:W-:Y:S01]  /*10700*/  IMAD.MOV.U32 R21, RZ, RZ, -0x7fffffe0 ;  /* 0x80000020ff157424 */ /* 0x000fe200078e00ff */
[----:B------:R-:W-:Y:S02]  /*10710*/  R2UR UR16, R20 ;  /* 0x00000000141072ca */ /* 0x000fe400000e0000 */
[----:B------:R-:W-:Y:S01]  /*10720*/  R2UR UR11, R27 ;  /* 0x000000001b0b72ca */ /* 0x000fe200000e0000 */
[----:B------:R-:W-:Y:S02]  /*10730*/  WARPGROUP.DEPBAR.LE gsb0, 0x0 ;  /* 0x00008000000079c5 */ /* 0x000fe40000010000 */
[----:B------:R-:W-:Y:S01]  /*10740*/  WARPGROUP.ARRIVE ;  /* 0x00000000000079c5 */ /* 0x000fe20000000000 */
[----:B------:R-:W-:Y:S01]  /*10750*/  R2UR UR17, R21 ;  /* 0x00000000151172ca */ /* 0x000fe200000e0000 */
[----:B------:R-:W-:Y:S01]  /*10760*/  VIADD R20, R18, 0x4c0 ;  /* 0x000004c012147836 */ /* 0x000fe20000000000 */
[----:B------:R-:W-:Y:S01]  /*10770*/  R2UR UR10, R155 ;  /* 0x000000009b0a72ca */ /* 0x000fe200000e0000 */
[----:B------:R0:W5:Y:S02]  /*10780*/  LDL.LU R27, [R1+0x9c] ;  /* 0x00009c00011b7983 */ /* 0x0001640000300800 */
[----:B------:R-:W-:Y:S01]  /*10790*/  HGMMA.64x16x16.F32 R88, gdesc[UR4], R88, gsb0 ;  /* 0x00200000045879f0 */ /* 0x000fe20008000858 */
[----:B------:R-:W-:Y:S01]  /*107a0*/  IMAD.MOV.U32 R21, RZ, RZ, -0x7fffffe0 ;  /* 0x80000020ff157424 */ /* 0x000fe200078e00ff */
[----:B------:R-:W-:-:S02]  /*107b0*/  R2UR UR12, R20 ;  /* 0x00000000140c72ca */ /* 0x000fc400000e0000 */
[----:B------:R-:W-:Y:S01]  /*107c0*/  R2UR UR7, R26 ;  /* 0x000000001a0772ca */ /* 0x000fe200000e0000 */
[----:B------:R-:W-:Y:S02]  /*107d0*/  WARPGROUP.DEPBAR.LE gsb0, 0x0 ;  /* 0x00008000000079c5 */ /* 0x000fe40000010000 */
[----:B------:R-:W-:Y:S01]  /*107e0*/  WARPGROUP.ARRIVE ;  /* 0x00000000000079c5 */ /* 0x000fe20000000000 */
[----:B------:R-:W-:Y:S01]  /*107f0*/  R2UR UR13, R21 ;  /* 0x00000000150d72ca */ /* 0x000fe200000e0000 */
[----:B------:R-:W-:Y:S01]  /*10800*/  VIADD R20, R18, 0x500 ;  /* 0x0000050012147836 */ /* 0x000fe20000000000 */
[----:B------:R-:W-:Y:S01]  /*10810*/  R2UR UR6, R154 ;  /* 0x000000009a0672ca */ /* 0x000fe200000e0000 */
[----:B------:R0:W5:Y:S01]  /*10820*/  LDL.LU R26, [R1+0x98] ;  /* 0x00009800011a7983 */ /* 0x0001620000300800 */
[----:B------:R-:W-:Y:S01]  /*10830*/  IMAD.MOV.U32 R21, RZ, RZ, -0x7fffffe0 ;  /* 0x80000020ff157424 */ /* 0x000fe200078e00ff */
[----:B------:R-:W-:Y:S01]  /*10840*/  HGMMA.64x16x16.F32 R80, gdesc[UR52], R80, gsb0 ;  /* 0x00200000345079f0 */ /* 0x000fe20008000850 */
[----:B------:R-:W-:-:S02]  /*10850*/  R2UR UR55, R153 ;  /* 0x00000000993772ca */ /* 0x000fc400000e0000 */
[----:B------:R-:W-:Y:S02]  /*10860*/  R2UR UR54, R152 ;  /* 0x00000000983672ca */ /* 0x000fe400000e0000 */
[----:B------:R-:W-:Y:S01]  /*10870*/  R2UR UR8, R20 ;  /* 0x00000000140872ca */ /* 0x000fe200000e0000 */
[----:B------:R-:W-:Y:S01]  /*10880*/  VIADD R20, R18, 0x540 ;  /* 0x0000054012147836 */ /* 0x000fe20000000000 */
[----:B------:R-:W-:Y:S02]  /*10890*/  R2UR UR52, R8 ;  /* 0x00000000083472ca */ /* 0x000fe400000e0000 */
[----:B------:R-:W-:Y:S02]  /*108a0*/  R2UR UR53, R9 ;  /* 0x00000000093572ca */ /* 0x000fe400000e0000 */
[----:B------:R-:W-:Y:S01]  /*108b0*/  R2UR UR9, R21 ;  /* 0x00000000150972ca */ /* 0x000fe200000e0000 */
[----:B------:R-:W-:Y:S01]  /*108c0*/  IMAD.MOV.U32 R21, RZ, RZ, -0x7fffffe0 ;  /* 0x80000020ff157424 */ /* 0x000fe200078e00ff */
[----:B------:R-:W-:-:S04]  /*108d0*/  R2UR UR4, R20 ;  /* 0x00000000140472ca */ /* 0x000fc800000e0000 */
        /* <DEDUP_REMOVED lines=11> */
[----:B------:R-:W-:Y:S01]  /*10990*/  VIADD R20, R18, 0x580 ;  /* 0x0000058012147836 */ /* 0x000fe20000000000 */
[C---:B------:R-:W-:Y:S01]  /*109a0*/  R2UR UR40, R8.reuse ;  /* 0x00000000082872ca */ /* 0x040fe200000e0000 */
[----:B------:R-:W-:Y:S01]  /*109b0*/  IMAD.MOV.U32 R21, RZ, RZ, -0x7fffffe0 ;  /* 0x80000020ff157424 */ /* 0x000fe200078e00ff */
[----:B------:R-:W-:Y:S01]  /*109c0*/  R2UR UR41, R9 ;  /* 0x00000000092972ca */ /* 0x000fe200000e0000 */
[----:B------:R0:W5:Y:S01]  /*109d0*/  LDL.LU R25, [R1+0x94] ;  /* 0x0000940001197983 */ /* 0x0001620000300800 */
[----:B------:R-:W-:Y:S02]  /*109e0*/  WARPGROUP.DEPBAR.LE gsb0, 0x0 ;  /* 0x00008000000079c5 */ /* 0x000fe40000010000 */
[----:B------:R-:W-:Y:S01]  /*109f0*/  WARPGROUP.ARRIVE ;  /* 0x00000000000079c5 */ /* 0x000fe20000000000 */
[----:B------:R-:W-:Y:S01]  /*10a00*/  R2UR UR48, R8 ;  /* 0x00000000083072ca */ /* 0x000fe200000e0000 */
[----:B------:R0:W5:Y:S04]  /*10a10*/  LDL.LU R24, [R1+0x90] ;  /* 0x0000900001187983 */ /* 0x0001680000300800 */
[----:B------:R-:W-:Y:S03]  /*10a20*/  HGMMA.64x16x16.F32 R128, gdesc[UR44], R128, gsb0 ;  /* 0x002000002c8079f0 */ /* 0x000fe60008000880 */
        /* <DEDUP_REMOVED lines=10> */
[----:B------:R-:W-:Y:S02]  /*10ad0*/  R2UR UR46, R22 ;  /* 0x00000000162e72ca */ /* 0x000fe400000e0000 */
[----:B------:R-:W-:Y:S02]  /*10ae0*/  R2UR UR44, R8 ;  /* 0x00000000082c72ca */ /* 0x000fe400000e0000 */
[C---:B------:R-:W-:Y:S02]  /*10af0*/  R2UR UR45, R9.reuse ;  /* 0x00000000092d72ca */ /* 0x040fe400000e0000 */
[----:B------:R-:W-:Y:S02]  /*10b00*/  R2UR UR49, R9 ;  /* 0x00000000093172ca */ /* 0x000fe400000e0000 */
[----:B------:R-:W-:-:S02]  /*10b10*/  R2UR UR59, R16 ;  /* 0x00000000103b72ca */ /* 0x000fc400000e0000 */
[----:B------:R-:W-:Y:S02]  /*10b20*/  R2UR UR58, R15 ;  /* 0x000000000f3a72ca */ /* 0x000fe400000e0000 */
[----:B------:R-:W-:Y:S02]  /*10b30*/  R2UR UR56, R8 ;  /* 0x00000000083872ca */ /* 0x000fe400000e0000 */
[----:B------:R-:W-:Y:S01]  /*10b40*/  R2UR UR57, R9 ;  /* 0x00000000093972ca */ /* 0x000fe200000e0000 */
[----:B------:R-:W-:Y:S01]  /*10b50*/  UMOV UR40, UR16 ;  /* 0x0000001000287c82 */ /* 0x000fe20008000000 */
[----:B------:R-:W-:Y:S02]  /*10b60*/  WARPGROUP.DEPBAR.LE gsb0, 0x0 ;  /* 0x00008000000079c5 */ /* 0x000fe40000010000 */
[----:B------:R-:W-:Y:S01]  /*10b70*/  WARPGROUP.ARRIVE ;  /* 0x00000000000079c5 */ /* 0x000fe20000000000 */
[----:B------:R-:W-:Y:S01]  /*10b80*/  UMOV UR41, UR17 ;  /* 0x0000001100297c82 */ /* 0x000fe20008000000 */
[----:B------:R-:W-:Y:S01]  /*10b90*/  R2UR UR20, R20 ;  /* 0x00000000141472ca */ /* 0x000fe200000e0000 */
[----:B------:R0:W5:Y:S03]  /*10ba0*/  LDL.LU R23, [R1+0x8c] ;  /* 0x00008c0001177983 */ /* 0x0001660000300800 */
[----:B------:R-:W-:Y:S01]  /*10bb0*/  HGMMA.64x16x16.F32 R96, gdesc[UR44], R96, gsb0 ;  /* 0x002000002c6079f0 */ /* 0x000fe20008000860 */
[----:B------:R-:W-:-:S02]  /*10bc0*/  R2UR UR16, R6 ;  /* 0x00000000061072ca */ /* 0x000fc400000e0000 */
[----:B------:R-:W-:Y:S02]  /*10bd0*/  R2UR UR17, R7 ;  /* 0x00000000071172ca */ /* 0x000fe400000e0000 */
[----:B------:R-:W-:Y:S02]  /*10be0*/  R2UR UR21, R21 ;  /* 0x00000000151572ca */ /* 0x000fe400000e0000 */
[----:B------:R-:W-:Y:S02]  /*10bf0*/  R2UR UR27, R157 ;  /* 0x000000009d1b72ca */ /* 0x000fe400000e0000 */
[----:B------:R-:W-:Y:S02]  /*10c00*/  R2UR UR26, R156 ;  /* 0x000000009c1a72ca */ /* 0x000fe400000e0000 */
[----:B------:R-:W-:Y:S02]  /*10c10*/  R2UR UR24, R6 ;  /* 0x00000000061872ca */ /* 0x000fe400000e0000 */
[----:B------:R-:W-:-:S02]  /*10c20*/  R2UR UR25, R7 ;  /* 0x00000000071972ca */ /* 0x000fc400000e0000 */
[C---:B------:R-:W-:Y:S02]  /*10c30*/  R2UR UR28, R6.reuse ;  /* 0x00000000061c72ca */ /* 0x040fe400000e0000 */
[C---:B------:R-:W-:Y:S02]  /*10c40*/  R2UR UR29, R7.reuse ;  /* 0x00000000071d72ca */ /* 0x040fe400000e0000 */
[C---:B------:R-:W-:Y:S02]  /*10c50*/  R2UR UR32, R6.reuse ;  /* 0x00000000062072ca */ /* 0x040fe400000e0000 */
[C---:B------:R-:W-:Y:S02]  /*10c60*/  R2UR UR33, R7.reuse ;  /* 0x00000000072172ca */ /* 0x040fe400000e0000 */
[----:B------:R-:W-:Y:S02]  /*10c70*/  R2UR UR36, R6 ;  /* 0x00000000062472ca */ /* 0x000fe400000e0000 */
[----:B------:R-:W-:Y:S01]  /*10c80*/  R2UR UR37, R7 ;  /* 0x00000000072572ca */ /* 0x000fe200000e0000 */
[----:B------:R-:W-:Y:S01]  /*10c90*/  VIADD R20, R18, 0x5c0 ;  /* 0x000005c012147836 */ /* 0x000fe20000000000 */
[----:B------:R0:W5:Y:S01]  /*10ca0*/  LDL.LU R22, [R1+0x88] ;  /* 0x0000880001167983 */ /* 0x0001620000300800 */
[----:B------:R-:W-:-:S02]  /*10cb0*/  WARPGROUP.DEPBAR.LE gsb0, 0x0 ;  /* 0x00008000000079c5 */ /* 0x000fc40000010000 */
[----:B------:R-:W-:Y:S01]  /*10cc0*/  WARPGROUP.ARRIVE ;  /* 0x00000000000079c5 */ /* 0x000fe20000000000 */
[----:B------:R-:W-:Y:S01]  /*10cd0*/  UMOV UR44, UR12 ;  /* 0x0000000c002c7c82 */ /* 0x000fe20008000000 */
[----:B------:R-:W-:Y:S01]  /*10ce0*/  UMOV UR45, UR13 ;  /* 0x0000000d002d7c82 */ /* 0x000fe20008000000 */
[----:B------:R-:W-:Y:S01]  /*10cf0*/  IMAD.MOV.U32 R21, RZ, RZ, -0x7fffffe0 ;  /* 0x80000020ff157424 */ /* 0x000fe200078e00ff */
[----:B------:R0:W5:Y:S02]  /*10d00*/  LDL.LU R16, [R1+0x84] ;  /* 0x0000840001107983 */ /* 0x0001640000300800 */
[----:B------:R-:W-:Y:S01]  /*10d10*/  HGMMA.64x16x16.F32 R88, gdesc[UR48], R88, gsb0 ;  /* 0x00200000305879f0 */ /* 0x000fe20008000858 */
[----:B------:R-:W-:Y:S01]  /*10d20*/  R2UR UR12, R6 ;  /* 0x00000000060c72ca */ /* 0x000fe200000e0000 */
[----:B------:R0:W5:Y:S01]  /*10d30*/  LDL.LU R15, [R1+0x80] ;  /* 0x00008000010f7983 */ /* 0x0001620000300800 */
        /* <DEDUP_REMOVED lines=21> */
[----:B------:R-:W-:Y:S02]  /*10e90*/  WARPGROUP.DEPBAR.LE gsb0, 0x0 ;  /* 0x00008000000079c5 */ /* 0x000fe40000010000 */
[----:B------:R-:W-:-:S09]  /*10ea0*/  WARPGROUP.ARRIVE ;  /* 0x00000000000079c5 */ /* 0x000fd20000000000 */
        /* <DEDUP_REMOVED lines=175> */
.L_x_1974:
[----:B-----5:R-:W-:Y:S01]  /*119a0*/  SHF.L.U32 R0, R16, 0x1f, RZ ;  /* 0x0000001f10007819 */ /* 0x020fe200000006ff */
[----:B------:R-:W-:-:S04]  /*119b0*/  IMAD R14, R15, 0x8, R22 ;  /* 0x000000080f0e7824 */ /* 0x000fc800078e0216 */
[----:B------:R0:W1:Y:S01]  /*119c0*/  SYNCS.PHASECHK.TRANS64.TRYWAIT P2, [R14+URZ+0x31c50], R0 ;  /* 0x031c50000e0075a7 */ /* 0x000062000804017f */
[----:B------:R-:W-:Y:S05]  /*119d0*/  @!P0 BRA `(.L_x_1975) ;  /* 0x0000000000048947 */ /* 0x000fea0003800000 */
[----:B------:R-:W-:Y:S01]  /*119e0*/  BPT.TRAP 0x1 ;  /* 0x000000040000795c */ /* 0x000fe20000300000 */
.L_x_1975:
[----:B------:R-:W-:Y:S04]  /*119f0*/  BSSY B0, `(.L_x_1973) ;  /* 0x0000004000007945 */ /* 0x000fe80003800000 */
[----:B-1----:R-:W-:Y:S05]  /*11a00*/  @P2 BRA `(.L_x_1976) ;  /* 0x0000000000082947 */ /* 0x002fea0003800000 */
[----:B------:R-:W1:Y:S02]  /*11a10*/  SYNCS.PHASECHK.TRANS64.TRYWAIT P2, [R14+URZ+0x31c50], R0 ;  /* 0x031c50000e0075a7 */ /* 0x000e64000804017f */
[----:B-1----:R-:W-:Y:S05]  /*11a20*/  @!P2 BRA `(.L_x_1977) ;  /* 0x000000fc0028a947 */ /* 0x002fea0003800000 */
.L_x_1976:
[----:B------:R-:W-:Y:S05]  /*11a30*/  BSYNC B0 ;  /* 0x0000000000007941 */ /* 0x000fea0003800000 */
.L_x_1973:
[----:B01----:R-:W2:Y:S04]  /*11a40*/  LDL R0, [R1+0x3c] ;  /* 0x00003c0001007983 */ /* 0x003ea80000100800 */
[----:B------:R-:W3:Y:S04]  /*11a50*/  LDL R18, [R1+0x4c] ;  /* 0x00004c0001127983 */ /* 0x000ee80000100800 */
[----:B------:R-:W4:Y:S04]  /*11a60*/  LDL R17, [R1+0x48] ;  /* 0x0000480001117983 */ /* 0x000f280000100800 */
[----:B-----5:R-:W4:Y:S04]  /*11a70*/  LDL R16, [R1+0x54] ;  /* 0x0000540001107983 */ /* 0x020f280000100800 */
[----:B------:R-:W4:Y:S04]  /*11a80*/  LDL R14, [R1+0x58] ;  /* 0x00005800010e7983 */ /* 0x000f280000100800 */
[----:B------:R-:W4:Y:S04]  /*11a90*/  LDL.LU R20, [R1] ;  /* 0x0000000001147983 */ /* 0x000f280000300800 */
[----:B------:R-:W4:Y:S01]  /*11aa0*/  LDL.LU R19, [R1+0xc] ;  /* 0x00000c0001137983 */ /* 0x000f220000300800 */
[----:B------:R-:W-:Y:S05]  /*11ab0*/  WARPSYNC.ALL ;  /* 0x0000000000007948 */ /* 0x000fea0003800000 */
[----:B------:R-:W-:Y:S01]  /*11ac0*/  ULDC UR4, c[0x0][0x988] ;  /* 0x0002620000047ab9 */ /* 0x000fe20000000800 */
[----:B--2---:R-:W-:-:S04]  /*11ad0*/  IMAD R0, R0, 0xc0, RZ ;  /* 0x000000c000007824 */ /* 0x004fc800078e02ff */
[----:B------:R-:W-:-:S05]  /*11ae0*/  IMAD R0, R149, -0x90, R0 ;  /* 0xffffff7095007824 */ /* 0x000fca00078e0200 */
[----:B---3--:R-:W-:-:S05]  /*11af0*/  IADD3 R0, R0, 0x1, R18 ;  /* 0x0000000100007810 */ /* 0x008fca0007ffe012 */
[----:B----4-:R-:W-:-:S04]  /*11b00*/  IMAD.IADD R0, R0, 0x1, -R17 ;  /* 0x0000000100007824 */ /* 0x010fc800078e0a11 */
[----:B------:R-:W-:Y:S01]  /*11b10*/  IMAD R0, R16, -0x2, R0 ;  /* 0xfffffffe10007824 */ /* 0x000fe200078e0200 */
[----:B------:R-:W-:-:S03]  /*11b20*/  LOP3.LUT R20, R20, 0xfffffeff, RZ, 0xc0, !PT ;  /* 0xfffffeff14147812 */ /* 0x000fc600078ec0ff */
[----:B------:R-:W-:Y:S01]  /*11b30*/  IMAD.IADD R0, R14, 0x1, R0 ;  /* 0x000000010e007824 */ /* 0x000fe200078e0200 */
[----:B------:R-:W-:-:S03]  /*11b40*/  @P1 LOP3.LUT R20, R20, 0x100, RZ, 0xfc, !PT ;  /* 0x0000010014141812 */ /* 0x000fc600078efcff */
[----:B------:R-:W-:Y:S01]  /*11b50*/  VIADD R16, R0, 0x8 ;  /* 0x0000000800107836 */ /* 0x000fe20000000000 */
[----:B------:R-:W-:-:S04]  /*11b60*/  LOP3.LUT R20, R20, 0xffffff7f, RZ, 0xc0, !PT ;  /* 0xffffff7f14147812 */ /* 0x000fc800078ec0ff */
[----:B------:R-:W-:Y:S02]  /*11b70*/  ISETP.GT.AND P1, PT, R16, 0x71, PT ;  /* 0x000000711000780c */ /* 0x000fe40003f24270 */
[----:B------:R-:W-:-:S04]  /*11b80*/  @P0 LOP3.LUT R20, R20, 0x80, RZ, 0xfc, !PT ;  /* 0x0000008014140812 */ /* 0x000fc800078efcff */
[----:B------:R-:W-:-:S07]  /*11b90*/  LOP3.LUT R20, R20, 0xfffffdff, RZ, 0xc0, !PT ;  /* 0xfffffdff14147812 */ /* 0x000fce00078ec0ff */
[----:B------:R-:W-:Y:S02]  /*11ba0*/  @P1 LOP3.LUT R20, R20, 0x200, RZ, 0xfc, !PT ;  /* 0x0000020014141812 */ /* 0x000fe400078efcff */
[C---:B------:R-:W-:Y:S02]  /*11bb0*/  ISETP.GT.AND P1, PT, R16.reuse, 0x70, PT ;  /* 0x000000701000780c */ /* 0x040fe40003f24270 */
[----:B------:R-:W-:Y:S02]  /*11bc0*/  ISETP.GT.AND P0, PT, R16, 0x78, PT ;  /* 0x000000781000780c */ /* 0x000fe40003f04270 */
[----:B------:R-:W-:Y:S02]  /*11bd0*/  FSEL R82, R82, -INF , P1 ;  /* 0xff80000052527808 */ /* 0x000fe40000800000 */
[----:B------:R-:W-:Y:S01]  /*11be0*/  LOP3.LUT P1, RZ, R20, 0x200, RZ, 0xc0, !PT ;  /* 0x0000020014ff7812 */ /* 0x000fe2000782c0ff */
[----:B------:R0:W-:Y:S01]  /*11bf0*/  STL [R1], R20 ;  /* 0x0000001401007387 */ /* 0x0001e20000100800 */
[----:B------:R-:W-:-:S02]  /*11c00*/  FSEL R86, R86, -INF , P0 ;  /* 0xff80000056567808 */ /* 0x000fc40000000000 */
[----:B------:R-:W-:Y:S02]  /*11c10*/  FSEL R83, R83, -INF , P1 ;  /* 0xff80000053537808 */ /* 0x000fe40000800000 */
[C---:B------:R-:W-:Y:S02]  /*11c20*/  LOP3.LUT P1, RZ, R20.reuse, 0x100, RZ, 0xc0, !PT ;  /* 0x0000010014ff7812 */ /* 0x040fe4000782c0ff */
[----:B------:R-:W-:Y:S02]  /*11c30*/  LOP3.LUT P0, RZ, R20, 0x80, RZ, 0xc0, !PT ;  /* 0x0000008014ff7812 */ /* 0x000fe4000780c0ff */
[----:B0-----:R-:W2:Y:S01]  /*11c40*/  LDL.LU R20, [R1+0x18] ;  /* 0x0000180001147983 */ /* 0x001ea20000300800 */
[C---:B------:R-:W-:Y:S02]  /*11c50*/  ISETP.GT.AND P5, PT, R0.reuse, RZ, PT ;  /* 0x000000ff0000720c */ /* 0x040fe40003fa4270 */
[C---:B------:R-:W-:Y:S02]  /*11c60*/  ISETP.GT.AND P4, PT, R0.reuse, 0x1, PT ;  /* 0x000000010000780c */ /* 0x040fe40003f84270 */
[----:B------:R-:W-:-:S02]  /*11c70*/  ISETP.GT.AND P3, PT, R0, 0x8, PT ;  /* 0x000000080000780c */ /* 0x000fc40003f64270 */
[----:B------:R-:W-:Y:S02]  /*11c80*/  ISETP.GT.AND P2, PT, R0, 0x9, PT ;  /* 0x000000090000780c */ /* 0x000fe40003f44270 */
[----:B------:R-:W-:Y:S02]  /*11c90*/  FSEL R136, R136, -INF , P5 ;  /* 0xff80000088887808 */ /* 0x000fe40002800000 */
[----:B------:R-:W-:Y:S02]  /*11ca0*/  FSEL R137, R137, -INF , P4 ;  /* 0xff80000089897808 */ /* 0x000fe40002000000 */
[----:B------:R-:W-:Y:S02]  /*11cb0*/  FSEL R140, R140, -INF , P3 ;  /* 0xff8000008c8c7808 */ /* 0x000fe40001800000 */
[----:B------:R-:W-:Y:S02]  /*11cc0*/  FSEL R141, R141, -INF , P2 ;  /* 0xff8000008d8d7808 */ /* 0x000fe40001000000 */
[----:B------:R-:W-:-:S02]  /*11cd0*/  ISETP.GT.AND P5, PT, R0, 0x10, PT ;  /* 0x000000100000780c */ /* 0x000fc40003fa4270 */
[C---:B------:R-:W-:Y:S02]  /*11ce0*/  ISETP.GT.AND P4, PT, R0.reuse, 0x11, PT ;  /* 0x000000110000780c */ /* 0x040fe40003f84270 */
[C---:B------:R-:W-:Y:S02]  /*11cf0*/  ISETP.GT.AND P3, PT, R0.reuse, 0x18, PT ;  /* 0x000000180000780c */ /* 0x040fe40003f64270 */
[----:B------:R-:W-:Y:S02]  /*11d00*/  ISETP.GT.AND P2, PT, R0, 0x19, PT ;  /* 0x000000190000780c */ /* 0x000fe40003f44270 */
[----:B------:R-:W-:Y:S02]  /*11d10*/  FSEL R128, R128, -INF , P5 ;  /* 0xff80000080807808 */ /* 0x000fe40002800000 */
[----:B------:R-:W-:Y:S02]  /*11d20*/  FSEL R129, R129, -INF , P4 ;  /* 0xff80000081817808 */ /* 0x000fe40002000000 */
[----:B------:R-:W-:-:S02]  /*11d30*/  FSEL R132, R132, -INF , P3 ;  /* 0xff80000084847808 */ /* 0x000fc40001800000 */
[----:B------:R-:W-:Y:S02]  /*11d40*/  FSEL R133, R133, -INF , P2 ;  /* 0xff80000085857808 */ /* 0x000fe40001000000 */
[C---:B------:R-:W-:Y:S02]  /*11d50*/  ISETP.GT.AND P5, PT, R0.reuse, 0x20, PT ;  /* 0x000000200000780c */ /* 0x040fe40003fa4270 */
[C---:B------:R-:W-:Y:S02]  /*11d60*/  ISETP.GT.AND P4, PT, R0.reuse, 0x21, PT ;  /* 0x000000210000780c */ /* 0x040fe40003f84270 */
[C---:B------:R-:W-:Y:S02]  /*11d70*/  ISETP.GT.AND P3, PT, R0.reuse, 0x28, PT ;  /* 0x000000280000780c */ /* 0x040fe40003f64270 */
[----:B------:R-:W-:Y:S02]  /*11d80*/  ISETP.GT.AND P2, PT, R0, 0x29, PT ;  /* 0x000000290000780c */ /* 0x000fe40003f44270 */
[----:B------:R-:W-:-:S02]  /*11d90*/  FSEL R120, R120, -INF , P5 ;  /* 0xff80000078787808 */ /* 0x000fc40002800000 */
[----:B------:R-:W-:Y:S02]  /*11da0*/  FSEL R121, R121, -INF , P4 ;  /* 0xff80000079797808 */ /* 0x000fe40002000000 */
[----:B------:R-:W-:Y:S02]  /*11db0*/  FSEL R124, R124, -INF , P3 ;  /* 0xff8000007c7c7808 */ /* 0x000fe40001800000 */
[----:B------:R-:W-:Y:S02]  /*11dc0*/  FSEL R125, R125, -INF , P2 ;  /* 0xff8000007d7d7808 */ /* 0x000fe40001000000 */
[C---:B------:R-:W-:Y:S02]  /*11dd0*/  ISETP.GT.AND P5, PT, R0.reuse, 0x30, PT ;  /* 0x000000300000780c */ /* 0x040fe40003fa4270 */
        /* <DEDUP_REMOVED lines=64> */
[----:B------:R-:W-:Y:S02]  /*121e0*/  FSEL R72, R72, -INF , P5 ;  /* 0xff80000048487808 */ /* 0x000fe40002800000 */
[----:B------:R-:W-:Y:S02]  /*121f0*/  FMNMX.FTZ R0, R97, R0, !PT ;  /* 0x0000000061007209 */ /* 0x000fe40007810000 */
[----:B------:R-:W-:Y:S02]  /*12200*/  ISETP.GT.AND P5, PT, R16, RZ, PT ;  /* 0x000000ff1000720c */ /* 0x000fe40003fa4270 */
[----:B------:R-:W-:Y:S02]  /*12210*/  FMNMX.FTZ R0, R100, R0, !PT ;  /* 0x0000000064007209 */ /* 0x000fe40007810000 */
[----:B------:R-:W-:-:S02]  /*12220*/  FSEL R138, R138, -INF , P5 ;  /* 0xff8000008a8a7808 */ /* 0x000fc40002800000 */
[C---:B------:R-:W-:Y:S02]  /*12230*/  ISETP.GT.AND P5, PT, R16.reuse, 0x1, PT ;  /* 0x000000011000780c */ /* 0x040fe40003fa4270 */
[----:B------:R-:W-:Y:S02]  /*12240*/  FMNMX.FTZ R0, R101, R0, !PT ;  /* 0x0000000065007209 */ /* 0x000fe40007810000 */
[----:B------:R-:W-:Y:S02]  /*12250*/  FSEL R139, R139, -INF , P5 ;  /* 0xff8000008b8b7808 */ /* 0x000fe40002800000 */
[----:B------:R-:W-:Y:S02]  /*12260*/  ISETP.GT.AND P5, PT, R16, 0x8, PT ;  /* 0x000000081000780c */ /* 0x000fe40003fa4270 */
[----:B------:R-:W-:Y:S02]  /*12270*/  FMNMX.FTZ R0, R88, R0, !PT ;  /* 0x0000000058007209 */ /* 0x000fe40007810000 */
[----:B------:R-:W-:-:S02]  /*12280*/  FSEL R142, R142, -INF , P5 ;  /* 0xff8000008e8e7808 */ /* 0x000fc40002800000 */
[----:B------:R-:W-:Y:S02]  /*12290*/  ISETP.GT.AND P5, PT, R16, 0x9, PT ;  /* 0x000000091000780c */ /* 0x000fe40003fa4270 */
[----:B------:R-:W-:Y:S02]  /*122a0*/  FMNMX.FTZ R0, R89, R0, !PT ;  /* 0x0000000059007209 */ /* 0x000fe40007810000 */
[----:B------:R-:W-:Y:S02]  /*122b0*/  FSEL R143, R143, -INF , P5 ;  /* 0xff8000008f8f7808 */ /* 0x000fe40002800000 */
[----:B------:R-:W-:Y:S02]  /*122c0*/  FMNMX.FTZ R0, R92, R0, !PT ;  /* 0x000000005c007209 */ /* 0x000fe40007810000 */
[----:B------:R-:W-:Y:S02]  /*122d0*/  ISETP.GT.AND P5, PT, R16, 0x10, PT ;  /* 0x000000101000780c */ /* 0x000fe40003fa4270 */
[----:B------:R-:W-:-:S02]  /*122e0*/  FMNMX.FTZ R0, R93, R0, !PT ;  /* 0x000000005d007209 */ /* 0x000fc40007810000 */
        /* <DEDUP_REMOVED lines=8> */
[----:B------:R-:W-:Y:S02]  /*12370*/  FMNMX.FTZ R0, R84, R0, !PT ;  /* 0x0000000054007209 */ /* 0x000fe40007810000 */
[----:B------:R-:W-:Y:S02]  /*12380*/  FSEL R135, R135, -INF , P5 ;  /* 0xff80000087877808 */ /* 0x000fe40002800000 */
[----:B------:R-:W-:Y:S02]  /*12390*/  FMNMX.FTZ R0, R85, R0, !PT ;  /* 0x0000000055007209 */ /* 0x000fe40007810000 */
[----:B------:R-:W-:-:S02]  /*123a0*/  ISETP.GT.AND P5, PT, R16, 0x20, PT ;  /* 0x000000201000780c */ /* 0x000fc40003fa4270 */
        /* <DEDUP_REMOVED lines=8> */
[----:B------:R-:W-:Y:S02]  /*12430*/  FSEL R18, R77, -INF , P2 ;  /* 0xff8000004d127808 */ /* 0x000fe40001000000 */
[----:B------:R-:W-:Y:S02]  /*12440*/  FMNMX.FTZ R0, R76, R0, !PT ;  /* 0x000000004c007209 */ /* 0x000fe40007810000 */
[----:B------:R-:W-:Y:S02]  /*12450*/  FSEL R126, R126, -INF , P5 ;  /* 0xff8000007e7e7808 */ /* 0x000fe40002800000 */
[----:B------:R-:W-:-:S02]  /*12460*/  ISETP.GT.AND P5, PT, R16, 0x29, PT ;  /* 0x000000291000780c */ /* 0x000fc40003fa4270 */
[----:B------:R-:W-:Y:S02]  /*12470*/  FMNMX.FTZ R0, R18, R0, !PT ;  /* 0x0000000012007209 */ /* 0x000fe40007810000 */
[----:B------:R-:W-:Y:S02]  /*12480*/  FSEL R127, R127, -INF , P5 ;  /* 0xff8000007f7f7808 */ /* 0x000fe40002800000 */
        /* <DEDUP_REMOVED lines=26> */
[----:B------:R-:W-:Y:S02]  /*12630*/  ISETP.GT.AND P5, PT, R16, 0x59, PT ;  /* 0x000000591000780c */ /* 0x000fe40003fa4270 */
[----:B------:R-:W-:-:S02]  /*12640*/  FSETP.NEU.FTZ.AND P6, PT, R14, -INF , PT ;  /* 0xff8000000e00780b */ /* 0x000fc40003fdd000 */
[----:B------:R-:W-:Y:S02]  /*12650*/  FSEL R103, R103, -INF , P5 ;  /* 0xff80000067677808 */ /* 0x000fe40002800000 */
[----:B------:R-:W-:Y:S02]  /*12660*/  ISETP.GT.AND P5, PT, R16, 0x60, PT ;  /* 0x000000601000780c */ /* 0x000fe40003fa4270 */
[----:B------:R-:W-:Y:S01]  /*12670*/  FSEL R17, R14, RZ, P6 ;  /* 0x000000ff0e117208 */ /* 0x000fe20003000000 */
[----:B------:R-:W-:Y:S01]  /*12680*/  IMAD.U32 R0, RZ, RZ, UR4 ;  /* 0x00000004ff007e24 */ /* 0x000fe2000f8e00ff */
[----:B------:R-:W-:Y:S02]  /*12690*/  FSEL R90, R90, -INF , P5 ;  /* 0xff8000005a5a7808 */ /* 0x000fe40002800000 */
[----:B------:R-:W-:Y:S01]  /*126a0*/  ISETP.GT.AND P5, PT, R16, 0x61, PT ;  /* 0x000000611000780c */ /* 0x000fe20003fa4270 */
[----:B------:R-:W-:Y:S01]  /*126b0*/  FADD.FTZ R17, -R17, R19 ;  /* 0x0000001311117221 */ /* 0x000fe20000010100 */
[----:B------:R-:W-:-:S02]  /*126c0*/  FMUL.FTZ R19, R14, R0 ;  /* 0x000000000e137220 */ /* 0x000fc40000410000 */
[----:B------:R-:W-:Y:S02]  /*126d0*/  FSEL R91, R91, -INF , P5 ;  /* 0xff8000005b5b7808 */ /* 0x000fe40002800000 */
[----:B------:R-:W-:Y:S02]  /*126e0*/  ISETP.GT.AND P5, PT, R16, 0x68, PT ;  /* 0x000000681000780c */ /* 0x000fe40003fa4270 */
[----:B------:R-:W-:Y:S02]  /*126f0*/  FSEL R19, R19, RZ, P6 ;  /* 0x000000ff13137208 */ /* 0x000fe40003000000 */
[----:B------:R-:W-:Y:S02]  /*12700*/  FSEL R94, R94, -INF , P5 ;  /* 0xff8000005e5e7808 */ /* 0x000fe40002800000 */
[----:B------:R-:W-:Y:S01]  /*12710*/  ISETP.GT.AND P5, PT, R16, 0x69, PT ;  /* 0x000000691000780c */ /* 0x000fe20003fa4270 */
[-CC-:B------:R-:W-:Y:S01]  /*12720*/  FFMA.FTZ R136, R136, R0.reuse, -R19.reuse ;  /* 0x0000000088887223 */ /* 0x180fe20000010813 */
[-C--:B------:R-:W-:Y:S01]  /*12730*/  FMUL.FTZ R17, R17, R0.reuse ;  /* 0x0000000011117220 */ /* 0x080fe20000410000 */
[----:B------:R-:W-:Y:S01]  /*12740*/  FFMA.FTZ R137, R137, R0, -R19 ;  /* 0x0000000089897223 */ /* 0x000fe20000010813 */
[----:B------:R-:W-:-:S02]  /*12750*/  FSEL R95, R95, -INF , P5 ;  /* 0xff8000005f5f7808 */ /* 0x000fc40002800000 */
[C---:B------:R-:W-:Y:S01]  /*12760*/  ISETP.GT.AND P2, PT, R16.reuse, 0x80, PT ;  /* 0x000000801000780c */ /* 0x040fe20003f44270 */
[----:B------:R-:W-:Y:S01]  /*12770*/  MUFU.EX2 R21, R17 ;  /* 0x0000001100157308 */ /* 0x000fe20000000800 */
[C---:B------:R-:W-:Y:S02]  /*12780*/  ISETP.GT.AND P3, PT, R16.reuse, 0x81, PT ;  /* 0x000000811000780c */ /* 0x040fe40003f64270 */
[C---:B------:R-:W-:Y:S02]  /*12790*/  ISETP.GT.AND P4, PT, R16.reuse, 0x88, PT ;  /* 0x000000881000780c */ /* 0x040fe40003f84270 */
[C---:B------:R-:W-:Y:S02]  /*127a0*/  ISETP.GT.AND P5, PT, R16.reuse, 0x89, PT ;  /* 0x000000891000780c */ /* 0x040fe40003fa4270 */
[----:B------:R-:W-:Y:S02]  /*127b0*/  ISETP.GT.AND P6, PT, R16, 0x79, PT ;  /* 0x000000791000780c */ /* 0x000fe40003fc4270 */
[----:B------:R-:W2:Y:S08]  /*127c0*/  MUFU.EX2 R16, R136 ;  /* 0x0000008800107308 */ /* 0x000eb00000000800 */
[----:B------:R-:W0:Y:S01]  /*127d0*/  MUFU.EX2 R137, R137 ;  /* 0x0000008900897308 */ /* 0x000e220000000800 */
[-CC-:B------:R-:W-:Y:S01]  /*127e0*/  FFMA.FTZ R153, R104, R0.reuse, -R19.reuse ;  /* 0x0000000068997223 */ /* 0x180fe20000010813 */
[-CC-:B------:R-:W-:Y:S01]  /*127f0*/  FFMA.FTZ R104, R88, R0.reuse, -R19.reuse ;  /* 0x0000000058687223 */ /* 0x180fe20000010813 */
[----:B------:R-:W-:-:S02]  /*12800*/  FFMA.FTZ R88, R72, R0, -R19 ;  /* 0x0000000048587223 */ /* 0x000fc40000010813 */
[----:B------:R-:W3:Y:S01]  /*12810*/  LDL R72, [R1+0x40] ;  /* 0x0000400001487983 */ /* 0x000ee20000100800 */
[----:B--2---:R-:W-:-:S04]  /*12820*/  FFMA.FTZ R17, R21, R20, R16 ;  /* 0x0000001415117223 */ /* 0x004fc80000010010 */
[C---:B0-----:R-:W-:Y:S01]  /*12830*/  FADD.FTZ R17, R137.reuse, R17 ;  /* 0x0000001189117221 */ /* 0x041fe20000010000 */
[----:B------:R-:W-:Y:S02]  /*12840*/  F2FP.F16.F32.PACK_AB R16, R137, R16 ;  /* 0x000000108910723e */ /* 0x000fe400000000ff */
[----:B------:R-:W2:Y:S01]  /*12850*/  LDL.LU R137, [R1+0x14] ;  /* 0x0000140001897983 */ /* 0x000ea20000300800 */
[-CC-:B------:R-:W-:Y:S01]  /*12860*/  FFMA.FTZ R140, R140, R0.reuse, -R19.reuse ;  /* 0x000000008c8c7223 */ /* 0x180fe20000010813 */
[-CC-:B------:R-:W-:Y:S01]  /*12870*/  FFMA.FTZ R141, R141, R0.reuse, -R19.reuse ;  /* 0x000000008d8d7223 */ /* 0x180fe20000010813 */
[-CC-:B------:R-:W-:Y:S01]  /*12880*/  FFMA.FTZ R77, R76, R0.reuse, -R19.reuse ;  /* 0x000000004c4d7223 */ /* 0x180fe20000010813 */
[-CC-:B------:R-:W-:Y:S02]  /*12890*/  FFMA.FTZ R76, R18, R0.reuse, -R19.reuse ;  /* 0x00000000124c7223 */ /* 0x180fe40000010813 */
[----:B------:R-:W0:Y:S08]  /*128a0*/  MUFU.EX2 R18, R140 ;  /* 0x0000008c00127308 */ /* 0x000e300000000800 */
[----:B------:R-:W1:Y:S01]  /*128b0*/  MUFU.EX2 R141, R141 ;  /* 0x0000008d008d7308 */ /* 0x000e620000000800 */
[-CC-:B------:R-:W-:Y:S01]  /*128c0*/  FFMA.FTZ R151, R108, R0.reuse, -R19.reuse ;  /* 0x000000006c977223 */ /* 0x180fe20000010813 */
[-CC-:B------:R-:W-:Y:S01]  /*128d0*/  FFMA.FTZ R108, R100, R0.reuse, -R19.reuse ;  /* 0x00000000646c7223 */ /* 0x180fe20000010813 */
[-CC-:B------:R-:W-:Y:S01]  /*128e0*/  FFMA.FTZ R100, R92, R0.reuse, -R19.reuse ;  /* 0x000000005c647223 */ /* 0x180fe20000010813 */
[----:B------:R-:W-:Y:S01]  /*128f0*/  FFMA.FTZ R92, R84, R0, -R19 ;  /* 0x00000000545c7223 */ /* 0x000fe20000010813 */
[----:B0-----:R-:W-:-:S04]  /*12900*/  FADD.FTZ R17, R18, R17 ;  /* 0x0000001112117221 */ /* 0x001fc80000010000 */
[----:B-1----:R-:W-:Y:S01]  /*12910*/  FADD.FTZ R84, R141, R17 ;  /* 0x000000118d547221 */ /* 0x002fe20000010000 */
[----:B------:R-:W-:Y:S01]  /*12920*/  FSEL R87, R87, -INF , P6 ;  /* 0xff80000057577808 */ /* 0x000fe20003000000 */
[-CC-:B------:R-:W-:Y:S01]  /*12930*/  FFMA.FTZ R154, R117, R0.reuse, -R19.reuse ;  /* 0x00000000759a7223 */ /* 0x180fe20000010813 */
[-CC-:B------:R-:W-:Y:S01]  /*12940*/  FFMA.FTZ R117, R96, R0.reuse, -R19.reuse ;  /* 0x0000000060757223 */ /* 0x180fe20000010813 */
[-CC-:B------:R-:W-:Y:S01]  /*12950*/  FFMA.FTZ R96, R80, R0.reuse, -R19.reuse ;  /* 0x0000000050607223 */ /* 0x180fe20000010813 */
[-CC-:B------:R-:W-:Y:S01]  /*12960*/  FFMA.FTZ R150, R109, R0.reuse, -R19.reuse ;  /* 0x000000006d967223 */ /* 0x180fe20000010813 */
[----:B------:R-:W-:Y:S01]  /*12970*/  FSEL R80, R74, -INF , P2 ;  /* 0xff8000004a507808 */ /* 0x000fe20001000000 */
[-CC-:B------:R-:W-:Y:S01]  /*12980*/  FFMA.FTZ R109, R97, R0.reuse, -R19.reuse ;  /* 0x00000000616d7223 */ /* 0x180fe20000010813 */
[-CC-:B------:R-:W-:Y:S01]  /*12990*/  FFMA.FTZ R97, R93, R0.reuse, -R19.reuse ;  /* 0x000000005d617223 */ /* 0x180fe20000010813 */
[----:B------:R-:W-:Y:S01]  /*129a0*/  FFMA.FTZ R93, R81, R0, -R19 ;  /* 0x00000000515d7223 */ /* 0x000fe20000010813 */
[----:B------:R-:W-:-:S02]  /*129b0*/  FSEL R81, R75, -INF , P3 ;  /* 0xff8000004b517808 */ /* 0x000fc40001800000 */
[----:B------:R-:W-:Y:S02]  /*129c0*/  FSEL R78, R78, -INF , P4 ;  /* 0xff8000004e4e7808 */ /* 0x000fe40002000000 */
[----:B------:R-:W-:Y:S01]  /*129d0*/  FSEL R79, R79, -INF , P5 ;  /* 0xff8000004f4f7808 */ /* 0x000fe20002800000 */
        /* <DEDUP_REMOVED lines=16> */
[----:B------:R-:W-:-:S05]  /*12ae0*/  IMAD.MOV.U32 R73, RZ, RZ, -0x3ffffff0 ;  /* 0xc0000010ff497424 */ /* 0x000fca00078e00ff */
[C---:B------:R-:W-:Y:S02]  /*12af0*/  R2UR UR5, R73.reuse ;  /* 0x00000000490572ca */ /* 0x040fe400000e0000 */
[----:B------:R-:W-:Y:S01]  /*12b00*/  R2UR UR37, R73 ;  /* 0x00000000492572ca */ /* 0x000fe200000e0000 */
[----:B------:R-:W-:-:S05]  /*12b10*/  IMAD.MOV.U32 R73, RZ, RZ, -0x7fffffe0 ;  /* 0x80000020ff497424 */ /* 0x000fca00078e00ff */
[----:B------:R-:W-:Y:S01]  /*12b20*/  R2UR UR7, R73 ;  /* 0x00000000490772ca */ /* 0x000fe200000e0000 */
[----:B------:R-:W-:Y:S01]  /*12b30*/  WARPGROUP.ARRIVE ;  /* 0x00000000000079c5 */ /* 0x000fe20000000000 */
[----:B--2---:R-:W-:-:S04]  /*12b40*/  FMNMX.FTZ R17, R138, R137, !PT ;  /* 0x000000898a117209 */ /* 0x004fc80007810000 */
        /* <DEDUP_REMOVED lines=34> */
[----:B---3--:R-:W-:Y:S02]  /*12d70*/  LOP3.LUT R72, R72, 0x10000, RZ, 0xfc, !PT ;  /* 0x0001000048487812 */ /* 0x008fe400078efcff */
[----:B------:R-:W-:-:S03]  /*12d80*/  FMNMX.FTZ R17, R79, R17, !PT ;  /* 0x000000114f117209 */ /* 0x000fc60007810000 */
[----:B------:R-:W-:Y:S02]  /*12d90*/  VIADD R74, R72, 0x180 ;  /* 0x00000180484a7836 */ /* 0x000fe40000000000 */
[----:B------:R-:W0:Y:S03]  /*12da0*/  SHFL.BFLY PT, R19, R17, 0x2, 0x1f ;  /* 0x0c401f0011137f89 */ /* 0x000e2600000e0000 */
[----:B------:R-:W-:Y:S01]  /*12db0*/  R2UR UR8, R74 ;  /* 0x000000004a0872ca */ /* 0x000fe200000e0000 */
[----:B------:R-:W-:-:S05]  /*12dc0*/  VIADD R74, R72, 0x300 ;  /* 0x00000300484a7836 */ /* 0x000fca0000000000 */
[----:B------:R-:W-:Y:S01]  /*12dd0*/  R2UR UR12, R74 ;  /* 0x000000004a0c72ca */ /* 0x000fe200000e0000 */
[----:B------:R-:W-:-:S05]  /*12de0*/  VIADD R74, R72, 0x480 ;  /* 0x00000480484a7836 */ /* 0x000fca0000000000 */
[----:B------:R-:W-:Y:S01]  /*12df0*/  R2UR UR16, R74 ;  /* 0x000000004a1072ca */ /* 0x000fe200000e0000 */
[----:B------:R-:W-:-:S05]  /*12e00*/  VIADD R74, R72, 0x600 ;  /* 0x00000600484a7836 */ /* 0x000fca0000000000 */
[----:B------:R-:W-:Y:S01]  /*12e10*/  R2UR UR20, R74 ;  /* 0x000000004a1472ca */ /* 0x000fe200000e0000 */
[----:B------:R-:W-:Y:S01]  /*12e20*/  VIADD R74, R72, 0x780 ;  /* 0x00000780484a7836 */ /* 0x000fe20000000000 */
[----:B0-----:R-:W-:Y:S01]  /*12e30*/  FMNMX.FTZ R19, R17, R19, !PT ;  /* 0x0000001311137209 */ /* 0x001fe20007810000 */
[----:B------:R-:W-:-:S03]  /*12e40*/  VIADD R17, R22, 0x200 ;  /* 0x0000020016117836 */ /* 0x000fc60000000000 */
[----:B------:R-:W-:Y:S01]  /*12e50*/  R2UR UR24, R74 ;  /* 0x000000004a1872ca */ /* 0x000fe200000e0000 */
[C---:B------:R-:W-:Y:S01]  /*12e60*/  VIADD R74, R72.reuse, 0x900 ;  /* 0x00000900484a7836 */ /* 0x040fe20000000000 */
[----:B------:R-:W-:Y:S02]  /*12e70*/  SHF.R.U32.HI R17, RZ, 0x4, R17 ;  /* 0x00000004ff117819 */ /* 0x000fe40000011611 */
[----:B------:R-:W-:Y:S02]  /*12e80*/  R2UR UR4, R72 ;  /* 0x00000000480472ca */ /* 0x000fe400000e0000 */
[----:B------:R-:W-:Y:S02]  /*12e90*/  LOP3.LUT R17, R17, 0x3fff, RZ, 0xc0, !PT ;  /* 0x00003fff11117812 */ /* 0x000fe400078ec0ff */
[----:B------:R-:W-:Y:S01]  /*12ea0*/  R2UR UR28, R74 ;  /* 0x000000004a1c72ca */ /* 0x000fe200000e0000 */
[C---:B------:R-:W-:Y:S01]  /*12eb0*/  VIADD R74, R72.reuse, 0xa80 ;  /* 0x00000a80484a7836 */ /* 0x040fe20000000000 */
[----:B------:R-:W-:Y:S01]  /*12ec0*/  LOP3.LUT R17, R17, 0x2400000, RZ, 0xfc, !PT ;  /* 0x0240000011117812 */ /* 0x000fe200078efcff */
[----:B------:R-:W-:-:S05]  /*12ed0*/  VIADD R72, R72, 0xc00 ;  /* 0x00000c0048487836 */ /* 0x000fca0000000000 */
[----:B------:R-:W-:Y:S01]  /*12ee0*/  R2UR UR36, R72 ;  /* 0x00000000482472ca */ /* 0x000fe200000e0000 */
[----:B------:R-:W-:-:S05]  /*12ef0*/  IMAD R72, R15, 0x6c0, R17 ;  /* 0x000006c00f487824 */ /* 0x000fca00078e0211 */
[----:B------:R-:W-:-:S13]  /*12f00*/  R2UR UR6, R72 ;  /* 0x00000000480672ca */ /* 0x000fda00000e0000 */
[----:B------:R-:W-:Y:S01]  /*12f10*/  HGMMA.64x96x16.F32 R24, gdesc[UR4].tnspB, R24, gsb0 ;  /* 0x41600000041879f0 */ /* 0x000fe20008000818 */
        /* <DEDUP_REMOVED lines=55> */
[----:B------:R-:W0:Y:S01]  /*13290*/  SHFL.BFLY PT, R20, R19, 0x1, 0x1f ;  /* 0x0c201f0013147f89 */ /* 0x000e2200000e0000 */
[----:B------:R-:W-:-:S05]  /*132a0*/  IMAD.MOV.U32 R73, RZ, RZ, -0x7fffffe0 ;  /* 0x80000020ff497424 */ /* 0x000fca00078e00ff */
[----:B------:R-:W-:Y:S01]  /*132b0*/  R2UR UR39, R73 ;  /* 0x00000000492772ca */ /* 0x000fe200000e0000 */
[----:B------:R-:W-:Y:S01]  /*132c0*/  VIADD R72, R72, 0x200 ;  /* 0x0000020048487836 */ /* 0x000fe20000000000 */
[----:B0-----:R-:W-:-:S04]  /*132d0*/  FMNMX.FTZ R20, R19, R20, !PT ;  /* 0x0000001413147209 */ /* 0x001fc80007810000 */
[C---:B------:R-:W-:Y:S01]  /*132e0*/  FSETP.NEU.FTZ.AND P3, PT, R20.reuse, -INF , PT ;  /* 0xff8000001400780b */ /* 0x040fe20003f7d000 */
[----:B------:R-:W-:Y:S01]  /*132f0*/  FMUL.FTZ R73, R20, R0 ;  /* 0x0000000014497220 */ /* 0x000fe20000410000 */
[----:B------:R-:W-:-:S04]  /*13300*/  R2UR UR38, R72 ;  /* 0x00000000482672ca */ /* 0x000fc800000e0000 */
[----:B------:R-:W-:Y:S01]  /*13310*/  FSEL R73, R73, RZ, P3 ;  /* 0x000000ff49497208 */ /* 0x000fe20001800000 */
[----:B------:R-:W-:Y:S02]  /*13320*/  WARPGROUP.DEPBAR.LE gsb0, 0x0 ;  /* 0x00008000000079c5 */ /* 0x000fe40000010000 */
[----:B------:R-:W-:-:S06]  /*13330*/  WARPGROUP.ARRIVE ;  /* 0x00000000000079c5 */ /* 0x000fcc0000000000 */
[----:B------:R-:W-:Y:S01]  /*13340*/  HGMMA.64x96x16.F32 R24, gdesc[UR32].tnspB, R24, gsb0 ;  /* 0x41600000201879f0 */ /* 0x000fe20008000818 */
[----:B------:R-:W-:Y:S02]  /*13350*/  FFMA.FTZ R72, R138, R0, -R73 ;  /* 0x000000008a487223 */ /* 0x000fe40000010849 */
[----:B------:R-:W2:Y:S01]  /*13360*/  LDL.LU R138, [R1+0x1c] ;  /* 0x00001c00018a7983 */ /* 0x000ea20000300800 */
[----:B------:R-:W0:Y:S01]  /*13370*/  S2R R112, SR_TID.X ;  /* 0x0000000000707919 */ /* 0x000e220000002100 */
[----:B------:R-:W-:Y:S02]  /*13380*/  WARPGROUP.DEPBAR.LE gsb0, 0x0 ;  /* 0x00008000000079c5 */ /* 0x000fe40000010000 */
[----:B------:R-:W-:-:S06]  /*13390*/  WARPGROUP.ARRIVE ;  /* 0x00000000000079c5 */ /* 0x000fcc0000000000 */
[----:B------:R-:W-:Y:S01]  /*133a0*/  HGMMA.64x96x16.F32 R24, gdesc[UR36].tnspB, R24, gsb0 ;  /* 0x41600000241879f0 */ /* 0x000fe20008000818 */
[----:B0-----:R-:W-:Y:S02]  /*133b0*/  SHF.R.U32.HI R19, RZ, 0x7, R112 ;  /* 0x00000007ff137819 */ /* 0x001fe40000011670 */
[----:B------:R-:W-:-:S03]  /*133c0*/  ISETP.GE.U32.AND P2, PT, R112, 0x180, PT ;  /* 0x000001807000780c */ /* 0x000fc60003f46070 */
[----:B------:R-:W-:-:S05]  /*133d0*/  VIADD R17, R19, 0x9 ;  /* 0x0000000913117836 */ /* 0x000fca0000000000 */
[----:B------:R-:W-:Y:S01]  /*133e0*/  SEL R17, R17, 0x9, !P2 ;  /* 0x0000000911117807 */ /* 0x000fe20005000000 */
[----:B------:R-:W-:-:S04]  /*133f0*/  WARPGROUP.DEPBAR.LE gsb0, 0x0 ;  /* 0x00008000000079c5 */ /* 0x000fc80000010000 */
[----:B------:R0:W-:Y:S06]  /*13400*/  BAR.ARV R17, 0x100 ;  /* 0x000400110000751d */ /* 0x0001ec0000002000 */
[--C-:B0-----:R-:W-:Y:S02]  /*13410*/  @!P1 IMAD R17, R15, 0x8, R22.reuse ;  /* 0x000000080f119824 */ /* 0x101fe400078e0216 */
[----:B------:R-:W-:-:S04]  /*13420*/  @!P1 IMAD R15, R146, 0x8, R22 ;  /* 0x00000008920f9824 */ /* 0x000fc800078e0216 */
[----:B------:R-:W-:-:S05]  /*13430*/  @!P1 VIADD R15, R15, 0x31c40 ;  /* 0x00031c400f0f9836 */ /* 0x000fca0000000000 */
[----:B------:R-:W-:-:S04]  /*13440*/  @!P1 PRMT R15, RZ, 0x654, R15 ;  /* 0x00000654ff0f9816 */ /* 0x000fc8000000000f */
[----:B------:R0:W-:Y:S02]  /*13450*/  @!P1 SYNCS.ARRIVE.TRANS64.RED.A1T0 RZ, [R15+URZ], RZ ;  /* 0x000000ff0fff99a7 */ /* 0x0001e4000810043f */
[----:B0-----:R-:W-:Y:S08]  /*13460*/  MUFU.EX2 R15, R117 ;  /* 0x00000075000f7308 */ /* 0x001ff00000000800 */
[----:B------:R-:W-:Y:S08]  /*13470*/  MUFU.EX2 R117, R85 ;  /* 0x0000005500757308 */ /* 0x000ff00000000800 */
[----:B------:R0:W-:Y:S02]  /*13480*/  MUFU.EX2 R85, R76 ;  /* 0x0000004c00557308 */ /* 0x0001e40000000800 */
[----:B0-----:R-:W-:-:S05]  /*13490*/  FSEL R76, R20, RZ, P3 ;  /* 0x000000ff144c7208 */ /* 0x001fca0001800000 */
[----:B------:R-:W-:Y:S02]  /*134a0*/  FADD.FTZ R76, -R76, R137 ;  /* 0x000000894c4c7221 */ /* 0x000fe40000010100 */
[----:B------:R-:W3:Y:S01]  /*134b0*/  LDL R137, [R1+0x44] ;  /* 0x0000440001897983 */ /* 0x000ee20000100800 */
[-CC-:B------:R-:W-:Y:S01]  /*134c0*/  FFMA.FTZ R74, R139, R0.reuse, -R73.reuse ;  /* 0x000000008b4a7223 */ /* 0x180fe20000010849 */
[-CC-:B------:R-:W-:Y:S01]  /*134d0*/  FFMA.FTZ R75, R142, R0.reuse, -R73.reuse ;  /* 0x000000008e4b7223 */ /* 0x180fe20000010849 */
[----:B------:R-:W-:Y:S01]  /*134e0*/  FFMA.FTZ R112, R143, R0, -R73 ;  /* 0x000000008f707223 */ /* 0x000fe20000010849 */
[----:B------:R-:W-:Y:S01]  /*134f0*/  MUFU.EX2 R72, R72 ;  /* 0x0000004800487308 */ /* 0x000fe20000000800 */
[----:B------:R-:W-:-:S07]  /*13500*/  @!P1 VIADD R17, R17, 0x31c60 ;  /* 0x00031c6011119836 */ /* 0x000fce0000000000 */
[----:B------:R-:W0:Y:S08]  /*13510*/  MUFU.EX2 R74, R74 ;  /* 0x0000004a004a7308 */ /* 0x000e300000000800 */
[----:B------:R-:W-:Y:S08]  /*13520*/  MUFU.EX2 R75, R75 ;  /* 0x0000004b004b7308 */ /* 0x000ff00000000800 */
[----:B------:R-:W1:Y:S01]  /*13530*/  MUFU.EX2 R112, R112 ;  /* 0x0000007000707308 */ /* 0x000e620000000800 */
[----:B------:R-:W-:-:S02]  /*13540*/  @!P1 PRMT R17, RZ, 0x654, R17 ;  /* 0x00000654ff119816 */ /* 0x000fc40000000011 */
[----:B------:R-:W-:Y:S02]  /*13550*/  F2FP.F16.F32.PACK_AB R18, R141, R18 ;  /* 0x000000128d12723e */ /* 0x000fe400000000ff */
[----:B------:R0:W-:Y:S02]  /*13560*/  @!P1 SYNCS.ARRIVE.TRANS64.RED.A1T0 RZ, [R17+URZ], RZ ;  /* 0x000000ff11ff99a7 */ /* 0x0001e4000810043f */
[----:B0-----:R-:W-:Y:S02]  /*13570*/  F2FP.F16.F32.PACK_AB R17, R74, R72 ;  /* 0x000000484a11723e */ /* 0x001fe400000000ff */
[----:B-1----:R-:W-:-:S05]  /*13580*/  F2FP.F16.F32.PACK_AB R19, R112, R75 ;  /* 0x0000004b7013723e */ /* 0x002fca00000000ff */
[----:B------:R0:W-:Y:S01]  /*13590*/  STSM.16.M88.4 [R23+0x24300], R16 ;  /* 0x0243001017007844 */ /* 0x0001e20000000200 */
[----:B------:R-:W-:Y:S08]  /*135a0*/  MUFU.EX2 R129, R129 ;  /* 0x0000008100817308 */ /* 0x000ff00000000800 */
[----:B0-----:R-:W0:Y:S01]  /*135b0*/  MUFU.EX2 R16, R128 ;  /* 0x0000008000107308 */ /* 0x001e220000000800 */
[----:B------:R-:W-:-:S02]  /*135c0*/  IMAD.MOV.U32 R140, RZ, RZ, R124 ;  /* 0x000000ffff8c7224 */ /* 0x000fc400078e007c */
[----:B------:R-:W-:Y:S01]  /*135d0*/  FMUL.FTZ R76, R76, R0 ;  /* 0x000000004c4c7220 */ /* 0x000fe20000410000 */
[----:B0-----:R-:W-:-:S04]  /*135e0*/  FADD.FTZ R84, R16, R84 ;  /* 0x0000005410547221 */ /* 0x001fc80000010000 */
[----:B------:R-:W-:Y:S02]  /*135f0*/  FADD.FTZ R124, R129, R84 ;  /* 0x00000054817c7221 */ /* 0x000fe40000010000 */
[----:B------:R0:W-:Y:S02]  /*13600*/  MUFU.EX2 R84, R77 ;  /* 0x0000004d00547308 */ /* 0x0001e40000000800 */
[-CC-:B0-----:R-:W-:Y:S01]  /*13610*/  FFMA.FTZ R77, R122, R0.reuse, -R73.reuse ;  /* 0x000000007a4d7223 */ /* 0x181fe20000010849 */
[-CC-:B------:R-:W-:Y:S01]  /*13620*/  FFMA.FTZ R122, R123, R0.reuse, -R73.reuse ;  /* 0x000000007b7a7223 */ /* 0x180fe20000010849 */
[-CC-:B------:R-:W-:Y:S01]  /*13630*/  FFMA.FTZ R123, R126, R0.reuse, -R73.reuse ;  /* 0x000000007e7b7223 */ /* 0x180fe20000010849 */
[-CC-:B------:R-:W-:Y:S01]  /*13640*/  FFMA.FTZ R126, R127, R0.reuse, -R73.reuse ;  /* 0x000000007f7e7223 */ /* 0x180fe20000010849 */
[-CC-:B------:R-:W-:Y:S02]  /*13650*/  FFMA.FTZ R127, R114, R0.reuse, -R73.reuse ;  /* 0x00000000727f7223 */ /* 0x180fe40000010849 */
[----:B------:R-:W2:Y:S01]  /*13660*/  MUFU.EX2 R114, R76 ;  /* 0x0000004c00727308 */ /* 0x000ea20000000800 */
[-CC-:B------:R-:W-:Y:S01]  /*13670*/  FFMA.FTZ R113, R130, R0.reuse, -R73.reuse ;  /* 0x0000000082717223 */ /* 0x180fe20000010849 */
[----:B------:R-:W-:Y:S01]  /*13680*/  FFMA.FTZ R116, R131, R0, -R73 ;  /* 0x0000000083747223 */ /* 0x000fe20000010849 */
[----:B------:R-:W-:-:S02]  /*13690*/  IMAD.MOV.U32 R141, RZ, RZ, R120 ;  /* 0x000000ffff8d7224 */ /* 0x000fc400078e0078 */
[----:B------:R-:W-:-:S03]  /*136a0*/  FFMA.FTZ R120, R134, R0, -R73 ;  /* 0x0000000086787223 */ /* 0x000fc60000010849 */
[----:B------:R-:W0:Y:S01]  /*136b0*/  MUFU.EX2 R113, R113 ;  /* 0x0000007100717308 */ /* 0x000e220000000800 */
[----:B------:R-:W-:Y:S02]  /*136c0*/  IMAD.MOV.U32 R136, RZ, RZ, R121 ;  /* 0x000000ffff887224 */ /* 0x000fe400078e0079 */
[----:B------:R-:W-:Y:S01]  /*136d0*/  FFMA.FTZ R121, R135, R0, -R73 ;  /* 0x0000000087797223 */ /* 0x000fe20000010849 */
[----:B--2---:R-:W-:-:S04]  /*136e0*/  FFMA.FTZ R72, R114, R138, R72 ;  /* 0x0000008a72487223 */ /* 0x004fc80000010048 */
[----:B------:R-:W1:Y:S01]  /*136f0*/  MUFU.EX2 R116, R116 ;  /* 0x0000007400747308 */ /* 0x000e620000000800 */
[----:B------:R-:W-:-:S07]  /*13700*/  FADD.FTZ R72, R74, R72 ;  /* 0x000000484a487221 */ /* 0x000fce0000010000 */
[----:B------:R-:W2:Y:S01]  /*13710*/  MUFU.EX2 R132, R132 ;  /* 0x0000008400847308 */ /* 0x000ea20000000800 */
[----:B------:R-:W-:-:S07]  /*13720*/  FADD.FTZ R72, R75, R72 ;  /* 0x000000484b487221 */ /* 0x000fce0000010000 */
[----:B------:R-:W4:Y:S01]  /*13730*/  MUFU.EX2 R120, R120 ;  /* 0x0000007800787308 */ /* 0x000f220000000800 */
[----:B------:R-:W-:-:S07]  /*13740*/  FADD.FTZ R72, R112, R72 ;  /* 0x0000004870487221 */ /* 0x000fce0000010000 */
[----:B------:R-:W4:Y:S01]  /*13750*/  MUFU.EX2 R133, R133 ;  /* 0x0000008500857308 */ /* 0x000f220000000800 */
[----:B0-----:R-:W-:-:S07]  /*13760*/  FADD.FTZ R72, R113, R72 ;  /* 0x0000004871487221 */ /* 0x001fce0000010000 */
[----:B------:R-:W0:Y:S01]  /*13770*/  MUFU.EX2 R121, R121 ;  /* 0x0000007900797308 */ /* 0x000e220000000800 */
[----:B-1----:R-:W-:-:S07]  /*13780*/  FADD.FTZ R72, R116, R72 ;  /* 0x0000004874487221 */ /* 0x002fce0000010000 */
[----:B------:R-:W1:Y:S08]  /*13790*/  MUFU.EX2 R135, R141 ;  /* 0x0000008d00877308 */ /* 0x000e700000000800 */
[----:B------:R-:W1:Y:S01]  /*137a0*/  MUFU.EX2 R77, R77 ;  /* 0x0000004d004d7308 */ /* 0x000e620000000800 */
[----:B--2---:R-:W-:Y:S01]  /*137b0*/  FADD.FTZ R124, R132, R124 ;  /* 0x0000007c847c7221 */ /* 0x004fe20000010000 */
[----:B----4-:R-:W-:-:S06]  /*137c0*/  FADD.FTZ R72, R120, R72 ;  /* 0x0000004878487221 */ /* 0x010fcc0000010000 */
[----:B------:R-:W2:Y:S08]  /*137d0*/  MUFU.EX2 R136, R136 ;  /* 0x0000008800887308 */ /* 0x000eb00000000800 */
[----:B------:R-:W4:Y:S01]  /*137e0*/  MUFU.EX2 R122, R122 ;  /* 0x0000007a007a7308 */ /* 0x000f220000000800 */
[----:B------:R-:W-:Y:S01]  /*137f0*/  FADD.FTZ R124, R133, R124 ;  /* 0x0000007c857c7221 */ /* 0x000fe20000010000 */
[----:B0-----:R-:W-:-:S06]  /*13800*/  FADD.FTZ R72, R121, R72 ;  /* 0x0000004879487221 */ /* 0x001fcc0000010000 */
[----:B------:R-:W0:Y:S01]  /*13810*/  MUFU.EX2 R131, R140 ;  /* 0x0000008c00837308 */ /* 0x000e220000000800 */
[----:B------:R-:W-:Y:S01]  /*13820*/  F2FP.F16.F32.PACK_AB R16, R129, R16 ;  /* 0x000000108110723e */ /* 0x000fe200000000ff */
[----:B------:R-:W-:-:S06]  /*13830*/  FFMA.FTZ R115, R115, R0, -R73 ;  /* 0x0000000073737223 */ /* 0x000fcc0000010849 */
[----:B------:R-:W0:Y:S01]  /*13840*/  MUFU.EX2 R123, R123 ;  /* 0x0000007b007b7308 */ /* 0x000e220000000800 */
[----:B-1----:R-:W-:Y:S01]  /*13850*/  FADD.FTZ R124, R135, R124 ;  /* 0x0000007c877c7221 */ /* 0x002fe20000010000 */
[----:B------:R-:W-:-:S06]  /*13860*/  FADD.FTZ R72, R77, R72 ;  /* 0x000000484d487221 */ /* 0x000fcc0000010000 */
[----:B------:R-:W1:Y:S01]  /*13870*/  MUFU.EX2 R134, R157 ;  /* 0x0000009d00867308 */ /* 0x000e620000000800 */
[----:B------:R-:W-:-:S07]  /*13880*/  FFMA.FTZ R118, R118, R0, -R73 ;  /* 0x0000000076767223 */ /* 0x000fce0000010849 */
[----:B------:R-:W3:Y:S01]  /*13890*/  MUFU.EX2 R126, R126 ;  /* 0x0000007e007e7308 */ /* 0x000ee20000000800 */
[----:B--2---:R-:W-:Y:S01]  /*138a0*/  FADD.FTZ R76, R136, R124 ;  /* 0x0000007c884c7221 */ /* 0x004fe20000010000 */
[----:B----4-:R-:W-:-:S06]  /*138b0*/  FADD.FTZ R72, R122, R72 ;  /* 0x000000487a487221 */ /* 0x010fcc0000010000 */
[----:B------:R-:W2:Y:S01]  /*138c0*/  MUFU.EX2 R129, R156 ;  /* 0x0000009c00817308 */ /* 0x000ea20000000800 */
[----:B------:R-:W-:-:S07]  /*138d0*/  FFMA.FTZ R119, R119, R0, -R73 ;  /* 0x0000000077777223 */ /* 0x000fce0000010849 */
[----:B------:R-:W4:Y:S01]  /*138e0*/  MUFU.EX2 R127, R127 ;  /* 0x0000007f007f7308 */ /* 0x000f220000000800 */
[----:B0-----:R-:W-:Y:S01]  /*138f0*/  FADD.FTZ R76, R131, R76 ;  /* 0x0000004c834c7221 */ /* 0x001fe20000010000 */
[----:B------:R-:W-:-:S06]  /*13900*/  FFMA.FTZ R74, R95, R0, -R73 ;  /* 0x000000005f4a7223 */ /* 0x000fcc0000010849 */
[----:B------:R-:W0:Y:S01]  /*13910*/  MUFU.EX2 R130, R155 ;  /* 0x0000009b00827308 */ /* 0x000e220000000800 */
[----:B------:R-:W-:Y:S01]  /*13920*/  F2FP.F16.F32.PACK_AB R18, R133, R132 ;  /* 0x000000848512723e */ /* 0x000fe200000000ff */
[----:B------:R-:W-:Y:S01]  /*13930*/  FADD.FTZ R95, R123, R72 ;  /* 0x000000487b5f7221 */ /* 0x000fe20000010000 */
[----:B------:R-:W-:-:S05]  /*13940*/  F2FP.F16.F32.PACK_AB R17, R116, R113 ;  /* 0x000000717411723e */ /* 0x000fca00000000ff */
[----:B------:R-:W0:Y:S01]  /*13950*/  MUFU.EX2 R115, R115 ;  /* 0x0000007300737308 */ /* 0x000e220000000800 */
[----:B------:R-:W-:Y:S01]  /*13960*/  F2FP.F16.F32.PACK_AB R19, R121, R120 ;  /* 0x000000787913723e */ /* 0x000fe200000000ff */
[----:B------:R-:W-:Y:S01]  /*13970*/  FFMA.FTZ R106, R106, R0, -R73 ;  /* 0x000000006a6a7223 */ /* 0x000fe20000010849 */
[----:B-1----:R-:W-:-:S05]  /*13980*/  FADD.FTZ R76, R134, R76 ;  /* 0x0000004c864c7221 */ /* 0x002fca0000010000 */
[----:B------:R-:W1:Y:S01]  /*13990*/  MUFU.EX2 R125, R125 ;  /* 0x0000007d007d7308 */ /* 0x000e620000000800 */
[----:B------:R-:W-:Y:S01]  /*139a0*/  FFMA.FTZ R75, R83, R0, -R73 ;  /* 0x00000000534b7223 */ /* 0x000fe20000010849 */
[----:B---3--:R-:W-:-:S06]  /*139b0*/  FADD.FTZ R83, R126, R95 ;  /* 0x0000005f7e537221 */ /* 0x008fcc0000010000 */
[----:B------:R-:W-:Y:S01]  /*139c0*/  MUFU.EX2 R118, R118 ;  /* 0x0000007600767308 */ /* 0x000fe20000000800 */
[----:B------:R3:W-:Y:S01]  /*139d0*/  STSM.16.M88.4 [R23+0x25b00], R16 ;  /* 0x025b001017007844 */ /* 0x0007e20000000200 */
[----:B------:R-:W-:Y:S01]  /*139e0*/  FFMA.FTZ R107, R107, R0, -R73 ;  /* 0x000000006b6b7223 */ /* 0x000fe20000010849 */
[----:B--2---:R-:W-:-:S05]  /*139f0*/  FADD.FTZ R76, R129, R76 ;  /* 0x0000004c814c7221 */ /* 0x004fca0000010000 */
[----:B------:R-:W2:Y:S01]  /*13a00*/  MUFU.EX2 R128, R154 ;  /* 0x0000009a00807308 */ /* 0x000ea20000000800 */
[----:B----4-:R-:W-:Y:S01]  /*13a10*/  FADD.FTZ R83, R127, R83 ;  /* 0x000000537f537221 */ /* 0x010fe20000010000 */
[----:B------:R-:W-:-:S06]  /*13a20*/  FFMA.FTZ R110, R110, R0, -R73 ;  /* 0x000000006e6e7223 */ /* 0x000fcc0000010849 */
[----:B------:R-:W4:Y:S01]  /*13a30*/  MUFU.EX2 R119, R119 ;  /* 0x0000007700777308 */ /* 0x000f220000000800 */
[----:B0-----:R-:W-:Y:S01]  /*13a40*/  FADD.FTZ R76, R130, R76 ;  /* 0x0000004c824c7221 */ /* 0x001fe20000010000 */
[----:B------:R-:W-:-:S06]  /*13a50*/  FADD.FTZ R83, R115, R83 ;  /* 0x0000005373537221 */ /* 0x000fcc0000010000 */
[----:B---3--:R-:W0:Y:S01]  /*13a60*/  MUFU.EX2 R18, R153 ;  /* 0x0000009900127308 */ /* 0x008e220000000800 */
[----:B------:R-:W-:-:S07]  /*13a70*/  FFMA.FTZ R111, R111, R0, -R73 ;  /* 0x000000006f6f7223 */ /* 0x000fce0000010849 */
[----:B------:R-:W-:Y:S01]  /*13a80*/  MUFU.EX2 R106, R106 ;  /* 0x0000006a006a7308 */ /* 0x000fe20000000800 */
[----:B------:R-:W-:Y:S01]  /*13a90*/  FFMA.FTZ R95, R80, R0, -R73 ;  /* 0x00000000505f7223 */ /* 0x000fe20000010849 */
[----:B-1----:R-:W-:-:S06]  /*13aa0*/  FADD.FTZ R76, R125, R76 ;  /* 0x0000004c7d4c7221 */ /* 0x002fcc0000010000 */
[----:B------:R-:W1:Y:S01]  /*13ab0*/  MUFU.EX2 R19, R152 ;  /* 0x0000009800137308 */ /* 0x000e620000000800 */
[----:B------:R-:W-:-:S07]  /*13ac0*/  FFMA.FTZ R98, R98, R0, -R73 ;  /* 0x0000000062627223 */ /* 0x000fce0000010849 */
[----:B------:R-:W-:Y:S01]  /*13ad0*/  MUFU.EX2 R107, R107 ;  /* 0x0000006b006b7308 */ /* 0x000fe20000000800 */
[----:B------:R-:W-:Y:S01]  /*13ae0*/  FFMA.FTZ R94, R94, R0, -R73 ;  /* 0x000000005e5e7223 */ /* 0x000fe20000010849 */
[----:B--2---:R-:W-:-:S06]  /*13af0*/  FADD.FTZ R76, R128, R76 ;  /* 0x0000004c804c7221 */ /* 0x004fcc0000010000 */
[----:B------:R-:W2:Y:S01]  /*13b00*/  MUFU.EX2 R16, R151 ;  /* 0x0000009700107308 */ /* 0x000ea20000000800 */
[-CC-:B------:R-:W-:Y:S01]  /*13b10*/  FFMA.FTZ R99, R99, R0.reuse, -R73.reuse ;  /* 0x0000000063637223 */ /* 0x180fe20000010849 */
[----:B------:R-:W-:-:S06]  /*13b20*/  FFMA.FTZ R72, R82, R0, -R73 ;  /* 0x0000000052487223 */ /* 0x000fcc0000010849 */
[----:B------:R-:W3:Y:S01]  /*13b30*/  MUFU.EX2 R110, R110 ;  /* 0x0000006e006e7308 */ /* 0x000ee20000000800 */
[----:B------:R-:W-:-:S07]  /*13b40*/  FFMA.FTZ R113, R86, R0, -R73 ;  /* 0x0000000056717223 */ /* 0x000fce0000010849 */
[----:B------:R4:W-:Y:S01]  /*13b50*/  MUFU.EX2 R80, R74 ;  /* 0x0000004a00507308 */ /* 0x0009e20000000800 */
[-CC-:B------:R-:W-:Y:S01]  /*13b60*/  FFMA.FTZ R102, R102, R0.reuse, -R73.reuse ;  /* 0x0000000066667223 */ /* 0x180fe20000010849 */
[----:B------:R-:W-:Y:S01]  /*13b70*/  FFMA.FTZ R103, R103, R0, -R73 ;  /* 0x0000000067677223 */ /* 0x000fe20000010849 */
[----:B----4-:R-:W-:-:S05]  /*13b80*/  FADD.FTZ R74, R118, R83 ;  /* 0x00000053764a7221 */ /* 0x010fca0000010000 */
[----:B------:R-:W4:Y:S01]  /*13b90*/  MUFU.EX2 R17, R150 ;  /* 0x0000009600117308 */ /* 0x000f220000000800 */
[----:B------:R-:W-:Y:S01]  /*13ba0*/  FADD.FTZ R74, R119, R74 ;  /* 0x0000004a774a7221 */ /* 0x000fe20000010000 */
[----:B------:R-:W-:-:S06]  /*13bb0*/  FFMA.FTZ R90, R90, R0, -R73 ;  /* 0x000000005a5a7223 */ /* 0x000fcc0000010849 */
[----:B------:R-:W4:Y:S01]  /*13bc0*/  MUFU.EX2 R111, R111 ;  /* 0x0000006f006f7308 */ /* 0x000f220000000800 */
[-CC-:B------:R-:W-:Y:S01]  /*13bd0*/  FFMA.FTZ R91, R91, R0.reuse, -R73.reuse ;  /* 0x000000005b5b7223 */ /* 0x180fe20000010849 */
[-CC-:B------:R-:W-:Y:S01]  /*13be0*/  FFMA.FTZ R112, R87, R0.reuse, -R73.reuse ;  /* 0x0000000057707223 */ /* 0x180fe20000010849 */
[----:B0-----:R-:W-:Y:S01]  /*13bf0*/  FADD.FTZ R76, R18, R76 ;  /* 0x0000004c124c7221 */ /* 0x001fe20000010000 */
[-CC-:B------:R-:W-:Y:S01]  /*13c00*/  FFMA.FTZ R83, R78, R0.reuse, -R73.reuse ;  /* 0x000000004e537223 */ /* 0x180fe20000010849 */
[----:B------:R-:W-:-:S03]  /*13c10*/  FFMA.FTZ R86, R79, R0, -R73 ;  /* 0x000000004f567223 */ /* 0x000fc60000010849 */
[----:B------:R0:W-:Y:S01]  /*13c20*/  MUFU.EX2 R82, R94 ;  /* 0x0000005e00527308 */ /* 0x0001e20000000800 */
[----:B-1----:R-:W-:-:S07]  /*13c30*/  FADD.FTZ R76, R19, R76 ;  /* 0x0000004c134c7221 */ /* 0x002fce0000010000 */
[----:B------:R-:W1:Y:S01]  /*13c40*/  MUFU.EX2 R98, R98 ;  /* 0x0000006200627308 */ /* 0x000e620000000800 */
[----:B0-----:R-:W-:Y:S01]  /*13c50*/  FFMA.FTZ R94, R81, R0, -R73 ;  /* 0x00000000515e7223 */ /* 0x001fe20000010849 */
[----:B------:R-:W-:Y:S01]  /*13c60*/  FADD.FTZ R73, R106, R74 ;  /* 0x0000004a6a497221 */ /* 0x000fe20000010000 */
[----:B--2---:R-:W-:-:S03]  /*13c70*/  FADD.FTZ R78, R16, R76 ;  /* 0x0000004c104e7221 */ /* 0x004fc60000010000 */
[----:B------:R-:W-:Y:S02]  /*13c80*/  FADD.FTZ R73, R107, R73 ;  /* 0x000000496b497221 */ /* 0x000fe40000010000 */
[----:B------:R-:W0:Y:S02]  /*13c90*/  MUFU.EX2 R109, R109 ;  /* 0x0000006d006d7308 */ /* 0x000e240000000800 */
[----:B---3--:R-:W-:-:S06]  /*13ca0*/  FADD.FTZ R116, R110, R73 ;  /* 0x000000496e747221 */ /* 0x008fcc0000010000 */
[----:B------:R-:W2:Y:S01]  /*13cb0*/  MUFU.EX2 R99, R99 ;  /* 0x0000006300637308 */ /* 0x000ea20000000800 */
[----:B----4-:R-:W-:Y:S01]  /*13cc0*/  FADD.FTZ R79, R17, R78 ;  /* 0x0000004e114f7221 */ /* 0x010fe20000010000 */
[----:B------:R-:W-:-:S06]  /*13cd0*/  FADD.FTZ R116, R111, R116 ;  /* 0x000000746f747221 */ /* 0x000fcc0000010000 */
[----:B------:R-:W3:Y:S08]  /*13ce0*/  MUFU.EX2 R108, R108 ;  /* 0x0000006c006c7308 */ /* 0x000ef00000000800 */
[----:B------:R-:W4:Y:S01]  /*13cf0*/  MUFU.EX2 R102, R102 ;  /* 0x0000006600667308 */ /* 0x000f220000000800 */
[----:B------:R-:W-:Y:S01]  /*13d00*/  FADD.FTZ R79, R15, R79 ;  /* 0x0000004f0f4f7221 */ /* 0x000fe20000010000 */
[----:B-1----:R-:W-:-:S06]  /*13d10*/  FADD.FTZ R116, R98, R116 ;  /* 0x0000007462747221 */ /* 0x002fcc0000010000 */
[----:B------:R-:W1:Y:S01]  /*13d20*/  MUFU.EX2 R105, R105 ;  /* 0x0000006900697308 */ /* 0x000e620000000800 */
[----:B------:R-:W-:-:S07]  /*13d30*/  F2FP.F16.F32.PACK_AB R73, R122, R77 ;  /* 0x0000004d7a49723e */ /* 0x000fce00000000ff */
[----:B------:R-:W-:Y:S01]  /*13d40*/  MUFU.EX2 R103, R103 ;  /* 0x0000006700677308 */ /* 0x000fe20000000800 */
[----:B0-----:R-:W-:Y:S01]  /*13d50*/  FADD.FTZ R79, R109, R79 ;  /* 0x0000004f6d4f7221 */ /* 0x001fe20000010000 */
[----:B------:R-:W-:-:S06]  /*13d60*/  F2FP.F16.F32.PACK_AB R77, R115, R127 ;  /* 0x0000007f734d723e */ /* 0x000fcc00000000ff */
[----:B------:R-:W0:Y:S01]  /*13d70*/  MUFU.EX2 R104, R104 ;  /* 0x0000006800687308 */ /* 0x000e220000000800 */
[----:B--2---:R-:W-:Y:S01]  /*13d80*/  FADD.FTZ R115, R99, R116 ;  /* 0x0000007463737221 */ /* 0x004fe20000010000 */
[----:B------:R-:W-:-:S06]  /*13d90*/  F2FP.F16.F32.PACK_AB R74, R134, R131 ;  /* 0x00000083864a723e */ /* 0x000fcc00000000ff */
[----:B------:R-:W2:Y:S01]  /*13da0*/  MUFU.EX2 R90, R90 ;  /* 0x0000005a005a7308 */ /* 0x000ea20000000800 */
[----:B---3--:R-:W-:Y:S01]  /*13db0*/  FADD.FTZ R120, R108, R79 ;  /* 0x0000004f6c787221 */ /* 0x008fe20000010000 */
[----:B----4-:R-:W-:-:S06]  /*13dc0*/  FADD.FTZ R116, R102, R115 ;  /* 0x0000007366747221 */ /* 0x010fcc0000010000 */
[----:B------:R-:W3:Y:S01]  /*13dd0*/  MUFU.EX2 R101, R101 ;  /* 0x0000006500657308 */ /* 0x000ee20000000800 */
[----:B------:R-:W-:-:S07]  /*13de0*/  F2FP.F16.F32.PACK_AB R79, R119, R118 ;  /* 0x00000076774f723e */ /* 0x000fce00000000ff */
[----:B------:R-:W4:Y:S01]  /*13df0*/  MUFU.EX2 R91, R91 ;  /* 0x0000005b005b7308 */ /* 0x000f220000000800 */
[----:B-1----:R-:W-:-:S07]  /*13e00*/  FADD.FTZ R119, R105, R120 ;  /* 0x0000007869777221 */ /* 0x002fce0000010000 */
[----:B------:R1:W-:Y:S08]  /*13e10*/  MUFU.EX2 R81, R72 ;  /* 0x0000004800517308 */ /* 0x0003f00000000800 */
[----:B------:R0:W-:Y:S01]  /*13e20*/  MUFU.EX2 R87, R75 ;  /* 0x0000004b00577308 */ /* 0x0001e20000000800 */
[----:B-1----:R-:W-:-:S07]  /*13e30*/  F2FP.F16.F32.PACK_AB R72, R136, R135 ;  /* 0x000000878848723e */ /* 0x002fce00000000ff */
[----:B------:R-:W1:Y:S01]  /*13e40*/  MUFU.EX2 R100, R100 ;  /* 0x0000006400647308 */ /* 0x000e620000000800 */
[----:B0-----:R-:W-:-:S05]  /*13e50*/  F2FP.F16.F32.PACK_AB R75, R126, R123 ;  /* 0x0000007b7e4b723e */ /* 0x001fca00000000ff */
[----:B------:R0:W-:Y:S02]  /*13e60*/  STSM.16.M88.4 [R23+0x27300], R72 ;  /* 0x0273004817007844 */ /* 0x0001e40000000200 */
[----:B------:R-:W1:Y:S01]  /*13e70*/  MUFU.EX2 R97, R97 ;  /* 0x0000006100617308 */ /* 0x000e620000000800 */
[----:B------:R-:W-:-:S07]  /*13e80*/  FADD.FTZ R118, R104, R119 ;  /* 0x0000007768767221 */ /* 0x000fce0000010000 */
[----:B------:R-:W1:Y:S01]  /*13e90*/  MUFU.EX2 R96, R96 ;  /* 0x0000006000607308 */ /* 0x000e620000000800 */
[----:B0-----:R-:W-:Y:S01]  /*13ea0*/  F2FP.F16.F32.PACK_AB R74, R17, R16 ;  /* 0x00000010114a723e */ /* 0x001fe200000000ff */
[----:B------:R-:W-:-:S06]  /*13eb0*/  FADD.FTZ R17, R103, R116 ;  /* 0x0000007467117221 */ /* 0x000fcc0000010000 */
[----:B------:R-:W0:Y:S01]  /*13ec0*/  MUFU.EX2 R93, R93 ;  /* 0x0000005d005d7308 */ /* 0x000e220000000800 */
[----:B------:R-:W-:Y:S01]  /*13ed0*/  F2FP.F16.F32.PACK_AB R72, R19, R18 ;  /* 0x000000121348723e */ /* 0x000fe200000000ff */
[----:B--2---:R-:W-:Y:S01]  /*13ee0*/  FADD.FTZ R116, R90, R17 ;  /* 0x000000115a747221 */ /* 0x004fe20000010000 */
[----:B---3--:R-:W-:Y:S01]  /*13ef0*/  FADD.FTZ R19, R101, R118 ;  /* 0x0000007665137221 */ /* 0x008fe20000010000 */
[----:B------:R-:W-:Y:S02]  /*13f00*/  F2FP.F16.F32.PACK_AB R16, R109, R15 ;  /* 0x0000000f6d10723e */ /* 0x000fe400000000ff */
[----:B----4-:R-:W-:Y:S02]  /*13f10*/  FADD.FTZ R15, R91, R116 ;  /* 0x000000745b0f7221 */ /* 0x010fe40000010000 */
[----:B------:R-:W2:Y:S01]  /*13f20*/  MUFU.EX2 R92, R92 ;  /* 0x0000005c005c7308 */ /* 0x000ea20000000800 */
[----:B------:R-:W-:Y:S01]  /*13f30*/  F2FP.F16.F32.PACK_AB R76, R130, R129 ;  /* 0x00000081824c723e */ /* 0x000fe200000000ff */
[----:B-1----:R-:W-:Y:S01]  /*13f40*/  FADD.FTZ R118, R100, R19 ;  /* 0x0000001364767221 */ /* 0x002fe20000010000 */
[----:B------:R-:W-:Y:S01]  /*13f50*/  F2FP.F16.F32.PACK_AB R78, R128, R125 ;  /* 0x0000007d804e723e */ /* 0x000fe200000000ff */
[----:B------:R-:W-:-:S04]  /*13f60*/  FADD.FTZ R15, R82, R15 ;  /* 0x0000000f520f7221 */ /* 0x000fc80000010000 */
[----:B------:R-:W1:Y:S01]  /*13f70*/  MUFU.EX2 R113, R113 ;  /* 0x0000007100717308 */ /* 0x000e620000000800 */
[----:B------:R3:W-:Y:S01]  /*13f80*/  STSM.16.M88.4 [R23+0x28b00], R76 ;  /* 0x028b004c17007844 */ /* 0x0007e20000000200 */
[----:B------:R-:W-:-:S06]  /*13f90*/  FADD.FTZ R17, R97, R118 ;  /* 0x0000007661117221 */ /* 0x000fcc0000010000 */
[----:B------:R-:W4:Y:S08]  /*13fa0*/  MUFU.EX2 R89, R89 ;  /* 0x0000005900597308 */ /* 0x000f300000000800 */
[----:B------:R-:W4:Y:S01]  /*13fb0*/  MUFU.EX2 R112, R112 ;  /* 0x0000007000707308 */ /* 0x000f220000000800 */
[----:B---3--:R-:W-:Y:S01]  /*13fc0*/  FADD.FTZ R76, R80, R15 ;  /* 0x0000000f504c7221 */ /* 0x008fe20000010000 */
[----:B------:R-:W-:-:S03]  /*13fd0*/  FADD.FTZ R78, R96, R17 ;  /* 0x00000011604e7221 */ /* 0x000fc60000010000 */
[----:B------:R-:W-:-:S03]  /*13fe0*/  FADD.FTZ R76, R81, R76 ;  /* 0x0000004c514c7221 */ /* 0x000fc60000010000 */
[----:B------:R-:W3:Y:S01]  /*13ff0*/  MUFU.EX2 R88, R88 ;  /* 0x0000005800587308 */ /* 0x000ee20000000800 */
[----:B0-----:R-:W-:Y:S01]  /*14000*/  FADD.FTZ R15, R93, R78 ;  /* 0x0000004e5d0f7221 */ /* 0x001fe20000010000 */
[----:B------:R-:W-:-:S06]  /*14010*/  FADD.FTZ R76, R87, R76 ;  /* 0x0000004c574c7221 */ /* 0x000fcc0000010000 */
[----:B------:R-:W0:Y:S01]  /*14020*/  MUFU.EX2 R95, R95 ;  /* 0x0000005f005f7308 */ /* 0x000e220000000800 */
[----:B------:R-:W-:Y:S01]  /*14030*/  F2FP.F16.F32.PACK_AB R73, R107, R106 ;  /* 0x0000006a6b49723e */ /* 0x000fe200000000ff */
[----:B--2---:R-:W-:Y:S01]  /*14040*/  FADD.FTZ R78, R92, R15 ;  /* 0x0000000f5c4e7221 */ /* 0x004fe20000010000 */
[----:B------:R-:W-:-:S05]  /*14050*/  F2FP.F16.F32.PACK_AB R75, R111, R110 ;  /* 0x0000006e6f4b723e */ /* 0x000fca00000000ff */
[----:B------:R-:W2:Y:S01]  /*14060*/  MUFU.EX2 R94, R94 ;  /* 0x0000005e005e7308 */ /* 0x000ea20000000800 */
[----:B-1----:R-:W-:Y:S01]  /*14070*/  FADD.FTZ R15, R113, R76 ;  /* 0x0000004c710f7221 */ /* 0x002fe20000010000 */
[----:B------:R1:W-:Y:S01]  /*14080*/  STSM.16.M88.4 [R23+0x2a300], R72 ;  /* 0x02a3004817007844 */ /* 0x0003e20000000200 */
[----:B----4-:R-:W-:-:S05]  /*14090*/  FADD.FTZ R77, R89, R78 ;  /* 0x0000004e594d7221 */ /* 0x010fca0000010000 */
[----:B------:R-:W4:Y:S01]  /*140a0*/  MUFU.EX2 R83, R83 ;  /* 0x0000005300537308 */ /* 0x000f220000000800 */
[----:B------:R-:W-:-:S07]  /*140b0*/  F2FP.F16.F32.PACK_AB R18, R105, R108 ;  /* 0x0000006c6912723e */ /* 0x000fce00000000ff */
[----:B------:R-:W4:Y:S01]  /*140c0*/  MUFU.EX2 R86, R86 ;  /* 0x0000005600567308 */ /* 0x000f220000000800 */
[----:B------:R-:W-:Y:S01]  /*140d0*/  F2FP.F16.F32.PACK_AB R17, R99, R98 ;  /* 0x000000626311723e */ /* 0x000fe200000000ff */
[----:B-1----:R-:W-:Y:S01]  /*140e0*/  FADD.FTZ R72, R112, R15 ;  /* 0x0000000f70487221 */ /* 0x002fe20000010000 */
[----:B------:R-:W-:Y:S01]  /*140f0*/  F2FP.F16.F32.PACK_AB R19, R103, R102 ;  /* 0x000000666713723e */ /* 0x000fe200000000ff */
[----:B---3--:R-:W-:Y:S02]  /*14100*/  FADD.FTZ R76, R88, R77 ;  /* 0x0000004d584c7221 */ /* 0x008fe40000010000 */
[----:B0-----:R-:W-:Y:S02]  /*14110*/  FADD.FTZ R15, R95, R72 ;  /* 0x000000485f0f7221 */ /* 0x001fe40000010000 */
[----:B------:R0:W-:Y:S01]  /*14120*/  STSM.16.M88.4 [R23+0x2bb00], R16 ;  /* 0x02bb001017007844 */ /* 0x0001e20000000200 */
[----:B------:R-:W-:Y:S02]  /*14130*/  F2FP.F16.F32.PACK_AB R104, R101, R104 ;  /* 0x000000686568723e */ /* 0x000fe400000000ff */
[----:B------:R-:W-:-:S02]  /*14140*/  F2FP.F16.F32.PACK_AB R106, R97, R100 ;  /* 0x00000064616a723e */ /* 0x000fc400000000ff */
[----:B------:R-:W-:Y:S02]  /*14150*/  F2FP.F16.F32.PACK_AB R105, R91, R90 ;  /* 0x0000005a5b69723e */ /* 0x000fe400000000ff */
[----:B------:R-:W-:Y:S02]  /*14160*/  F2FP.F16.F32.PACK_AB R107, R80, R82 ;  /* 0x00000052506b723e */ /* 0x000fe400000000ff */
[----:B------:R-:W-:Y:S02]  /*14170*/  F2FP.F16.F32.PACK_AB R96, R93, R96 ;  /* 0x000000605d60723e */ /* 0x000fe400000000ff */
[----:B------:R-:W-:Y:S02]  /*14180*/  F2FP.F16.F32.PACK_AB R98, R89, R92 ;  /* 0x0000005c5962723e */ /* 0x000fe400000000ff */
[----:B------:R-:W-:Y:S01]  /*14190*/  F2FP.F16.F32.PACK_AB R97, R87, R81 ;  /* 0x000000515761723e */ /* 0x000fe200000000ff */
[----:B0-----:R-:W-:Y:S01]  /*141a0*/  FADD.FTZ R17, R117, R76 ;  /* 0x0000004c75117221 */ /* 0x001fe20000010000 */
[----:B--2---:R-:W-:Y:S01]  /*141b0*/  FADD.FTZ R16, R94, R15 ;  /* 0x0000000f5e107221 */ /* 0x004fe20000010000 */
[----:B------:R-:W-:-:S02]  /*141c0*/  F2FP.F16.F32.PACK_AB R99, R112, R113 ;  /* 0x000000717063723e */ /* 0x000fc400000000ff */
[----:B------:R-:W-:Y:S01]  /*141d0*/  F2FP.F16.F32.PACK_AB R90, R85, R84 ;  /* 0x00000054555a723e */ /* 0x000fe200000000ff */
[----:B------:R-:W-:Y:S01]  /*141e0*/  FADD.FTZ R84, R84, R17 ;  /* 0x0000001154547221 */ /* 0x000fe20000010000 */
[----:B------:R-:W-:Y:S01]  /*141f0*/  F2FP.F16.F32.PACK_AB R88, R117, R88 ;  /* 0x000000587558723e */ /* 0x000fe200000000ff */
[----:B----4-:R-:W-:Y:S01]  /*14200*/  FADD.FTZ R16, R83, R16 ;  /* 0x0000001053107221 */ /* 0x010fe20000010000 */
[----:B------:R-:W-:Y:S02]  /*14210*/  F2FP.F16.F32.PACK_AB R89, R94, R95 ;  /* 0x0000005f5e59723e */ /* 0x000fe400000000ff */
[C---:B------:R-:W-:Y:S01]  /*14220*/  F2FP.F16.F32.PACK_AB R91, R86.reuse, R83 ;  /* 0x00000053565b723e */ /* 0x040fe200000000ff */
[----:B------:R-:W-:Y:S01]  /*14230*/  STSM.16.M88.4 [R23+0x2d300], R104 ;  /* 0x02d3006817007844 */ /* 0x000fe20000000200 */
[----:B------:R-:W-:Y:S01]  /*14240*/  FADD.FTZ R17, R85, R84 ;  /* 0x0000005455117221 */ /* 0x000fe20000010000 */
[----:B------:R-:W-:Y:S02]  /*14250*/  FADD.FTZ R15, R86, R16 ;  /* 0x00000010560f7221 */ /* 0x000fe40000010000 */
[----:B------:R-:W-:Y:S04]  /*14260*/  STSM.16.M88.4 [R23+0x2eb00], R96 ;  /* 0x02eb006017007844 */ /* 0x000fe80000000200 */
[----:B------:R-:W-:Y:S01]  /*14270*/  STSM.16.M88.4 [R23+0x30300], R88 ;  /* 0x0303005817007844 */ /* 0x000fe20000000200 */
[----:B------:R-:W-:Y:S01]  /*14280*/  @!PT LDS RZ, [RZ] ;  /* 0x00000000fffff984 */ /* 0x000fe20000000800 */
[----:B------:R-:W-:Y:S01]  /*14290*/  @!PT LDS RZ, [RZ] ;  /* 0x00000000fffff984 */ /* 0x000fe20000000800 */
[----:B------:R-:W-:Y:S01]  /*142a0*/  @!PT LDS RZ, [RZ] ;  /* 0x00000000fffff984 */ /* 0x000fe20000000800 */
[----:B------:R-:W-:Y:S01]  /*142b0*/  @!PT LDS RZ, [RZ] ;  /* 0x00000000fffff984 */ /* 0x000fe20000000800 */
[----:B------:R0:W-:Y:S06]  /*142c0*/  MEMBAR.ALL.CTA ;  /* 0x0000000000007992 */ /* 0x0001ec0000008000 */
[----:B0-----:R-:W0:Y:S04]  /*142d0*/  FENCE.VIEW.ASYNC.S ;  /* 0x00000000000073c6 */ /* 0x001e280000000000 */
[----:B------:R-:W-:Y:S04]  /*142e0*/  STL [R1+0x18], R17 ;  /* 0x0000181101007387 */ /* 0x000fe80000100800 */
[----:B------:R1:W-:Y:S04]  /*142f0*/  STL [R1+0x1c], R15 ;  /* 0x00001c0f01007387 */ /* 0x0003e80000100800 */
[----:B------:R2:W5:Y:S04]  /*14300*/  LDL R16, [R1+0x20] ;  /* 0x0000200001107983 */ /* 0x0005680000100800 */
[----:B------:R2:W-:Y:S04]  /*14310*/  STL [R1+0xc], R14 ;  /* 0x00000c0e01007387 */ /* 0x0005e80000100800 */
[----:B------:R2:W-:Y:S01]  /*14320*/  STL [R1+0x14], R20 ;  /* 0x0000141401007387 */ /* 0x0005e20000100800 */
[----:B------:R-:W-:Y:S01]  /*14330*/  ISETP.GT.AND P2, PT, R149, R137, PT ;  /* 0x000000899500720c */ /* 0x000fe20003f44270 */
        /* <DEDUP_REMOVED lines=49> */
[----:B-1----:R-:W-:Y:S01]  /*14650*/  IMAD.MOV.U32 R15, RZ, RZ, R146 ;  /* 0x000000ffff0f7224 */ /* 0x002fe200078e0092 */
[----:B0-----:R-:W-:Y:S01]  /*14660*/  NOP ;  /* 0x0000000000007918 */ /* 0x001fe20000000000 */
[----:B--2---:R-:W-:Y:S05]  /*14670*/  @P2 BRA `(.L_x_1978) ;  /* 0xffffffac00802947 */ /* 0x004fea000383ffff */
[----:B------:R-:W-:-:S07]  /*14680*/  IMAD.MOV.U32 R15, RZ, RZ, R149 ;  /* 0x000000ffff0f7224 */ /* 0x000fce00078e0095 */
.L_x_1967:
[----:B------:R-:W-:-:S13]  /*14690*/  ISETP.GE.AND P2, PT, R15, RZ, PT ;  /* 0x000000ff0f00720c */ /* 0x000fda0003f46270 */
[----:B------:R-:W-:Y:S05]  /*146a0*/  @!P2 BRA `(.L_x_1979) ;  /* 0x0000004400d0a947 */ /* 0x000fea0003800000 */
[----:B------:R0:W-:Y:S01]  /*146b0*/  STL [R1+0x10], R20 ;  /* 0x0000101401007387 */ /* 0x0001e20000100800 */
[----:B------:R-:W-:-:S03]  /*146c0*/  IMAD.MOV.U32 R18, RZ, RZ, R14 ;  /* 0x000000ffff127224 */ /* 0x000fc600078e000e */
[----:B------:R0:W5:Y:S01]  /*146d0*/  LDL.LU R149, [R1+0x20] ;  /* 0x0000200001957983 */ /* 0x0001620000300800 */
[----:B------:R-:W-:-:S07]  /*146e0*/  IMAD.MOV.U32 R19, RZ, RZ, R146 ;  /* 0x000000ffff137224 */ /* 0x000fce00078e0092 */
.L_x_1990:
[----:B------:R-:W2:Y:S01]  /*146f0*/  LDL R14, [R1+0x34] ;  /* 0x00003400010e7983 */ /* 0x000ea20000100800 */
[----:B------:R-:W-:Y:S01]  /*14700*/  VIADD R146, R19, 0x1 ;  /* 0x0000000113927836 */ /* 0x000fe20000000000 */
[----:B------:R-:W-:Y:S05]  /*14710*/  YIELD ;  /* 0x0000000000007946 */ /* 0x000fea0003800000 */
[----:B------:R-:W-:-:S04]  /*14720*/  ISETP.NE.AND P3, PT, R146, 0x2, PT ;  /* 0x000000029200780c */ /* 0x000fc80003f65270 */
[----:B------:R-:W-:Y:S02]  /*14730*/  SEL R0, RZ, 0x1, P3 ;  /* 0x00000001ff007807 */ /* 0x000fe40001800000 */
[----:B------:R-:W-:Y:S02]  /*14740*/  SEL R146, R146, RZ, P3 ;  /* 0x000000ff92927207 */ /* 0x000fe40001800000 */
[----:B--2---:R-:W-:Y:S02]  /*14750*/  ISETP.NE.AND P2, PT, R14, RZ, PT ;  /* 0x000000ff0e00720c */ /* 0x004fe40003f45270 */
[----:B-----5:R-:W-:-:S05]  /*14760*/  LOP3.LUT R14, R149, R0, RZ, 0x3c, !PT ;  /* 0x00000000950e7212 */ /* 0x020fca00078e3cff */
[----:B------:R1:W-:Y:S06]  /*14770*/  STL [R1+0x20], R14 ;  /* 0x0000200e01007387 */ /* 0x0003ec0000100800 */
[----:B------:R-:W-:Y:S05]  /*14780*/  @P2 BRA `(.L_x_1980) ;  /* 0x0000000000302947 */ /* 0x000fea0003800000 */
[----:B------:R-:W-:Y:S05]  /*14790*/  @!P0 BRA `(.L_x_1981) ;  /* 0x0000000000048947 */ /* 0x000fea0003800000 */
[----:B------:R-:W-:Y:S01]  /*147a0*/  BPT.TRAP 0x1 ;  /* 0x000000040000795c */ /* 0x000fe20000300000 */
.L_x_1981:
[----:B------:R-:W-:Y:S01]  /*147b0*/  IMAD R0, R146, 0x8, R22 ;  /* 0x0000000892007824 */ /* 0x000fe200078e0216 */
[----:B------:R-:W-:-:S04]  /*147c0*/  SHF.L.U32 R17, R14, 0x1f, RZ ;  /* 0x0000001f0e117819 */ /* 0x000fc800000006ff */
[----:B------:R2:W3:Y:S01]  /*147d0*/  SYNCS.PHASECHK.TRANS64.TRYWAIT P3, [R0+URZ+0x31c30], R17 ;  /* 0x031c3011000075a7 */ /* 0x0004e2000806017f */
[----:B------:R-:W-:Y:S05]  /*147e0*/  @!P0 BRA `(.L_x_1982) ;  /* 0x0000000000048947 */ /* 0x000fea0003800000 */
[----:B------:R-:W-:Y:S01]  /*147f0*/  BPT.TRAP 0x1 ;  /* 0x000000040000795c */ /* 0x000fe20000300000 */
.L_x_1982:
[----:B------:R-:W-:Y:S04]  /*14800*/  BSSY B0, `(.L_x_1980) ;  /* 0x0000004000007945 */ /* 0x000fe80003800000 */
[----:B---3--:R-:W-:Y:S05]  /*14810*/  @P3 BRA `(.L_x_1983) ;  /* 0x0000000000083947 */ /* 0x008fea0003800000 */
[----:B------:R-:W3:Y:S02]  /*14820*/  SYNCS.PHASECHK.TRANS64.TRYWAIT P3, [R0+URZ+0x31c30], R17 ;  /* 0x031c3011000075a7 */ /* 0x000ee4000806017f */
[----:B---3--:R-:W-:Y:S05]  /*14830*/  @!P3 BRA `(.L_x_1984) ;  /* 0x000000cc00b8b947 */ /* 0x008fea0003800000 */
.L_x_1983:
[----:B------:R-:W-:Y:S05]  /*14840*/  BSYNC B0 ;  /* 0x0000000000007941 */ /* 0x000fea0003800000 */
.L_x_1980:
[----:B-1----:R-:W4:Y:S01]  /*14850*/  LDL R14, [R1+0x38] ;  /* 0x00003800010e7983 */ /* 0x002f220000100800 */
[----:B------:R-:W-:Y:S05]  /*14860*/  WARPSYNC.ALL ;  /* 0x0000000000007948 */ /* 0x000fea0003800000 */
[----:B--23--:R-:W1:Y:S01]  /*14870*/  S2R R0, SR_TID.X ;  /* 0x0000000000007919 */ /* 0x00ce620000002100 */
        /* <DEDUP_REMOVED lines=8> */
[----:B------:R-:W-:Y:S01]  /*14900*/  STL [R1+0xa0], R27 ;  /* 0x0000a01b01007387 */ /* 0x000fe20000100800 */
[----:B------:R-:W-:Y:S01]  /*14910*/  R2UR UR48, R2 ;  /* 0x00000000023072ca */ /* 0x000fe200000e0000 */
[----:B------:R-:W-:Y:S01]  /*14920*/  IMAD.MOV.U32 R77, RZ, RZ, -0x7fffffe0 ;  /* 0x80000020ff4d7424 */ /* 0x000fe200078e00ff */
[----:B------:R-:W-:Y:S01]  /*14930*/  R2UR UR49, R3 ;  /* 0x00000000033172ca */ /* 0x000fe200000e0000 */
[----:B------:R-:W-:Y:S01]  /*14940*/  STL [R1+0x9c], R26 ;  /* 0x00009c1a01007387 */ /* 0x000fe20000100800 */
[----:B------:R-:W-:-:S02]  /*14950*/  R2UR UR55, R73 ;  /* 0x00000000493772ca */ /* 0x000fc400000e0000 */
[C---:B------:R-:W-:Y:S01]  /*14960*/  R2UR UR52, R2.reuse ;  /* 0x00000000023472ca */ /* 0x040fe200000e0000 */
[----:B------:R-:W-:Y:S01]  /*14970*/  STL [R1+0x98], R25 ;  /* 0x0000981901007387 */ /* 0x000fe20000100800 */
[----:B------:R-:W-:Y:S02]  /*14980*/  R2UR UR53, R3 ;  /* 0x00000000033572ca */ /* 0x000fe400000e0000 */
        /* <DEDUP_REMOVED lines=9> */
[----:B-1----:R-:W-:Y:S01]  /*14a20*/  SHF.R.U32.HI R0, RZ, 0x7, R0 ;  /* 0x00000007ff007819 */ /* 0x002fe20000011600 */
[----:B------:R1:W-:Y:S01]  /*14a30*/  STL [R1+0x88], R19 ;  /* 0x0000881301007387 */ /* 0x0003e20000100800 */
[C---:B------:R-:W-:Y:S02]  /*14a40*/  R2UR UR9, R75.reuse ;  /* 0x000000004b0972ca */ /* 0x040fe400000e0000 */
[C---:B------:R-:W-:Y:S01]  /*14a50*/  R2UR UR37, R75.reuse ;  /* 0x000000004b2572ca */ /* 0x040fe200000e0000 */
[----:B------:R-:W-:Y:S01]  /*14a60*/  VIADD R0, R0, 0x8 ;  /* 0x0000000800007836 */ /* 0x000fe20000000000 */
[----:B------:R-:W-:Y:S01]  /*14a70*/  R2UR UR57, R75 ;  /* 0x000000004b3972ca */ /* 0x000fe200000e0000 */
[----:B------:R-:W-:Y:S01]  /*14a80*/  IMAD.MOV.U32 R75, RZ, RZ, -0x7fffffe0 ;  /* 0x80000020ff4b7424 */ /* 0x000fe200078e00ff */
[C---:B------:R-:W-:Y:S01]  /*14a90*/  R2UR UR11, R73.reuse ;  /* 0x00000000490b72ca */ /* 0x040fe200000e0000 */
[----:B------:R1:W-:Y:S01]  /*14aa0*/  STL [R1+0x84], R18 ;  /* 0x0000841201007387 */ /* 0x0003e20000100800 */
[----:B------:R-:W-:-:S02]  /*14ab0*/  R2UR UR27, R73 ;  /* 0x00000000491b72ca */ /* 0x000fc400000e0000 */
[C---:B------:R-:W-:Y:S01]  /*14ac0*/  R2UR UR39, R73.reuse ;  /* 0x00000000492772ca */ /* 0x040fe200000e0000 */
[----:B------:R1:W-:Y:S01]  /*14ad0*/  BAR.SYNC.DEFER_BLOCKING R0, 0x100 ;  /* 0x000400000000751d */ /* 0x0003e20000010000 */
[----:B------:R-:W-:Y:S01]  /*14ae0*/  R2UR UR29, R73 ;  /* 0x00000000491d72ca */ /* 0x000fe200000e0000 */
[----:B------:R-:W-:Y:S01]  /*14af0*/  IMAD.U32 R73, RZ, RZ, UR5 ;  /* 0x00000005ff497e24 */ /* 0x000fe2000f8e00ff */
[C---:B------:R-:W-:Y:S02]  /*14b00*/  R2UR UR5, R21.reuse ;  /* 0x00000000150572ca */ /* 0x040fe400000e0000 */
[C---:B------:R-:W-:Y:S02]  /*14b10*/  R2UR UR7, R21.reuse ;  /* 0x00000000150772ca */ /* 0x040fe400000e0000 */
[C---:B------:R-:W-:Y:S01]  /*14b20*/  R2UR UR23, R21.reuse ;  /* 0x00000000151772ca */ /* 0x040fe200000e0000 */
[----:B------:R1:W-:Y:S01]  /*14b30*/  STL [R1+0x80], R15 ;  /* 0x0000800f01007387 */ /* 0x0003e20000100800 */
[----:B------:R-:W-:-:S02]  /*14b40*/  R2UR UR31, R21 ;  /* 0x00000000151f72ca */ /* 0x000fc400000e0000 */
[C---:B------:R-:W-:Y:S02]  /*14b50*/  R2UR UR25, R21.reuse ;  /* 0x00000000151972ca */ /* 0x040fe400000e0000 */
[C---:B------:R-:W-:Y:S02]  /*14b60*/  R2UR UR21, R21.reuse ;  /* 0x00000000151572ca */ /* 0x040fe400000e0000 */
[----:B------:R-:W-:Y:S02]  /*14b70*/  R2UR UR41, R21 ;  /* 0x00000000152972ca */ /* 0x000fe400000e0000 */
[----:B------:R-:W-:Y:S02]  /*14b80*/  R2UR UR16, R2 ;  /* 0x00000000021072ca */ /* 0x000fe400000e0000 */
[----:B------:R-:W-:Y:S02]  /*14b90*/  R2UR UR17, R3 ;  /* 0x00000000031172ca */ /* 0x000fe400000e0000 */
[----:B------:R-:W-:-:S02]  /*14ba0*/  R2UR UR33, R77 ;  /* 0x000000004d2172ca */ /* 0x000fc400000e0000 */
[----:B------:R-:W-:Y:S01]  /*14bb0*/  R2UR UR43, R77 ;  /* 0x000000004d2b72ca */ /* 0x000fe200000e0000 */
[----:B------:R-:W-:-:S12]  /*14bc0*/  WARPGROUP.ARRIVE ;  /* 0x00000000000079c5 */ /* 0x000fd80000000000 */
[----:B--2---:R-:W-:Y:S01]  /*14bd0*/  MOV R24, UR43 ;  /* 0x0000002b00187c02 */ /* 0x004fe20008000f00 */
[----:B------:R-:W-:Y:S01]  /*14be0*/  UMOV UR43, UR33 ;  /* 0x00000021002b7c82 */ /* 0x000fe20008000000 */
[----:B------:R-:W-:Y:S01]  /*14bf0*/  R2UR UR33, R13 ;  /* 0x000000000d2172ca */ /* 0x000fe200000e0000 */
[----:B----4-:R-:W-:-:S04]  /*14c00*/  IMAD R16, R146, 0x6c0, R14 ;  /* 0x000006c092107824 */ /* 0x010fc800078e020e */
[C---:B0-----:R-:W-:Y:S01]  /*14c10*/  VIADD R20, R16.reuse, 0x40 ;  /* 0x0000004010147836 */ /* 0x041fe20000000000 */
        /* <DEDUP_REMOVED lines=13> */
[----:B------:R-:W-:Y:S01]  /*14cf0*/  R2UR UR18, R74 ;  /* 0x000000004a1272ca */ /* 0x000fe200000e0000 */
[----:B------:R-:W-:Y:S01]  /*14d00*/  VIADD R74, R16, 0x42 ;  /* 0x00000042104a7836 */ /* 0x000fe20000000000 */
[----:B------:R-:W-:Y:S01]  /*14d10*/  R2UR UR22, R20 ;  /* 0x00000000141672ca */ /* 0x000fe200000e0000 */
[C---:B------:R-:W-:Y:S01]  /*14d20*/  VIADD R20, R16.reuse, 0x2 ;  /* 0x0000000210147836 */ /* 0x040fe20000000000 */
        /* <DEDUP_REMOVED lines=22> */
[----:B---3--:R-:W-:Y:S01]  /*14e90*/  MOV R22, UR47 ;  /* 0x0000002f00167c02 */ /* 0x008fe20008000f00 */
[----:B------:R-:W-:Y:S01]  /*14ea0*/  IMAD.U32 R72, RZ, RZ, UR4 ;  /* 0x00000004ff487e24 */ /* 0x000fe2000f8e00ff */
[----:B------:R-:W-:Y:S01]  /*14eb0*/  R2UR UR4, R20 ;  /* 0x00000000140472ca */ /* 0x000fe200000e0000 */
[----:B------:R-:W-:Y:S01]  /*14ec0*/  VIADD R20, R16, 0x2c0 ;  /* 0x000002c010147836 */ /* 0x000fe20000000000 */
[----:B------:R-:W-:Y:S01]  /*14ed0*/  R2UR UR56, R74 ;  /* 0x000000004a3872ca */ /* 0x000fe200000e0000 */
[C---:B------:R-:W-:Y:S01]  /*14ee0*/  VIADD R74, R16.reuse, 0x3c0 ;  /* 0x000003c0104a7836 */ /* 0x040fe20000000000 */
[----:B------:R-:W-:Y:S01]  /*14ef0*/  UMOV UR47, UR37 ;  /* 0x00000025002f7c82 */ /* 0x000fe20008000000 */
[----:B------:R-:W-:Y:S01]  /*14f00*/  VIADD R76, R16, 0x240 ;  /* 0x00000240104c7836 */ /* 0x000fe20000000000 */
[----:B------:R-:W-:Y:S01]  /*14f10*/  R2UR UR40, R20 ;  /* 0x00000000142872ca */ /* 0x000fe200000e0000 */
[----:B------:R-:W-:Y:S01]  /*14f20*/  VIADD R20, R16, 0x380 ;  /* 0x0000038010147836 */ /* 0x000fe20000000000 */
[----:B------:R-:W-:-:S02]  /*14f30*/  R2UR UR37, R13 ;  /* 0x000000000d2572ca */ /* 0x000fc400000e0000 */
[----:B------:R-:W-:Y:S01]  /*14f40*/  R2UR UR32, R76 ;  /* 0x000000004c2072ca */ /* 0x000fe200000e0000 */
[----:B------:R-:W-:Y:S01]  /*14f50*/  VIADD R76, R16, 0x340 ;  /* 0x00000340104c7836 */ /* 0x000fe20000000000 */
[----:B------:R-:W-:Y:S01]  /*14f60*/  R2UR UR46, R20 ;  /* 0x00000000142e72ca */ /* 0x000fe200000e0000 */
[----:B------:R-:W-:-:S03]  /*14f70*/  VIADD R20, R16, 0x400 ;  /* 0x0000040010147836 */ /* 0x000fc60000000000 */
[----:B------:R-:W-:Y:S01]  /*14f80*/  R2UR UR42, R76 ;  /* 0x000000004c2a72ca */ /* 0x000fe200000e0000 */
[----:B------:R-:W-:Y:S02]  /*14f90*/  WARPGROUP.DEPBAR.LE gsb0, 0x0 ;  /* 0x00008000000079c5 */ /* 0x000fe40000010000 */
[----:B------:R-:W-:-:S06]  /*14fa0*/  WARPGROUP.ARRIVE ;  /* 0x00000000000079c5 */ /* 0x000fcc0000000000 */
[----:B-1----:R-:W-:Y:S01]  /*14fb0*/  MOV R19, UR46 ;  /* 0x0000002e00137c02 */ /* 0x002fe20008000f00 */
[----:B------:R-:W-:Y:S01]  /*14fc0*/  UMOV UR46, UR36 ;  /* 0x00000024002e7c82 */ /* 0x000fe20008000000 */
[----:B------:R-:W-:Y:S02]  /*14fd0*/  R2UR UR36, R12 ;  /* 0x000000000c2472ca */ /* 0x000fe400000e0000 */
[----:B------:R-:W-:Y:S01]  /*14fe0*/  MOV R23, UR42 ;  /* 0x0000002a00177c02 */ /* 0x000fe20008000f00 */
[----:B------:R-:W-:Y:S01]  /*14ff0*/  HGMMA.64x16x16.F32 R128, gdesc[UR48], RZ, !UPT, gsb0 ;  /* 0x00200000308079f0 */ /* 0x000fe2000c0008ff */
[----:B------:R-:W-:Y:S01]  /*15000*/  R2UR UR50, R74 ;  /* 0x000000004a3272ca */ /* 0x000fe200000e0000 */
[----:B------:R-:W-:Y:S01]  /*15010*/  VIADD R74, R16, 0x440 ;  /* 0x00000440104a7836 */ /* 0x000fe20000000000 */
[----:B------:R-:W-:Y:S01]  /*15020*/  R2UR UR51, R75 ;  /* 0x000000004b3372ca */ /* 0x000fe200000e0000 */
[----:B------:R-:W-:Y:S01]  /*15030*/  IMAD.MOV.U32 R75, RZ, RZ, -0x7fffffe0 ;  /* 0x80000020ff4b7424 */ /* 0x000fe200078e00ff */
[----:B------:R-:W-:Y:S01]  /*15040*/  UMOV UR42, UR32 ;  /* 0x00000020002a7c82 */ /* 0x000fe20008000000 */
[----:B------:R-:W-:-:S02]  /*15050*/  R2UR UR32, R12 ;  /* 0x000000000c2072ca */ /* 0x000fc400000e0000 */
[----:B------:R-:W-:Y:S01]  /*15060*/  R2UR UR58, R74 ;  /* 0x000000004a3a72ca */ /* 0x000fe200000e0000 */
[----:B------:R-:W-:Y:S01]  /*15070*/  VIADD R74, R16, 0x282 ;  /* 0x00000282104a7836 */ /* 0x000fe20000000000 */
[----:B------:R-:W-:Y:S01]  /*15080*/  R2UR UR59, R75 ;  /* 0x000000004b3b72ca */ /* 0x000fe200000e0000 */
[----:B------:R-:W-:Y:S01]  /*15090*/  IMAD.MOV.U32 R75, RZ, RZ, -0x7fffffe0 ;  /* 0x80000020ff4b7424 */ /* 0x000fe200078e00ff */
[----:B------:R-:W-:Y:S02]  /*150a0*/  R2UR UR48, R12 ;  /* 0x000000000c3072ca */ /* 0x000fe400000e0000 */
[----:B------:R-:W-:Y:S01]  /*150b0*/  MOV R151, UR50 ;  /* 0x0000003200977c02 */ /* 0x000fe20008000f00 */
        /* <DEDUP_REMOVED lines=9> */
[----:B------:R-:W-:Y:S02]  /*15150*/  R2UR UR28, R12 ;  /* 0x000000000c1c72ca */ /* 0x000fe400000e0000 */
[C---:B------:R-:W-:Y:S02]  /*15160*/  R2UR UR29, R13.reuse ;  /* 0x000000000d1d72ca */ /* 0x040fe400000e0000 */
[----:B------:R-:W-:-:S02]  /*15170*/  R2UR UR49, R13 ;  /* 0x000000000d3172ca */ /* 0x000fc400000e0000 */
        /* <DEDUP_REMOVED lines=149> */
[----:B------:R-:W-:Y:S01]  /*15ad0*/  R2UR UR8, R20 ;  /* 0x00000000140872ca */ /* 0x000fe200000e0000 */
[----:B------:R0:W5:Y:S01]  /*15ae0*/  LDL.LU R25, [R1+0x98] ;  /* 0x0000980001197983 */ /* 0x0001620000300800 */
[----:B------:R-:W-:Y:S01]  /*15af0*/  R2UR UR55, R154 ;  /* 0x000000009a3772ca */ /* 0x000fe200000e0000 */
[----:B------:R-:W-:Y:S01]  /*15b00*/  VIADD R20, R16, 0x540 ;  /* 0x0000054010147836 */ /* 0x000fe20000000000 */
[----:B------:R-:W-:-:S02]  /*15b10*/  R2UR UR54, R153 ;  /* 0x00000000993672ca */ /* 0x000fc400000e0000 */
        /* <DEDUP_REMOVED lines=273> */
.L_x_1986:
[----:B------:R-:W-:Y:S01]  /*16c30*/  SHF.L.U32 R0, R149, 0x1f, RZ ;  /* 0x0000001f95007819 */ /* 0x000fe200000006ff */
[----:B-----5:R-:W-:-:S04]  /*16c40*/  IMAD R14, R19, 0x8, R22 ;  /* 0x00000008130e7824 */ /* 0x020fc800078e0216 */
[----:B------:R0:W1:Y:S01]  /*16c50*/  SYNCS.PHASECHK.TRANS64.TRYWAIT P2, [R14+URZ+0x31c50], R0 ;  /* 0x031c50000e0075a7 */ /* 0x000062000804017f */
[----:B------:R-:W-:Y:S05]  /*16c60*/  @!P0 BRA `(.L_x_1987) ;  /* 0x0000000000048947 */ /* 0x000fea0003800000 */
[----:B------:R-:W-:Y:S01]  /*16c70*/  BPT.TRAP 0x1 ;  /* 0x000000040000795c */ /* 0x000fe20000300000 */
.L_x_1987:
[----:B------:R-:W-:Y:S04]  /*16c80*/  BSSY B0, `(.L_x_1985) ;  /* 0x0000004000007945 */ /* 0x000fe80003800000 */
[----:B-1----:R-:W-:Y:S05]  /*16c90*/  @P2 BRA `(.L_x_1988) ;  /* 0x0000000000082947 */ /* 0x002fea0003800000 */
[----:B------:R-:W1:Y:S02]  /*16ca0*/  SYNCS.PHASECHK.TRANS64.TRYWAIT P2, [R14+URZ+0x31c50], R0 ;  /* 0x031c50000e0075a7 */ /* 0x000e64000804017f */
[----:B-1----:R-:W-:Y:S05]  /*16cb0*/  @!P2 BRA `(.L_x_1989) ;  /* 0x000000a800aca947 */ /* 0x002fea0003800000 */
.L_x_1988:
[----:B------:R-:W-:Y:S05]  /*16cc0*/  BSYNC B0 ;  /* 0x0000000000007941 */ /* 0x000fea0003800000 */
.L_x_1985:
[----:B------:R-:W2:Y:S04]  /*16cd0*/  LDL.LU R20, [R1+0x18] ;  /* 0x0000180001147983 */ /* 0x000ea80000300800 */
[----:B------:R-:W3:Y:S01]  /*16ce0*/  LDL.LU R154, [R1+0x10] ;  /* 0x00001000019a7983 */ /* 0x000ee20000300800 */
[----:B01---5:R-:W-:Y:S01]  /*16cf0*/  FMNMX.FTZ R0, R136, R18, !PT ;  /* 0x0000001288007209 */ /* 0x023fe20007810000 */
        /* <DEDUP_REMOVED lines=42> */
[C---:B------:R-:W-:Y:S01]  /*16fa0*/  FADD.FTZ R16, -R14.reuse, R18 ;  /* 0x000000120e107221 */ /* 0x040fe20000010100 */
[----:B------:R-:W-:-:S03]  /*16fb0*/  FMUL.FTZ R17, R14, R0 ;  /* 0x000000000e117220 */ /* 0x000fc60000410000 */
[-C--:B------:R-:W-:Y:S01]  /*16fc0*/  FMUL.FTZ R16, R16, R0.reuse ;  /* 0x0000000010107220 */ /* 0x080fe20000410000 */
[-CC-:B------:R-:W-:Y:S01]  /*16fd0*/  FFMA.FTZ R136, R136, R0.reuse, -R17.reuse ;  /* 0x0000000088887223 */ /* 0x180fe20000010811 */
[-CC-:B------:R-:W-:Y:S01]  /*16fe0*/  FFMA.FTZ R137, R137, R0.reuse, -R17.reuse ;  /* 0x0000000089897223 */ /* 0x180fe20000010811 */
[-CC-:B------:R-:W-:Y:S01]  /*16ff0*/  FFMA.FTZ R151, R132, R0.reuse, -R17.reuse ;  /* 0x0000000084977223 */ /* 0x180fe20000010811 */
[----:B------:R-:W-:Y:S01]  /*17000*/  MUFU.EX2 R21, R16 ;  /* 0x0000001000157308 */ /* 0x000fe20000000800 */
[-CC-:B------:R-:W-:Y:S01]  /*17010*/  FFMA.FTZ R132, R124, R0.reuse, -R17.reuse ;  /* 0x000000007c847223 */ /* 0x180fe20000010811 */
[-CC-:B------:R-:W-:Y:S01]  /*17020*/  FFMA.FTZ R140, R140, R0.reuse, -R17.reuse ;  /* 0x000000008c8c7223 */ /* 0x180fe20000010811 */
[----:B------:R-:W4:Y:S01]  /*17030*/  LDL R124, [R1+0x40] ;  /* 0x00004000017c7983 */ /* 0x000f220000100800 */
        /* <DEDUP_REMOVED lines=34> */
[----:B------:R-:W-:Y:S01]  /*17260*/  FFMA.FTZ R80, R77, R0, -R17 ;  /* 0x000000004d507223 */ /* 0x000fe20000010811 */
[----:B------:R-:W-:Y:S01]  /*17270*/  WARPGROUP.ARRIVE ;  /* 0x00000000000079c5 */ /* 0x000fe20000000000 */
[----:B0-----:R-:W4:Y:S01]  /*17280*/  LDL.LU R136, [R1+0x1c] ;  /* 0x00001c0001887983 */ /* 0x001f220000300800 */
[----:B--2---:R-:W-:-:S04]  /*17290*/  FFMA.FTZ R17, R21, R20, R16 ;  /* 0x0000001415117223 */ /* 0x004fc80000010010 */
[C---:B-1----:R-:W-:Y:S01]  /*172a0*/  FADD.FTZ R17, R137.reuse, R17 ;  /* 0x0000001189117221 */ /* 0x042fe20000010000 */
[----:B------:R-:W-:-:S03]  /*172b0*/  F2FP.F16.F32.PACK_AB R16, R137, R16 ;  /* 0x000000108910723e */ /* 0x000fc600000000ff */
[----:B------:R-:W-:-:S04]  /*172c0*/  FADD.FTZ R17, R18, R17 ;  /* 0x0000001112117221 */ /* 0x000fc80000010000 */
[----:B------:R-:W-:Y:S01]  /*172d0*/  FADD.FTZ R137, R141, R17 ;  /* 0x000000118d897221 */ /* 0x000fe20000010000 */
[----:B---3--:R-:W-:-:S04]  /*172e0*/  FMNMX.FTZ R17, R138, R154, !PT ;  /* 0x0000009a8a117209 */ /* 0x008fc80007810000 */
        /* <DEDUP_REMOVED lines=76> */
[----:B------:R-:W-:-:S05]  /*177b0*/  VIADD R17, R22, 0x200 ;  /* 0x0000020016117836 */ /* 0x000fca0000000000 */
[----:B------:R-:W-:-:S04]  /*177c0*/  SHF.R.U32.HI R17, RZ, 0x4, R17 ;  /* 0x00000004ff117819 */ /* 0x000fc80000011611 */
[----:B------:R-:W-:-:S04]  /*177d0*/  LOP3.LUT R17, R17, 0x3fff, RZ, 0xc0, !PT ;  /* 0x00003fff11117812 */ /* 0x000fc800078ec0ff */
[----:B------:R-:W-:-:S05]  /*177e0*/  LOP3.LUT R17, R17, 0x2400000, RZ, 0xfc, !PT ;  /* 0x0240000011117812 */ /* 0x000fca00078efcff */
[----:B------:R-:W-:-:S04]  /*177f0*/  IMAD R72, R19, 0x6c0, R17 ;  /* 0x000006c013487824 */ /* 0x000fc800078e0211 */
        /* <DEDUP_REMOVED lines=20> */
[----:B----4-:R-:W-:-:S02]  /*17940*/  LOP3.LUT R72, R124, 0x10000, RZ, 0xfc, !PT ;  /* 0x000100007c487812 */ /* 0x010fc400078efcff */
[----:B------:R-:W-:Y:S02]  /*17950*/  R2UR UR5, R73 ;  /* 0x00000000490572ca */ /* 0x000fe400000e0000 */
        /* <DEDUP_REMOVED lines=64> */
[----:B------:R-:W-:Y:S02]  /*17d60*/  FADD.FTZ R17, -R20, R154 ;  /* 0x0000009a14117221 */ /* 0x000fe40000010100 */
[----:B------:R-:W0:Y:S02]  /*17d70*/  S2R R154, SR_TID.X ;  /* 0x00000000009a7919 */ /* 0x000e240000002100 */
[----:B------:R-:W-:-:S04]  /*17d80*/  FMUL.FTZ R17, R17, R0 ;  /* 0x0000000011117220 */ /* 0x000fc80000410000 */
[----:B------:R-:W-:Y:S08]  /*17d90*/  MUFU.EX2 R124, R17 ;  /* 0x00000011007c7308 */ /* 0x000ff00000000800 */
[----:B------:R-:W1:Y:S01]  /*17da0*/  MUFU.EX2 R17, R138 ;  /* 0x0000008a00117308 */ /* 0x000e620000000800 */
[----:B------:R-:W-:Y:S02]  /*17db0*/  WARPGROUP.DEPBAR.LE gsb0, 0x0 ;  /* 0x00008000000079c5 */ /* 0x000fe40000010000 */
[----:B------:R-:W-:-:S06]  /*17dc0*/  WARPGROUP.ARRIVE ;  /* 0x00000000000079c5 */ /* 0x000fcc0000000000 */
[----:B------:R-:W-:Y:S01]  /*17dd0*/  HGMMA.64x96x16.F32 R24, gdesc[UR36].tnspB, R24, gsb0 ;  /* 0x41600000241879f0 */ /* 0x000fe20008000818 */
[----:B------:R-:W2:Y:S01]  /*17de0*/  MUFU.EX2 R139, R139 ;  /* 0x0000008b008b7308 */ /* 0x000ea20000000800 */
[----:B0-----:R-:W-:Y:S02]  /*17df0*/  SHF.R.U32.HI R140, RZ, 0x7, R154 ;  /* 0x00000007ff8c7819 */ /* 0x001fe4000001169a */
[----:B------:R-:W-:-:S03]  /*17e00*/  ISETP.GE.U32.AND P2, PT, R154, 0x180, PT ;  /* 0x000001809a00780c */ /* 0x000fc60003f46070 */
[----:B------:R-:W-:Y:S02]  /*17e10*/  VIADD R72, R140, 0x9 ;  /* 0x000000098c487836 */ /* 0x000fe40000000000 */
[----:B------:R-:W-:Y:S01]  /*17e20*/  MUFU.EX2 R142, R142 ;  /* 0x0000008e008e7308 */ /* 0x000fe20000000800 */
[----:B-1----:R-:W-:Y:S02]  /*17e30*/  FFMA.FTZ R73, R124, R136, R17 ;  /* 0x000000887c497223 */ /* 0x002fe40000010011 */
[----:B------:R-:W-:-:S05]  /*17e40*/  SEL R72, R72, 0x9, !P2 ;  /* 0x0000000948487807 */ /* 0x000fca0005000000 */
[----:B------:R-:W-:Y:S01]  /*17e50*/  MUFU.EX2 R143, R143 ;  /* 0x0000008f008f7308 */ /* 0x000fe20000000800 */
[----:B------:R-:W-:-:S04]  /*17e60*/  @!P1 IMAD R74, R146, 0x8, R22 ;  /* 0x00000008924a9824 */ /* 0x000fc800078e0216 */
[----:B------:R-:W-:Y:S01]  /*17e70*/  @!P1 VIADD R74, R74, 0x31c40 ;  /* 0x00031c404a4a9836 */ /* 0x000fe20000000000 */
[----:B------:R-:W-:Y:S02]  /*17e80*/  F2FP.F16.F32.PACK_AB R18, R141, R18 ;  /* 0x000000128d12723e */ /* 0x000fe400000000ff */
[----:B--2---:R-:W-:Y:S02]  /*17e90*/  F2FP.F16.F32.PACK_AB R17, R139, R17 ;  /* 0x000000118b11723e */ /* 0x004fe400000000ff */
[----:B------:R-:W-:Y:S01]  /*17ea0*/  @!P1 PRMT R74, RZ, 0x654, R74 ;  /* 0x00000654ff4a9816 */ /* 0x000fe2000000004a */
[----:B------:R-:W0:Y:S08]  /*17eb0*/  MUFU.EX2 R153, R153 ;  /* 0x0000009900997308 */ /* 0x000e300000000800 */
[----:B------:R-:W-:Y:S08]  /*17ec0*/  MUFU.EX2 R131, R131 ;  /* 0x0000008300837308 */ /* 0x000ff00000000800 */
[----:B------:R-:W-:Y:S01]  /*17ed0*/  MUFU.EX2 R151, R151 ;  /* 0x0000009700977308 */ /* 0x000fe20000000800 */
[----:B0-----:R-:W-:-:S07]  /*17ee0*/  FADD.FTZ R137, R153, R137 ;  /* 0x0000008999897221 */ /* 0x001fce0000010000 */
[----:B------:R-:W-:Y:S08]  /*17ef0*/  MUFU.EX2 R135, R135 ;  /* 0x0000008700877308 */ /* 0x000ff00000000800 */
[----:B------:R-:W-:Y:S01]  /*17f00*/  MUFU.EX2 R149, R149 ;  /* 0x0000009500957308 */ /* 0x000fe20000000800 */
[----:B------:R-:W-:Y:S02]  /*17f10*/  WARPGROUP.DEPBAR.LE gsb0, 0x0 ;  /* 0x00008000000079c5 */ /* 0x000fe40000010000 */
[----:B------:R0:W-:Y:S06]  /*17f20*/  BAR.ARV R72, 0x100 ;  /* 0x000400480000751d */ /* 0x0001ec0000002000 */
[----:B------:R-:W-:Y:S01]  /*17f30*/  @!P1 SYNCS.ARRIVE.TRANS64.RED.A1T0 RZ, [R74+URZ], RZ ;  /* 0x000000ff4aff99a7 */ /* 0x000fe2000810043f */
[----:B0-----:R-:W-:Y:S01]  /*17f40*/  FADD.FTZ R72, R139, R73 ;  /* 0x000000498b487221 */ /* 0x001fe20000010000 */
[----:B------:R-:W-:-:S04]  /*17f50*/  @!P1 IMAD R73, R19, 0x8, R22 ;  /* 0x0000000813499824 */ /* 0x000fc800078e0216 */
[----:B------:R-:W-:Y:S01]  /*17f60*/  @!P1 VIADD R73, R73, 0x31c60 ;  /* 0x00031c6049499836 */ /* 0x000fe20000000000 */
[----:B------:R-:W-:-:S04]  /*17f70*/  F2FP.F16.F32.PACK_AB R19, R143, R142 ;  /* 0x0000008e8f13723e */ /* 0x000fc800000000ff */
[----:B------:R-:W-:-:S04]  /*17f80*/  @!P1 PRMT R73, RZ, 0x654, R73 ;  /* 0x00000654ff499816 */ /* 0x000fc80000000049 */
[----:B------:R0:W-:Y:S01]  /*17f90*/  @!P1 SYNCS.ARRIVE.TRANS64.RED.A1T0 RZ, [R73+URZ], RZ ;  /* 0x000000ff49ff99a7 */ /* 0x0001e2000810043f */
[----:B------:R1:W-:Y:S01]  /*17fa0*/  STSM.16.M88.4 [R23+0x24300], R16 ;  /* 0x0243001017007844 */ /* 0x0003e20000000200 */
[----:B------:R-:W-:Y:S01]  /*17fb0*/  FADD.FTZ R72, R142, R72 ;  /* 0x000000488e487221 */ /* 0x000fe20000010000 */
[----:B-1----:R-:W1:Y:S08]  /*17fc0*/  MUFU.EX2 R17, R130 ;  /* 0x0000008200117308 */ /* 0x002e700000000800 */
[----:B------:R-:W2:Y:S01]  /*17fd0*/  MUFU.EX2 R16, R152 ;  /* 0x0000009800107308 */ /* 0x000ea20000000800 */
[----:B------:R-:W-:-:S07]  /*17fe0*/  FADD.FTZ R72, R143, R72 ;  /* 0x000000488f487221 */ /* 0x000fce0000010000 */
[----:B------:R-:W3:Y:S01]  /*17ff0*/  MUFU.EX2 R19, R134 ;  /* 0x0000008600137308 */ /* 0x000ee20000000800 */
[----:B-1----:R-:W-:-:S07]  /*18000*/  FADD.FTZ R72, R17, R72 ;  /* 0x0000004811487221 */ /* 0x002fce0000010000 */
[----:B------:R-:W1:Y:S01]  /*18010*/  MUFU.EX2 R18, R150 ;  /* 0x0000009600127308 */ /* 0x000e620000000800 */
[----:B--2---:R-:W-:Y:S01]  /*18020*/  FADD.FTZ R137, R16, R137 ;  /* 0x0000008910897221 */ /* 0x004fe20000010000 */
[----:B------:R-:W-:-:S06]  /*18030*/  FADD.FTZ R72, R131, R72 ;  /* 0x0000004883487221 */ /* 0x000fcc0000010000 */
[----:B0-----:R-:W0:Y:S01]  /*18040*/  MUFU.EX2 R73, R122 ;  /* 0x0000007a00497308 */ /* 0x001e220000000800 */
[----:B------:R-:W-:Y:S01]  /*18050*/  FADD.FTZ R137, R151, R137 ;  /* 0x0000008997897221 */ /* 0x000fe20000010000 */
[----:B---3--:R-:W-:-:S06]  /*18060*/  FADD.FTZ R72, R19, R72 ;  /* 0x0000004813487221 */ /* 0x008fcc0000010000 */
[----:B------:R-:W2:Y:S08]  /*18070*/  MUFU.EX2 R133, R133 ;  /* 0x0000008500857308 */ /* 0x000eb00000000800 */
[----:B------:R-:W3:Y:S01]  /*18080*/  MUFU.EX2 R123, R123 ;  /* 0x0000007b007b7308 */ /* 0x000ee20000000800 */
[----:B-1----:R-:W-:Y:S01]  /*18090*/  FADD.FTZ R137, R18, R137 ;  /* 0x0000008912897221 */ /* 0x002fe20000010000 */
[----:B------:R-:W-:-:S06]  /*180a0*/  FADD.FTZ R72, R135, R72 ;  /* 0x0000004887487221 */ /* 0x000fcc0000010000 */
[----:B------:R-:W-:Y:S08]  /*180b0*/  MUFU.EX2 R132, R132 ;  /* 0x0000008400847308 */ /* 0x000ff00000000800 */
[----:B------:R-:W1:Y:S01]  /*180c0*/  MUFU.EX2 R75, R126 ;  /* 0x0000007e004b7308 */ /* 0x000e620000000800 */
[----:B------:R-:W-:Y:S01]  /*180d0*/  FADD.FTZ R137, R149, R137 ;  /* 0x0000008995897221 */ /* 0x000fe20000010000 */
[----:B0-----:R-:W-:-:S06]  /*180e0*/  FADD.FTZ R72, R73, R72 ;  /* 0x0000004849487221 */ /* 0x001fcc0000010000 */
[----:B------:R-:W-:Y:S08]  /*180f0*/  MUFU.EX2 R74, R129 ;  /* 0x00000081004a7308 */ /* 0x000ff00000000800 */
[----:B------:R-:W0:Y:S01]  /*18100*/  MUFU.EX2 R127, R127 ;  /* 0x0000007f007f7308 */ /* 0x000e220000000800 */
[----:B--2---:R-:W-:Y:S01]  /*18110*/  FADD.FTZ R137, R133, R137 ;  /* 0x0000008985897221 */ /* 0x004fe20000010000 */
[----:B---3--:R-:W-:-:S06]  /*18120*/  FADD.FTZ R72, R123, R72 ;  /* 0x000000487b487221 */ /* 0x008fcc0000010000 */
[----:B------:R-:W2:Y:S08]  /*18130*/  MUFU.EX2 R129, R128 ;  /* 0x0000008000817308 */ /* 0x000eb00000000800 */
[----:B------:R-:W-:Y:S08]  /*18140*/  MUFU.EX2 R136, R81 ;  /* 0x0000005100887308 */ /* 0x000ff00000000800 */
[----:B------:R-:W3:Y:S01]  /*18150*/  MUFU.EX2 R81, R114 ;  /* 0x0000007200517308 */ /* 0x000ee20000000800 */
[----:B-1----:R-:W-:-:S07]  /*18160*/  FADD.FTZ R72, R75, R72 ;  /* 0x000000484b487221 */ /* 0x002fce0000010000 */
[----:B------:R-:W1:Y:S08]  /*18170*/  MUFU.EX2 R125, R125 ;  /* 0x0000007d007d7308 */ /* 0x000e700000000800 */
[----:B------:R-:W-:Y:S08]  /*18180*/  MUFU.EX2 R128, R121 ;  /* 0x0000007900807308 */ /* 0x000ff00000000800 */
[----:B------:R-:W4:Y:S08]  /*18190*/  MUFU.EX2 R115, R115 ;  /* 0x0000007300737308 */ /* 0x000f300000000800 */
[----:B------:R-:W-:Y:S01]  /*181a0*/  MUFU.EX2 R121, R117 ;  /* 0x0000007500797308 */ /* 0x000fe20000000800 */
[----:B0-----:R-:W-:-:S07]  /*181b0*/  FADD.FTZ R72, R127, R72 ;  /* 0x000000487f487221 */ /* 0x001fce0000010000 */
[----:B------:R-:W-:Y:S08]  /*181c0*/  MUFU.EX2 R117, R113 ;  /* 0x0000007100757308 */ /* 0x000ff00000000800 */
[----:B------:R0:W-:Y:S08]  /*181d0*/  MUFU.EX2 R113, R80 ;  /* 0x0000005000717308 */ /* 0x0001f00000000800 */
[----:B------:R-:W4:Y:S01]  /*181e0*/  MUFU.EX2 R118, R118 ;  /* 0x0000007600767308 */ /* 0x000f220000000800 */
[----:B0-----:R-:W-:-:S04]  /*181f0*/  FADD.FTZ R80, R132, R137 ;  /* 0x0000008984507221 */ /* 0x001fc80000010000 */
[----:B------:R-:W-:-:S03]  /*18200*/  FADD.FTZ R80, R74, R80 ;  /* 0x000000504a507221 */ /* 0x000fc60000010000 */
[----:B------:R-:W0:Y:S01]  /*18210*/  MUFU.EX2 R120, R120 ;  /* 0x0000007800787308 */ /* 0x000e220000000800 */
[----:B--2---:R-:W-:Y:S01]  /*18220*/  FADD.FTZ R80, R129, R80 ;  /* 0x0000005081507221 */ /* 0x004fe20000010000 */
[----:B---3--:R-:W-:-:S06]  /*18230*/  FADD.FTZ R72, R81, R72 ;  /* 0x0000004851487221 */ /* 0x008fcc0000010000 */
[----:B------:R-:W2:Y:S01]  /*18240*/  MUFU.EX2 R119, R119 ;  /* 0x0000007700777308 */ /* 0x000ea20000000800 */
[----:B-1----:R-:W-:Y:S01]  /*18250*/  FADD.FTZ R80, R125, R80 ;  /* 0x000000507d507221 */ /* 0x002fe20000010000 */
[----:B----4-:R-:W-:-:S06]  /*18260*/  FADD.FTZ R114, R115, R72 ;  /* 0x0000004873727221 */ /* 0x010fcc0000010000 */
[----:B------:R-:W1:Y:S01]  /*18270*/  MUFU.EX2 R106, R106 ;  /* 0x0000006a006a7308 */ /* 0x000e620000000800 */
[----:B------:R-:W-:Y:S01]  /*18280*/  FADD.FTZ R80, R128, R80 ;  /* 0x0000005080507221 */ /* 0x000fe20000010000 */
[----:B------:R-:W-:-:S06]  /*18290*/  FADD.FTZ R114, R118, R114 ;  /* 0x0000007276727221 */ /* 0x000fcc0000010000 */
[----:B------:R-:W3:Y:S08]  /*182a0*/  MUFU.EX2 R116, R116 ;  /* 0x0000007400747308 */ /* 0x000ef00000000800 */
[----:B------:R-:W-:Y:S01]  /*182b0*/  MUFU.EX2 R107, R107 ;  /* 0x0000006b006b7308 */ /* 0x000fe20000000800 */
[----:B0-----:R-:W-:Y:S01]  /*182c0*/  FADD.FTZ R80, R120, R80 ;  /* 0x0000005078507221 */ /* 0x001fe20000010000 */
[----:B--2---:R-:W-:-:S06]  /*182d0*/  FADD.FTZ R122, R119, R114 ;  /* 0x00000072777a7221 */ /* 0x004fcc0000010000 */
[----:B------:R-:W-:Y:S01]  /*182e0*/  MUFU.EX2 R110, R110 ;  /* 0x0000006e006e7308 */ /* 0x000fe20000000800 */
[----:B------:R-:W-:Y:S01]  /*182f0*/  FADD.FTZ R80, R121, R80 ;  /* 0x0000005079507221 */ /* 0x000fe20000010000 */
[----:B-1----:R-:W-:-:S06]  /*18300*/  FADD.FTZ R122, R106, R122 ;  /* 0x0000007a6a7a7221 */ /* 0x002fcc0000010000 */
[----:B------:R-:W0:Y:S08]  /*18310*/  MUFU.EX2 R112, R112 ;  /* 0x0000007000707308 */ /* 0x000e300000000800 */
[----:B------:R-:W1:Y:S01]  /*18320*/  MUFU.EX2 R111, R111 ;  /* 0x0000006f006f7308 */ /* 0x000e620000000800 */
[----:B---3--:R-:W-:-:S07]  /*18330*/  FADD.FTZ R80, R116, R80 ;  /* 0x0000005074507221 */ /* 0x008fce0000010000 */
[----:B------:R-:W2:Y:S08]  /*18340*/  MUFU.EX2 R109, R109 ;  /* 0x0000006d006d7308 */ /* 0x000eb00000000800 */
[----:B------:R-:W3:Y:S01]  /*18350*/  MUFU.EX2 R98, R98 ;  /* 0x0000006200627308 */ /* 0x000ee20000000800 */
[----:B------:R-:W-:-:S07]  /*18360*/  FADD.FTZ R80, R117, R80 ;  /* 0x0000005075507221 */ /* 0x000fce0000010000 */
[----:B------:R-:W4:Y:S01]  /*18370*/  MUFU.EX2 R108, R108 ;  /* 0x0000006c006c7308 */ /* 0x000f220000000800 */
[----:B------:R-:W-:-:S07]  /*18380*/  F2FP.F16.F32.PACK_AB R16, R16, R153 ;  /* 0x000000991010723e */ /* 0x000fce00000000ff */
[----:B------:R-:W4:Y:S01]  /*18390*/  MUFU.EX2 R99, R99 ;  /* 0x0000006300637308 */ /* 0x000f220000000800 */
[----:B------:R-:W-:-:S07]  /*183a0*/  F2FP.F16.F32.PACK_AB R17, R131, R17 ;  /* 0x000000118311723e */ /* 0x000fce00000000ff */
[----:B------:R1:W-:Y:S01]  /*183b0*/  MUFU.EX2 R114, R82 ;  /* 0x0000005200727308 */ /* 0x0003e20000000800 */
[----:B------:R-:W-:Y:S01]  /*183c0*/  F2FP.F16.F32.PACK_AB R18, R18, R151 ;  /* 0x000000971212723e */ /* 0x000fe200000000ff */
[----:B0-----:R-:W-:Y:S01]  /*183d0*/  FADD.FTZ R80, R112, R80 ;  /* 0x0000005070507221 */ /* 0x001fe20000010000 */
[----:B------:R-:W-:Y:S01]  /*183e0*/  F2FP.F16.F32.PACK_AB R19, R135, R19 ;  /* 0x000000138713723e */ /* 0x000fe200000000ff */
[----:B-1----:R-:W-:-:S04]  /*183f0*/  FADD.FTZ R82, R107, R122 ;  /* 0x0000007a6b527221 */ /* 0x002fc80000010000 */
[----:B------:R-:W0:Y:S01]  /*18400*/  MUFU.EX2 R105, R105 ;  /* 0x0000006900697308 */ /* 0x000e220000000800 */
[----:B------:R-:W-:Y:S01]  /*18410*/  FADD.FTZ R126, R110, R82 ;  /* 0x000000526e7e7221 */ /* 0x000fe20000010000 */
[----:B------:R-:W-:-:S06]  /*18420*/  F2FP.F16.F32.PACK_AB R73, R123, R73 ;  /* 0x000000497b49723e */ /* 0x000fcc00000000ff */
[----:B------:R-:W1:Y:S01]  /*18430*/  MUFU.EX2 R102, R102 ;  /* 0x0000006600667308 */ /* 0x000e620000000800 */
[----:B------:R-:W-:Y:S01]  /*18440*/  FADD.FTZ R123, R111, R126 ;  /* 0x0000007e6f7b7221 */ /* 0x000fe20000010000 */
[----:B------:R-:W-:Y:S01]  /*18450*/  F2FP.F16.F32.PACK_AB R75, R127, R75 ;  /* 0x0000004b7f4b723e */ /* 0x000fe200000000ff */
[----:B------:R3:W-:Y:S05]  /*18460*/  STSM.16.M88.4 [R23+0x25b00], R16 ;  /* 0x025b001017007844 */ /* 0x0007ea0000000200 */
[----:B------:R-:W1:Y:S01]  /*18470*/  MUFU.EX2 R104, R104 ;  /* 0x0000006800687308 */ /* 0x000e620000000800 */
[----:B--2---:R-:W-:-:S07]  /*18480*/  FADD.FTZ R127, R109, R80 ;  /* 0x000000506d7f7221 */ /* 0x004fce0000010000 */
[----:B------:R-:W2:Y:S01]  /*18490*/  MUFU.EX2 R103, R103 ;  /* 0x0000006700677308 */ /* 0x000ea20000000800 */
[----:B------:R-:W-:Y:S01]  /*184a0*/  F2FP.F16.F32.PACK_AB R72, R133, R149 ;  /* 0x000000958548723e */ /* 0x000fe200000000ff */
[----:B---3--:R-:W-:Y:S01]  /*184b0*/  FADD.FTZ R16, R98, R123 ;  /* 0x0000007b62107221 */ /* 0x008fe20000010000 */
[----:B------:R-:W-:-:S05]  /*184c0*/  F2FP.F16.F32.PACK_AB R74, R74, R132 ;  /* 0x000000844a4a723e */ /* 0x000fca00000000ff */
[----:B------:R-:W3:Y:S01]  /*184d0*/  MUFU.EX2 R101, R101 ;  /* 0x0000006500657308 */ /* 0x000ee20000000800 */
[----:B----4-:R-:W-:Y:S01]  /*184e0*/  FADD.FTZ R126, R108, R127 ;  /* 0x0000007f6c7e7221 */ /* 0x010fe20000010000 */
[----:B------:R-:W-:-:S06]  /*184f0*/  FADD.FTZ R17, R99, R16 ;  /* 0x0000001063117221 */ /* 0x000fcc0000010000 */
[----:B------:R-:W4:Y:S01]  /*18500*/  MUFU.EX2 R90, R90 ;  /* 0x0000005a005a7308 */ /* 0x000f220000000800 */
[----:B------:R1:W-:Y:S01]  /*18510*/  STSM.16.M88.4 [R23+0x27300], R72 ;  /* 0x0273004817007844 */ /* 0x0003e20000000200 */
[----:B0-----:R-:W-:-:S06]  /*18520*/  FADD.FTZ R19, R105, R126 ;  /* 0x0000007e69137221 */ /* 0x001fcc0000010000 */
[----:B------:R-:W0:Y:S08]  /*18530*/  MUFU.EX2 R100, R100 ;  /* 0x0000006400647308 */ /* 0x000e300000000800 */
[----:B------:R-:W0:Y:S01]  /*18540*/  MUFU.EX2 R91, R91 ;  /* 0x0000005b005b7308 */ /* 0x000e220000000800 */
[----:B-1----:R-:W-:Y:S01]  /*18550*/  FADD.FTZ R72, R102, R17 ;  /* 0x0000001166487221 */ /* 0x002fe20000010000 */
[----:B------:R-:W-:-:S06]  /*18560*/  FADD.FTZ R18, R104, R19 ;  /* 0x0000001368127221 */ /* 0x000fcc0000010000 */
[----:B------:R-:W1:Y:S01]  /*18570*/  MUFU.EX2 R97, R97 ;  /* 0x0000006100617308 */ /* 0x000e620000000800 */
[----:B--2---:R-:W-:-:S07]  /*18580*/  FADD.FTZ R73, R103, R72 ;  /* 0x0000004867497221 */ /* 0x004fce0000010000 */
[----:B------:R-:W2:Y:S01]  /*18590*/  MUFU.EX2 R94, R94 ;  /* 0x0000005e005e7308 */ /* 0x000ea20000000800 */
[----:B---3--:R-:W-:Y:S01]  /*185a0*/  FADD.FTZ R75, R101, R18 ;  /* 0x00000012654b7221 */ /* 0x008fe20000010000 */
[----:B----4-:R-:W-:-:S06]  /*185b0*/  FADD.FTZ R72, R90, R73 ;  /* 0x000000495a487221 */ /* 0x010fcc0000010000 */
[----:B------:R-:W3:Y:S08]  /*185c0*/  MUFU.EX2 R96, R96 ;  /* 0x0000006000607308 */ /* 0x000ef00000000800 */
[----:B------:R-:W4:Y:S01]  /*185d0*/  MUFU.EX2 R95, R95 ;  /* 0x0000005f005f7308 */ /* 0x000f220000000800 */
[----:B0-----:R-:W-:Y:S01]  /*185e0*/  FADD.FTZ R74, R100, R75 ;  /* 0x0000004b644a7221 */ /* 0x001fe20000010000 */
[----:B------:R-:W-:-:S06]  /*185f0*/  FADD.FTZ R73, R91, R72 ;  /* 0x000000485b497221 */ /* 0x000fcc0000010000 */
[----:B------:R-:W0:Y:S01]  /*18600*/  MUFU.EX2 R93, R93 ;  /* 0x0000005d005d7308 */ /* 0x000e220000000800 */
[----:B-1----:R-:W-:Y:S01]  /*18610*/  FADD.FTZ R75, R97, R74 ;  /* 0x0000004a614b7221 */ /* 0x002fe20000010000 */
[----:B--2---:R-:W-:-:S06]  /*18620*/  FADD.FTZ R72, R94, R73 ;  /* 0x000000495e487221 */ /* 0x004fcc0000010000 */
[----:B------:R-:W-:Y:S08]  /*18630*/  MUFU.EX2 R92, R92 ;  /* 0x0000005c005c7308 */ /* 0x000ff00000000800 */
[----:B------:R1:W2:Y:S01]  /*18640*/  MUFU.EX2 R122, R83 ;  /* 0x00000053007a7308 */ /* 0x0002a20000000800 */
[----:B---3--:R-:W-:Y:S01]  /*18650*/  FADD.FTZ R74, R96, R75 ;  /* 0x0000004b604a7221 */ /* 0x008fe20000010000 */
[----:B------:R-:W-:-:S06]  /*18660*/  F2FP.F16.F32.PACK_AB R80, R125, R129 ;  /* 0x000000817d50723e */ /* 0x000fcc00000000ff */
[----:B------:R-:W3:Y:S01]  /*18670*/  MUFU.EX2 R89, R89 ;  /* 0x0000005900597308 */ /* 0x000ee20000000800 */
[----:B------:R-:W-:Y:S01]  /*18680*/  F2FP.F16.F32.PACK_AB R81, R115, R81 ;  /* 0x000000517351723e */ /* 0x000fe200000000ff */
[----:B----4-:R-:W-:Y:S01]  /*18690*/  FADD.FTZ R73, R95, R72 ;  /* 0x000000485f497221 */ /* 0x010fe20000010000 */
[----:B------:R-:W-:-:S05]  /*186a0*/  F2FP.F16.F32.PACK_AB R82, R120, R128 ;  /* 0x000000807852723e */ /* 0x000fca00000000ff */
[----:B------:R-:W4:Y:S01]  /*186b0*/  MUFU.EX2 R86, R86 ;  /* 0x0000005600567308 */ /* 0x000f220000000800 */
[----:B-1----:R-:W-:Y:S02]  /*186c0*/  F2FP.F16.F32.PACK_AB R83, R119, R118 ;  /* 0x000000767753723e */ /* 0x002fe400000000ff */
[----:B------:R-:W-:Y:S02]  /*186d0*/  F2FP.F16.F32.PACK_AB R16, R116, R121 ;  /* 0x000000797410723e */ /* 0x000fe400000000ff */
[----:B------:R-:W-:-:S03]  /*186e0*/  F2FP.F16.F32.PACK_AB R17, R107, R106 ;  /* 0x0000006a6b11723e */ /* 0x000fc600000000ff */
[----:B------:R-:W1:Y:S01]  /*186f0*/  MUFU.EX2 R88, R88 ;  /* 0x0000005800587308 */ /* 0x000e620000000800 */
[----:B------:R-:W-:Y:S02]  /*18700*/  F2FP.F16.F32.PACK_AB R18, R112, R117 ;  /* 0x000000757012723e */ /* 0x000fe400000000ff */
[----:B------:R-:W-:Y:S01]  /*18710*/  F2FP.F16.F32.PACK_AB R19, R111, R110 ;  /* 0x0000006e6f13723e */ /* 0x000fe200000000ff */
[----:B0-----:R-:W-:-:S04]  /*18720*/  FADD.FTZ R75, R93, R74 ;  /* 0x0000004a5d4b7221 */ /* 0x001fc80000010000 */
[----:B------:R-:W0:Y:S01]  /*18730*/  MUFU.EX2 R87, R87 ;  /* 0x0000005700577308 */ /* 0x000e220000000800 */
[----:B------:R-:W-:Y:S01]  /*18740*/  FADD.FTZ R73, R114, R73 ;  /* 0x0000004972497221 */ /* 0x000fe20000010000 */
[----:B------:R-:W-:Y:S06]  /*18750*/  STSM.16.M88.4 [R23+0x28b00], R80 ;  /* 0x028b005017007844 */ /* 0x000fec0000000200 */
[----:B------:R-:W0:Y:S01]  /*18760*/  MUFU.EX2 R85, R85 ;  /* 0x0000005500557308 */ /* 0x000e220000000800 */
[----:B------:R3:W-:Y:S01]  /*18770*/  STSM.16.M88.4 [R23+0x2a300], R16 ;  /* 0x02a3001017007844 */ /* 0x0007e20000000200 */
[----:B--2---:R-:W-:-:S06]  /*18780*/  FADD.FTZ R73, R122, R73 ;  /* 0x000000497a497221 */ /* 0x004fcc0000010000 */
[----:B------:R-:W2:Y:S08]  /*18790*/  MUFU.EX2 R76, R76 ;  /* 0x0000004c004c7308 */ /* 0x000eb00000000800 */
[----:B------:R-:W2:Y:S01]  /*187a0*/  MUFU.EX2 R84, R84 ;  /* 0x0000005400547308 */ /* 0x000ea20000000800 */
[----:B---3--:R-:W-:-:S07]  /*187b0*/  FADD.FTZ R16, R92, R75 ;  /* 0x0000004b5c107221 */ /* 0x008fce0000010000 */
[----:B------:R-:W3:Y:S01]  /*187c0*/  MUFU.EX2 R77, R77 ;  /* 0x0000004d004d7308 */ /* 0x000ee20000000800 */
[----:B------:R-:W-:Y:S01]  /*187d0*/  FADD.FTZ R17, R89, R16 ;  /* 0x0000001059117221 */ /* 0x000fe20000010000 */
[----:B----4-:R-:W-:-:S06]  /*187e0*/  FADD.FTZ R16, R86, R73 ;  /* 0x0000004956107221 */ /* 0x010fcc0000010000 */
[----:B------:R-:W-:Y:S01]  /*187f0*/  MUFU.EX2 R75, R78 ;  /* 0x0000004e004b7308 */ /* 0x000fe20000000800 */
[----:B-1----:R-:W-:-:S07]  /*18800*/  FADD.FTZ R18, R88, R17 ;  /* 0x0000001158127221 */ /* 0x002fce0000010000 */
[----:B------:R-:W1:Y:S01]  /*18810*/  MUFU.EX2 R79, R79 ;  /* 0x0000004f004f7308 */ /* 0x000e620000000800 */
[----:B0-----:R-:W-:Y:S01]  /*18820*/  FADD.FTZ R17, R87, R16 ;  /* 0x0000001057117221 */ /* 0x001fe20000010000 */
[----:B------:R-:W-:Y:S01]  /*18830*/  FADD.FTZ R19, R85, R18 ;  /* 0x0000001255137221 */ /* 0x000fe20000010000 */
[----:B------:R-:W-:Y:S02]  /*18840*/  F2FP.F16.F32.PACK_AB R108, R108, R109 ;  /* 0x0000006d6c6c723e */ /* 0x000fe400000000ff */
[----:B--2---:R-:W-:Y:S01]  /*18850*/  FADD.FTZ R16, R76, R17 ;  /* 0x000000114c107221 */ /* 0x004fe20000010000 */
[----:B------:R-:W-:Y:S01]  /*18860*/  F2FP.F16.F32.PACK_AB R109, R99, R98 ;  /* 0x00000062636d723e */ /* 0x000fe200000000ff */
[----:B------:R-:W-:Y:S01]  /*18870*/  FADD.FTZ R19, R84, R19 ;  /* 0x0000001354137221 */ /* 0x000fe20000010000 */
[----:B------:R-:W-:Y:S01]  /*18880*/  F2FP.F16.F32.PACK_AB R110, R104, R105 ;  /* 0x00000069686e723e */ /* 0x000fe200000000ff */
[----:B---3--:R-:W-:Y:S01]  /*18890*/  FADD.FTZ R16, R77, R16 ;  /* 0x000000104d107221 */ /* 0x008fe20000010000 */
        /* <DEDUP_REMOVED lines=9> */
[----:B------:R-:W-:Y:S01]  /*18930*/  F2FP.F16.F32.PACK_AB R84, R84, R85 ;  /* 0x000000555454723e */ /* 0x000fe200000000ff */
[----:B------:R-:W-:Y:S01]  /*18940*/  FADD.FTZ R18, R136, R19 ;  /* 0x0000001388127221 */ /* 0x000fe20000010000 */
[----:B------:R-:W-:Y:S02]  /*18950*/  F2FP.F16.F32.PACK_AB R85, R77, R76 ;  /* 0x0000004c4d55723e */ /* 0x000fe400000000ff */
[----:B------:R-:W-:Y:S02]  /*18960*/  F2FP.F16.F32.PACK_AB R86, R113, R136 ;  /* 0x000000887156723e */ /* 0x000fe400000000ff */
[----:B-1----:R-:W-:Y:S01]  /*18970*/  F2FP.F16.F32.PACK_AB R87, R79, R75 ;  /* 0x0000004b4f57723e */ /* 0x002fe200000000ff */
[----:B------:R1:W-:Y:S01]  /*18980*/  STSM.16.M88.4 [R23+0x2bb00], R108 ;  /* 0x02bb006c17007844 */ /* 0x0003e20000000200 */
[----:B------:R-:W-:Y:S01]  /*18990*/  FADD.FTZ R16, R75, R16 ;  /* 0x000000104b107221 */ /* 0x000fe20000010000 */
[----:B------:R-:W-:-:S02]  /*189a0*/  FADD.FTZ R17, R113, R18 ;  /* 0x0000001271117221 */ /* 0x000fc40000010000 */
[----:B------:R1:W-:Y:S01]  /*189b0*/  STSM.16.M88.4 [R23+0x2d300], R100 ;  /* 0x02d3006417007844 */ /* 0x0003e20000000200 */
[----:B------:R-:W-:-:S03]  /*189c0*/  FADD.FTZ R16, R79, R16 ;  /* 0x000000104f107221 */ /* 0x000fc60000010000 */
[----:B------:R1:W-:Y:S04]  /*189d0*/  STSM.16.M88.4 [R23+0x2eb00], R92 ;  /* 0x02eb005c17007844 */ /* 0x0003e80000000200 */
[----:B------:R1:W-:Y:S01]  /*189e0*/  STSM.16.M88.4 [R23+0x30300], R84 ;  /* 0x0303005417007844 */ /* 0x0003e20000000200 */
[----:B------:R-:W-:Y:S01]  /*189f0*/  @!PT LDS RZ, [RZ] ;  /* 0x00000000fffff984 */ /* 0x000fe20000000800 */
[----:B------:R-:W-:Y:S01]  /*18a00*/  @!PT LDS RZ, [RZ] ;  /* 0x00000000fffff984 */ /* 0x000fe20000000800 */
[----:B------:R-:W-:Y:S01]  /*18a10*/  @!PT LDS RZ, [RZ] ;  /* 0x00000000fffff984 */ /* 0x000fe20000000800 */
[----:B------:R-:W-:Y:S01]  /*18a20*/  @!PT LDS RZ, [RZ] ;  /* 0x00000000fffff984 */ /* 0x000fe20000000800 */
[----:B------:R0:W-:Y:S06]  /*18a30*/  MEMBAR.ALL.CTA ;  /* 0x0000000000007992 */ /* 0x0001ec0000008000 */
[----:B0-----:R-:W0:Y:S04]  /*18a40*/  FENCE.VIEW.ASYNC.S ;  /* 0x00000000000073c6 */ /* 0x001e280000000000 */
[----:B------:R1:W-:Y:S04]  /*18a50*/  STL [R1+0x18], R17 ;  /* 0x0000181101007387 */ /* 0x0003e80000100800 */
[----:B------:R1:W-:Y:S04]  /*18a60*/  STL [R1+0x1c], R16 ;  /* 0x00001c1001007387 */ /* 0x0003e80000100800 */
[----:B------:R1:W5:Y:S04]  /*18a70*/  LDL R149, [R1+0x20] ;  /* 0x0000200001957983 */ /* 0x0003680000100800 */
[----:B------:R1:W-:Y:S01]  /*18a80*/  STL [R1+0x10], R20 ;  /* 0x0000101401007387 */ /* 0x0003e20000100800 */
[----:B------:R-:W-:Y:S01]  /*18a90*/  ISETP.GT.AND P2, PT, R15, RZ, PT ;  /* 0x000000ff0f00720c */ /* 0x000fe20003f44270 */
        /* <DEDUP_REMOVED lines=53> */
.L_x_1979:
[----:B------:R-:W-:Y:S05]  /*18df0*/  WARPSYNC.ALL ;  /* 0x0000000000007948 */ /* 0x000fea0003800000 */
[----:B------:R-:W-:Y:S06]  /*18e00*/  BAR.ARV 0x8, 0x1a0 ;  /* 0x0206800000007b1d */ /* 0x000fec0000002000 */
[----:B------:R-:W-:Y:S05]  /*18e10*/  @!P0 BRA `(.L_x_1991) ;  /* 0x0000000000048947 */ /* 0x000fea0003800000 */
[----:B------:R-:W-:Y:S01]  /*18e20*/  BPT.TRAP 0x1 ;  /* 0x000000040000795c */ /* 0x000fe20000300000 */
.L_x_1991:
[----:B------:R-:W2:Y:S01]  /*18e30*/  LDL R2, [R1+0x20] ;  /* 0x0000200001027983 */ /* 0x000ea20000100800 */
[----:B------:R-:W-:Y:S01]  /*18e40*/  IMAD R9, R146, 0x8, R22 ;  /* 0x0000000892097824 */ /* 0x000fe200078e0216 */
[----:B--2---:R-:W-:-:S04]  /*18e50*/  SHF.L.U32 R4, R2, 0x1f, RZ ;  /* 0x0000001f02047819 */ /* 0x004fc800000006ff */
[----:B------:R0:W1:Y:S01]  /*18e60*/  SYNCS.PHASECHK.TRANS64.TRYWAIT P2, [R9+URZ+0x31c50], R4 ;  /* 0x031c5004090075a7 */ /* 0x000062000804017f */
[----:B------:R-:W-:Y:S05]  /*18e70*/  @!P0 BRA `(.L_x_1992) ;  /* 0x0000000000048947 */ /* 0x000fea0003800000 */
[----:B------:R-:W-:Y:S01]  /*18e80*/  BPT.TRAP 0x1 ;  /* 0x000000040000795c */ /* 0x000fe20000300000 */
.L_x_1992:
[----:B------:R-:W2:Y:S01]  /*18e90*/  LDL.LU R2, [R1+0x40] ;  /* 0x0000400001027983 */ /* 0x000ea20000300800 */
[----:B------:R-:W-:Y:S02]  /*18ea0*/  VIADD R22, R22, 0x200 ;  /* 0x0000020016167836 */ /* 0x000fe40000000000 */
[----:B------:R-:W-:-:S03]  /*18eb0*/  IMAD.MOV.U32 R3, RZ, RZ, -0x3ffffff0 ;  /* 0xc0000010ff037424 */ /* 0x000fc600078e00ff */
[----:B------:R-:W-:-:S04]  /*18ec0*/  SHF.R.U32.HI R22, RZ, 0x4, R22 ;  /* 0x00000004ff167819 */ /* 0x000fc80000011616 */
[----:B------:R-:W-:-:S04]  /*18ed0*/  LOP3.LUT R22, R22, 0x3fff, RZ, 0xc0, !PT ;  /* 0x00003fff16167812 */ /* 0x000fc800078ec0ff */
[----:B------:R-:W-:Y:S02]  /*18ee0*/  LOP3.LUT R5, R22, 0x2400000, RZ, 0xfc, !PT ;  /* 0x0240000016057812 */ /* 0x000fe400078efcff */
[----:B--2---:R-:W-:Y:S01]  /*18ef0*/  LOP3.LUT R2, R2, 0x10000, RZ, 0xfc, !PT ;  /* 0x0001000002027812 */ /* 0x004fe200078efcff */
[----:B-1----:R-:W-:Y:S06]  /*18f00*/  @P2 BRA `(.L_x_1993) ;  /* 0x0000000000082947 */ /* 0x002fec0003800000 */
[----:B------:R-:W1:Y:S02]  /*18f10*/  SYNCS.PHASECHK.TRANS64.TRYWAIT P0, [R9+URZ+0x31c50], R4 ;  /* 0x031c5004090075a7 */ /* 0x000e64000800017f */
[----:B-1----:R-:W-:Y:S05]  /*18f20*/  @!P0 BRA `(.L_x_1994) ;  /* 0x0000008800248947 */ /* 0x002fea0003800000 */
.L_x_1993:
[----:B01----:R-:W-:Y:S01]  /*18f30*/  IMAD R4, R146, 0x6c0, R5 ;  /* 0x000006c092047824 */ /* 0x003fe200078e0205 */
        /* <DEDUP_REMOVED lines=13> */
[----:B------:R-:W-:-:S03]  /*19010*/  IMAD.MOV.U32 R3, RZ, RZ, -0x3ffffff0 ;  /* 0xc0000010ff037424 */ /* 0x000fc600078e00ff */
[----:B------:R-:W4:Y:S01]  /*19020*/  LDL.LU R12, [R1+0x20] ;  /* 0x00002000010c7983 */ /* 0x000f220000300800 */
[----:B------:R-:W-:Y:S02]  /*19030*/  IMAD.MOV.U32 R5, RZ, RZ, -0x7fffffe0 ;  /* 0x80000020ff057424 */ /* 0x000fe400078e00ff */
[----:B------:R-:W-:-:S03]  /*19040*/  VIADD R146, R146, 0x1 ;  /* 0x0000000192927836 */ /* 0x000fc60000000000 */
        /* <DEDUP_REMOVED lines=9> */
[----:B------:R-:W-:Y:S01]  /*190e0*/  ISETP.NE.AND P0, PT, R146, 0x2, PT ;  /* 0x000000029200780c */ /* 0x000fe20003f05270 */
        /* <DEDUP_REMOVED lines=68> */
[----:B--2---:R-:W0:Y:S01]  /*19530*/  SHFL.BFLY PT, R2, R13, 0x2, 0x1f ;  /* 0x0c401f000d027f89 */ /* 0x004e2200000e0000 */
[----:B------:R-:W-:Y:S02]  /*19540*/  R2UR UR5, R3 ;  /* 0x00000000030572ca */ /* 0x000fe400000e0000 */
[----:B------:R-:W-:Y:S01]  /*19550*/  R2UR UR6, R4 ;  /* 0x00000000040672ca */ /* 0x000fe200000e0000 */
[----:B---3--:R-:W1:Y:S01]  /*19560*/  SHFL.BFLY PT, R3, R8, 0x2, 0x1f ;  /* 0x0c401f0008037f89 */ /* 0x008e6200000e0000 */
[----:B------:R-:W-:Y:S01]  /*19570*/  R2UR UR7, R5 ;  /* 0x00000000050772ca */ /* 0x000fe200000e0000 */
[----:B0-----:R-:W-:Y:S01]  /*19580*/  FADD.FTZ R2, R2, R13 ;  /* 0x0000000d02027221 */ /* 0x001fe20000010000 */
[----:B-1----:R-:W-:-:S04]  /*19590*/  FADD.FTZ R4, R3, R8 ;  /* 0x0000000803047221 */ /* 0x002fc80000010000 */
[----:B------:R-:W0:Y:S04]  /*195a0*/  SHFL.BFLY PT, R3, R2, 0x1, 0x1f ;  /* 0x0c201f0002037f89 */ /* 0x000e2800000e0000 */
[----:B------:R-:W1:Y:S01]  /*195b0*/  SHFL.BFLY PT, R5, R4, 0x1, 0x1f ;  /* 0x0c201f0004057f89 */ /* 0x000e6200000e0000 */
[----:B0-----:R-:W-:Y:S01]  /*195c0*/  FADD.FTZ R8, R2, R3 ;  /* 0x0000000302087221 */ /* 0x001fe20000010000 */
[----:B------:R-:W-:Y:S01]  /*195d0*/  IMAD.MOV.U32 R3, RZ, RZ, RZ ;  /* 0x000000ffff037224 */ /* 0x000fe200078e00ff */
[----:B------:R-:W-:Y:S01]  /*195e0*/  SEL R2, RZ, 0x1, P0 ;  /* 0x00000001ff027807 */ /* 0x000fe20000000000 */
[----:B-1----:R-:W-:Y:S02]  /*195f0*/  FADD.FTZ R10, R4, R5 ;  /* 0x00000005040a7221 */ /* 0x002fe40000010000 */
[----:B------:R-:W-:-:S02]  /*19600*/  FSETP.NE.FTZ.AND P2, PT, R8, RZ, PT ;  /* 0x000000ff0800720b */ /* 0x000fc40003f55000 */
[----:B----4-:R-:W-:Y:S02]  /*19610*/  LOP3.LUT R12, R12, R2, RZ, 0x3c, !PT ;  /* 0x000000020c0c7212 */ /* 0x010fe400078e3cff */
[----:B------:R-:W-:-:S09]  /*19620*/  FSETP.NE.FTZ.AND P3, PT, R10, RZ, PT ;  /* 0x000000ff0a00720b */ /* 0x000fd20003f75000 */
[----:B------:R-:W0:Y:S08]  /*19630*/  @P2 MUFU.LG2 R6, R8 ;  /* 0x0000000800062308 */ /* 0x000e300000000c00 */
[----:B------:R1:W-:Y:S01]  /*19640*/  @P2 MUFU.RCP R3, R8 ;  /* 0x0000000800032308 */ /* 0x0003e20000001000 */
[----:B------:R-:W-:Y:S02]  /*19650*/  WARPGROUP.DEPBAR.LE gsb0, 0x0 ;  /* 0x00008000000079c5 */ /* 0x000fe40000010000 */
[----:B-1----:R-:W2:Y:S01]  /*19660*/  LDL.LU R8, [R1+0x70] ;  /* 0x0000700001087983 */ /* 0x002ea20000300800 */
[----:B------:R-:W-:-:S04]  /*19670*/  WARPGROUP.ARRIVE ;  /* 0x00000000000079c5 */ /* 0x000fc80000000000 */
[----:B------:R-:W1:Y:S02]  /*19680*/  @P3 MUFU.LG2 R7, R10 ;  /* 0x0000000a00073308 */ /* 0x000e640000000c00 */
[----:B------:R-:W-:Y:S01]  /*19690*/  HGMMA.64x96x16.F32 R24, gdesc[UR4].tnspB, R24, gsb0 ;  /* 0x41600000041879f0 */ /* 0x000fe20008000818 */
[----:B------:R-:W-:Y:S01]  /*196a0*/  IMAD.MOV.U32 R2, RZ, RZ, RZ ;  /* 0x000000ffff027224 */ /* 0x000fe200078e00ff */
[----:B------:R3:W-:Y:S05]  /*196b0*/  STL [R1+0x20], R12 ;  /* 0x0000200c01007387 */ /* 0x0007ea0000100800 */
[----:B------:R-:W4:Y:S01]  /*196c0*/  @P3 MUFU.RCP R2, R10 ;  /* 0x0000000a00023308 */ /* 0x000f220000001000 */
[----:B------:R-:W-:-:S02]  /*196d0*/  @!P1 VIADD R4, R9, 0x31c60 ;  /* 0x00031c6009049836 */ /* 0x000fc40000000000 */
[C---:B------:R-:W-:Y:S01]  /*196e0*/  @P2 FMUL.FTZ R5, R0.reuse, 0.69314718246459960938 ;  /* 0x3f31721800052820 */ /* 0x040fe20000410000 */
[----:B------:R-:W-:Y:S01]  /*196f0*/  @P3 FMUL.FTZ R0, R0, 0.69314718246459960938 ;  /* 0x3f31721800003820 */ /* 0x000fe20000410000 */
[----:B0-----:R-:W-:Y:S01]  /*19700*/  @P2 FMUL.FTZ R6, R6, 0.69314718246459960938 ;  /* 0x3f31721806062820 */ /* 0x001fe20000410000 */
[----:B-1----:R-:W-:Y:S01]  /*19710*/  @P3 FMUL.FTZ R7, R7, 0.69314718246459960938 ;  /* 0x3f31721807073820 */ /* 0x002fe20000410000 */
[----:B------:R-:W-:Y:S01]  /*19720*/  IMAD.MOV.U32 R21, RZ, RZ, -0x800000 ;  /* 0xff800000ff157424 */ /* 0x000fe200078e00ff */
[----:B------:R-:W-:Y:S01]  /*19730*/  @!P1 PRMT R4, RZ, 0x654, R4 ;  /* 0x00000654ff049816 */ /* 0x000fe20000000004 */
[----:B------:R-:W-:Y:S02]  /*19740*/  IMAD.MOV.U32 R72, RZ, RZ, -0x800000 ;  /* 0xff800000ff487424 */ /* 0x000fe400078e00ff */
[----:B------:R-:W-:Y:S01]  /*19750*/  @P2 FFMA.FTZ R21, R5, R14, R6 ;  /* 0x0000000e05152223 */ /* 0x000fe20000010006 */
[----:B------:R-:W-:Y:S01]  /*19760*/  @P3 FFMA.FTZ R72, R0, R20, R7 ;  /* 0x0000001400483223 */ /* 0x000fe20000010007 */
[----:B------:R-:W-:Y:S01]  /*19770*/  SEL R146, R146, RZ, P0 ;  /* 0x000000ff92927207 */ /* 0x000fe20000000000 */
[----:B------:R-:W-:-:S02]  /*19780*/  WARPGROUP.DEPBAR.LE gsb0, 0x0 ;  /* 0x00008000000079c5 */ /* 0x000fc40000010000 */
        /* <DEDUP_REMOVED lines=20> */
[-C--:B----4-:R-:W-:Y:S01]  /*198d0*/  FMUL.FTZ R64, R43, R2.reuse ;  /* 0x000000022b407220 */ /* 0x090fe20000410000 */
        /* <DEDUP_REMOVED lines=31> */
.L_x_1920:
[----:B------:R-:W2:Y:S01]  /*19ad0*/  LDL R62, [R1+0x68] ;  /* 0x00006800013e7983 */ /* 0x000ea20000100800 */
[----:B------:R-:W-:Y:S05]  /*19ae0*/  WARPSYNC.ALL ;  /* 0x0000000000007948 */ /* 0x000fea0003800000 */
[----:B------:R-:W1:Y:S01]  /*19af0*/  S2UR UR5, SR_CgaCtaId ;  /* 0x00000000000579c3 */ /* 0x000e620000008800 */
[----:B------:R-:W-:Y:S01]  /*19b00*/  UMOV UR4, 0x400 ;  /* 0x0000040000047882 */ /* 0x000fe20000000000 */
[----:B------:R-:W3:Y:S01]  /*19b10*/  S2R R2, SR_TID.X ;  /* 0x0000000000027919 */ /* 0x000ee20000002100 */
[----:B------:R-:W-:Y:S01]  /*19b20*/  BSSY B0, `(.L_x_1995) ;  /* 0x0000186000007945 */ /* 0x000fe20003800000 */
[----:B-1----:R-:W-:-:S06]  /*19b30*/  ULEA UR4, UR5, UR4, 0x18 ;  /* 0x0000000405047291 */ /* 0x002fcc000f8ec03f */
[----:B------:R-:W-:Y:S01]  /*19b40*/  IMAD.U32 R22, RZ, RZ, UR4 ;  /* 0x00000004ff167e24 */ /* 0x000fe2000f8e00ff */
[----:B------:R-:W-:Y:S01]  /*19b50*/  BAR.SYNC.DEFER_BLOCKING 0x5, 0x1a0 ;  /* 0x0146800000007b1d */ /* 0x000fe20000010000 */
[----:B---3--:R-:W-:-:S05]  /*19b60*/  VIADD R66, R2, 0xffffff80 ;  /* 0xffffff8002427836 */ /* 0x008fca0000000000 */
[----:B------:R-:W-:-:S04]  /*19b70*/  SHF.R.S32.HI R47, RZ, 0x1f, R66 ;  /* 0x0000001fff2f7819 */ /* 0x000fc80000011442 */
[----:B------:R-:W-:-:S04]  /*19b80*/  LEA.HI R2, R47, R66, RZ, 0x2 ;  /* 0x000000422f027211 */ /* 0x000fc800078f10ff */
[----:B------:R-:W-:-:S05]  /*19b90*/  LOP3.LUT R2, R2, 0x1ffffffc, RZ, 0xc0, !PT ;  /* 0x1ffffffc02027812 */ /* 0x000fca00078ec0ff */
[----:B------:R-:W-:Y:S01]  /*19ba0*/  IMAD.IADD R2, R66, 0x1, -R2 ;  /* 0x0000000142027824 */ /* 0x000fe200078e0a02 */
[----:B0-----:R-:W0:Y:S03]  /*19bb0*/  LDS.128 R4, [R22+0x31cd0] ;  /* 0x031cd00016047984 */ /* 0x001e260000000c00 */
[----:B------:R-:W-:Y:S01]  /*19bc0*/  IMAD.SHL.U32 R34, R2, 0x8, RZ ;  /* 0x0000000802227824 */ /* 0x000fe200078e00ff */
[----:B0-----:R0:W-:Y:S04]  /*19bd0*/  STL.64 [R1+0x38], R4 ;  /* 0x0000380401007387 */ /* 0x0011e80000100a00 */
[----:B------:R0:W-:Y:S01]  /*19be0*/  STL.64 [R1+0x40], R6 ;  /* 0x0000400601007387 */ /* 0x0001e20000100a00 */
[----:B--2---:R-:W-:Y:S01]  /*19bf0*/  SHF.R.S32.HI R26, RZ, 0x1f, R62 ;  /* 0x0000001fff1a7819 */ /* 0x004fe2000001143e */
[----:B------:R-:W-:-:S03]  /*19c00*/  IMAD.SHL.U32 R50, R62, 0x4, RZ ;  /* 0x000000043e327824 */ /* 0x000fc600078e00ff */
[----:B------:R-:W-:Y:S01]  /*19c10*/  SHF.L.U64.HI R27, R62, 0x2, R26 ;  /* 0x000000023e1b7819 */ /* 0x000fe2000001021a */
[----:B------:R-:W-:Y:S06]  /*19c20*/  BAR.ARV 0x4, 0x1a0 ;  /* 0x0106800000007b1d */ /* 0x000fec0000002000 */
[----:B0-----:R-:W-:Y:S05]  /*19c30*/  @P1 BRA `(.L_x_1996) ;  /* 0x0000000c00dc1947 */ /* 0x001fea0003800000 */
[----:B------:R-:W2:Y:S01]  /*19c40*/  LDL R4, [R1+0x7c] ;  /* 0x00007c0001047983 */ /* 0x000ea20000100800 */
[----:B------:R-:W-:Y:S05]  /*19c50*/  WARPSYNC.ALL ;  /* 0x0000000000007948 */ /* 0x000fea0003800000 */
[----:B------:R-:W0:Y:S01]  /*19c60*/  S2R R5, SR_SWINHI ;  /* 0x0000000000057919 */ /* 0x000e220000002f00 */
[----:B------:R-:W-:Y:S01]  /*19c70*/  F2FP.F16.F32.PACK_AB R12, R13, R12 ;  /* 0x0000000c0d0c723e */ /* 0x000fe200000000ff */
[----:B------:R-:W-:Y:S01]  /*19c80*/  ULDC.64 UR4, c[0x0][0xbd8] ;  /* 0x0002f60000047ab9 */ /* 0x000fe20000000a00 */
[----:B------:R-:W-:Y:S01]  /*19c90*/  F2FP.F16.F32.PACK_AB R14, R15, R14 ;  /* 0x0000000e0f0e723e */ /* 0x000fe200000000ff */
[----:B------:R-:W-:Y:S01]  /*19ca0*/  ULDC.64 UR6, c[0x0][0x208] ;  /* 0x0000820000067ab9 */ /* 0x000fe20000000a00 */
[----:B------:R-:W-:-:S02]  /*19cb0*/  F2FP.F16.F32.PACK_AB R13, R81, R78 ;  /* 0x0000004e510d723e */ /* 0x000fc400000000ff */
[----:B------:R-:W-:Y:S02]  /*19cc0*/  F2FP.F16.F32.PACK_AB R15, R79, R76 ;  /* 0x0000004c4f0f723e */ /* 0x000fe400000000ff */
[----:B------:R-:W-:Y:S02]  /*19cd0*/  MOV R2, R22 ;  /* 0x0000001600027202 */ /* 0x000fe40000000f00 */
[----:B0-----:R-:W-:Y:S02]  /*19ce0*/  MOV R3, R5 ;  /* 0x0000000500037202 */ /* 0x001fe40000000f00 */
[----:B------:R-:W-:Y:S01]  /*19cf0*/  LEA.HI R47, R47, R66, RZ, 0x7 ;  /* 0x000000422f2f7211 */ /* 0x000fe200078f38ff */
[----:B------:R-:W-:Y:S01]  /*19d00*/  BAR.SYNC.DEFER_BLOCKING 0x1, 0x180 ;  /* 0x0046000000007b1d */ /* 0x000fe20000010000 */
[----:B--2---:R-:W-:-:S03]  /*19d10*/  IMAD.WIDE R10, R4, 0x2, R2 ;  /* 0x00000002040a7825 */ /* 0x004fc600078e0202 */
[C---:B------:R-:W-:Y:S02]  /*19d20*/  LOP3.LUT R9, R10.reuse, 0x180, RZ, 0xc0, !PT ;  /* 0x000001800a097812 */ /* 0x040fe400078ec0ff */
[C---:B------:R-:W-:Y:S02]  /*19d30*/  IADD3 R55, P4, R10.reuse, 0x20, RZ ;  /* 0x000000200a377810 */ /* 0x040fe40007f9e0ff */
[C---:B------:R-:W-:Y:S02]  /*19d40*/  IADD3 R59, P3, R10.reuse, 0x3000, RZ ;  /* 0x000030000a3b7810 */ /* 0x040fe40007f7e0ff */
[----:B------:R-:W-:Y:S01]  /*19d50*/  IADD3 R63, P2, R10, 0x3020, RZ ;  /* 0x000030200a3f7810 */ /* 0x000fe20007f5e0ff */
[--C-:B------:R-:W-:Y:S01]  /*19d60*/  IMAD.X R5, RZ, RZ, R11.reuse, P4 ;  /* 0x000000ffff057224 */ /* 0x100fe200020e060b */
[----:B------:R-:W-:Y:S01]  /*19d70*/  SHF.R.U64 R9, R9, 0x3, RZ ;  /* 0x0000000309097819 */ /* 0x000fe200000012ff */
[----:B------:R-:W-:Y:S01]  /*19d80*/  IMAD.X R7, RZ, RZ, R11, P3 ;  /* 0x000000ffff077224 */ /* 0x000fe200018e060b */
[----:B------:R-:W-:-:S02]  /*19d90*/  LOP3.LUT R4, R55, 0x180, RZ, 0xc0, !PT ;  /* 0x0000018037047812 */ /* 0x000fc400078ec0ff */
[----:B------:R-:W-:Y:S02]  /*19da0*/  LOP3.LUT R6, R59, 0x180, RZ, 0xc0, !PT ;  /* 0x000001803b067812 */ /* 0x000fe400078ec0ff */
[----:B------:R-:W-:Y:S02]  /*19db0*/  LOP3.LUT R8, R63, 0x180, RZ, 0xc0, !PT ;  /* 0x000001803f087812 */ /* 0x000fe400078ec0ff */
        /* <DEDUP_REMOVED lines=8> */
[----:B------:R-:W-:-:S02]  /*19e40*/  SHF.R.U64 R8, R8, 0x3, RZ ;  /* 0x0000000308087819 */ /* 0x000fc400000012ff */
[----:B------:R-:W-:Y:S02]  /*19e50*/  LOP3.LUT R4, R4, R55, RZ, 0x3c, !PT ;  /* 0x0000003704047212 */ /* 0x000fe400078e3cff */
[----:B------:R-:W-:Y:S02]  /*19e60*/  LOP3.LUT R6, R6, R59, RZ, 0x3c, !PT ;  /* 0x0000003b06067212 */ /* 0x000fe400078e3cff */
[----:B------:R-:W-:Y:S02]  /*19e70*/  MOV R11, R10 ;  /* 0x0000000a000b7202 */ /* 0x000fe40000000f00 */
[----:B-----5:R-:W-:Y:S02]  /*19e80*/  LOP3.LUT R16, R67, 0x180, RZ, 0xc0, !PT ;  /* 0x0000018043107812 */ /* 0x020fe400078ec0ff */
[----:B------:R-:W-:Y:S01]  /*19e90*/  LOP3.LUT R18, R71, 0x180, RZ, 0xc0, !PT ;  /* 0x0000018047127812 */ /* 0x000fe200078ec0ff */
[----:B------:R0:W-:Y:S01]  /*19ea0*/  STSM.16.M88.4 [R11], R12 ;  /* 0x0000000c0b007844 */ /* 0x0001e20000000200 */
[----:B------:R-:W-:-:S02]  /*19eb0*/  LOP3.LUT R8, R8, R63, RZ, 0x3c, !PT ;  /* 0x0000003f08087212 */ /* 0x000fc400078e3cff */
[----:B------:R-:W-:Y:S02]  /*19ec0*/  MOV R59, R4 ;  /* 0x00000004003b7202 */ /* 0x000fe40000000f00 */
[----:B------:R-:W-:Y:S02]  /*19ed0*/  MOV R58, R6 ;  /* 0x00000006003a7202 */ /* 0x000fe40000000f00 */
[----:B------:R-:W-:Y:S02]  /*19ee0*/  SHF.R.U64 R16, R16, 0x3, RZ ;  /* 0x0000000310107819 */ /* 0x000fe400000012ff */
[----:B------:R-:W-:Y:S02]  /*19ef0*/  SHF.R.U64 R18, R18, 0x3, RZ ;  /* 0x0000000312127819 */ /* 0x000fe400000012ff */
[----:B------:R-:W-:Y:S02]  /*19f00*/  MOV R55, R8 ;  /* 0x0000000800377202 */ /* 0x000fe40000000f00 */
[----:B------:R-:W-:-:S02]  /*19f10*/  F2FP.F16.F32.PACK_AB R4, R77, R0 ;  /* 0x000000004d04723e */ /* 0x000fc400000000ff */
[----:B------:R-:W-:Y:S02]  /*19f20*/  F2FP.F16.F32.PACK_AB R5, R68, R61 ;  /* 0x0000003d4405723e */ /* 0x000fe400000000ff */
[----:B------:R-:W-:Y:S02]  /*19f30*/  F2FP.F16.F32.PACK_AB R6, R75, R20 ;  /* 0x000000144b06723e */ /* 0x000fe400000000ff */
[----:B------:R-:W-:Y:S02]  /*19f40*/  F2FP.F16.F32.PACK_AB R7, R69, R60 ;  /* 0x0000003c4507723e */ /* 0x000fe400000000ff */
[----:B------:R-:W-:Y:S02]  /*19f50*/  F2FP.F16.F32.PACK_AB R8, R73, R24 ;  /* 0x000000184908723e */ /* 0x000fe400000000ff */
[----:B------:R-:W-:Y:S01]  /*19f60*/  F2FP.F16.F32.PACK_AB R9, R64, R57 ;  /* 0x000000394009723e */ /* 0x000fe200000000ff */
[----:B------:R-:W-:Y:S01]  /*19f70*/  STSM.16.M88.4 [R59], R4 ;  /* 0x000000043b007844 */ /* 0x000fe20000000200 */
[----:B------:R-:W-:-:S02]  /*19f80*/  F2FP.F16.F32.PACK_AB R10, R74, R25 ;  /* 0x000000194a0a723e */ /* 0x000fc400000000ff */
[----:B0-----:R-:W-:Y:S02]  /*19f90*/  F2FP.F16.F32.PACK_AB R11, R65, R56 ;  /* 0x00000038410b723e */ /* 0x001fe400000000ff */
[----:B------:R-:W-:Y:S02]  /*19fa0*/  LOP3.LUT R16, R16, R67, RZ, 0x3c, !PT ;  /* 0x0000004310107212 */ /* 0x000fe400078e3cff */
[----:B------:R-:W-:Y:S01]  /*19fb0*/  LOP3.LUT R18, R18, R71, RZ, 0x3c, !PT ;  /* 0x0000004712127212 */ /* 0x000fe200078e3cff */
[----:B------:R0:W-:Y:S01]  /*19fc0*/  STSM.16.M88.4 [R58], R8 ;  /* 0x000000083a007844 */ /* 0x0001e20000000200 */
[----:B------:R-:W-:Y:S02]  /*19fd0*/  ISETP.NE.U32.AND P1, PT, RZ, UR4, PT ;  /* 0x00000004ff007c0c */ /* 0x000fe4000bf25070 */
[----:B------:R-:W-:Y:S02]  /*19fe0*/  MOV R24, R16 ;  /* 0x0000001000187202 */ /* 0x000fe40000000f00 */
[----:B------:R-:W-:-:S02]  /*19ff0*/  MOV R20, R18 ;  /* 0x0000001200147202 */ /* 0x000fc40000000f00 */
[----:B------:R-:W-:Y:S02]  /*1a000*/  F2FP.F16.F32.PACK_AB R12, R49, R28 ;  /* 0x0000001c310c723e */ /* 0x000fe400000000ff */
[----:B------:R-:W-:Y:S02]  /*1a010*/  F2FP.F16.F32.PACK_AB R13, R53, R46 ;  /* 0x0000002e350d723e */ /* 0x000fe400000000ff */
[----:B------:R-:W-:Y:S02]  /*1a020*/  F2FP.F16.F32.PACK_AB R14, R48, R29 ;  /* 0x0000001d300e723e */ /* 0x000fe400000000ff */
[----:B------:R-:W-:Y:S02]  /*1a030*/  F2FP.F16.F32.PACK_AB R15, R54, R43 ;  /* 0x0000002b360f723e */ /* 0x000fe400000000ff */
[----:B------:R-:W-:Y:S01]  /*1a040*/  F2FP.F16.F32.PACK_AB R16, R45, R32 ;  /* 0x000000202d10723e */ /* 0x000fe200000000ff */
[----:B------:R-:W-:Y:S01]  /*1a050*/  IMAD.MOV.U32 R32, RZ, RZ, RZ ;  /* 0x000000ffff207224 */ /* 0x000fe200078e00ff */
[----:B0-----:R-:W-:Y:S01]  /*1a060*/  IADD3 R8, P0, R50, UR4, RZ ;  /* 0x0000000432087c10 */ /* 0x001fe2000ff1e0ff */
[----:B------:R0:W-:Y:S01]  /*1a070*/  STSM.16.M88.4 [R55], R12 ;  /* 0x0000000c37007844 */ /* 0x0001e20000000200 */
[----:B------:R-:W-:-:S02]  /*1a080*/  F2FP.F16.F32.PACK_AB R17, R51, R42 ;  /* 0x0000002a3311723e */ /* 0x000fc400000000ff */
[----:B------:R-:W-:Y:S02]  /*1a090*/  F2FP.F16.F32.PACK_AB R18, R44, R33 ;  /* 0x000000212c12723e */ /* 0x000fe400000000ff */
[----:B------:R-:W-:Y:S02]  /*1a0a0*/  F2FP.F16.F32.PACK_AB R19, R52, R39 ;  /* 0x000000273413723e */ /* 0x000fe400000000ff */
[----:B------:R-:W-:Y:S02]  /*1a0b0*/  F2FP.F16.F32.PACK_AB R4, R41, R36 ;  /* 0x000000242904723e */ /* 0x000fe400000000ff */
[----:B------:R-:W-:Y:S01]  /*1a0c0*/  F2FP.F16.F32.PACK_AB R5, R35, R30 ;  /* 0x0000001e2305723e */ /* 0x000fe200000000ff */
[----:B------:R0:W-:Y:S01]  /*1a0d0*/  STSM.16.M88.4 [R24], R16 ;  /* 0x0000001018007844 */ /* 0x0001e20000000200 */
[----:B------:R-:W-:Y:S02]  /*1a0e0*/  F2FP.F16.F32.PACK_AB R6, R40, R37 ;  /* 0x000000252806723e */ /* 0x000fe400000000ff */
[----:B------:R-:W-:-:S02]  /*1a0f0*/  F2FP.F16.F32.PACK_AB R7, R38, R31 ;  /* 0x0000001f2607723e */ /* 0x000fc400000000ff */
[----:B------:R-:W-:Y:S02]  /*1a100*/  ISETP.NE.AND.EX P1, PT, RZ, UR5, PT, P1 ;  /* 0x00000005ff007c0c */ /* 0x000fe4000bf25310 */
[----:B------:R-:W-:Y:S01]  /*1a110*/  IADD3.X R9, R27, UR5, RZ, P0, !PT ;  /* 0x000000051b097c10 */ /* 0x000fe200087fe4ff */
[----:B------:R-:W-:Y:S01]  /*1a120*/  ULDC.64 UR4, c[0x0][0xbe0] ;  /* 0x0002f80000047ab9 */ /* 0x000fe20000000a00 */
[----:B------:R0:W-:Y:S01]  /*1a130*/  STSM.16.M88.4 [R20], R4 ;  /* 0x0000000414007844 */ /* 0x0001e20000000200 */
[----:B------:R-:W-:Y:S01]  /*1a140*/  BAR.SYNC.DEFER_BLOCKING 0x1, 0x180 ;  /* 0x0046000000007b1d */ /* 0x000fe20000010000 */
[----:B------:R-:W-:-:S04]  /*1a150*/  ISETP.NE.U32.AND P0, PT, RZ, UR4, PT ;  /* 0x00000004ff007c0c */ /* 0x000fc8000bf05070 */
[----:B------:R-:W-:-:S13]  /*1a160*/  ISETP.NE.AND.EX P0, PT, RZ, UR5, PT, P0 ;  /* 0x00000005ff007c0c */ /* 0x000fda000bf05300 */
[----:B------:R-:W-:Y:S01]  /*1a170*/  @P0 IADD3 R50, P2, R50, UR4, RZ ;  /* 0x0000000432320c10 */ /* 0x000fe2000ff5e0ff */
[----:B------:R-:W-:Y:S02]  /*1a180*/  ULDC UR4, c[0x0][0xa88] ;  /* 0x0002a20000047ab9 */ /* 0x000fe40000000800 */
[----:B------:R-:W-:Y:S01]  /*1a190*/  IMAD.U32 R0, RZ, RZ, UR4 ;  /* 0x00000004ff007e24 */ /* 0x000fe2000f8e00ff */
[----:B------:R-:W-:Y:S01]  /*1a1a0*/  @P0 IADD3.X R51, R27, UR5, RZ, P2, !PT ;  /* 0x000000051b330c10 */ /* 0x000fe200097fe4ff */
[----:B------:R0:W5:Y:S04]  /*1a1b0*/  @P1 LDG.E R32, desc[UR6][R8.64] ;  /* 0x0000000608201981 */ /* 0x000168000c1e1900 */
[----:B------:R0:W5:Y:S01]  /*1a1c0*/  @P0 LDG.E R0, desc[UR6][R50.64] ;  /* 0x0000000632000981 */ /* 0x000162000c1e1900 */
[----:B------:R-:W-:Y:S05]  /*1a1d0*/  @P0 BRA `(.L_x_1997) ;  /* 0x0000000000140947 */ /* 0x000fea0003800000 */
[----:B------:R-:W-:Y:S05]  /*1a1e0*/  @!P1 BRA `(.L_x_1997) ;  /* 0x0000000000109947 */ /* 0x000fea0003800000 */
[----:B------:R-:W-:Y:S02]  /*1a1f0*/  ULDC.64 UR4, c[0x0][0x208] ;  /* 0x0000820000047ab9 */ /* 0x000fe40000000a00 */
[----:B0-----:R-:W2:Y:S04]  /*1a200*/  LDG.E R5, desc[UR4][R8.64] ;  /* 0x0000000408057981 */ /* 0x001ea8000c1e1900 */
[----:B-----5:R-:W2:Y:S02]  /*1a210*/  LDG.E R0, desc[UR4][R8.64+0x4] ;  /* 0x0000040408007981 */ /* 0x020ea4000c1e1900 */
[----:B--2---:R-:W-:-:S07]  /*1a220*/  IMAD.IADD R0, R0, 0x1, -R5 ;  /* 0x0000000100007824 */ /* 0x004fce00078e0a05 */
.L_x_1997:
[----:B0-----:R-:W2:Y:S01]  /*1a230*/  LDL.64 R4, [R1+0x60] ;  /* 0x0000600001047983 */ /* 0x001ea20000100a00 */
[----:B------:R-:W-:-:S03]  /*1a240*/  ULDC.64 UR4, c[0x0][0xb70] ;  /* 0x0002dc0000047ab9 */ /* 0x000fc60000000a00 */
[----:B------:R-:W3:Y:S04]  /*1a250*/  LDL R8, [R1+0x58] ;  /* 0x0000580001087983 */ /* 0x000ee80000100800 */
[----:B------:R-:W4:Y:S04]  /*1a260*/  LDL.LU R44, [R1+0x6c] ;  /* 0x00006c00012c7983 */ /* 0x000f280000300800 */
[----:B------:R-:W2:Y:S04]  /*1a270*/  LDL.64 R42, [R1+0x60] ;  /* 0x00006000012a7983 */ /* 0x000ea80000100a00 */
[----:B------:R-:W3:Y:S01]  /*1a280*/  LDL.LU R41, [R1+0x74] ;  /* 0x0000740001297983 */ /* 0x000ee20000300800 */
[----:B-----5:R-:W-:Y:S01]  /*1a290*/  SHF.R.S32.HI R33, RZ, 0x1f, R32 ;  /* 0x0000001fff217819 */ /* 0x020fe20000011420 */
[----:B------:R-:W-:Y:S01]  /*1a2a0*/  ULDC.64 UR6, c[0x0][0x208] ;  /* 0x0000820000067ab9 */ /* 0x000fe20000000a00 */
[----:B------:R-:W-:-:S02]  /*1a2b0*/  SEL R40, R26, RZ, !P1 ;  /* 0x000000ff1a287207 */ /* 0x000fc40004800000 */
[----:B------:R-:W-:Y:S02]  /*1a2c0*/  SEL R39, R62, RZ, !P1 ;  /* 0x000000ff3e277207 */ /* 0x000fe40004800000 */
[----:B------:R-:W-:-:S05]  /*1a2d0*/  LOP3.LUT R47, R47, 0xffffff80, RZ, 0xc0, !PT ;  /* 0xffffff802f2f7812 */ /* 0x000fca00078ec0ff */
[----:B------:R-:W-:-:S05]  /*1a2e0*/  IMAD.IADD R47, R66, 0x1, -R47 ;  /* 0x00000001422f7824 */ /* 0x000fca00078e0a2f */
[----:B------:R-:W-:Y:S02]  /*1a2f0*/  LOP3.LUT P0, RZ, R47, 0x3, RZ, 0xc0, !PT ;  /* 0x000000032fff7812 */ /* 0x000fe4000780c0ff */
[----:B------:R-:W-:Y:S01]  /*1a300*/  SHF.R.S32.HI R35, RZ, 0x1f, R34 ;  /* 0x0000001fff237819 */ /* 0x000fe20000011422 */
[----:B------:R-:W-:Y:S01]  /*1a310*/  BSSY B1, `(.L_x_1998) ;  /* 0x000006f000017945 */ /* 0x000fe20003800000 */
[----:B----4-:R-:W-:Y:S01]  /*1a320*/  SHF.R.S32.HI R38, RZ, 0x1f, R44 ;  /* 0x0000001fff267819 */ /* 0x010fe2000001142c */
[----:B--2---:R-:W-:-:S04]  /*1a330*/  IMAD.MOV.U32 R42, RZ, RZ, R4 ;  /* 0x000000ffff2a7224 */ /* 0x004fc800078e0004 */
[----:B------:R-:W-:Y:S02]  /*1a340*/  IMAD R4, R38, UR4, RZ ;  /* 0x0000000426047c24 */ /* 0x000fe4000f8e02ff */
[----:B------:R-:W-:Y:S02]  /*1a350*/  IMAD R5, R42, 0x20, R34 ;  /* 0x000000202a057824 */ /* 0x000fe400078e0222 */
[----:B------:R-:W-:Y:S02]  /*1a360*/  IMAD R7, R44, UR5, R4 ;  /* 0x000000052c077c24 */ /* 0x000fe4000f8e0204 */
[----:B------:R-:W-:-:S04]  /*1a370*/  IMAD.WIDE R2, R5, 0x2, R2 ;  /* 0x0000000205027825 */ /* 0x000fc800078e0202 */
[----:B------:R-:W-:Y:S01]  /*1a380*/  IMAD.WIDE.U32 R4, R44, UR4, R32 ;  /* 0x000000042c047c25 */ /* 0x000fe2000f8e0020 */
[----:B------:R-:W-:Y:S01]  /*1a390*/  ULDC.64 UR4, c[0x0][0xb78] ;  /* 0x0002de0000047ab9 */ /* 0x000fe20000000a00 */
[C---:B------:R-:W-:Y:S02]  /*1a3a0*/  IADD3 R25, P2, R2.reuse, 0x1800, RZ ;  /* 0x0000180002197810 */ /* 0x040fe40007f5e0ff */
[----:B------:R-:W-:Y:S01]  /*1a3b0*/  IMAD.IADD R5, R5, 0x1, R7 ;  /* 0x0000000105057824 */ /* 0x000fe200078e0207 */
[----:B------:R-:W-:Y:S01]  /*1a3c0*/  IADD3 R17, P1, R2, 0x3000, RZ ;  /* 0x0000300002117810 */ /* 0x000fe20007f3e0ff */
[----:B------:R-:W-:Y:S01]  /*1a3d0*/  IMAD R6, R40, UR4, RZ ;  /* 0x0000000428067c24 */ /* 0x000fe2000f8e02ff */
[----:B------:R-:W-:Y:S01]  /*1a3e0*/  LOP3.LUT R24, R25, 0x180, RZ, 0xc0, !PT ;  /* 0x0000018019187812 */ /* 0x000fe200078ec0ff */
[----:B---3--:R-:W-:Y:S01]  /*1a3f0*/  IMAD R11, R41, 0xc0, R8 ;  /* 0x000000c0290b7824 */ /* 0x008fe200078e0208 */
[----:B------:R-:W-:Y:S01]  /*1a400*/  IADD3 R13, P5, R2, 0x4800, RZ ;  /* 0x00004800020d7810 */ /* 0x000fe20007fbe0ff */
[----:B------:R-:W-:Y:S01]  /*1a410*/  IMAD.WIDE.U32 R4, R39, UR4, R4 ;  /* 0x0000000427047c25 */ /* 0x000fe2000f8e0004 */
[----:B------:R-:W-:-:S02]  /*1a420*/  SHF.R.U64 R24, R24, 0x3, RZ ;  /* 0x0000000318187819 */ /* 0x000fc400000012ff */
[----:B------:R-:W-:Y:S01]  /*1a430*/  SHF.R.S32.HI R7, RZ, 0x1f, R11 ;  /* 0x0000001fff077819 */ /* 0x000fe2000001140b */
[----:B------:R-:W-:Y:S01]  /*1a440*/  IMAD R6, R39, UR5, R6 ;  /* 0x0000000527067c24 */ /* 0x000fe2000f8e0206 */
[----:B------:R-:W-:Y:S01]  /*1a450*/  IADD3 R4, P3, R11, R4, RZ ;  /* 0x000000040b047210 */ /* 0x000fe20007f7e0ff */
[----:B------:R-:W-:Y:S01]  /*1a460*/  ULDC.64 UR4, c[0x0][0xb40] ;  /* 0x0002d00000047ab9 */ /* 0x000fe20000000a00 */
[----:B------:R-:W-:Y:S01]  /*1a470*/  LOP3.LUT R24, R24, R25, RZ, 0x3c, !PT ;  /* 0x0000001918187212 */ /* 0x000fe200078e3cff */
[----:B------:R-:W-:Y:S01]  /*1a480*/  IMAD.X R25, RZ, RZ, R3, P2 ;  /* 0x000000ffff197224 */ /* 0x000fe200010e0603 */
[----:B------:R-:W-:Y:S01]  /*1a490*/  IADD3.X R7, R7, R5, R6, P3, !PT ;  /* 0x0000000507077210 */ /* 0x000fe20001ffe406 */
[----:B------:R-:W-:Y:S01]  /*1a4a0*/  VIADD R5, R11, 0x8 ;  /* 0x000000080b057836 */ /* 0x000fe20000000000 */
[----:B------:R-:W-:Y:S02]  /*1a4b0*/  LEA R36, P3, R4, UR4, 0x2 ;  /* 0x0000000404247c11 */ /* 0x000fe4000f8610ff */
[----:B------:R-:W-:-:S02]  /*1a4c0*/  IADD3 R9, P4, R2, 0x6000, RZ ;  /* 0x0000600002097810 */ /* 0x000fc40007f9e0ff */
[----:B------:R-:W-:Y:S01]  /*1a4d0*/  LEA.HI.X R37, R4, UR5, R7, 0x2, P3 ;  /* 0x0000000504257c11 */ /* 0x000fe200098f1407 */
[----:B------:R-:W-:Y:S01]  /*1a4e0*/  ULDC.64 UR4, c[0x0][0xaa0] ;  /* 0x0002a80000047ab9 */ /* 0x000fe20000000a00 */
[C---:B------:R-:W-:Y:S02]  /*1a4f0*/  LOP3.LUT R4, R2.reuse, 0x180, RZ, 0xc0, !PT ;  /* 0x0000018002047812 */ /* 0x040fe400078ec0ff */
[----:B------:R-:W-:Y:S02]  /*1a500*/  IADD3 R7, P2, R2, 0x7800, RZ ;  /* 0x0000780002077810 */ /* 0x000fe40007f5e0ff */
[-C--:B------:R-:W-:Y:S02]  /*1a510*/  ISETP.GE.OR P3, PT, R11, R0.reuse, P0 ;  /* 0x000000000b00720c */ /* 0x080fe40000766670 */
[----:B------:R-:W-:Y:S02]  /*1a520*/  ISETP.GE.OR P0, PT, R5, R0, P0 ;  /* 0x000000000500720c */ /* 0x000fe40000706670 */
[----:B------:R-:W-:-:S02]  /*1a530*/  LOP3.LUT R16, R17, 0x180, RZ, 0xc0, !PT ;  /* 0x0000018011107812 */ /* 0x000fc400078ec0ff */
[----:B------:R-:W-:Y:S02]  /*1a540*/  LOP3.LUT R12, R13, 0x180, RZ, 0xc0, !PT ;  /* 0x000001800d0c7812 */ /* 0x000fe400078ec0ff */
[----:B------:R-:W-:Y:S02]  /*1a550*/  LOP3.LUT R8, R9, 0x180, RZ, 0xc0, !PT ;  /* 0x0000018009087812 */ /* 0x000fe400078ec0ff */
[----:B------:R-:W-:Y:S02]  /*1a560*/  SHF.R.U64 R5, R4, 0x3, RZ ;  /* 0x0000000304057819 */ /* 0x000fe400000012ff */
[----:B------:R-:W-:Y:S01]  /*1a570*/  LOP3.LUT R4, R7, 0x180, RZ, 0xc0, !PT ;  /* 0x0000018007047812 */ /* 0x000fe200078ec0ff */
[----:B------:R0:W-:Y:S01]  /*1a580*/  @!P3 STG.E desc[UR6][R36.64], R21 ;  /* 0x000000152400b986 */ /* 0x0001e2000c101906 */
[----:B------:R-:W-:Y:S02]  /*1a590*/  SHF.R.U64 R16, R16, 0x3, RZ ;  /* 0x0000000310107819 */ /* 0x000fe400000012ff */
[----:B------:R-:W-:Y:S01]  /*1a5a0*/  SHF.R.U64 R12, R12, 0x3, RZ ;  /* 0x000000030c0c7819 */ /* 0x000fe200000012ff */
[----:B------:R1:W-:Y:S01]  /*1a5b0*/  @!P0 STG.E desc[UR6][R36.64+0x20], R72 ;  /* 0x0000204824008986 */ /* 0x0003e2000c101906 */
[----:B------:R-:W-:-:S02]  /*1a5c0*/  SHF.R.U64 R8, R8, 0x3, RZ ;  /* 0x0000000308087819 */ /* 0x000fc400000012ff */
[----:B------:R-:W-:Y:S01]  /*1a5d0*/  SHF.R.U64 R4, R4, 0x3, RZ ;  /* 0x0000000304047819 */ /* 0x000fe200000012ff */
[----:B------:R-:W5:Y:S01]  /*1a5e0*/  LD.E.128 R24, desc[UR6][R24.64] ;  /* 0x0000000618187980 */ /* 0x000f62000c101d00 */
[----:B------:R-:W-:Y:S01]  /*1a5f0*/  LOP3.LUT R16, R16, R17, RZ, 0x3c, !PT ;  /* 0x0000001110107212 */ /* 0x000fe200078e3cff */
[--C-:B------:R-:W-:Y:S01]  /*1a600*/  IMAD.X R17, RZ, RZ, R3.reuse, P1 ;  /* 0x000000ffff117224 */ /* 0x100fe200008e0603 */
[----:B------:R-:W-:Y:S01]  /*1a610*/  LOP3.LUT R12, R12, R13, RZ, 0x3c, !PT ;  /* 0x0000000d0c0c7212 */ /* 0x000fe200078e3cff */
[--C-:B------:R-:W-:Y:S01]  /*1a620*/  IMAD.X R13, RZ, RZ, R3.reuse, P5 ;  /* 0x000000ffff0d7224 */ /* 0x100fe200028e0603 */
[----:B------:R-:W-:Y:S01]  /*1a630*/  LOP3.LUT R8, R8, R9, RZ, 0x3c, !PT ;  /* 0x0000000908087212 */ /* 0x000fe200078e3cff */
[--C-:B------:R-:W-:Y:S01]  /*1a640*/  IMAD.X R9, RZ, RZ, R3.reuse, P4 ;  /* 0x000000ffff097224 */ /* 0x100fe200020e0603 */
[----:B------:R-:W-:Y:S01]  /*1a650*/  LOP3.LUT R2, R5, R2, RZ, 0x3c, !PT ;  /* 0x0000000205027212 */ /* 0x000fe200078e3cff */
[----:B------:R-:W-:Y:S01]  /*1a660*/  IMAD.X R5, RZ, RZ, R3, P2 ;  /* 0x000000ffff057224 */ /* 0x000fe200010e0603 */
[----:B------:R-:W-:Y:S01]  /*1a670*/  LOP3.LUT R4, R4, R7, RZ, 0x3c, !PT ;  /* 0x0000000704047212 */ /* 0x000fe200078e3cff */
[----:B------:R-:W5:Y:S04]  /*1a680*/  LD.E.128 R16, desc[UR6][R16.64] ;  /* 0x0000000610107980 */ /* 0x000f68000c101d00 */
[----:B------:R2:W5:Y:S04]  /*1a690*/  LD.E.128 R28, desc[UR6][R2.64] ;  /* 0x00000006021c7980 */ /* 0x000568000c101d00 */
        /* <DEDUP_REMOVED lines=8> */
[----:B---3--:R-:W3:Y:S01]  /*1a720*/  FENCE.VIEW.ASYNC.S ;  /* 0x00000000000073c6 */ /* 0x008ee20000000000 */
[----:B------:R-:W-:Y:S01]  /*1a730*/  SHF.R.S32.HI R43, RZ, 0x1f, R42 ;  /* 0x0000001fff2b7819 */ /* 0x000fe2000001142a */
[----:B------:R-:W-:-:S02]  /*1a740*/  IMAD R33, R33, UR4, RZ ;  /* 0x0000000421217c24 */ /* 0x000fc4000f8e02ff */
[C---:B0-----:R-:W-:Y:S02]  /*1a750*/  IMAD.WIDE.U32 R20, R32.reuse, UR4, R34 ;  /* 0x0000000420147c25 */ /* 0x041fe4000f8e0022 */
[----:B------:R1:W-:Y:S02]  /*1a760*/  STL [R1+0x64], R43 ;  /* 0x0000642b01007387 */ /* 0x0003e40000100800 */
[----:B------:R-:W-:Y:S01]  /*1a770*/  IMAD R33, R32, UR5, R33 ;  /* 0x0000000520217c24 */ /* 0x000fe2000f8e0221 */
[----:B------:R-:W-:Y:S01]  /*1a780*/  ULDC.64 UR4, c[0x0][0xae0] ;  /* 0x0002b80000047ab9 */ /* 0x000fe20000000a00 */
[----:B------:R-:W-:Y:S02]  /*1a790*/  IMAD R35, R41, -0xc0, R0 ;  /* 0xffffff4029237824 */ /* 0x000fe400078e0200 */
[----:B--2---:R-:W-:Y:S02]  /*1a7a0*/  IMAD R2, R38, UR4, RZ ;  /* 0x0000000426027c24 */ /* 0x004fe4000f8e02ff */
[----:B------:R-:W-:Y:S01]  /*1a7b0*/  IMAD.IADD R21, R21, 0x1, R33 ;  /* 0x0000000115157824 */ /* 0x000fe200078e0221 */
[----:B------:R-:W-:Y:S01]  /*1a7c0*/  ISETP.GE.AND P0, PT, R42, R35, PT ;  /* 0x000000232a00720c */ /* 0x000fe20003f06270 */
[----:B------:R-:W-:-:S02]  /*1a7d0*/  VIADD R32, R22, 0x31c20 ;  /* 0x00031c2016207836 */ /* 0x000fc40000000000 */
[----:B------:R-:W-:Y:S02]  /*1a7e0*/  VIADD R0, R42, 0x60 ;  /* 0x000000602a007836 */ /* 0x000fe40000000000 */
[C---:B------:R-:W-:Y:S02]  /*1a7f0*/  IMAD R33, R44.reuse, UR5, R2 ;  /* 0x000000052c217c24 */ /* 0x040fe4000f8e0202 */
[----:B------:R-:W-:Y:S01]  /*1a800*/  IMAD.WIDE.U32 R2, R44, UR4, R20 ;  /* 0x000000042c027c25 */ /* 0x000fe2000f8e0014 */
[----:B------:R-:W-:Y:S01]  /*1a810*/  ULDC.64 UR4, c[0x0][0xae8] ;  /* 0x0002ba0000047ab9 */ /* 0x000fe20000000a00 */
[----:B------:R-:W-:Y:S02]  /*1a820*/  ISETP.GE.AND P3, PT, R0, R35, PT ;  /* 0x000000230000720c */ /* 0x000fe40003f66270 */
[----:B------:R-:W-:Y:S01]  /*1a830*/  PRMT R32, RZ, 0x654, R32 ;  /* 0x00000654ff207816 */ /* 0x000fe20000000020 */
[----:B------:R-:W-:Y:S02]  /*1a840*/  IMAD.IADD R3, R3, 0x1, R33 ;  /* 0x0000000103037824 */ /* 0x000fe400078e0221 */
[----:B------:R-:W-:Y:S01]  /*1a850*/  IMAD R0, R40, UR4, RZ ;  /* 0x0000000428007c24 */ /* 0x000fe2000f8e02ff */
[----:B---3--:R0:W-:Y:S03]  /*1a860*/  SYNCS.ARRIVE.TRANS64.RED.A1T0 RZ, [R32+URZ], RZ ;  /* 0x000000ff20ff79a7 */ /* 0x0081e6000810043f */
[----:B------:R-:W-:-:S02]  /*1a870*/  IMAD R35, R39, UR5, R0 ;  /* 0x0000000527237c24 */ /* 0x000fc4000f8e0200 */
[----:B0-----:R-:W-:-:S04]  /*1a880*/  IMAD.WIDE.U32 R32, R39, UR4, R2 ;  /* 0x0000000427207c25 */ /* 0x001fc8000f8e0002 */
[----:B------:R-:W-:-:S04]  /*1a890*/  IMAD.WIDE R20, R41, 0xc0, R42 ;  /* 0x000000c029147825 */ /* 0x000fc800078e022a */
[----:B------:R-:W-:Y:S01]  /*1a8a0*/  IMAD.IADD R39, R33, 0x1, R35 ;  /* 0x0000000121277824 */ /* 0x000fe200078e0223 */
[----:B-1----:R-:W-:Y:S06]  /*1a8b0*/  @P0 BRA `(.L_x_1999) ;  /* 0x0000000000500947 */ /* 0x002fec0003800000 */
        /* <DEDUP_REMOVED lines=20> */
.L_x_1999:
[----:B------:R-:W-:Y:S05]  /*1aa00*/  BSYNC B1 ;  /* 0x0000000000017941 */ /* 0x000fea0003800000 */
.L_x_1998:
[----:B------:R-:W-:Y:S05]  /*1aa10*/  @P3 BRA `(.L_x_2000) ;  /* 0x0000000800583947 */ /* 0x000fea0003800000 */
[----:B0----5:R-:W-:Y:S01]  /*1aa20*/  IADD3 R9, P0, R20, 0x60, RZ ;  /* 0x0000006014097810 */ /* 0x021fe20007f1e0ff */
[----:B------:R-:W-:Y:S01]  /*1aa30*/  ULDC.64 UR4, c[0x0][0xad8] ;  /* 0x0002b60000047ab9 */ /* 0x000fe20000000a00 */
[----:B------:R-:W-:Y:S01]  /*1aa40*/  IMAD.MOV.U32 R2, RZ, RZ, R32 ;  /* 0x000000ffff027224 */ /* 0x000fe200078e0020 */
[----:B------:R-:W-:Y:S01]  /*1aa50*/  ULDC.64 UR6, c[0x0][0xa80] ;  /* 0x0002a00000067ab9 */ /* 0x000fe20000000a00 */
[----:B------:R-:W-:Y:S01]  /*1aa60*/  IMAD.MOV.U32 R3, RZ, RZ, R39 ;  /* 0x000000ffff037224 */ /* 0x000fe200078e0027 */
[----:B------:R-:W-:Y:S01]  /*1aa70*/  ULDC.64 UR8, c[0x0][0x208] ;  /* 0x0000820000087ab9 */ /* 0x000fe20000000a00 */
[----:B------:R-:W-:Y:S02]  /*1aa80*/  IMAD.X R20, RZ, RZ, R21, P0 ;  /* 0x000000ffff147224 */ /* 0x000fe400000e0615 */
[----:B------:R-:W-:-:S04]  /*1aa90*/  IMAD.WIDE.U32 R2, R9, UR4, R2 ;  /* 0x0000000409027c25 */ /* 0x000fc8000f8e0002 */
[----:B------:R-:W-:Y:S01]  /*1aaa0*/  IMAD R20, R20, UR4, RZ ;  /* 0x0000000414147c24 */ /* 0x000fe2000f8e02ff */
[----:B------:R-:W-:Y:S01]  /*1aab0*/  ULDC UR4, c[0x0][0xa8c] ;  /* 0x0002a30000047ab9 */ /* 0x000fe20000000800 */
[C---:B------:R-:W-:Y:S01]  /*1aac0*/  VIADD R0, R34.reuse, 0x20 ;  /* 0x0000002022007836 */ /* 0x040fe20000000000 */
[----:B------:R-:W-:Y:S01]  /*1aad0*/  ISETP.GE.AND P1, PT, R34, UR4, PT ;  /* 0x0000000422007c0c */ /* 0x000fe2000bf26270 */
[----:B------:R-:W-:Y:S01]  /*1aae0*/  IMAD R9, R9, UR5, R20 ;  /* 0x0000000509097c24 */ /* 0x000fe2000f8e0214 */
[----:B------:R-:W-:Y:S01]  /*1aaf0*/  LEA R8, P0, R2, UR6, 0x1 ;  /* 0x0000000602087c11 */ /* 0x000fe2000f8008ff */
[----:B------:R-:W-:Y:S01]  /*1ab00*/  VIADD R34, R34, 0x40 ;  /* 0x0000004022227836 */ /* 0x000fe20000000000 */
[----:B------:R-:W-:Y:S01]  /*1ab10*/  ISETP.GE.AND P2, PT, R0, UR4, PT ;  /* 0x0000000400007c0c */ /* 0x000fe2000bf46270 */
[----:B------:R-:W-:-:S05]  /*1ab20*/  IMAD.IADD R3, R3, 0x1, R9 ;  /* 0x0000000103037824 */ /* 0x000fca00078e0209 */
[----:B------:R-:W-:Y:S02]  /*1ab30*/  LEA.HI.X R9, R2, UR7, R3, 0x1, P0 ;  /* 0x0000000702097c11 */ /* 0x000fe400080f0c03 */
[----:B------:R-:W-:-:S03]  /*1ab40*/  ISETP.GE.AND P0, PT, R34, UR4, PT ;  /* 0x0000000422007c0c */ /* 0x000fc6000bf06270 */
[----:B------:R1:W-:Y:S04]  /*1ab50*/  @!P1 STG.E.128 desc[UR8][R8.64], R24 ;  /* 0x0000001808009986 */ /* 0x0003e8000c101d08 */
[----:B------:R1:W-:Y:S06]  /*1ab60*/  @!P2 STG.E.128 desc[UR8][R8.64+0x40], R12 ;  /* 0x0000400c0800a986 */ /* 0x0003ec000c101d08 */
[----:B------:R-:W-:Y:S05]  /*1ab70*/  @P0 BRA `(.L_x_2000) ;  /* 0x0000000800000947 */ /* 0x000fea0003800000 */
[----:B------:R-:W-:Y:S02]  /*1ab80*/  ULDC.64 UR4, c[0x0][0x208] ;  /* 0x0000820000047ab9 */ /* 0x000fe40000000a00 */
[----:B------:R2:W-:Y:S01]  /*1ab90*/  STG.E.128 desc[UR4][R8.64+0x80], R4 ;  /* 0x0000800408007986 */ /* 0x0005e2000c101d04 */
[----:B------:R-:W-:Y:S05]  /*1aba0*/  BRA `(.L_x_2000) ;  /* 0x0000000400f47947 */ /* 0x000fea0003800000 */
.L_x_1996:
[----:B------:R-:W-:Y:S01]  /*1abb0*/  ULDC.64 UR4, c[0x0][0xbd8] ;  /* 0x0002f60000047ab9 */ /* 0x000fe20000000a00 */
[----:B------:R-:W-:Y:S01]  /*1abc0*/  IMAD.MOV.U32 R7, RZ, RZ, RZ ;  /* 0x000000ffff077224 */ /* 0x000fe200078e00ff */
[----:B------:R-:W-:Y:S01]  /*1abd0*/  ISETP.NE.U32.AND P0, PT, RZ, UR4, PT ;  /* 0x00000004ff007c0c */ /* 0x000fe2000bf05070 */
[----:B------:R-:W-:Y:S01]  /*1abe0*/  ULDC.64 UR6, c[0x0][0x208] ;  /* 0x0000820000067ab9 */ /* 0x000fe20000000a00 */
[----:B------:R-:W-:Y:S02]  /*1abf0*/  IADD3 R2, P1, R50, UR4, RZ ;  /* 0x0000000432027c10 */ /* 0x000fe4000ff3e0ff */
[----:B------:R-:W-:Y:S02]  /*1ac00*/  ISETP.NE.AND.EX P0, PT, RZ, UR5, PT, P0 ;  /* 0x00000005ff007c0c */ /* 0x000fe4000bf05300 */
[----:B------:R-:W-:Y:S01]  /*1ac10*/  IADD3.X R3, R27, UR5, RZ, P1, !PT ;  /* 0x000000051b037c10 */ /* 0x000fe20008ffe4ff */
[----:B------:R-:W-:Y:S02]  /*1ac20*/  ULDC.64 UR4, c[0x0][0xbe0] ;  /* 0x0002f80000047ab9 */ /* 0x000fe40000000a00 */
[----:B------:R-:W-:-:S04]  /*1ac30*/  ISETP.NE.U32.AND P1, PT, RZ, UR4, PT ;  /* 0x00000004ff007c0c */ /* 0x000fc8000bf25070 */
[----:B------:R-:W-:-:S04]  /*1ac40*/  ISETP.NE.AND.EX P1, PT, RZ, UR5, PT, P1 ;  /* 0x00000005ff007c0c */ /* 0x000fc8000bf25310 */
[----:B------:R0:W5:Y:S09]  /*1ac50*/  @P0 LDG.E R7, desc[UR6][R2.64] ;  /* 0x0000000602070981 */ /* 0x000172000c1e1900 */
[----:B------:R-:W-:Y:S01]  /*1ac60*/  @P1 IADD3 R50, P2, R50, UR4, RZ ;  /* 0x0000000432321c10 */ /* 0x000fe2000ff5e0ff */
[----:B------:R-:W-:-:S02]  /*1ac70*/  ULDC UR4, c[0x0][0xa88] ;  /* 0x0002a20000047ab9 */ /* 0x000fc40000000800 */
[----:B------:R-:W-:Y:S01]  /*1ac80*/  IMAD.U32 R0, RZ, RZ, UR4 ;  /* 0x00000004ff007e24 */ /* 0x000fe2000f8e00ff */
[----:B------:R-:W-:Y:S02]  /*1ac90*/  @P1 IADD3.X R51, R27, UR5, RZ, P2, !PT ;  /* 0x000000051b331c10 */ /* 0x000fe400097fe4ff */
[----:B------:R-:W-:-:S03]  /*1aca0*/  ISETP.GT.AND P2, PT, R66, 0xbf, PT ;  /* 0x000000bf4200780c */ /* 0x000fc60003f44270 */
[----:B------:R0:W5:Y:S01]  /*1acb0*/  @P1 LDG.E R0, desc[UR6][R50.64] ;  /* 0x0000000632001981 */ /* 0x000162000c1e1900 */
[----:B------:R-:W-:Y:S09]  /*1acc0*/  @P1 BRA `(.L_x_2001) ;  /* 0x0000000000141947 */ /* 0x000ff20003800000 */
[----:B------:R-:W-:Y:S05]  /*1acd0*/  @!P0 BRA `(.L_x_2001) ;  /* 0x0000000000108947 */ /* 0x000fea0003800000 */
[----:B------:R-:W-:Y:S02]  /*1ace0*/  ULDC.64 UR4, c[0x0][0x208] ;  /* 0x0000820000047ab9 */ /* 0x000fe40000000a00 */
[----:B------:R-:W2:Y:S04]  /*1acf0*/  LDG.E R5, desc[UR4][R2.64] ;  /* 0x0000000402057981 */ /* 0x000ea8000c1e1900 */
[----:B-----5:R-:W2:Y:S02]  /*1ad00*/  LDG.E R0, desc[UR4][R2.64+0x4] ;  /* 0x0000040402007981 */ /* 0x020ea4000c1e1900 */
[----:B--2---:R-:W-:-:S07]  /*1ad10*/  IMAD.IADD R0, R0, 0x1, -R5 ;  /* 0x0000000100007824 */ /* 0x004fce00078e0a05 */
.L_x_2001:
[----:B------:R-:W2:Y:S04]  /*1ad20*/  LDL R9, [R1+0x6c] ;  /* 0x00006c0001097983 */ /* 0x000ea80000100800 */
[----:B------:R1:W5:Y:S01]  /*1ad30*/  LDL R10, [R1+0x74] ;  /* 0x00007400010a7983 */ /* 0x0003620000100800 */
[----:B------:R-:W-:Y:S01]  /*1ad40*/  BSSY B1, `(.L_x_2002) ;  /* 0x000001e000017945 */ /* 0x000fe20003800000 */
[----:B------:R-:W-:Y:S02]  /*1ad50*/  SHF.R.S32.HI R35, RZ, 0x1f, R34 ;  /* 0x0000001fff237819 */ /* 0x000fe40000011422 */
[----:B------:R-:W-:Y:S02]  /*1ad60*/  SEL R11, R62, RZ, !P0 ;  /* 0x000000ff3e0b7207 */ /* 0x000fe40004000000 */
[----:B------:R-:W-:-:S02]  /*1ad70*/  SEL R26, R26, RZ, !P0 ;  /* 0x000000ff1a1a7207 */ /* 0x000fc40004000000 */
[----:B-----5:R-:W-:Y:S02]  /*1ad80*/  SHF.R.S32.HI R6, RZ, 0x1f, R7 ;  /* 0x0000001fff067819 */ /* 0x020fe40000011407 */
[----:B--2---:R-:W-:Y:S01]  /*1ad90*/  SHF.R.S32.HI R8, RZ, 0x1f, R9 ;  /* 0x0000001fff087819 */ /* 0x004fe20000011409 */
[----:B-1----:R-:W-:Y:S06]  /*1ada0*/  @P2 BRA `(.L_x_2003) ;  /* 0x00000000005c2947 */ /* 0x002fec0003800000 */
[----:B0-----:R-:W0:Y:S02]  /*1adb0*/  S2R R2, SR_TID.X ;  /* 0x0000000000027919 */ /* 0x001e240000002100 */
[----:B0-----:R-:W-:-:S04]  /*1adc0*/  IMAD R2, R10, 0xc0, R2 ;  /* 0x000000c00a027824 */ /* 0x001fc800078e0202 */
[----:B------:R-:W-:-:S05]  /*1add0*/  VIADD R3, R2, 0xffffff80 ;  /* 0xffffff8002037836 */ /* 0x000fca0000000000 */
[----:B------:R-:W-:-:S13]  /*1ade0*/  ISETP.GE.AND P0, PT, R3, R0, PT ;  /* 0x000000000300720c */ /* 0x000fda0003f06270 */
[----:B------:R-:W-:Y:S05]  /*1adf0*/  @P0 BRA `(.L_x_2003) ;  /* 0x0000000000480947 */ /* 0x000fea0003800000 */
[C---:B------:R-:W-:Y:S01]  /*1ae00*/  IADD3 R2, P0, R3.reuse, R7, RZ ;  /* 0x0000000703027210 */ /* 0x040fe20007f1e0ff */
[----:B------:R-:W-:Y:S01]  /*1ae10*/  ULDC.64 UR4, c[0x0][0xb70] ;  /* 0x0002dc0000047ab9 */ /* 0x000fe20000000a00 */
[----:B------:R-:W-:Y:S01]  /*1ae20*/  ULDC.64 UR6, c[0x0][0x208] ;  /* 0x0000820000067ab9 */ /* 0x000fe20000000a00 */
        /* <DEDUP_REMOVED lines=15> */
.L_x_2003:
[----:B------:R-:W-:Y:S05]  /*1af20*/  BSYNC B1 ;  /* 0x0000000000017941 */ /* 0x000fea0003800000 */
.L_x_2002:
[----:B------:R-:W2:Y:S01]  /*1af30*/  LDL.64 R12, [R1+0x60] ;  /* 0x00006000010c7983 */ /* 0x000ea20000100a00 */
[----:B------:R-:W-:Y:S01]  /*1af40*/  ULDC.64 UR4, c[0x0][0xaa0] ;  /* 0x0002a80000047ab9 */ /* 0x000fe20000000a00 */
[----:B------:R-:W-:Y:S01]  /*1af50*/  BSSY B1, `(.L_x_2004) ;  /* 0x000002b000017945 */ /* 0x000fe20003800000 */
[----:B-1----:R-:W-:Y:S02]  /*1af60*/  IMAD R4, R6, UR4, RZ ;  /* 0x0000000406047c24 */ /* 0x002fe4000f8e02ff */
[----:B0-----:R-:W-:-:S04]  /*1af70*/  IMAD.WIDE.U32 R2, R7, UR4, R34 ;  /* 0x0000000407027c25 */ /* 0x001fc8000f8e0022 */
        /* <DEDUP_REMOVED lines=40> */
.L_x_2005:
[----:B------:R-:W-:Y:S05]  /*1b200*/  BSYNC B1 ;  /* 0x0000000000017941 */ /* 0x000fea0003800000 */
.L_x_2004:
        /* <DEDUP_REMOVED lines=23> */
.L_x_2000:
[----:B------:R-:W-:Y:S05]  /*1b380*/  BSYNC B0 ;  /* 0x0000000000007941 */ /* 0x000fea0003800000 */
.L_x_1995:
[----:B------:R-:W4:Y:S01]  /*1b390*/  LDL R0, [R1+0x44] ;  /* 0x0000440001007983 */ /* 0x000f220000100800 */
[----:B------:R-:W-:Y:S02]  /*1b3a0*/  ULDC UR4, c[0x0][0xc14] ;  /* 0x0003050000047ab9 */ /* 0x000fe40000000800 */
[----:B----4-:R-:W-:-:S13]  /*1b3b0*/  ISETP.GE.AND P0, PT, R0, UR4, PT ;  /* 0x0000000400007c0c */ /* 0x010fda000bf06270 */
[----:B------:R-:W-:Y:S05]  /*1b3c0*/  @!P0 BRA `(.L_x_2006) ;  /* 0xfffffe5c00748947 */ /* 0x000fea000383ffff */
[----:B------:R-:W-:Y:S05]  /*1b3d0*/  BRA `(.L_x_1854) ;  /* 0x0000005800b47947 */ /* 0x000fea0003800000 */
.L_x_1852:
[----:B------:R-:W-:-:S08]  /*1b3e0*/  NOP ;  /* 0x0000000000007918 */ /* 0x000fd00000000000 */
[----:B------:R-:W0:-:S00]  /*1b3f0*/  USETMAXREG.DEALLOC.CTAPOOL 0x20 ;  /* 0x00000020000079c8 */ /* 0x000e0000080e0500 */
        /* <DEDUP_REMOVED lines=8> */
[----:B------:R-:W-:Y:S01]  /*1b480*/  ULDC.64 UR6, c[0x0][0x208] ;  /* 0x0000820000067ab9 */ /* 0x000fe20000000a00 */
        /* <DEDUP_REMOVED lines=16> */
[----:B------:R-:W0:Y:S01]  /*1b590*/  S2UR UR6, SR_CTAID.X ;  /* 0x00000000000679c3 */ /* 0x000e220000002500 */
[----:B------:R-:W-:Y:S02]  /*1b5a0*/  IMAD.MOV.U32 R16, RZ, RZ, RZ ;  /* 0x000000ffff107224 */ /* 0x000fe400078e00ff */
[----:B------:R-:W-:Y:S01]  /*1b5b0*/  IMAD.MOV.U32 R19, RZ, RZ, RZ ;  /* 0x000000ffff137224 */ /* 0x000fe200078e00ff */
[----:B--2---:R-:W1:Y:S02]  /*1b5c0*/  SHFL.UP PT, R4, R0, 0x1, RZ ;  /* 0x0420000000047989 */ /* 0x004e6400000e00ff */
[----:B-1----:R-:W-:-:S05]  /*1b5d0*/  SEL R5, R4, RZ, P1 ;  /* 0x000000ff04057207 */ /* 0x002fca0000800000 */
[----:B------:R-:W-:-:S05]  /*1b5e0*/  IMAD.IADD R5, R0, 0x1, R5 ;  /* 0x0000000100057824 */ /* 0x000fca00078e0205 */
[----:B------:R-:W1:Y:S02]  /*1b5f0*/  SHFL.UP PT, R4, R5, 0x2, RZ ;  /* 0x0440000005047989 */ /* 0x000e6400000e00ff */
[----:B-1----:R-:W-:-:S05]  /*1b600*/  SEL R4, R4, RZ, P0 ;  /* 0x000000ff04047207 */ /* 0x002fca0000000000 */
[----:B------:R-:W-:-:S05]  /*1b610*/  IMAD.IADD R4, R5, 0x1, R4 ;  /* 0x0000000105047824 */ /* 0x000fca00078e0204 */
[----:B------:R-:W1:Y:S01]  /*1b620*/  SHFL.UP PT, R6, R4, 0x4, RZ ;  /* 0x0480000004067989 */ /* 0x000e6200000e00ff */
[----:B------:R-:W-:-:S04]  /*1b630*/  ISETP.GE.U32.AND P0, PT, R28, 0x4, PT ;  /* 0x000000041c00780c */ /* 0x000fc80003f06070 */
[----:B-1----:R-:W-:-:S05]  /*1b640*/  SEL R3, R6, RZ, P0 ;  /* 0x000000ff06037207 */ /* 0x002fca0000000000 */
[----:B------:R-:W-:-:S05]  /*1b650*/  IMAD.IADD R3, R4, 0x1, R3 ;  /* 0x0000000104037824 */ /* 0x000fca00078e0203 */
[----:B------:R-:W1:Y:S01]  /*1b660*/  SHFL.UP PT, R2, R3, 0x8, RZ ;  /* 0x0500000003027989 */ /* 0x000e6200000e00ff */
[----:B------:R-:W-:Y:S02]  /*1b670*/  @P0 LOP3.LUT R7, R7, 0x8, RZ, 0xfc, !PT ;  /* 0x0000000807070812 */ /* 0x000fe400078efcff */
[----:B------:R-:W-:-:S04]  /*1b680*/  ISETP.GE.U32.AND P0, PT, R28, 0x8, PT ;  /* 0x000000081c00780c */ /* 0x000fc80003f06070 */
[----:B-1----:R-:W-:-:S05]  /*1b690*/  SEL R2, R2, RZ, P0 ;  /* 0x000000ff02027207 */ /* 0x002fca0000000000 */
[----:B------:R-:W-:-:S05]  /*1b6a0*/  IMAD.IADD R2, R3, 0x1, R2 ;  /* 0x0000000103027824 */ /* 0x000fca00078e0202 */
[----:B------:R-:W1:Y:S01]  /*1b6b0*/  SHFL.UP PT, R5, R2, 0x10, RZ ;  /* 0x0600000002057989 */ /* 0x000e6200000e00ff */
[----:B------:R-:W-:-:S04]  /*1b6c0*/  LOP3.LUT R7, R7, 0xfffffffb, RZ, 0xc0, !PT ;  /* 0xfffffffb07077812 */ /* 0x000fc800078ec0ff */
[----:B------:R-:W-:Y:S02]  /*1b6d0*/  @P0 LOP3.LUT R7, R7, 0x4, RZ, 0xfc, !PT ;  /* 0x0000000407070812 */ /* 0x000fe400078efcff */
[----:B------:R-:W-:-:S04]  /*1b6e0*/  ISETP.GE.U32.AND P0, PT, R28, 0x10, PT ;  /* 0x000000101c00780c */ /* 0x000fc80003f06070 */
[----:B-1----:R-:W-:-:S05]  /*1b6f0*/  SEL R5, R5, RZ, P0 ;  /* 0x000000ff05057207 */ /* 0x002fca0000000000 */
[----:B------:R-:W-:-:S05]  /*1b700*/  IMAD.IADD R5, R2, 0x1, R5 ;  /* 0x0000000102057824 */ /* 0x000fca00078e0205 */
[----:B------:R-:W1:Y:S01]  /*1b710*/  SHFL.IDX PT, R4, R5, 0x1f, 0x1f ;  /* 0x03e01f0005047f89 */ /* 0x000e6200000e0000 */
[----:B------:R-:W-:-:S04]  /*1b720*/  LOP3.LUT R7, R7, 0xfffffffd, RZ, 0xc0, !PT ;  /* 0xfffffffd07077812 */ /* 0x000fc800078ec0ff */
[----:B------:R-:W-:-:S05]  /*1b730*/  @P0 LOP3.LUT R7, R7, 0x2, RZ, 0xfc, !PT ;  /* 0x0000000207070812 */ /* 0x000fca00078efcff */
[----:B------:R2:W-:Y:S01]  /*1b740*/  STL [R1], R7 ;  /* 0x0000000701007387 */ /* 0x0005e20000100800 */
[----:B-1----:R-:W-:-:S05]  /*1b750*/  IMAD R4, R4, UR4, RZ ;  /* 0x0000000404047c24 */ /* 0x002fca000f8e02ff */
[----:B0-----:R-:W-:Y:S01]  /*1b760*/  ISETP.GT.AND P0, PT, R4, UR6, PT ;  /* 0x0000000604007c0c */ /* 0x001fe2000bf04270 */
[----:B------:R-:W-:-:S12]  /*1b770*/  IMAD.MOV.U32 R3, RZ, RZ, R4 ;  /* 0x000000ffff037224 */ /* 0x000fd800078e0004 */
[----:B--2---:R-:W-:Y:S05]  /*1b780*/  @P0 BRA `(.L_x_2007) ;  /* 0x0000000000bc0947 */ /* 0x004fea0003800000 */
[----:B------:R-:W-:Y:S01]  /*1b790*/  IMAD.MOV.U32 R4, RZ, RZ, R3 ;  /* 0x000000ffff047224 */ /* 0x000fe200078e0003 */
[----:B------:R-:W-:Y:S01]  /*1b7a0*/  ULDC UR5, c[0x0][0xc14] ;  /* 0x0003050000057ab9 */ /* 0x000fe20000000800 */
[----:B------:R-:W-:Y:S01]  /*1b7b0*/  IMAD.MOV.U32 R19, RZ, RZ, RZ ;  /* 0x000000ffff137224 */ /* 0x000fe200078e00ff */
[----:B------:R-:W-:Y:S01]  /*1b7c0*/  ULDC UR7, c[0x0][0xc14] ;  /* 0x0003050000077ab9 */ /* 0x000fe20000000800 */
[----:B------:R-:W-:-:S05]  /*1b7d0*/  ULDC UR4, c[0x0][0xc10] ;  /* 0x0003040000047ab9 */ /* 0x000fca0000000800 */
.L_x_2011:
        /* <DEDUP_REMOVED lines=15> */
.L_x_2010:
[----:B------:R-:W-:Y:S05]  /*1b8d0*/  BSYNC B0 ;  /* 0x0000000000007941 */ /* 0x000fea0003800000 */
.L_x_2009:
        /* <DEDUP_REMOVED lines=26> */
.L_x_2007:
        /* <DEDUP_REMOVED lines=21> */
.L_x_2012:
        /* <DEDUP_REMOVED lines=59> */
.L_x_2008:
[----:B------:R-:W-:Y:S02]  /*1bf80*/  IMAD.MOV.U32 R17, RZ, RZ, RZ ;  /* 0x000000ffff117224 */ /* 0x000fe400078e00ff */
[----:B------:R-:W-:Y:S02]  /*1bf90*/  IMAD.U32 R16, RZ, RZ, UR6 ;  /* 0x00000006ff107e24 */ /* 0x000fe4000f8e00ff */
[----:B------:R-:W-:-:S07]  /*1bfa0*/  IMAD.MOV.U32 R18, RZ, RZ, RZ ;  /* 0x000000ffff127224 */ /* 0x000fce00078e00ff */
.L_x_2013:
        /* <DEDUP_REMOVED lines=18> */
.L_x_2100:
[----:B--2---:R-:W2:Y:S01]  /*1c0d0*/  LDC.64 R2, c[0x0][0xc60] ;  /* 0x00031800ff027b82 */ /* 0x004ea20000000a00 */
[----:B------:R-:W-:Y:S01]  /*1c0e0*/  ULDC.64 UR4, c[0x0][0x208] ;  /* 0x0000820000047ab9 */ /* 0x000fe20000000a00 */
[----:B--2---:R-:W-:-:S05]  /*1c0f0*/  IMAD.WIDE R2, R19, 0x4, R2 ;  /* 0x0000000413027825 */ /* 0x004fca00078e0202 */
[----:B0-----:R-:W0:Y:S01]  /*1c100*/  LDG.E R29, desc[UR4][R2.64] ;  /* 0x00000004021d7981 */ /* 0x001e22000c1e1900 */
[----:B------:R-:W-:Y:S05]  /*1c110*/  YIELD ;  /* 0x0000000000007946 */ /* 0x000fea0003800000 */
[----:B------:R-:W-:Y:S01]  /*1c120*/  ULDC.64 UR4, c[0x0][0xa28] ;  /* 0x00028a0000047ab9 */ /* 0x000fe20000000a00 */
[----:B------:R-:W-:Y:S02]  /*1c130*/  CS2R R10, SRZ ;  /* 0x00000000000a7805 */ /* 0x000fe4000001ff00 */
[----:B------:R-:W-:Y:S01]  /*1c140*/  ISETP.NE.U32.AND P1, PT, RZ, UR4, PT ;  /* 0x00000004ff007c0c */ /* 0x000fe2000bf25070 */
[----:B------:R-:W-:Y:S01]  /*1c150*/  ULDC.64 UR6, c[0x0][0x208] ;  /* 0x0000820000067ab9 */ /* 0x000fe20000000a00 */
[----:B------:R-:W-:Y:S01]  /*1c160*/  ULDC.64 UR8, c[0x0][0xa08] ;  /* 0x0002820000087ab9 */ /* 0x000fe20000000a00 */
[----:B------:R-:W-:Y:S01]  /*1c170*/  ULDC.64 UR10, c[0x0][0xa10] ;  /* 0x00028400000a7ab9 */ /* 0x000fe20000000a00 */
[----:B------:R-:W-:-:S02]  /*1c180*/  ISETP.NE.AND.EX P1, PT, RZ, UR5, PT, P1 ;  /* 0x00000005ff007c0c */ /* 0x000fc4000bf25310 */
[----:B0-----:R-:W-:Y:S01]  /*1c190*/  SHF.R.S32.HI R0, RZ, 0x1f, R29 ;  /* 0x0000001fff007819 */ /* 0x001fe2000001141d */
[----:B------:R-:W-:-:S10]  /*1c1a0*/  IMAD.SHL.U32 R13, R29, 0x4, RZ ;  /* 0x000000041d0d7824 */ /* 0x000fd400078e00ff */
[C---:B------:R-:W-:Y:S02]  /*1c1b0*/  @P1 LEA R2, P0, R29.reuse, UR4, 0x2 ;  /* 0x000000041d021c11 */ /* 0x040fe4000f8010ff */
[C-C-:B------:R-:W-:Y:S02]  /*1c1c0*/  SHF.L.U64.HI R12, R29.reuse, 0x2, R0.reuse ;  /* 0x000000021d0c7819 */ /* 0x140fe40000010200 */
[----:B------:R-:W-:Y:S01]  /*1c1d0*/  @P1 LEA.HI.X R3, R29, UR5, R0, 0x2, P0 ;  /* 0x000000051d031c11 */ /* 0x000fe200080f1400 */
[----:B------:R-:W-:Y:S01]  /*1c1e0*/  ULDC.64 UR4, c[0x0][0xa18] ;  /* 0x0002860000047ab9 */ /* 0x000fe20000000a00 */
[----:B------:R-:W-:Y:S01]  /*1c1f0*/  STL [R1+0x4], R13 ;  /* 0x0000040d01007387 */ /* 0x000fe20000100800 */
[----:B------:R-:W-:-:S03]  /*1c200*/  ISETP.NE.U32.AND P0, PT, RZ, UR4, PT ;  /* 0x00000004ff007c0c */ /* 0x000fc6000bf05070 */
[----:B------:R0:W5:Y:S01]  /*1c210*/  @P1 LDG.E R10, desc[UR6][R2.64] ;  /* 0x00000006020a1981 */ /* 0x000162000c1e1900 */
[----:B------:R-:W-:-:S03]  /*1c220*/  ISETP.NE.AND.EX P0, PT, RZ, UR5, PT, P0 ;  /* 0x00000005ff007c0c */ /* 0x000fc6000bf05300 */
[----:B------:R-:W-:Y:S10]  /*1c230*/  STL [R1+0x8], R12 ;  /* 0x0000080c01007387 */ /* 0x000ff40000100800 */
[----:B------:R-:W-:-:S04]  /*1c240*/  @P0 IADD3 R8, P2, R13, UR4, RZ ;  /* 0x000000040d080c10 */ /* 0x000fc8000ff5e0ff */
[----:B------:R-:W-:Y:S01]  /*1c250*/  @P0 IADD3.X R9, R12, UR5, RZ, P2, !PT ;  /* 0x000000050c090c10 */ /* 0x000fe200097fe4ff */
[----:B------:R-:W-:Y:S02]  /*1c260*/  ULDC.64 UR4, c[0x0][0xa00] ;  /* 0x0002800000047ab9 */ /* 0x000fe40000000a00 */
[----:B------:R-:W-:-:S04]  /*1c270*/  ISETP.NE.U32.AND P2, PT, RZ, UR4, PT ;  /* 0x00000004ff007c0c */ /* 0x000fc8000bf45070 */
[----:B------:R-:W-:Y:S02]  /*1c280*/  ISETP.NE.AND.EX P2, PT, RZ, UR5, PT, P2 ;  /* 0x00000005ff007c0c */ /* 0x000fe4000bf45320 */
[----:B0-----:R-:W-:-:S04]  /*1c290*/  IADD3 R2, P1, R13, UR4, RZ ;  /* 0x000000040d027c10 */ /* 0x001fc8000ff3e0ff */
[----:B------:R-:W-:-:S07]  /*1c2a0*/  IADD3.X R3, R12, UR5, RZ, P1, !PT ;  /* 0x000000050c037c10 */ /* 0x000fce0008ffe4ff */
[----:B------:R-:W2:Y:S01]  /*1c2b0*/  @P2 LDG.E R11, desc[UR6][R2.64] ;  /* 0x00000006020b2981 */ /* 0x000ea2000c1e1900 */
[----:B------:R-:W-:Y:S01]  /*1c2c0*/  ULDC UR4, c[0x0][0x288] ;  /* 0x0000a20000047ab9 */ /* 0x000fe20000000800 */
[----:B------:R-:W-:-:S04]  /*1c2d0*/  IADD3 R6, P1, R13, UR8, RZ ;  /* 0x000000080d067c10 */ /* 0x000fc8000ff3e0ff */
[----:B------:R-:W-:Y:S02]  /*1c2e0*/  IADD3.X R7, R12, UR9, RZ, P1, !PT ;  /* 0x000000090c077c10 */ /* 0x000fe40008ffe4ff */
[----:B------:R-:W-:-:S04]  /*1c2f0*/  IADD3 R4, P1, R13, UR10, RZ ;  /* 0x0000000a0d047c10 */ /* 0x000fc8000ff3e0ff */
[----:B------:R-:W-:Y:S02]  /*1c300*/  IADD3.X R5, R12, UR11, RZ, P1, !PT ;  /* 0x0000000b0c057c10 */ /* 0x000fe40008ffe4ff */
[----:B------:R-:W-:-:S04]  /*1c310*/  ISETP.NE.U32.AND P1, PT, RZ, UR8, PT ;  /* 0x00000008ff007c0c */ /* 0x000fc8000bf25070 */
[----:B------:R-:W-:Y:S02]  /*1c320*/  ISETP.NE.AND.EX P3, PT, RZ, UR9, PT, P1 ;  /* 0x00000009ff007c0c */ /* 0x000fe4000bf65310 */
        /* <DEDUP_REMOVED lines=11> */
[----:B------:R-:W-:Y:S01]  /*1c3e0*/  UIMAD UR4, UR4, UR5, URZ ;  /* 0x00000005040472a4 */ /* 0x000fe2000f8e023f */
[----:B------:R-:W-:Y:S02]  /*1c3f0*/  ULDC UR6, c[0x0][0x338] ;  /* 0x0000ce0000067ab9 */ /* 0x000fe40000000800 */
[----:B0-----:R-:W-:-:S03]  /*1c400*/  IMAD.U32 R8, RZ, RZ, UR6 ;  /* 0x00000006ff087e24 */ /* 0x001fc6000f8e00ff */
[----:B------:R-:W-:Y:S01]  /*1c410*/  IMAD.U32 R9, RZ, RZ, UR4 ;  /* 0x00000004ff097e24 */ /* 0x000fe2000f8e00ff */
[----:B------:R-:W-:Y:S06]  /*1c420*/  @P0 BRA `(.L_x_2015) ;  /* 0x0000000000140947 */ /* 0x000fec0003800000 */
[----:B------:R-:W-:Y:S05]  /*1c430*/  @!P2 BRA `(.L_x_2015) ;  /* 0x000000000010a947 */ /* 0x000fea0003800000 */
[----:B------:R-:W-:Y:S02]  /*1c440*/  ULDC.64 UR4, c[0x0][0x208] ;  /* 0x0000820000047ab9 */ /* 0x000fe40000000a00 */
[----:B------:R-:W2:Y:S04]  /*1c450*/  LDG.E R0, desc[UR4][R2.64] ;  /* 0x0000000402007981 */ /* 0x000ea8000c1e1900 */
[----:B-----5:R-:W2:Y:S02]  /*1c460*/  LDG.E R11, desc[UR4][R2.64+0x4] ;  /* 0x00000404020b7981 */ /* 0x020ea4000c1e1900 */
[----:B--2---:R-:W-:-:S07]  /*1c470*/  IMAD.IADD R11, R11, 0x1, -R0 ;  /* 0x000000010b0b7824 */ /* 0x004fce00078e0a00 */
.L_x_2015:
[----:B------:R-:W-:Y:S01]  /*1c480*/  IMAD.MOV.U32 R23, RZ, RZ, RZ ;  /* 0x000000ffff177224 */ /* 0x000fe200078e00ff */
[----:B------:R-:W-:-:S05]  /*1c490*/  ULDC.64 UR4, c[0x0][0x208] ;  /* 0x0000820000047ab9 */ /* 0x000fca0000000a00 */
[----:B------:R-:W2:Y:S01]  /*1c4a0*/  @P3 LDG.E R23, desc[UR4][R6.64] ;  /* 0x0000000406173981 */ /* 0x000ea2000c1e1900 */
[----:B------:R-:W-:-:S06]  /*1c4b0*/  IMAD.MOV.U32 R0, RZ, RZ, RZ ;  /* 0x000000ffff007224 */ /* 0x000fcc00078e00ff */
[----:B------:R0:W5:Y:S01]  /*1c4c0*/  @P1 LDG.E R0, desc[UR4][R4.64] ;  /* 0x0000000404001981 */ /* 0x000162000c1e1900 */
[----:B------:R-:W-:Y:S02]  /*1c4d0*/  ULDC.64 UR4, c[0x0][0xa20] ;  /* 0x0002880000047ab9 */ /* 0x000fe40000000a00 */
[----:B------:R-:W-:-:S04]  /*1c4e0*/  ISETP.NE.U32.AND P0, PT, RZ, UR4, PT ;  /* 0x00000004ff007c0c */ /* 0x000fc8000bf05070 */
[----:B------:R-:W-:Y:S01]  /*1c4f0*/  ISETP.NE.AND.EX P0, PT, RZ, UR5, PT, P0 ;  /* 0x00000005ff007c0c */ /* 0x000fe2000bf05300 */
[----:B--2--5:R-:W-:-:S12]  /*1c500*/  IMAD.IADD R23, R23, 0x1, R10 ;  /* 0x0000000117177824 */ /* 0x024fd800078e020a */
[----:B0-----:R-:W-:Y:S05]  /*1c510*/  @!P0 BRA `(.L_x_2016) ;  /* 0x0000000000148947 */ /* 0x001fea0003800000 */
[----:B------:R-:W-:Y:S01]  /*1c520*/  IADD3 R2, P0, R13, UR4, RZ ;  /* 0x000000040d027c10 */ /* 0x000fe2000ff1e0ff */
[----:B------:R-:W-:-:S03]  /*1c530*/  ULDC.64 UR6, c[0x0][0x208] ;  /* 0x0000820000067ab9 */ /* 0x000fc60000000a00 */
[----:B------:R-:W-:-:S05]  /*1c540*/  IADD3.X R3, R12, UR5, RZ, P0, !PT ;  /* 0x000000050c037c10 */ /* 0x000fca00087fe4ff */
[----:B------:R0:W5:Y:S01]  /*1c550*/  LDG.E R9, desc[UR6][R2.64] ;  /* 0x0000000602097981 */ /* 0x000162000c1e1900 */
[----:B------:R-:W-:Y:S05]  /*1c560*/  BRA `(.L_x_2017) ;  /* 0x0000000000147947 */ /* 0x000fea0003800000 */
.L_x_2016:
[----:B------:R-:W-:Y:S05]  /*1c570*/  @!P3 BRA `(.L_x_2017) ;  /* 0x000000000010b947 */ /* 0x000fea0003800000 */
[----:B------:R-:W-:Y:S02]  /*1c580*/  ULDC.64 UR4, c[0x0][0x208] ;  /* 0x0000820000047ab9 */ /* 0x000fe40000000a00 */
[----:B------:R-:W2:Y:S04]  /*1c590*/  LDG.E R2, desc[UR4][R6.64] ;  /* 0x0000000406027981 */ /* 0x000ea8000c1e1900 */
[----:B------:R-:W2:Y:S02]  /*1c5a0*/  LDG.E R9, desc[UR4][R6.64+0x4] ;  /* 0x0000040406097981 */ /* 0x000ea4000c1e1900 */
[----:B--2---:R-:W-:-:S07]  /*1c5b0*/  IMAD.IADD R9, R9, 0x1, -R2 ;  /* 0x0000000109097824 */ /* 0x004fce00078e0a02 */
.L_x_2017:
[----:B------:R-:W-:Y:S02]  /*1c5c0*/  ULDC.64 UR4, c[0x0][0x208] ;  /* 0x0000820000047ab9 */ /* 0x000fe40000000a00 */
[----:B0-----:R-:W2:Y:S04]  /*1c5d0*/  @P1 LDG.E R3, desc[UR4][R4.64] ;  /* 0x0000000404031981 */ /* 0x001ea8000c1e1900 */
[----:B------:R-:W2:Y:S01]  /*1c5e0*/  @P1 LDG.E R2, desc[UR4][R4.64+0x4] ;  /* 0x0000040404021981 */ /* 0x000ea2000c1e1900 */
[----:B-----5:R-:W-:Y:S01]  /*1c5f0*/  IMAD.IADD R9, R9, 0x1, -R10 ;  /* 0x0000000109097824 */ /* 0x020fe200078e0a0a */
[----:B------:R-:W-:Y:S01]  /*1c600*/  BSSY B0, `(.L_x_2018) ;  /* 0x00000de000007945 */ /* 0x000fe20003800000 */
[----:B------:R-:W-:Y:S01]  /*1c610*/  PLOP3.LUT P2, PT, PT, PT, PT, 0x80, 0x0 ;  /* 0x000000000000781c */ /* 0x000fe20003f4f070 */
[----:B--2---:R-:W-:-:S02]  /*1c620*/  @P1 IMAD.IADD R8, R2, 0x1, -R3 ;  /* 0x0000000102081824 */ /* 0x004fc400078e0a03 */
[----:B------:R-:W-:-:S05]  /*1c630*/  IMAD R2, R17, 0xc0, RZ ;  /* 0x000000c011027824 */ /* 0x000fca00078e02ff */
[----:B------:R-:W-:Y:S01]  /*1c640*/  IADD3 R11, -R11, 0x14f, R2 ;  /* 0x0000014f0b0b7810 */ /* 0x000fe20007ffe102 */
[----:B------:R-:W-:-:S04]  /*1c650*/  IMAD.IADD R2, R9, 0x1, R8 ;  /* 0x0000000109027824 */ /* 0x000fc800078e0208 */
[C---:B------:R-:W-:Y:S02]  /*1c660*/  VIADD R3, R2.reuse, 0x8f ;  /* 0x0000008f02037836 */ /* 0x040fe40000000000 */
[----:B------:R-:W-:Y:S02]  /*1c670*/  IMAD.IADD R11, R2, 0x1, R11 ;  /* 0x00000001020b7824 */ /* 0x000fe400078e020b */
[----:B------:R-:W-:-:S04]  /*1c680*/  IMAD.HI R3, R3, 0x38e38e39, RZ ;  /* 0x38e38e3903037827 */ /* 0x000fc800078e02ff */
[----:B------:R-:W-:Y:S01]  /*1c690*/  IMAD.HI R11, R11, 0x38e38e39, RZ ;  /* 0x38e38e390b0b7827 */ /* 0x000fe200078e02ff */
[----:B------:R-:W-:-:S04]  /*1c6a0*/  SHF.R.U32.HI R2, RZ, 0x1f, R3 ;  /* 0x0000001fff027819 */ /* 0x000fc80000011603 */
[----:B------:R-:W-:Y:S02]  /*1c6b0*/  SHF.R.U32.HI R4, RZ, 0x1f, R11 ;  /* 0x0000001fff047819 */ /* 0x000fe4000001160b */
[----:B------:R-:W-:Y:S02]  /*1c6c0*/  LEA.HI.SX32 R2, R3, R2, 0x1b ;  /* 0x0000000203027211 */ /* 0x000fe400078fdaff */
[----:B------:R-:W-:-:S04]  /*1c6d0*/  LEA.HI.SX32 R11, R11, R4, 0x1b ;  /* 0x000000040b0b7211 */ /* 0x000fc800078fdaff */
[----:B------:R-:W-:Y:S01]  /*1c6e0*/  VIMNMX R6, R2, R11, PT ;  /* 0x0000000b02067248 */ /* 0x000fe20003fe0100 */
[----:B------:R-:W-:-:S04]  /*1c6f0*/  IMAD.MOV R2, RZ, RZ, -R9 ;  /* 0x000000ffff027224 */ /* 0x000fc800078e0a09 */
[----:B------:R-:W-:Y:S01]  /*1c700*/  IMAD R3, R6, 0x90, -R9 ;  /* 0x0000009006037824 */ /* 0x000fe200078e0a09 */
[----:B------:R-:W-:Y:S01]  /*1c710*/  VIMNMX R2, RZ, R2, !PT ;  /* 0x00000002ff027248 */ /* 0x000fe20007fe0100 */
[----:B------:R0:W-:Y:S03]  /*1c720*/  STL [R1], R6 ;  /* 0x0000000601007387 */ /* 0x0001e60000100800 */
[----:B------:R-:W-:-:S04]  /*1c730*/  VIMNMX R3, R3, R8, PT ;  /* 0x0000000803037248 */ /* 0x000fc80003fe0100 */
[----:B------:R-:W-:-:S13]  /*1c740*/  ISETP.GT.AND P0, PT, R3, R2, PT ;  /* 0x000000020300720c */ /* 0x000fda0003f04270 */
[----:B------:R-:W-:Y:S02]  /*1c750*/  @P0 VIADD R5, R3, 0x8f ;  /* 0x0000008f03050836 */ /* 0x000fe40000000000 */
[----:B------:R-:W-:-:S04]  /*1c760*/  IMAD.WIDE.U32 R2, R2, 0x38e38e39, RZ ;  /* 0x38e38e3902027825 */ /* 0x000fc800078e00ff */
[----:B------:R-:W-:Y:S01]  /*1c770*/  @P0 IMAD.HI R5, R5, 0x38e38e39, RZ ;  /* 0x38e38e3905050827 */ /* 0x000fe200078e02ff */
[----:B------:R-:W-:-:S04]  /*1c780*/  SHF.R.U32.HI R4, RZ, 0x5, R3 ;  /* 0x00000005ff047819 */ /* 0x000fc80000011603 */
[----:B------:R-:W-:Y:S01]  /*1c790*/  @P0 SHF.R.U32.HI R2, RZ, 0x1f, R5 ;  /* 0x0000001fff020819 */ /* 0x000fe20000011605 */
[----:B------:R-:W-:-:S03]  /*1c7a0*/  IMAD.MOV.U32 R3, RZ, RZ, R4 ;  /* 0x000000ffff037224 */ /* 0x000fc600078e0004 */
[----:B------:R-:W-:-:S04]  /*1c7b0*/  @P0 LEA.HI.SX32 R3, R5, R2, 0x1b ;  /* 0x0000000205030211 */ /* 0x000fc800078fdaff */
[----:B------:R-:W-:-:S13]  /*1c7c0*/  ISETP.GT.AND P0, PT, R3, R4, PT ;  /* 0x000000040300720c */ /* 0x000fda0003f04270 */
[----:B0-----:R-:W-:Y:S05]  /*1c7d0*/  @!P0 BRA `(.L_x_2019) ;  /* 0x0000000c00008947 */ /* 0x001fea0003800000 */
[----:B------:R-:W0:Y:S01]  /*1c7e0*/  LDC R2, c[0x0][0x428] ;  /* 0x00010a00ff027b82 */ /* 0x000e220000000800 */
[----:B------:R-:W-:Y:S01]  /*1c7f0*/  UMOV UR4, 0xffffffff ;  /* 0xffffffff00047882 */ /* 0x000fe20000000000 */
[----:B0-----:R-:W-:Y:S01]  /*1c800*/  ISETP.NE.AND P0, PT, R2, 0x1, PT ;  /* 0x000000010200780c */ /* 0x001fe20003f05270 */
[----:B------:R-:W-:-:S12]  /*1c810*/  IMAD.MOV.U32 R2, RZ, RZ, R18 ;  /* 0x000000ffff027224 */ /* 0x000fd800078e0012 */
[----:B------:R-:W0:Y:S08]  /*1c820*/  @P0 LDC R5, c[0x0][0x42c] ;  /* 0x00010b00ff050b82 */ /* 0x000e300000000800 */
[----:B------:R-:W2:Y:S01]  /*1c830*/  @P0 LDC R6, c[0x0][0x430] ;  /* 0x00010c00ff060b82 */ /* 0x000ea20000000800 */
[----:B0-----:R-:W-:-:S05]  /*1c840*/  @P0 IMAD.HI.U32 R5, R18, R5, RZ ;  /* 0x0000000512050227 */ /* 0x001fca00078e00ff */
[----:B--2---:R-:W-:Y:S02]  /*1c850*/  @P0 SHF.R.U32.HI R2, RZ, R6, R5 ;  /* 0x00000006ff020219 */ /* 0x004fe40000011605 */
[----:B------:R-:W-:Y:S01]  /*1c860*/  SEL R5, R29, RZ, !P1 ;  /* 0x000000ff1d057207 */ /* 0x000fe20004800000 */
[----:B------:R-:W-:Y:S06]  /*1c870*/  BRA.DIV UR4, `(.L_x_2020) ;  /* 0x0000004e04e47947 */ /* 0x000fec000b800000 */
.L_x_2146:
[----:B------:R-:W-:-:S03]  /*1c880*/  UMOV UR4, 0xffffffff ;  /* 0xffffffff00047882 */ /* 0x000fc60000000000 */
[----:B------:R-:W-:Y:S05]  /*1c890*/  BRA.DIV UR4, `(.L_x_2021) ;  /* 0x0000005204107947 */ /* 0x000fea000b800000 */
[----:B------:R-:W-:-:S13]  /*1c8a0*/  ELECT P6, URZ, PT ;  /* 0x00000000003f782f */ /* 0x000fda00038c0000 */
.L_x_2149:
        /* <DEDUP_REMOVED lines=12> */
.L_x_2150:
[----:B------:R-:W-:Y:S05]  /*1c970*/  BSYNC B1 ;  /* 0x0000000000017941 */ /* 0x000fea0003800000 */
.L_x_2022:
[----:B------:R-:W-:Y:S04]  /*1c980*/  BSSY B1, `(.L_x_2024) ;  /* 0x0000049000017945 */ /* 0x000fe80003800000 */
[----:B------:R-:W-:Y:S05]  /*1c990*/  @!P6 BRA `(.L_x_2025) ;  /* 0x00000004001ce947 */ /* 0x000fea0003800000 */
[----:B------:R-:W-:Y:S01]  /*1c9a0*/  IMAD R8, R25, 0x8, R6 ;  /* 0x0000000819087824 */ /* 0x000fe200078e0206 */
[----:B0-----:R-:W-:-:S04]  /*1c9b0*/  SHF.L.U32 R7, R26, 0x1f, RZ ;  /* 0x0000001f1a077819 */ /* 0x001fc800000006ff */
[----:B------:R-:W0:Y:S02]  /*1c9c0*/  SYNCS.PHASECHK.TRANS64.TRYWAIT P0, [R8+URZ+0x31ca0], R7 ;  /* 0x031ca007080075a7 */ /* 0x000e24000800017f */
[----:B0-----:R-:W-:Y:S05]  /*1c9d0*/  @!P0 BRA `(.L_x_2026) ;  /* 0x0000004c00f48947 */ /* 0x001fea0003800000 */
.L_x_2151:
        /* <DEDUP_REMOVED lines=9> */
.L_x_2027:
        /* <DEDUP_REMOVED lines=28> */
.L_x_2152:
[----:B------:R-:W-:Y:S05]  /*1cc30*/  @P1 BRA `(.L_x_2029) ;  /* 0x0000000000141947 */ /* 0x000fea0003800000 */
[----:B------:R-:W-:Y:S01]  /*1cc40*/  ISETP.NE.AND P0, PT, R28, RZ, PT ;  /* 0x000000ff1c00720c */ /* 0x000fe20003f05270 */
[----:B0-2---:R-:W-:-:S04]  /*1cc50*/  IMAD.MOV.U32 R7, RZ, RZ, 0x6c00 ;  /* 0x00006c00ff077424 */ /* 0x005fc800078e00ff */
[----:B------:R3:W-:Y:S08]  /*1cc60*/  SYNCS.ARRIVE.TRANS64 RZ, [R8+URZ+0x31cb0], R7 ;  /* 0x031cb00708ff79a7 */ /* 0x0007f0000800003f */
[----:B------:R-:W-:Y:S05]  /*1cc70*/  @!P0 BRA `(.L_x_2029) ;  /* 0x0000000000048947 */ /* 0x000fea0003800000 */
[----:B------:R-:W-:Y:S01]  /*1cc80*/  BPT.TRAP 0x1 ;  /* 0x000000040000795c */ /* 0x000fe20000300000 */
.L_x_2029:
        /* <DEDUP_REMOVED lines=24> */
.L_x_2025:
[----:B------:R-:W-:Y:S05]  /*1ce10*/  BSYNC B1 ;  /* 0x0000000000017941 */ /* 0x000fea0003800000 */
.L_x_2024:
        /* <DEDUP_REMOVED lines=9> */
.L_x_2036:
[----:B------:R-:W-:Y:S05]  /*1ceb0*/  YIELD ;  /* 0x0000000000007946 */ /* 0x000fea0003800000 */
[----:B------:R-:W-:Y:S04]  /*1cec0*/  BSSY B1, `(.L_x_2030) ;  /* 0x0000048000017945 */ /* 0x000fe80003800000 */
[----:B------:R-:W-:Y:S05]  /*1ced0*/  @!P6 BRA `(.L_x_2031) ;  /* 0x000000040018e947 */ /* 0x000fea0003800000 */
[----:B------:R-:W-:Y:S01]  /*1cee0*/  IMAD R7, R25, 0x8, R6 ;  /* 0x0000000819077824 */ /* 0x000fe200078e0206 */
[----:B------:R-:W-:-:S04]  /*1cef0*/  SHF.L.U32 R8, R26, 0x1f, RZ ;  /* 0x0000001f1a087819 */ /* 0x000fc800000006ff */
[----:B------:R-:W0:Y:S02]  /*1cf00*/  SYNCS.PHASECHK.TRANS64.TRYWAIT P0, [R7+URZ+0x31ca0], R8 ;  /* 0x031ca008070075a7 */ /* 0x000e24000800017f */
[----:B0-----:R-:W-:Y:S05]  /*1cf10*/  @!P0 BRA `(.L_x_2032) ;  /* 0x0000004800cc8947 */ /* 0x001fea0003800000 */
.L_x_2153:
        /* <DEDUP_REMOVED lines=9> */
.L_x_2033:
        /* <DEDUP_REMOVED lines=27> */
.L_x_2154:
[----:B------:R-:W-:Y:S05]  /*1d160*/  @P0 BRA `(.L_x_2035) ;  /* 0x0000000000140947 */ /* 0x000fea0003800000 */
[----:B------:R-:W-:Y:S01]  /*1d170*/  ISETP.NE.AND P1, PT, R28, RZ, PT ;  /* 0x000000ff1c00720c */ /* 0x000fe20003f25270 */
[----:B0-2---:R-:W-:-:S04]  /*1d180*/  IMAD.MOV.U32 R8, RZ, RZ, 0x6c00 ;  /* 0x00006c00ff087424 */ /* 0x005fc800078e00ff */
[----:B------:R3:W-:Y:S08]  /*1d190*/  SYNCS.ARRIVE.TRANS64 RZ, [R7+URZ+0x31cb0], R8 ;  /* 0x031cb00807ff79a7 */ /* 0x0007f0000800003f */
[----:B------:R-:W-:Y:S05]  /*1d1a0*/  @!P1 BRA `(.L_x_2035) ;  /* 0x0000000000049947 */ /* 0x000fea0003800000 */
[----:B------:R-:W-:Y:S01]  /*1d1b0*/  BPT.TRAP 0x1 ;  /* 0x000000040000795c */ /* 0x000fe20000300000 */
.L_x_2035:
        /* <DEDUP_REMOVED lines=24> */
.L_x_2031:
[----:B------:R-:W-:Y:S05]  /*1d340*/  BSYNC B1 ;  /* 0x0000000000017941 */ /* 0x000fea0003800000 */
.L_x_2030:
[----:B------:R-:W-:-:S05]  /*1d350*/  VIADD R25, R25, 0x1 ;  /* 0x0000000119197836 */ /* 0x000fca0000000000 */
[----:B------:R-:W-:-:S04]  /*1d360*/  ISETP.NE.AND P0, PT, R25, 0x2, PT ;  /* 0x000000021900780c */ /* 0x000fc80003f05270 */
[----:B0-23--:R-:W-:Y:S02]  /*1d370*/  SEL R7, RZ, 0x1, P0 ;  /* 0x00000001ff077807 */ /* 0x00dfe40000000000 */
[----:B------:R-:W-:Y:S02]  /*1d380*/  SEL R25, R25, RZ, P0 ;  /* 0x000000ff19197207 */ /* 0x000fe40000000000 */
[C---:B------:R-:W-:Y:S02]  /*1d390*/  ISETP.GT.AND P0, PT, R3.reuse, R4, PT ;  /* 0x000000040300720c */ /* 0x040fe40003f04270 */
[----:B------:R-:W-:Y:S01]  /*1d3a0*/  LOP3.LUT R26, R26, R7, RZ, 0x3c, !PT ;  /* 0x000000071a1a7212 */ /* 0x000fe200078e3cff */
[----:B------:R-:W-:-:S04]  /*1d3b0*/  VIADD R7, R3, 0xffffffff ;  /* 0xffffffff03077836 */ /* 0x000fc80000000000 */
[----:B------:R-:W-:-:S06]  /*1d3c0*/  IMAD.MOV.U32 R3, RZ, RZ, R7 ;  /* 0x000000ffff037224 */ /* 0x000fcc00078e0007 */
[----:B------:R-:W-:Y:S05]  /*1d3d0*/  @P0 BRA `(.L_x_2036) ;  /* 0xfffffff800b40947 */ /* 0x000fea000383ffff */
.L_x_2019:
[----:B------:R-:W-:Y:S05]  /*1d3e0*/  BSYNC B0 ;  /* 0x0000000000007941 */ /* 0x000fea0003800000 */
.L_x_2018:
[----:B------:R-:W2:Y:S01]  /*1d3f0*/  LDL R7, [R1] ;  /* 0x0000000001077983 */ /* 0x000ea20000100800 */
        /* <DEDUP_REMOVED lines=21> */
.L_x_2038:
        /* <DEDUP_REMOVED lines=22> */
.L_x_2040:
        /* <DEDUP_REMOVED lines=19> */
.L_x_2042:
        /* <DEDUP_REMOVED lines=16> */
.L_x_2041:
[----:B------:R-:W2:Y:S01]  /*1d8e0*/  LDL.LU R2, [R1+0x4] ;  /* 0x0000040001027983 */ /* 0x000ea20000300800 */
[----:B------:R-:W-:Y:S01]  /*1d8f0*/  ULDC.64 UR4, c[0x0][0x9f8] ;  /* 0x00027e0000047ab9 */ /* 0x000fe20000000a00 */
[----:B------:R-:W0:Y:S02]  /*1d900*/  LDC R0, c[0x0][0x428] ;  /* 0x00010a00ff007b82 */ /* 0x000e240000000800 */
[----:B------:R-:W3:Y:S04]  /*1d910*/  LDL.LU R21, [R1+0x8] ;  /* 0x0000080001157983 */ /* 0x000ee80000300800 */
[----:B------:R-:W4:Y:S01]  /*1d920*/  LDL.LU R20, [R1+0x10] ;  /* 0x0000100001147983 */ /* 0x000f220000300800 */
[----:B------:R-:W-:Y:S01]  /*1d930*/  ISETP.NE.U32.AND P0, PT, RZ, UR4, PT ;  /* 0x00000004ff007c0c */ /* 0x000fe2000bf05070 */
[----:B------:R-:W-:Y:S01]  /*1d940*/  IMAD.MOV.U32 R6, RZ, RZ, R29 ;  /* 0x000000ffff067224 */ /* 0x000fe200078e001d */
[----:B------:R-:W-:-:S02]  /*1d950*/  ULDC.64 UR6, c[0x0][0x208] ;  /* 0x0000820000067ab9 */ /* 0x000fc40000000a00 */
        /* <DEDUP_REMOVED lines=21> */
.L_x_2043:
        /* <DEDUP_REMOVED lines=14> */
.L_x_2044:
        /* <DEDUP_REMOVED lines=13> */
.L_x_2045:
        /* <DEDUP_REMOVED lines=18> */
.L_x_2157:
[----:B------:R-:W-:Y:S01]  /*1dd80*/  UMOV UR4, 0xffffffff ;  /* 0xffffffff00047882 */ /* 0x000fe20000000000 */
[----:B------:R-:W-:Y:S02]  /*1dd90*/  SHF.R.S32.HI R12, RZ, 0x1f, R6 ;  /* 0x0000001fff0c7819 */ /* 0x000fe40000011406 */
[----:B------:R-:W-:Y:S05]  /*1dda0*/  BRA.DIV UR4, `(.L_x_2047) ;  /* 0x0000003e04847947 */ /* 0x000fea000b800000 */
[----:B------:R-:W-:-:S13]  /*1ddb0*/  ELECT P6, URZ, PT ;  /* 0x00000000003f782f */ /* 0x000fda00038c0000 */
.L_x_2160:
        /* <DEDUP_REMOVED lines=23> */
.L_x_2049:
[----:B------:R-:W-:Y:S01]  /*1df30*/  IMAD R5, R22, 0x8, R27 ;  /* 0x0000000816057824 */ /* 0x000fe200078e021b */
[----:B------:R-:W-:-:S04]  /*1df40*/  SHF.L.U32 R4, R24, 0x1f, RZ ;  /* 0x0000001f18047819 */ /* 0x000fc800000006ff */
[----:B------:R-:W2:Y:S02]  /*1df50*/  SYNCS.PHASECHK.TRANS64.TRYWAIT P0, [R5+URZ+0x31c40], R4 ;  /* 0x031c4004050075a7 */ /* 0x000ea4000800017f */
[----:B--2---:R-:W-:Y:S05]  /*1df60*/  @!P0 BRA `(.L_x_2050) ;  /* 0x0000003c00348947 */ /* 0x004fea0003800000 */
.L_x_2161:
        /* <DEDUP_REMOVED lines=9> */
.L_x_2051:
        /* <DEDUP_REMOVED lines=28> */
.L_x_2048:
        /* <DEDUP_REMOVED lines=44> */
.L_x_2162:
[----:B------:R-:W-:Y:S05]  /*1e480*/  BSYNC B0 ;  /* 0x0000000000007941 */ /* 0x000fea0003800000 */
.L_x_2052:
[----:B------:R-:W2:Y:S01]  /*1e490*/  LDL R5, [R1] ;  /* 0x0000000001057983 */ /* 0x000ea20000100800 */
[----:B------:R-:W-:Y:S01]  /*1e4a0*/  BSSY B0, `(.L_x_2054) ;  /* 0x0000168000007945 */ /* 0x000fe20003800000 */
[----:B--2---:R-:W-:-:S13]  /*1e4b0*/  ISETP.GE.AND P0, PT, R5, 0x2, PT ;  /* 0x000000020500780c */ /* 0x004fda0003f06270 */
[----:B------:R-:W-:Y:S05]  /*1e4c0*/  @!P0 BRA `(.L_x_2055) ;  /* 0x0000001400948947 */ /* 0x000fea0003800000 */
[C---:B0-----:R-:W-:Y:S01]  /*1e4d0*/  LOP3.LUT R4, R5.reuse, 0x1, RZ, 0xc0, !PT ;  /* 0x0000000105047812 */ /* 0x041fe200078ec0ff */
[----:B------:R-:W-:Y:S01]  /*1e4e0*/  VIADD R11, R5, 0xfffffffe ;  /* 0xfffffffe050b7836 */ /* 0x000fe20000000000 */
[----:B------:R-:W-:Y:S02]  /*1e4f0*/  BSSY B1, `(.L_x_2056) ;  /* 0x0000079000017945 */ /* 0x000fe40003800000 */
[----:B------:R-:W-:Y:S01]  /*1e500*/  ISETP.NE.U32.AND P0, PT, R4, 0x1, PT ;  /* 0x000000010400780c */ /* 0x000fe20003f05070 */
[----:B------:R-:W-:-:S12]  /*1e510*/  IMAD.MOV.U32 R9, RZ, RZ, R11 ;  /* 0x000000ffff097224 */ /* 0x000fd800078e000b */
[----:B------:R-:W-:Y:S05]  /*1e520*/  @!P0 BRA `(.L_x_2057) ;  /* 0x0000000400d48947 */ /* 0x000fea0003800000 */
        /* <DEDUP_REMOVED lines=31> */
.L_x_2060:
[----:B0-----:R-:W-:Y:S01]  /*1e720*/  IMAD R3, R10, 0x8, R27 ;  /* 0x000000080a037824 */ /* 0x001fe200078e021b */
[----:B------:R-:W-:-:S04]  /*1e730*/  SHF.L.U32 R2, R13, 0x1f, RZ ;  /* 0x0000001f0d027819 */ /* 0x000fc800000006ff */
[----:B------:R-:W0:Y:S02]  /*1e740*/  SYNCS.PHASECHK.TRANS64.TRYWAIT P0, [R3+URZ+0x31c40], R2 ;  /* 0x031c4002030075a7 */ /* 0x000e24000800017f */
[----:B0-----:R-:W-:Y:S05]  /*1e750*/  @!P0 BRA `(.L_x_2061) ;  /* 0x0000003400608947 */ /* 0x001fea0003800000 */
.L_x_2163:
        /* <DEDUP_REMOVED lines=9> */
.L_x_2062:
        /* <DEDUP_REMOVED lines=31> */
.L_x_2164:
[----:B------:R-:W-:Y:S05]  /*1e9e0*/  @P1 BRA `(.L_x_2064) ;  /* 0x0000000000181947 */ /* 0x000fea0003800000 */
[----:B------:R-:W-:Y:S01]  /*1e9f0*/  ISETP.NE.AND P0, PT, R28, RZ, PT ;  /* 0x000000ff1c00720c */ /* 0x000fe20003f05270 */
[----:B0-----:R-:W-:Y:S02]  /*1ea00*/  IMAD R2, R22, 0x8, R27 ;  /* 0x0000000816027824 */ /* 0x001fe400078e021b */
[----:B------:R-:W-:-:S04]  /*1ea10*/  IMAD.MOV.U32 R3, RZ, RZ, 0x6c00 ;  /* 0x00006c00ff037424 */ /* 0x000fc800078e00ff */
[----:B------:R2:W-:Y:S06]  /*1ea20*/  SYNCS.ARRIVE.TRANS64 RZ, [R2+URZ+0x31c50], R3 ;  /* 0x031c500302ff79a7 */ /* 0x0005ec000800003f */
[----:B------:R-:W-:Y:S05]  /*1ea30*/  @!P0 BRA `(.L_x_2064) ;  /* 0x0000000000048947 */ /* 0x000fea0003800000 */
[----:B------:R-:W-:Y:S01]  /*1ea40*/  BPT.TRAP 0x1 ;  /* 0x000000040000795c */ /* 0x000fe20000300000 */
.L_x_2064:
        /* <DEDUP_REMOVED lines=30> */
.L_x_2059:
[----:B------:R-:W-:Y:S05]  /*1ec30*/  BSYNC B2 ;  /* 0x0000000000027941 */ /* 0x000fea0003800000 */
.L_x_2058:
[----:B------:R-:W2:Y:S01]  /*1ec40*/  LDL.LU R2, [R1] ;  /* 0x0000000001027983 */ /* 0x000ea20000300800 */
[----:B------:R-:W-:Y:S02]  /*1ec50*/  IMAD.MOV.U32 R22, RZ, RZ, R10 ;  /* 0x000000ffff167224 */ /* 0x000fe400078e000a */
[----:B------:R-:W-:Y:S02]  /*1ec60*/  IMAD.MOV.U32 R24, RZ, RZ, R13 ;  /* 0x000000ffff187224 */ /* 0x000fe400078e000d */
[----:B--2---:R-:W-:-:S07]  /*1ec70*/  VIADD R9, R2, 0xfffffffd ;  /* 0xfffffffd02097836 */ /* 0x004fce0000000000 */
.L_x_2057:
[----:B------:R-:W-:Y:S05]  /*1ec80*/  BSYNC B1 ;  /* 0x0000000000017941 */ /* 0x000fea0003800000 */
.L_x_2056:
[----:B------:R-:W-:-:S13]  /*1ec90*/  ISETP.NE.AND P0, PT, R11, RZ, PT ;  /* 0x000000ff0b00720c */ /* 0x000fda0003f05270 */
[----:B------:R-:W-:Y:S05]  /*1eca0*/  @!P0 BRA `(.L_x_2055) ;  /* 0x0000000c009c8947 */ /* 0x000fea0003800000 */
[----:B------:R-:W-:-:S07]  /*1ecb0*/  IMAD.MOV.U32 R4, RZ, RZ, R8 ;  /* 0x000000ffff047224 */ /* 0x000fce00078e0008 */
.L_x_2079:
        /* <DEDUP_REMOVED lines=32> */
.L_x_2067:
[----:B------:R-:W-:Y:S01]  /*1eec0*/  IMAD R3, R10, 0x8, R27 ;  /* 0x000000080a037824 */ /* 0x000fe200078e021b */
[----:B------:R-:W-:-:S04]  /*1eed0*/  SHF.L.U32 R2, R11, 0x1f, RZ ;  /* 0x0000001f0b027819 */ /* 0x000fc800000006ff */
[----:B------:R-:W2:Y:S02]  /*1eee0*/  SYNCS.PHASECHK.TRANS64.TRYWAIT P0, [R3+URZ+0x31c40], R2 ;  /* 0x031c4002030075a7 */ /* 0x000ea4000800017f */
[----:B--2---:R-:W-:Y:S05]  /*1eef0*/  @!P0 BRA `(.L_x_2068) ;  /* 0x0000002c00a08947 */ /* 0x004fea0003800000 */
.L_x_2165:
        /* <DEDUP_REMOVED lines=9> */
.L_x_2069:
        /* <DEDUP_REMOVED lines=31> */
.L_x_2166:
[----:B------:R-:W-:Y:S05]  /*1f180*/  @P0 BRA `(.L_x_2071) ;  /* 0x0000000000140947 */ /* 0x000fea0003800000 */
[----:B------:R-:W-:Y:S01]  /*1f190*/  ISETP.NE.AND P1, PT, R28, RZ, PT ;  /* 0x000000ff1c00720c */ /* 0x000fe20003f25270 */
[----:B------:R-:W-:-:S04]  /*1f1a0*/  IMAD.MOV.U32 R2, RZ, RZ, 0x6c00 ;  /* 0x00006c00ff027424 */ /* 0x000fc800078e00ff */
[----:B------:R2:W-:Y:S08]  /*1f1b0*/  SYNCS.ARRIVE.TRANS64 RZ, [R3+URZ+0x50], R2 ;  /* 0x0000500203ff79a7 */ /* 0x0005f0000800003f */
[----:B------:R-:W-:Y:S05]  /*1f1c0*/  @!P1 BRA `(.L_x_2071) ;  /* 0x0000000000049947 */ /* 0x000fea0003800000 */
[----:B------:R-:W-:Y:S01]  /*1f1d0*/  BPT.TRAP 0x1 ;  /* 0x000000040000795c */ /* 0x000fe20000300000 */
.L_x_2071:
        /* <DEDUP_REMOVED lines=30> */
.L_x_2066:
[----:B------:R-:W-:Y:S05]  /*1f3c0*/  BSYNC B1 ;  /* 0x0000000000017941 */ /* 0x000fea0003800000 */
.L_x_2065:
        /* <DEDUP_REMOVED lines=31> */
.L_x_2074:
[----:B--2---:R-:W-:Y:S01]  /*1f5c0*/  IMAD R2, R22, 0x8, R27 ;  /* 0x0000000816027824 */ /* 0x004fe200078e021b */
[----:B------:R-:W-:-:S04]  /*1f5d0*/  SHF.L.U32 R3, R24, 0x1f, RZ ;  /* 0x0000001f18037819 */ /* 0x000fc800000006ff */
[----:B------:R-:W2:Y:S02]  /*1f5e0*/  SYNCS.PHASECHK.TRANS64.TRYWAIT P0, [R2+URZ+0x31c40], R3 ;  /* 0x031c4003020075a7 */ /* 0x000ea4000800017f */
[----:B--2---:R-:W-:Y:S05]  /*1f5f0*/  @!P0 BRA `(.L_x_2075) ;  /* 0x0000002800088947 */ /* 0x004fea0003800000 */
.L_x_2167:
        /* <DEDUP_REMOVED lines=9> */
.L_x_2076:
        /* <DEDUP_REMOVED lines=33> */
.L_x_2168:
[----:B------:R-:W-:Y:S05]  /*1f8a0*/  @P0 BRA `(.L_x_2078) ;  /* 0x0000000000140947 */ /* 0x000fea0003800000 */
[----:B------:R-:W-:Y:S01]  /*1f8b0*/  ISETP.NE.AND P1, PT, R28, RZ, PT ;  /* 0x000000ff1c00720c */ /* 0x000fe20003f25270 */
[----:B------:R-:W-:-:S04]  /*1f8c0*/  IMAD.MOV.U32 R3, RZ, RZ, 0x6c00 ;  /* 0x00006c00ff037424 */ /* 0x000fc800078e00ff */
[----:B------:R2:W-:Y:S08]  /*1f8d0*/  SYNCS.ARRIVE.TRANS64 RZ, [R2+URZ+0x50], R3 ;  /* 0x0000500302ff79a7 */ /* 0x0005f0000800003f */
[----:B------:R-:W-:Y:S05]  /*1f8e0*/  @!P1 BRA `(.L_x_2078) ;  /* 0x0000000000049947 */ /* 0x000fea0003800000 */
[----:B------:R-:W-:Y:S01]  /*1f8f0*/  BPT.TRAP 0x1 ;  /* 0x000000040000795c */ /* 0x000fe20000300000 */
.L_x_2078:
        /* <DEDUP_REMOVED lines=29> */
.L_x_2073:
[----:B------:R-:W-:Y:S05]  /*1fad0*/  BSYNC B1 ;  /* 0x0000000000017941 */ /* 0x000fea0003800000 */
.L_x_2072:
[C---:B------:R-:W-:Y:S01]  /*1fae0*/  ISETP.GT.AND P0, PT, R9.reuse, 0x1, PT ;  /* 0x000000010900780c */ /* 0x040fe20003f04270 */
[----:B0-2---:R-:W-:-:S04]  /*1faf0*/  VIADD R2, R9, 0xfffffffe ;  /* 0xfffffffe09027836 */ /* 0x005fc80000000000 */
[----:B------:R-:W-:-:S08]  /*1fb00*/  IMAD.MOV.U32 R9, RZ, RZ, R2 ;  /* 0x000000ffff097224 */ /* 0x000fd000078e0002 */
[----:B------:R-:W-:Y:S05]  /*1fb10*/  @P0 BRA `(.L_x_2079) ;  /* 0xfffffff000680947 */ /* 0x000fea000383ffff */
.L_x_2055:
[----:B------:R-:W-:Y:S05]  /*1fb20*/  BSYNC B0 ;  /* 0x0000000000007941 */ /* 0x000fea0003800000 */
.L_x_2054:
[----:B------:R-:W-:Y:S01]  /*1fb30*/  ISETP.NE.AND P0, PT, R28, RZ, PT ;  /* 0x000000ff1c00720c */ /* 0x000fe20003f05270 */
[----:B------:R-:W-:-:S12]  /*1fb40*/  BSSY B0, `(.L_x_2080) ;  /* 0x000000f000007945 */ /* 0x000fd80003800000 */
[----:B------:R-:W-:Y:S05]  /*1fb50*/  @P0 BRA `(.L_x_2081) ;  /* 0x0000000000340947 */ /* 0x000fea0003800000 */
[----:B------:R-:W2:Y:S01]  /*1fb60*/  S2R R9, SR_LANEID ;  /* 0x0000000000097919 */ /* 0x000ea20000000000 */
[----:B------:R-:W-:Y:S01]  /*1fb70*/  VOTEU.ANY UR4, UPT, PT ;  /* 0x0000000000047886 */ /* 0x000fe200038e0100 */
[----:B------:R-:W3:Y:S01]  /*1fb80*/  LDC.64 R2, c[0x0][0xc38] ;  /* 0x00030e00ff027b82 */ /* 0x000ee20000000a00 */
[----:B0-----:R-:W2:Y:S01]  /*1fb90*/  FLO.U32 R4, UR4 ;  /* 0x0000000400047d00 */ /* 0x001ea200080e0000 */
[----:B------:R-:W-:-:S07]  /*1fba0*/  ULDC.64 UR6, c[0x0][0x208] ;  /* 0x0000820000067ab9 */ /* 0x000fce0000000a00 */
[----:B------:R-:W3:Y:S01]  /*1fbb0*/  POPC R5, UR4 ;  /* 0x0000000400057d09 */ /* 0x000ee20008000000 */
[----:B--2---:R-:W-:-:S13]  /*1fbc0*/  ISETP.EQ.U32.AND P0, PT, R4, R9, PT ;  /* 0x000000090400720c */ /* 0x004fda0003f02070 */
[----:B---3--:R-:W2:Y:S01]  /*1fbd0*/  @P0 ATOMG.E.ADD.STRONG.GPU PT, R3, desc[UR6][R2.64], R5 ;  /* 0x00000005020309a8 */ /* 0x008ea200081ee1c6 */
[----:B------:R-:W0:Y:S02]  /*1fbe0*/  S2R R6, SR_LTMASK ;  /* 0x0000000000067919 */ /* 0x000e240000003900 */
[----:B0-----:R-:W-:-:S04]  /*1fbf0*/  LOP3.LUT R6, R6, UR4, RZ, 0xc0, !PT ;  /* 0x0000000406067c12 */ /* 0x001fc8000f8ec0ff */
[----:B------:R-:W0:Y:S01]  /*1fc00*/  POPC R9, R6 ;  /* 0x0000000600097309 */ /* 0x000e220000000000 */
[----:B--2---:R-:W0:Y:S02]  /*1fc10*/  SHFL.IDX PT, R4, R3, R4, 0x1f ;  /* 0x00001f0403047589 */ /* 0x004e2400000e0000 */
[----:B0-----:R-:W-:-:S07]  /*1fc20*/  IADD3 R16, R4, UR36, R9 ;  /* 0x0000002404107c10 */ /* 0x001fce000fffe009 */
.L_x_2081:
[----:B------:R-:W-:Y:S05]  /*1fc30*/  BSYNC B0 ;  /* 0x0000000000007941 */ /* 0x000fea0003800000 */
.L_x_2080:
[----:B------:R-:W-:Y:S04]  /*1fc40*/  BSSY B0, `(.L_x_2082) ;  /* 0x000002b000007945 */ /* 0x000fe80003800000 */
[----:B------:R-:W-:Y:S05]  /*1fc50*/  @!P6 BRA `(.L_x_2083) ;  /* 0x0000000000a4e947 */ /* 0x000fea0003800000 */
[----:B------:R-:W-:Y:S01]  /*1fc60*/  IMAD R3, R22, 0x8, R27 ;  /* 0x0000000816037824 */ /* 0x000fe200078e021b */
[----:B------:R-:W-:-:S04]  /*1fc70*/  SHF.L.U32 R2, R24, 0x1f, RZ ;  /* 0x0000001f18027819 */ /* 0x000fc800000006ff */
[----:B------:R-:W2:Y:S02]  /*1fc80*/  SYNCS.PHASECHK.TRANS64.TRYWAIT P0, [R3+URZ+0x31c60], R2 ;  /* 0x031c6002030075a7 */ /* 0x000ea4000800017f */
[----:B--2---:R-:W-:Y:S05]  /*1fc90*/  @!P0 BRA `(.L_x_2084) ;  /* 0x0000002000888947 */ /* 0x004fea0003800000 */
.L_x_2169:
        /* <DEDUP_REMOVED lines=9> */
.L_x_2085:
        /* <DEDUP_REMOVED lines=28> */
.L_x_2083:
[----:B------:R-:W-:Y:S05]  /*1fef0*/  BSYNC B0 ;  /* 0x0000000000007941 */ /* 0x000fea0003800000 */
.L_x_2082:
[----:B------:R-:W-:-:S05]  /*1ff00*/  VIADD R22, R22, 0x1 ;  /* 0x0000000116167836 */ /* 0x000fca0000000000 */
[----:B------:R-:W-:-:S04]  /*1ff10*/  ISETP.NE.AND P0, PT, R22, 0x2, PT ;  /* 0x000000021600780c */ /* 0x000fc80003f05270 */
[----:B0-2---:R-:W-:Y:S02]  /*1ff20*/  SEL R3, RZ, 0x1, P0 ;  /* 0x00000001ff037807 */ /* 0x005fe40000000000 */
[----:B------:R-:W-:Y:S02]  /*1ff30*/  SEL R22, R22, RZ, P0 ;  /* 0x000000ff16167207 */ /* 0x000fe40000000000 */
[----:B------:R-:W-:-:S07]  /*1ff40*/  LOP3.LUT R24, R24, R3, RZ, 0x3c, !PT ;  /* 0x0000000318187212 */ /* 0x000fce00078e3cff */
.L_x_2039:
[----:B------:R-:W-:Y:S05]  /*1ff50*/  BSYNC B6 ;  /* 0x0000000000067941 */ /* 0x000fea0003800000 */
.L_x_2037:
[----:B------:R-:W-:-:S03]  /*1ff60*/  UMOV UR4, 0xffffffff ;  /* 0xffffffff00047882 */ /* 0x000fc60000000000 */
[----:B------:R-:W-:Y:S05]  /*1ff70*/  BRA.DIV UR4, `(.L_x_2086) ;  /* 0x0000001e04e47947 */ /* 0x000fea000b800000 */
[----:B------:R0:W2:Y:S04]  /*1ff80*/  SHFL.IDX PT, R4, R16, RZ, 0x1f ;  /* 0x00001fff10047589 */ /* 0x0000a800000e0000 */
[----:B------:R0:W3:Y:S02]  /*1ff90*/  SHFL.IDX PT, R5, R16, 0x1, 0x1f ;  /* 0x00201f0010057f89 */ /* 0x0000e400000e0000 */
.L_x_2173:
        /* <DEDUP_REMOVED lines=8> */
[----:B------:R-:W4:Y:S01]  /*20020*/  LDC.64 R2, c[0x0][0xc58] ;  /* 0x00031600ff027b82 */ /* 0x000f220000000a00 */
[----:B------:R-:W-:Y:S01]  /*20030*/  ULDC.64 UR4, c[0x0][0x208] ;  /* 0x0000820000047ab9 */ /* 0x000fe20000000a00 */
[----:B----4-:R-:W-:-:S06]  /*20040*/  IMAD.WIDE R2, R7, 0x4, R2 ;  /* 0x0000000407027825 */ /* 0x010fcc00078e0202 */
[----:B------:R4:W5:Y:S02]  /*20050*/  LDG.E R2, desc[UR4][R2.64] ;  /* 0x0000000402027981 */ /* 0x000964000c1e1900 */
.L_x_2088:
[----:B------:R-:W-:Y:S05]  /*20060*/  BSYNC B0 ;  /* 0x0000000000007941 */ /* 0x000fea0003800000 */
.L_x_2087:
        /* <DEDUP_REMOVED lines=23> */
.L_x_2181:
[----:B------:R-:W-:Y:S02]  /*201e0*/  ULDC UR4, c[0x0][0xc10] ;  /* 0x0003040000047ab9 */ /* 0x000fe40000000800 */
[----:B------:R-:W-:-:S04]  /*201f0*/  IMAD.U32 R7, RZ, RZ, UR4 ;  /* 0x00000004ff077e24 */ /* 0x000fc8000f8e00ff */
[----:B----4-:R-:W-:-:S04]  /*20200*/  IMAD R14, R14, R7, RZ ;  /* 0x000000070e0e7224 */ /* 0x010fc800078e02ff */
[----:B---3--:R-:W-:-:S05]  /*20210*/  IMAD.IADD R5, R5, 0x1, R14 ;  /* 0x0000000105057824 */ /* 0x008fca00078e020e */
[----:B--2---:R-:W-:-:S13]  /*20220*/  ISETP.GT.AND P0, PT, R5, R4, PT ;  /* 0x000000040500720c */ /* 0x004fda0003f04270 */
[----:B------:R-:W-:Y:S05]  /*20230*/  @P0 BRA `(.L_x_2090) ;  /* 0x0000000000b00947 */ /* 0x000fea0003800000 */
[----:B------:R-:W2:Y:S02]  /*20240*/  LDC R0, c[0x0][0xc14] ;  /* 0x00030500ff007b82 */ /* 0x000ea40000000800 */
.L_x_2095:
        /* <DEDUP_REMOVED lines=9> */
[----:B------:R-:W2:Y:S01]  /*202e0*/  LDC.64 R2, c[0x0][0xc58] ;  /* 0x00031600ff027b82 */ /* 0x000ea20000000a00 */
[----:B------:R-:W-:Y:S01]  /*202f0*/  ULDC.64 UR4, c[0x0][0x208] ;  /* 0x0000820000047ab9 */ /* 0x000fe20000000a00 */
[----:B--2---:R-:W-:-:S06]  /*20300*/  IMAD.WIDE R2, R7, 0x4, R2 ;  /* 0x0000000407027825 */ /* 0x004fcc00078e0202 */
[----:B------:R2:W5:Y:S02]  /*20310*/  LDG.E R2, desc[UR4][R2.64] ;  /* 0x0000000402027981 */ /* 0x000564000c1e1900 */
.L_x_2093:
[----:B------:R-:W-:Y:S05]  /*20320*/  BSYNC B0 ;  /* 0x0000000000007941 */ /* 0x000fea0003800000 */
.L_x_2092:
        /* <DEDUP_REMOVED lines=23> */
.L_x_2189:
[----:B------:R-:W-:Y:S02]  /*204a0*/  ULDC UR4, c[0x0][0xc10] ;  /* 0x0003040000047ab9 */ /* 0x000fe40000000800 */
[----:B------:R-:W-:-:S04]  /*204b0*/  IMAD.U32 R7, RZ, RZ, UR4 ;  /* 0x00000004ff077e24 */ /* 0x000fc8000f8e00ff */
[----:B--2---:R-:W-:-:S04]  /*204c0*/  IMAD R14, R14, R7, RZ ;  /* 0x000000070e0e7224 */ /* 0x004fc800078e02ff */
[----:B------:R-:W-:-:S05]  /*204d0*/  IMAD.IADD R5, R14, 0x1, R5 ;  /* 0x000000010e057824 */ /* 0x000fca00078e0205 */
[----:B------:R-:W-:-:S13]  /*204e0*/  ISETP.GT.AND P0, PT, R5, R4, PT ;  /* 0x000000040500720c */ /* 0x000fda0003f04270 */
[----:B------:R-:W-:Y:S05]  /*204f0*/  @!P0 BRA `(.L_x_2095) ;  /* 0xfffffffc00548947 */ /* 0x000fea000383ffff */
.L_x_2090:
        /* <DEDUP_REMOVED lines=8> */
.L_x_2193:
[----:B------:R-:W-:Y:S01]  /*20580*/  ISETP.NE.AND P0, PT, R3, RZ, PT ;  /* 0x000000ff0300720c */ /* 0x000fe20003f05270 */
[----:B------:R-:W-:-:S12]  /*20590*/  IMAD.MOV.U32 R14, RZ, RZ, RZ ;  /* 0x000000ffff0e7224 */ /* 0x000fd800078e00ff */
[----:B------:R-:W-:Y:S05]  /*205a0*/  @!P0 BRA `(.L_x_2097) ;  /* 0x0000000000108947 */ /* 0x000fea0003800000 */
[----:B------:R-:W-:Y:S01]  /*205b0*/  UMOV UR4, 0xffffffff ;  /* 0xffffffff00047882 */ /* 0x000fe20000000000 */
[----:B------:R-:W-:Y:S02]  /*205c0*/  VIADD R12, R5, 0xffffffff ;  /* 0xffffffff050c7836 */ /* 0x000fe40000000000 */
[----:B------:R-:W-:Y:S05]  /*205d0*/  BRA.DIV UR4, `(.L_x_2098) ;  /* 0x0000002204807947 */ /* 0x000fea000b800000 */
[----:B------:R4:W0:Y:S02]  /*205e0*/  SHFL.IDX PT, R14, R8, R12, 0x1f ;  /* 0x00001f0c080e7589 */ /* 0x00082400000e0000 */
.L_x_2097:
        /* <DEDUP_REMOVED lines=68> */
.L_x_2091:
[----:B------:R-:W-:Y:S01]  /*20a30*/  UMOV UR4, URZ ;  /* 0x0000003f00047c82 */ /* 0x000fe20008000000 */
[----:B------:R-:W-:Y:S01]  /*20a40*/  UMOV UR5, URZ ;  /* 0x0000003f00057c82 */ /* 0x000fe20008000000 */
[----:B------:R-:W-:Y:S01]  /*20a50*/  ULDC UR6, c[0x0][0xc14] ;  /* 0x0003050000067ab9 */ /* 0x000fe20000000800 */
[----:B------:R-:W-:Y:S02]  /*20a60*/  IMAD.MOV.U32 R16, RZ, RZ, R4 ;  /* 0x000000ffff107224 */ /* 0x000fe400078e0004 */
[----:B------:R-:W-:Y:S02]  /*20a70*/  IMAD.U32 R17, RZ, RZ, UR4 ;  /* 0x00000004ff117e24 */ /* 0x000fe4000f8e00ff */
[----:B------:R-:W-:Y:S02]  /*20a80*/  IMAD.U32 R18, RZ, RZ, UR5 ;  /* 0x00000005ff127e24 */ /* 0x000fe4000f8e00ff */
[----:B------:R-:W-:-:S07]  /*20a90*/  IMAD.U32 R19, RZ, RZ, UR6 ;  /* 0x00000006ff137e24 */ /* 0x000fce000f8e00ff */
.L_x_2099:
        /* <DEDUP_REMOVED lines=10> */
.L_x_2014:
        /* <DEDUP_REMOVED lines=12> */
.L_x_2196:
[----:B------:R-:W-:Y:S05]  /*20c00*/  BSYNC B0 ;  /* 0x0000000000007941 */ /* 0x000fea0003800000 */
.L_x_2101:
[----:B------:R-:W-:-:S03]  /*20c10*/  UMOV UR4, 0xffffffff ;  /* 0xffffffff00047882 */ /* 0x000fc60000000000 */
[----:B------:R-:W-:Y:S05]  /*20c20*/  BRA.DIV UR4, `(.L_x_2103) ;  /* 0x0000001e04247947 */ /* 0x000fea000b800000 */
[----:B0-----:R-:W0:Y:S02]  /*20c30*/  S2R R0, SR_TID.X ;  /* 0x0000000000007919 */ /* 0x001e240000002100 */
[----:B0-----:R-:W-:-:S04]  /*20c40*/  SHF.R.U32.HI R0, RZ, 0x5, R0 ;  /* 0x00000005ff007819 */ /* 0x001fc80000011600 */
[----:B------:R-:W-:-:S05]  /*20c50*/  LOP3.LUT R0, R0, 0x3, RZ, 0xc0, !PT ;  /* 0x0000000300007812 */ /* 0x000fca00078ec0ff */
[----:B------:R0:W2:Y:S02]  /*20c60*/  SHFL.IDX PT, R14, R0, RZ, 0x1f ;  /* 0x00001fff000e7589 */ /* 0x0000a400000e0000 */
.L_x_2199:
[----:B--2---:R-:W-:-:S13]  /*20c70*/  ISETP.NE.AND P0, PT, R14, RZ, PT ;  /* 0x000000ff0e00720c */ /* 0x004fda0003f05270 */
[----:B------:R-:W-:Y:S05]  /*20c80*/  @P0 BRA `(.L_x_1854) ;  /* 0x0000000000880947 */ /* 0x000fea0003800000 */
[----:B------:R-:W-:-:S03]  /*20c90*/  UMOV UR4, 0xffffffff ;  /* 0xffffffff00047882 */ /* 0x000fc60000000000 */
[----:B------:R-:W-:Y:S05]  /*20ca0*/  BRA.DIV UR4, `(.L_x_2104) ;  /* 0x0000001e04387947 */ /* 0x000fea000b800000 */
[----:B------:R-:W-:-:S13]  /*20cb0*/  ELECT P6, URZ, PT ;  /* 0x00000000003f782f */ /* 0x000fda00038c0000 */
.L_x_2202:
[----:B------:R-:W-:Y:S05]  /*20cc0*/  @!P6 BRA `(.L_x_1854) ;  /* 0x000000000078e947 */ /* 0x000fea0003800000 */
[----:B------:R-:W-:-:S06]  /*20cd0*/  ULOP3.LUT UR4, UR60, 0x2, URZ, 0xfc, !UPT ;  /* 0x000000023c047892 */ /* 0x000fcc000f8efc3f */
[----:B0-----:R-:W-:-:S05]  /*20ce0*/  IMAD.U32 R0, RZ, RZ, UR4 ;  /* 0x00000004ff007e24 */ /* 0x001fca000f8e00ff */
[----:B------:R-:W-:-:S13]  /*20cf0*/  ISETP.NE.AND P2, PT, R0, 0x3, PT ;  /* 0x000000030000780c */ /* 0x000fda0003f45270 */
[----:B------:R-:W-:Y:S05]  /*20d00*/  @!P2 BRA `(.L_x_2105) ;  /* 0x000000000004a947 */ /* 0x000fea0003800000 */
[----:B------:R-:W-:Y:S01]  /*20d10*/  BPT.TRAP 0x1 ;  /* 0x000000040000795c */ /* 0x000fe20000300000 */
.L_x_2105:
        /* <DEDUP_REMOVED lines=12> */
.L_x_2203:
[----:B------:R-:W2:Y:S02]  /*20de0*/  SYNCS.PHASECHK.TRANS64.TRYWAIT P0, [R3+URZ], R0 ;  /* 0x00000000030075a7 */ /* 0x000ea4000800017f */
[----:B--2---:R-:W-:Y:S05]  /*20df0*/  @!P0 BRA `(.L_x_2107) ;  /* 0x0000001c00188947 */ /* 0x004fea0003800000 */
.L_x_2204:
[----:B------:R-:W-:Y:S05]  /*20e00*/  @!P2 BRA `(.L_x_2108) ;  /* 0x000000000004a947 */ /* 0x000fea0003800000 */
[----:B------:R-:W-:Y:S01]  /*20e10*/  BPT.TRAP 0x1 ;  /* 0x000000040000795c */ /* 0x000fe20000300000 */
.L_x_2108:
[----:B--2---:R-:W-:-:S04]  /*20e20*/  VIADD R3, R9, 0x31c60 ;  /* 0x00031c6009037836 */ /* 0x004fc80000000000 */
[----:B------:R-:W-:-:S04]  /*20e30*/  IMAD R5, R22, 0x8, R3 ;  /* 0x0000000816057824 */ /* 0x000fc800078e0203 */
[----:B------:R-:W2:Y:S02]  /*20e40*/  SYNCS.PHASECHK.TRANS64.TRYWAIT P0, [R5+URZ], R2 ;  /* 0x00000002050075a7 */ /* 0x000ea4000800017f */
[----:B--2---:R-:W-:Y:S05]  /*20e50*/  @!P0 BRA `(.L_x_2109) ;  /* 0x0000001c00148947 */ /* 0x004fea0003800000 */
.L_x_2205:
[----:B------:R-:W-:-:S07]  /*20e60*/  IMAD R3, R4, 0x8, R3 ;  /* 0x0000000804037824 */ /* 0x000fce00078e0203 */
.L_x_2110:
[----:B---3--:R3:W4:Y:S02]  /*20e70*/  SYNCS.PHASECHK.TRANS64.TRYWAIT P0, [R3+URZ], R0 ;  /* 0x00000000030075a7 */ /* 0x008724000800017f */
[----:B----4-:R-:W-:Y:S05]  /*20e80*/  @!P0 NANOSLEEP.SYNCS 0x989680 ;  /* 0x009896800000895d */ /* 0x010fea0003900000 */
[----:B------:R-:W4:Y:S02]  /*20e90*/  @!P0 SYNCS.PHASECHK.TRANS64 P0, [R3+URZ], R0 ;  /* 0x00000000030085a7 */ /* 0x000f24000800007f */
[----:B----4-:R-:W-:Y:S05]  /*20ea0*/  @!P0 BRA `(.L_x_2110) ;  /* 0xfffffffc00f08947 */ /* 0x010fea000383ffff */
.L_x_1854:
[----:B------:R-:W-:Y:S05]  /*20eb0*/  BSYNC B7 ;  /* 0x0000000000077941 */ /* 0x000fea0003800000 */
.L_x_1851:
[----:B------:R-:W-:Y:S05]  /*20ec0*/  EXIT ;  /* 0x000000000000794d */ /* 0x000fea0003800000 */
.L_x_1870:
[----:B0-----:R0:W1:Y:S02]  /*20ed0*/  SYNCS.PHASECHK.TRANS64.TRYWAIT P5, [R15+URZ+0x31c90], R86 ;  /* 0x031c90560f0075a7 */ /* 0x00106400080a017f */
[----:B-1----:R-:W-:Y:S05]  /*20ee0*/  @!P5 NANOSLEEP.SYNCS 0x989680 ;  /* 0x009896800000d95d */ /* 0x002fea0003900000 */
[----:B------:R-:W1:Y:S02]  /*20ef0*/  @!P5 SYNCS.PHASECHK.TRANS64 P5, [R15+URZ+0x31c90], R86 ;  /* 0x031c90560f00d5a7 */ /* 0x000e6400080a007f */
[----:B-1----:R-:W-:Y:S05]  /*20f00*/  @!P5 BRA `(.L_x_1870) ;  /* 0xfffffffc00f0d947 */ /* 0x002fea000383ffff */
[----:B------:R-:W-:Y:S05]  /*20f10*/  BRA `(.L_x_2111) ;  /* 0xfffffe2000607947 */ /* 0x000fea000383ffff */
.L_x_1898:
[----:B0-----:R0:W1:Y:S02]  /*20f20*/  SYNCS.PHASECHK.TRANS64.TRYWAIT P5, [R15+URZ+0x31c90], R86 ;  /* 0x031c90560f0075a7 */ /* 0x00106400080a017f */
[----:B-1----:R-:W-:Y:S05]  /*20f30*/  @!P5 NANOSLEEP.SYNCS 0x989680 ;  /* 0x009896800000d95d */ /* 0x002fea0003900000 */
[----:B------:R-:W1:Y:S02]  /*20f40*/  @!P5 SYNCS.PHASECHK.TRANS64 P5, [R15+URZ+0x31c90], R86 ;  /* 0x031c90560f00d5a7 */ /* 0x000e6400080a007f */
[----:B-1----:R-:W-:Y:S05]  /*20f50*/  @!P5 BRA `(.L_x_1898) ;  /* 0xfffffffc00f0d947 */ /* 0x002fea000383ffff */
[----:B------:R-:W-:Y:S05]  /*20f60*/  BRA `(.L_x_2112) ;  /* 0xfffffe3800ec7947 */ /* 0x000fea000383ffff */
.L_x_1911:
[----:B0-----:R0:W1:Y:S02]  /*20f70*/  SYNCS.PHASECHK.TRANS64.TRYWAIT P4, [R15+URZ+0x31c90], R86 ;  /* 0x031c90560f0075a7 */ /* 0x001064000808017f */
[----:B-1----:R-:W-:Y:S05]  /*20f80*/  @!P4 NANOSLEEP.SYNCS 0x989680 ;  /* 0x009896800000c95d */ /* 0x002fea0003900000 */
[----:B------:R-:W1:Y:S02]  /*20f90*/  @!P4 SYNCS.PHASECHK.TRANS64 P4, [R15+URZ+0x31c90], R86 ;  /* 0x031c90560f00c5a7 */ /* 0x000e64000808007f */
[----:B-1----:R-:W-:Y:S05]  /*20fa0*/  @!P4 BRA `(.L_x_1911) ;  /* 0xfffffffc00f0c947 */ /* 0x002fea000383ffff */
[----:B------:R-:W-:Y:S05]  /*20fb0*/  BRA `(.L_x_2113) ;  /* 0xfffffe5400307947 */ /* 0x000fea000383ffff */
.L_x_1915:
[----:B--2---:R2:W3:Y:S02]  /*20fc0*/  SYNCS.PHASECHK.TRANS64.TRYWAIT P3, [R15+URZ+0x31cb0], R86 ;  /* 0x031cb0560f0075a7 */ /* 0x0044e4000806017f */
[----:B---3--:R-:W-:Y:S05]  /*20fd0*/  @!P3 NANOSLEEP.SYNCS 0x989680 ;  /* 0x009896800000b95d */ /* 0x008fea0003900000 */
[----:B------:R-:W3:Y:S02]  /*20fe0*/  @!P3 SYNCS.PHASECHK.TRANS64 P3, [R15+URZ+0x31cb0], R86 ;  /* 0x031cb0560f00b5a7 */ /* 0x000ee4000806007f */
[----:B---3--:R-:W-:Y:S05]  /*20ff0*/  @!P3 BRA `(.L_x_1915) ;  /* 0xfffffffc00f0b947 */ /* 0x008fea000383ffff */
[----:B------:R-:W-:Y:S05]  /*21000*/  BRA `(.L_x_2114) ;  /* 0xfffffe5400cc7947 */ /* 0x000fea000383ffff */
.L_x_1921:
[----:B------:R-:W-:Y:S01]  /*21010*/  BSSY B0, `(.L_x_2115) ;  /* 0x0000007000007945 */ /* 0x000fe20003800000 */
[----:B------:R-:W-:Y:S02]  /*21020*/  IMAD.MOV.U32 R12, RZ, RZ, RZ ;  /* 0x000000ffff0c7224 */ /* 0x000fe400078e00ff */
[----:B------:R-:W-:Y:S02]  /*21030*/  IMAD.MOV.U32 R11, RZ, RZ, 0x1f ;  /* 0x0000001fff0b7424 */ /* 0x000fe400078e00ff */
[----:B------:R-:W-:-:S07]  /*21040*/  IMAD.MOV.U32 R15, RZ, RZ, -0x1 ;  /* 0xffffffffff0f7424 */ /* 0x000fce00078e00ff */
[----:B-----5:R-:W-:Y:S05]  /*21050*/  WARPSYNC.COLLECTIVE R15, `(.L_x_2116) ;  /* 0x000000000f087348 */ /* 0x020fea0003c00000 */
[----:B------:R0:W1:Y:S02]  /*21060*/  SHFL.IDX P6, R14, R13, R12, R11 ;  /* 0x0000000c0d0e7389 */ /* 0x00006400000c000b */
[----:B01---5:R-:W-:Y:S01]  /*21070*/  ENDCOLLECTIVE ;  /* 0x000000000000791b */ /* 0x023fe20003800000 */
.L_x_2116:
[----:B------:R-:W-:Y:S05]  /*21080*/  BSYNC B0 ;  /* 0x0000000000007941 */ /* 0x000fea0003800000 */
.L_x_2115:
[----:B------:R0:W-:Y:S01]  /*21090*/  STL [R1+0x34], R14 ;  /* 0x0000340e01007387 */ /* 0x0001e20000100800 */
[----:B------:R-:W-:Y:S05]  /*210a0*/  BRA `(.L_x_2117) ;  /* 0xfffffe5c00487947 */ /* 0x000fea000383ffff */
.L_x_1934:
[----:B------:R-:W-:Y:S01]  /*210b0*/  BSSY B1, `(.L_x_2118) ;  /* 0x0000007000017945 */ /* 0x000fe20003800000 */
[----:B------:R-:W-:Y:S02]  /*210c0*/  IMAD.MOV.U32 R12, RZ, RZ, RZ ;  /* 0x000000ffff0c7224 */ /* 0x000fe400078e00ff */
[----:B------:R-:W-:Y:S02]  /*210d0*/  IMAD.MOV.U32 R11, RZ, RZ, 0x1e1f ;  /* 0x00001e1fff0b7424 */ /* 0x000fe400078e00ff */
[----:B------:R-:W-:-:S07]  /*210e0*/  IMAD.MOV.U32 R15, RZ, RZ, -0x1 ;  /* 0xffffffffff0f7424 */ /* 0x000fce00078e00ff */
[----:B------:R-:W-:Y:S05]  /*210f0*/  WARPSYNC.COLLECTIVE R15, `(.L_x_2119) ;  /* 0x000000000f087348 */ /* 0x000fea0003c00000 */
[----:B------:R0:W1:Y:S02]  /*21100*/  SHFL.IDX P6, R14, R13, R12, R11 ;  /* 0x0000000c0d0e7389 */ /* 0x00006400000c000b */
[----:B01----:R-:W-:Y:S01]  /*21110*/  ENDCOLLECTIVE ;  /* 0x000000000000791b */ /* 0x003fe20003800000 */
.L_x_2119:
[----:B------:R-:W-:Y:S05]  /*21120*/  BSYNC B1 ;  /* 0x0000000000017941 */ /* 0x000fea0003800000 */
.L_x_2118:
[----:B------:R-:W-:Y:S05]  /*21130*/  BRA `(.L_x_2120) ;  /* 0xfffffe6800847947 */ /* 0x000fea000383ffff */
.L_x_1935:
        /* <DEDUP_REMOVED lines=8> */
.L_x_2122:
[----:B------:R-:W-:Y:S05]  /*211c0*/  BSYNC B1 ;  /* 0x0000000000017941 */ /* 0x000fea0003800000 */
.L_x_2121:
[----:B------:R-:W-:Y:S05]  /*211d0*/  BRA `(.L_x_2123) ;  /* 0xfffffe6800687947 */ /* 0x000fea000383ffff */
.L_x_1936:
        /* <DEDUP_REMOVED lines=8> */
.L_x_2125:
[----:B------:R-:W-:Y:S05]  /*21260*/  BSYNC B1 ;  /* 0x0000000000017941 */ /* 0x000fea0003800000 */
.L_x_2124:
[----:B------:R-:W-:Y:S05]  /*21270*/  BRA `(.L_x_2126) ;  /* 0xfffffe68004c7947 */ /* 0x000fea000383ffff */
.L_x_1937:
        /* <DEDUP_REMOVED lines=8> */
.L_x_2128:
[----:B------:R-:W-:Y:S05]  /*21300*/  BSYNC B1 ;  /* 0x0000000000017941 */ /* 0x000fea0003800000 */
.L_x_2127:
[----:B------:R-:W-:Y:S05]  /*21310*/  BRA `(.L_x_2129) ;  /* 0xfffffe6800307947 */ /* 0x000fea000383ffff */
.L_x_1939:
[----:B0-----:R0:W1:Y:S02]  /*21320*/  SYNCS.PHASECHK.TRANS64.TRYWAIT P1, [R22+URZ+0x31c00], R3 ;  /* 0x031c0003160075a7 */ /* 0x001064000802017f */
[----:B-1----:R-:W-:Y:S05]  /*21330*/  @!P1 NANOSLEEP.SYNCS 0x989680 ;  /* 0x009896800000995d */ /* 0x002fea0003900000 */
[----:B------:R-:W1:Y:S02]  /*21340*/  @!P1 SYNCS.PHASECHK.TRANS64 P1, [R22+URZ+0x31c00], R3 ;  /* 0x031c0003160095a7 */ /* 0x000e64000802007f */
[----:B-1----:R-:W-:Y:S05]  /*21350*/  @!P1 BRA `(.L_x_1939) ;  /* 0xfffffffc00f09947 */ /* 0x002fea000383ffff */
[----:B------:R-:W-:Y:S05]  /*21360*/  BRA `(.L_x_2130) ;  /* 0xfffffe6800987947 */ /* 0x000fea000383ffff */
.L_x_1953:
[----:B------:R-:W-:Y:S01]  /*21370*/  BSSY B1, `(.L_x_2131) ;  /* 0x0000007000017945 */ /* 0x000fe20003800000 */
[----:B------:R-:W-:Y:S02]  /*21380*/  IMAD.MOV.U32 R12, RZ, RZ, RZ ;  /* 0x000000ffff0c7224 */ /* 0x000fe400078e00ff */
[----:B------:R-:W-:Y:S02]  /*21390*/  IMAD.MOV.U32 R11, RZ, RZ, 0x1e1f ;  /* 0x00001e1fff0b7424 */ /* 0x000fe400078e00ff */
[----:B------:R-:W-:-:S07]  /*213a0*/  IMAD.MOV.U32 R15, RZ, RZ, -0x1 ;  /* 0xffffffffff0f7424 */ /* 0x000fce00078e00ff */
[----:B------:R-:W-:Y:S05]  /*213b0*/  WARPSYNC.COLLECTIVE R15, `(.L_x_2132) ;  /* 0x000000000f087348 */ /* 0x000fea0003c00000 */
[----:B------:R0:W1:Y:S02]  /*213c0*/  SHFL.IDX P6, R14, R13, R12, R11 ;  /* 0x0000000c0d0e7389 */ /* 0x00006400000c000b */
[----:B01----:R-:W-:Y:S01]  /*213d0*/  ENDCOLLECTIVE ;  /* 0x000000000000791b */ /* 0x003fe20003800000 */
.L_x_2132:
[----:B------:R-:W-:Y:S05]  /*213e0*/  BSYNC B1 ;  /* 0x0000000000017941 */ /* 0x000fea0003800000 */
.L_x_2131:
[----:B------:R-:W-:Y:S05]  /*213f0*/  BRA `(.L_x_2133) ;  /* 0xfffffe8000a07947 */ /* 0x000fea000383ffff */
.L_x_1954:
        /* <DEDUP_REMOVED lines=8> */
.L_x_2135:
[----:B------:R-:W-:Y:S05]  /*21480*/  BSYNC B1 ;  /* 0x0000000000017941 */ /* 0x000fea0003800000 */
.L_x_2134:
[----:B------:R-:W-:Y:S05]  /*21490*/  BRA `(.L_x_2136) ;  /* 0xfffffe8000847947 */ /* 0x000fea000383ffff */
.L_x_1955:
        /* <DEDUP_REMOVED lines=8> */
.L_x_2138:
[----:B------:R-:W-:Y:S05]  /*21520*/  BSYNC B1 ;  /* 0x0000000000017941 */ /* 0x000fea0003800000 */
.L_x_2137:
[----:B------:R-:W-:Y:S05]  /*21530*/  BRA `(.L_x_2139) ;  /* 0xfffffe8000687947 */ /* 0x000fea000383ffff */
.L_x_1956:
        /* <DEDUP_REMOVED lines=8> */
.L_x_2141:
[----:B------:R-:W-:Y:S05]  /*215c0*/  BSYNC B1 ;  /* 0x0000000000017941 */ /* 0x000fea0003800000 */
.L_x_2140:
[----:B------:R-:W-:Y:S05]  /*215d0*/  BRA `(.L_x_2142) ;  /* 0xfffffe80004c7947 */ /* 0x000fea000383ffff */
.L_x_1958:
[----:B0-----:R0:W1:Y:S02]  /*215e0*/  SYNCS.PHASECHK.TRANS64.TRYWAIT P1, [R22+URZ+0x31c00], R3 ;  /* 0x031c0003160075a7 */ /* 0x001064000802017f */
[----:B-1----:R-:W-:Y:S05]  /*215f0*/  @!P1 NANOSLEEP.SYNCS 0x989680 ;  /* 0x009896800000995d */ /* 0x002fea0003900000 */
[----:B------:R-:W1:Y:S02]  /*21600*/  @!P1 SYNCS.PHASECHK.TRANS64 P1, [R22+URZ+0x31c00], R3 ;  /* 0x031c0003160095a7 */ /* 0x000e64000802007f */
[----:B-1----:R-:W-:Y:S05]  /*21610*/  @!P1 BRA `(.L_x_1958) ;  /* 0xfffffffc00f09947 */ /* 0x002fea000383ffff */
[----:B------:R-:W-:Y:S05]  /*21620*/  BRA `(.L_x_2143) ;  /* 0xfffffe8000b87947 */ /* 0x000fea000383ffff */
.L_x_1966:
[----:B--2---:R2:W4:Y:S02]  /*21630*/  SYNCS.PHASECHK.TRANS64.TRYWAIT P1, [R21+URZ+0x31c30], R4 ;  /* 0x031c3004150075a7 */ /* 0x004524000802017f */
[----:B----4-:R-:W-:Y:S05]  /*21640*/  @!P1 NANOSLEEP.SYNCS 0x989680 ;  /* 0x009896800000995d */ /* 0x010fea0003900000 */
[----:B------:R-:W4:Y:S02]  /*21650*/  @!P1 SYNCS.PHASECHK.TRANS64 P1, [R21+URZ+0x31c30], R4 ;  /* 0x031c3004150095a7 */ /* 0x000f24000802007f */
[----:B----4-:R-:W-:Y:S05]  /*21660*/  @!P1 BRA `(.L_x_1966) ;  /* 0xfffffffc00f09947 */ /* 0x010fea000383ffff */
[----:B------:R-:W-:Y:S05]  /*21670*/  BRA `(.L_x_1965) ;  /* 0xfffffe98004c7947 */ /* 0x000fea000383ffff */
.L_x_1972:
[----:B-1----:R1:W2:Y:S02]  /*21680*/  SYNCS.PHASECHK.TRANS64.TRYWAIT P3, [R0+URZ+0x31c30], R17 ;  /* 0x031c3011000075a7 */ /* 0x0022a4000806017f */
[----:B--2---:R-:W-:Y:S05]  /*21690*/  @!P3 NANOSLEEP.SYNCS 0x989680 ;  /* 0x009896800000b95d */ /* 0x004fea0003900000 */
[----:B------:R-:W2:Y:S02]  /*216a0*/  @!P3 SYNCS.PHASECHK.TRANS64 P3, [R0+URZ+0x31c30], R17 ;  /* 0x031c30110000b5a7 */ /* 0x000ea4000806007f */
[----:B--2---:R-:W-:Y:S05]  /*216b0*/  @!P3 BRA `(.L_x_1972) ;  /* 0xfffffffc00f0b947 */ /* 0x004fea000383ffff */
[----:B------:R-:W-:Y:S05]  /*216c0*/  BRA `(.L_x_1971) ;  /* 0xfffffedc00c07947 */ /* 0x000fea000383ffff */
.L_x_1977:
[----:B-1----:R1:W2:Y:S02]  /*216d0*/  SYNCS.PHASECHK.TRANS64.TRYWAIT P2, [R14+URZ+0x31c50], R0 ;  /* 0x031c50000e0075a7 */ /* 0x0022a4000804017f */
[----:B--2---:R-:W-:Y:S05]  /*216e0*/  @!P2 NANOSLEEP.SYNCS 0x989680 ;  /* 0x009896800000a95d */ /* 0x004fea0003900000 */
[----:B------:R-:W2:Y:S02]  /*216f0*/  @!P2 SYNCS.PHASECHK.TRANS64 P2, [R14+URZ+0x31c50], R0 ;  /* 0x031c50000e00a5a7 */ /* 0x000ea4000804007f */
[----:B--2---:R-:W-:Y:S05]  /*21700*/  @!P2 BRA `(.L_x_1977) ;  /* 0xfffffffc00f0a947 */ /* 0x004fea000383ffff */
[----:B------:R-:W-:Y:S05]  /*21710*/  BRA `(.L_x_1976) ;  /* 0xffffff0000c47947 */ /* 0x000fea000383ffff */
.L_x_1984:
[----:B---3--:R3:W4:Y:S02]  /*21720*/  SYNCS.PHASECHK.TRANS64.TRYWAIT P3, [R0+URZ+0x31c30], R17 ;  /* 0x031c3011000075a7 */ /* 0x008724000806017f */
[----:B----4-:R-:W-:Y:S05]  /*21730*/  @!P3 NANOSLEEP.SYNCS 0x989680 ;  /* 0x009896800000b95d */ /* 0x010fea0003900000 */
[----:B------:R-:W4:Y:S02]  /*21740*/  @!P3 SYNCS.PHASECHK.TRANS64 P3, [R0+URZ+0x31c30], R17 ;  /* 0x031c30110000b5a7 */ /* 0x000f24000806007f */
[----:B----4-:R-:W-:Y:S05]  /*21750*/  @!P3 BRA `(.L_x_1984) ;  /* 0xfffffffc00f0b947 */ /* 0x010fea000383ffff */
[----:B------:R-:W-:Y:S05]  /*21760*/  BRA `(.L_x_1983) ;  /* 0xffffff3000347947 */ /* 0x000fea000383ffff */
.L_x_1989:
[----:B-1----:R1:W2:Y:S02]  /*21770*/  SYNCS.PHASECHK.TRANS64.TRYWAIT P2, [R14+URZ+0x31c50], R0 ;  /* 0x031c50000e0075a7 */ /* 0x0022a4000804017f */
[----:B--2---:R-:W-:Y:S05]  /*21780*/  @!P2 NANOSLEEP.SYNCS 0x989680 ;  /* 0x009896800000a95d */ /* 0x004fea0003900000 */
[----:B------:R-:W2:Y:S02]  /*21790*/  @!P2 SYNCS.PHASECHK.TRANS64 P2, [R14+URZ+0x31c50], R0 ;  /* 0x031c50000e00a5a7 */ /* 0x000ea4000804007f */
[----:B--2---:R-:W-:Y:S05]  /*217a0*/  @!P2 BRA `(.L_x_1989) ;  /* 0xfffffffc00f0a947 */ /* 0x004fea000383ffff */
[----:B------:R-:W-:Y:S05]  /*217b0*/  BRA `(.L_x_1988) ;  /* 0xffffff5400407947 */ /* 0x000fea000383ffff */
.L_x_1994:
[----:B-1----:R1:W2:Y:S02]  /*217c0*/  SYNCS.PHASECHK.TRANS64.TRYWAIT P0, [R9+URZ+0x31c50], R4 ;  /* 0x031c5004090075a7 */ /* 0x0022a4000800017f */
[----:B--2---:R-:W-:Y:S05]  /*217d0*/  @!P0 NANOSLEEP.SYNCS 0x989680 ;  /* 0x009896800000895d */ /* 0x004fea0003900000 */
[----:B------:R-:W2:Y:S02]  /*217e0*/  @!P0 SYNCS.PHASECHK.TRANS64 P0, [R9+URZ+0x31c50], R4 ;  /* 0x031c5004090085a7 */ /* 0x000ea4000800007f */
[----:B--2---:R-:W-:Y:S05]  /*217f0*/  @!P0 BRA `(.L_x_1994) ;  /* 0xfffffffc00f08947 */ /* 0x004fea000383ffff */
[----:B------:R-:W-:Y:S05]  /*21800*/  BRA `(.L_x_1993) ;  /* 0xffffff7400c87947 */ /* 0x000fea000383ffff */
.L_x_2020:
        /* <DEDUP_REMOVED lines=11> */
.L_x_2145:
[----:B------:R-:W-:Y:S05]  /*218c0*/  BSYNC B1 ;  /* 0x0000000000017941 */ /* 0x000fea0003800000 */
.L_x_2144:
[----:B------:R-:W-:Y:S05]  /*218d0*/  BRA `(.L_x_2146) ;  /* 0xffffffac00e87947 */ /* 0x000fea000383ffff */
.L_x_2021:
[----:B------:R-:W-:Y:S01]  /*218e0*/  BSSY B1, `(.L_x_2147) ;  /* 0x0000006000017945 */ /* 0x000fe20003800000 */
[----:B------:R-:W-:-:S07]  /*218f0*/  IMAD.MOV.U32 R15, RZ, RZ, -0x1 ;  /* 0xffffffffff0f7424 */ /* 0x000fce00078e00ff */
[----:B-1----:R-:W-:Y:S05]  /*21900*/  WARPSYNC.COLLECTIVE R15, `(.L_x_2148) ;  /* 0x000000000f0c7348 */ /* 0x002fea0003c00000 */
[----:B------:R-:W-:Y:S02]  /*21910*/  ELECT P6, UR62, PT ;  /* 0x00000000003e782f */ /* 0x000fe400038c0000 */
[----:B------:R-:W-:Y:S01]  /*21920*/  MOV R14, UR62 ;  /* 0x0000003e000e7c02 */ /* 0x000fe20008000f00 */
[----:B-1----:R-:W-:Y:S10]  /*21930*/  ENDCOLLECTIVE ;  /* 0x000000000000791b */ /* 0x002ff40003800000 */
.L_x_2148:
[----:B------:R-:W-:Y:S05]  /*21940*/  BSYNC B1 ;  /* 0x0000000000017941 */ /* 0x000fea0003800000 */
.L_x_2147:
[----:B------:R-:W-:Y:S05]  /*21950*/  BRA `(.L_x_2149) ;  /* 0xffffffac00d47947 */ /* 0x000fea000383ffff */
.L_x_2023:
[----:B0-----:R0:W2:Y:S02]  /*21960*/  SYNCS.PHASECHK.TRANS64.TRYWAIT P0, [R6+URZ+0x31c20], R7 ;  /* 0x031c2007060075a7 */ /* 0x0010a4000800017f */
[----:B--2---:R-:W-:Y:S05]  /*21970*/  @!P0 NANOSLEEP.SYNCS 0x989680 ;  /* 0x009896800000895d */ /* 0x004fea0003900000 */
[----:B------:R-:W2:Y:S02]  /*21980*/  @!P0 SYNCS.PHASECHK.TRANS64 P0, [R6+URZ+0x31c20], R7 ;  /* 0x031c2007060085a7 */ /* 0x000ea4000800007f */
[----:B--2---:R-:W-:Y:S05]  /*21990*/  @!P0 BRA `(.L_x_2023) ;  /* 0xfffffffc00f08947 */ /* 0x004fea000383ffff */
[----:B------:R-:W-:Y:S05]  /*219a0*/  BRA `(.L_x_2150) ;  /* 0xffffffac00f07947 */ /* 0x000fea000383ffff */
.L_x_2026:
[----:B0-----:R0:W2:Y:S02]  /*219b0*/  SYNCS.PHASECHK.TRANS64.TRYWAIT P0, [R8+URZ+0x31ca0], R7 ;  /* 0x031ca007080075a7 */ /* 0x0010a4000800017f */
[----:B--2---:R-:W-:Y:S05]  /*219c0*/  @!P0 NANOSLEEP.SYNCS 0x989680 ;  /* 0x009896800000895d */ /* 0x004fea0003900000 */
[----:B------:R-:W2:Y:S02]  /*219d0*/  @!P0 SYNCS.PHASECHK.TRANS64 P0, [R8+URZ+0x31ca0], R7 ;  /* 0x031ca007080085a7 */ /* 0x000ea4000800007f */
[----:B--2---:R-:W-:Y:S05]  /*219e0*/  @!P0 BRA `(.L_x_2026) ;  /* 0xfffffffc00f08947 */ /* 0x004fea000383ffff */
[----:B------:R-:W-:Y:S05]  /*219f0*/  BRA `(.L_x_2151) ;  /* 0xffffffac00f87947 */ /* 0x000fea000383ffff */
.L_x_2028:
[----:B--2---:R2:W3:Y:S02]  /*21a00*/  SYNCS.PHASECHK.TRANS64.TRYWAIT P0, [R8+URZ+0x31cc0], R7 ;  /* 0x031cc007080075a7 */ /* 0x0044e4000800017f */
[----:B---3--:R-:W-:Y:S05]  /*21a10*/  @!P0 NANOSLEEP.SYNCS 0x989680 ;  /* 0x009896800000895d */ /* 0x008fea0003900000 */
[----:B------:R-:W3:Y:S02]  /*21a20*/  @!P0 SYNCS.PHASECHK.TRANS64 P0, [R8+URZ+0x31cc0], R7 ;  /* 0x031cc007080085a7 */ /* 0x000ee4000800007f */
[----:B---3--:R-:W-:Y:S05]  /*21a30*/  @!P0 BRA `(.L_x_2028) ;  /* 0xfffffffc00f08947 */ /* 0x008fea000383ffff */
[----:B------:R-:W-:Y:S05]  /*21a40*/  BRA `(.L_x_2152) ;  /* 0xffffffb000787947 */ /* 0x000fea000383ffff */
.L_x_2032:
[----:B0-----:R0:W2:Y:S02]  /*21a50*/  SYNCS.PHASECHK.TRANS64.TRYWAIT P0, [R7+URZ+0x31ca0], R8 ;  /* 0x031ca008070075a7 */ /* 0x0010a4000800017f */
[----:B--2---:R-:W-:Y:S05]  /*21a60*/  @!P0 NANOSLEEP.SYNCS 0x989680 ;  /* 0x009896800000895d */ /* 0x004fea0003900000 */
[----:B------:R-:W2:Y:S02]  /*21a70*/  @!P0 SYNCS.PHASECHK.TRANS64 P0, [R7+URZ+0x31ca0], R8 ;  /* 0x031ca008070085a7 */ /* 0x000ea4000800007f */
[----:B--2---:R-:W-:Y:S05]  /*21a80*/  @!P0 BRA `(.L_x_2032) ;  /* 0xfffffffc00f08947 */ /* 0x004fea000383ffff */
[----:B------:R-:W-:Y:S05]  /*21a90*/  BRA `(.L_x_2153) ;  /* 0xffffffb400207947 */ /* 0x000fea000383ffff */
.L_x_2034:
[----:B--2---:R2:W3:Y:S02]  /*21aa0*/  SYNCS.PHASECHK.TRANS64.TRYWAIT P1, [R7+URZ+0x31cc0], R8 ;  /* 0x031cc008070075a7 */ /* 0x0044e4000802017f */
[----:B---3--:R-:W-:Y:S05]  /*21ab0*/  @!P1 NANOSLEEP.SYNCS 0x989680 ;  /* 0x009896800000995d */ /* 0x008fea0003900000 */
[----:B------:R-:W3:Y:S02]  /*21ac0*/  @!P1 SYNCS.PHASECHK.TRANS64 P1, [R7+URZ+0x31cc0], R8 ;  /* 0x031cc008070095a7 */ /* 0x000ee4000802007f */
[----:B---3--:R-:W-:Y:S05]  /*21ad0*/  @!P1 BRA `(.L_x_2034) ;  /* 0xfffffffc00f09947 */ /* 0x008fea000383ffff */
[----:B------:R-:W-:Y:S05]  /*21ae0*/  BRA `(.L_x_2154) ;  /* 0xffffffb4009c7947 */ /* 0x000fea000383ffff */
.L_x_2046:
        /* <DEDUP_REMOVED lines=11> */
.L_x_2156:
[----:B------:R-:W-:Y:S05]  /*21ba0*/  BSYNC B0 ;  /* 0x0000000000007941 */ /* 0x000fea0003800000 */
.L_x_2155:
[----:B------:R-:W-:Y:S05]  /*21bb0*/  BRA `(.L_x_2157) ;  /* 0xffffffc000707947 */ /* 0x000fea000383ffff */
.L_x_2047:
[----:B------:R-:W-:Y:S01]  /*21bc0*/  BSSY B0, `(.L_x_2158) ;  /* 0x0000006000007945 */ /* 0x000fe20003800000 */
[----:B------:R-:W-:-:S07]  /*21bd0*/  IMAD.MOV.U32 R15, RZ, RZ, -0x1 ;  /* 0xffffffffff0f7424 */ /* 0x000fce00078e00ff */
[----:B-1----:R-:W-:Y:S05]  /*21be0*/  WARPSYNC.COLLECTIVE R15, `(.L_x_2159) ;  /* 0x000000000f0c7348 */ /* 0x002fea0003c00000 */
[----:B------:R-:W-:Y:S02]  /*21bf0*/  ELECT P6, UR62, PT ;  /* 0x00000000003e782f */ /* 0x000fe400038c0000 */
[----:B------:R-:W-:Y:S01]  /*21c00*/  MOV R14, UR62 ;  /* 0x0000003e000e7c02 */ /* 0x000fe20008000f00 */
[----:B-1----:R-:W-:Y:S10]  /*21c10*/  ENDCOLLECTIVE ;  /* 0x000000000000791b */ /* 0x002ff40003800000 */
.L_x_2159:
[----:B------:R-:W-:Y:S05]  /*21c20*/  BSYNC B0 ;  /* 0x0000000000007941 */ /* 0x000fea0003800000 */
.L_x_2158:
[----:B------:R-:W-:Y:S05]  /*21c30*/  BRA `(.L_x_2160) ;  /* 0xffffffc000607947 */ /* 0x000fea000383ffff */
.L_x_2050:
[----:B--2---:R2:W3:Y:S02]  /*21c40*/  SYNCS.PHASECHK.TRANS64.TRYWAIT P0, [R5+URZ+0x31c40], R4 ;  /* 0x031c4004050075a7 */ /* 0x0044e4000800017f */
[----:B---3--:R-:W-:Y:S05]  /*21c50*/  @!P0 NANOSLEEP.SYNCS 0x989680 ;  /* 0x009896800000895d */ /* 0x008fea0003900000 */
[----:B------:R-:W3:Y:S02]  /*21c60*/  @!P0 SYNCS.PHASECHK.TRANS64 P0, [R5+URZ+0x31c40], R4 ;  /* 0x031c4004050085a7 */ /* 0x000ee4000800007f */
[----:B---3--:R-:W-:Y:S05]  /*21c70*/  @!P0 BRA `(.L_x_2050) ;  /* 0xfffffffc00f08947 */ /* 0x008fea000383ffff */
[----:B------:R-:W-:Y:S05]  /*21c80*/  BRA `(.L_x_2161) ;  /* 0xffffffc000b87947 */ /* 0x000fea000383ffff */
.L_x_2053:
[----:B0-----:R0:W2:Y:S02]  /*21c90*/  SYNCS.PHASECHK.TRANS64.TRYWAIT P0, [R27+URZ+0x31c20], R4 ;  /* 0x031c20041b0075a7 */ /* 0x0010a4000800017f */
[----:B--2---:R-:W-:Y:S05]  /*21ca0*/  @!P0 NANOSLEEP.SYNCS 0x989680 ;  /* 0x009896800000895d */ /* 0x004fea0003900000 */
[----:B------:R-:W2:Y:S02]  /*21cb0*/  @!P0 SYNCS.PHASECHK.TRANS64 P0, [R27+URZ+0x31c20], R4 ;  /* 0x031c20041b0085a7 */ /* 0x000ea4000800007f */
[----:B--2---:R-:W-:Y:S05]  /*21cc0*/  @!P0 BRA `(.L_x_2053) ;  /* 0xfffffffc00f08947 */ /* 0x004fea000383ffff */
[----:B------:R-:W-:Y:S05]  /*21cd0*/  BRA `(.L_x_2162) ;  /* 0xffffffc400e87947 */ /* 0x000fea000383ffff */
.L_x_2061:
[----:B0-----:R0:W2:Y:S02]  /*21ce0*/  SYNCS.PHASECHK.TRANS64.TRYWAIT P0, [R3+URZ+0x31c40], R2 ;  /* 0x031c4002030075a7 */ /* 0x0010a4000800017f */
[----:B--2---:R-:W-:Y:S05]  /*21cf0*/  @!P0 NANOSLEEP.SYNCS 0x989680 ;  /* 0x009896800000895d */ /* 0x004fea0003900000 */
[----:B------:R-:W2:Y:S02]  /*21d00*/  @!P0 SYNCS.PHASECHK.TRANS64 P0, [R3+URZ+0x31c40], R2 ;  /* 0x031c4002030085a7 */ /* 0x000ea4000800007f */
[----:B--2---:R-:W-:Y:S05]  /*21d10*/  @!P0 BRA `(.L_x_2061) ;  /* 0xfffffffc00f08947 */ /* 0x004fea000383ffff */
[----:B------:R-:W-:Y:S05]  /*21d20*/  BRA `(.L_x_2163) ;  /* 0xffffffc8008c7947 */ /* 0x000fea000383ffff */
.L_x_2063:
[----:B0-----:R0:W2:Y:S02]  /*21d30*/  SYNCS.PHASECHK.TRANS64.TRYWAIT P0, [R2+URZ+0x60], R5 ;  /* 0x00006005020075a7 */ /* 0x0010a4000800017f */
[----:B--2---:R-:W-:Y:S05]  /*21d40*/  @!P0 NANOSLEEP.SYNCS 0x989680 ;  /* 0x009896800000895d */ /* 0x004fea0003900000 */
[----:B------:R-:W2:Y:S02]  /*21d50*/  @!P0 SYNCS.PHASECHK.TRANS64 P0, [R2+URZ+0x60], R5 ;  /* 0x00006005020085a7 */ /* 0x000ea4000800007f */
[----:B--2---:R-:W-:Y:S05]  /*21d60*/  @!P0 BRA `(.L_x_2063) ;  /* 0xfffffffc00f08947 */ /* 0x004fea000383ffff */
[----:B------:R-:W-:Y:S05]  /*21d70*/  BRA `(.L_x_2164) ;  /* 0xffffffcc00187947 */ /* 0x000fea000383ffff */
.L_x_2068:
[----:B--2---:R2:W3:Y:S02]  /*21d80*/  SYNCS.PHASECHK.TRANS64.TRYWAIT P0, [R3+URZ+0x31c40], R2 ;  /* 0x031c4002030075a7 */ /* 0x0044e4000800017f */
[----:B---3--:R-:W-:Y:S05]  /*21d90*/  @!P0 NANOSLEEP.SYNCS 0x989680 ;  /* 0x009896800000895d */ /* 0x008fea0003900000 */
[----:B------:R-:W3:Y:S02]  /*21da0*/  @!P0 SYNCS.PHASECHK.TRANS64 P0, [R3+URZ+0x31c40], R2 ;  /* 0x031c4002030085a7 */ /* 0x000ee4000800007f */
[----:B---3--:R-:W-:Y:S05]  /*21db0*/  @!P0 BRA `(.L_x_2068) ;  /* 0xfffffffc00f08947 */ /* 0x008fea000383ffff */
[----:B------:R-:W-:Y:S05]  /*21dc0*/  BRA `(.L_x_2165) ;  /* 0xffffffd0004c7947 */ /* 0x000fea000383ffff */
.L_x_2070:
[----:B0-----:R0:W2:Y:S02]  /*21dd0*/  SYNCS.PHASECHK.TRANS64.TRYWAIT P1, [R3+URZ+0x60], R24 ;  /* 0x00006018030075a7 */ /* 0x0010a4000802017f */
[----:B--2---:R-:W-:Y:S05]  /*21de0*/  @!P1 NANOSLEEP.SYNCS 0x989680 ;  /* 0x009896800000995d */ /* 0x004fea0003900000 */
[----:B------:R-:W2:Y:S02]  /*21df0*/  @!P1 SYNCS.PHASECHK.TRANS64 P1, [R3+URZ+0x60], R24 ;  /* 0x00006018030095a7 */ /* 0x000ea4000802007f */
[----:B--2---:R-:W-:Y:S05]  /*21e00*/  @!P1 BRA `(.L_x_2070) ;  /* 0xfffffffc00f09947 */ /* 0x004fea000383ffff */
[----:B------:R-:W-:Y:S05]  /*21e10*/  BRA `(.L_x_2166) ;  /* 0xffffffd000d87947 */ /* 0x000fea000383ffff */
.L_x_2075:
[----:B--2---:R2:W3:Y:S02]  /*21e20*/  SYNCS.PHASECHK.TRANS64.TRYWAIT P0, [R2+URZ+0x31c40], R3 ;  /* 0x031c4003020075a7 */ /* 0x0044e4000800017f */
[----:B---3--:R-:W-:Y:S05]  /*21e30*/  @!P0 NANOSLEEP.SYNCS 0x989680 ;  /* 0x009896800000895d */ /* 0x008fea0003900000 */
[----:B------:R-:W3:Y:S02]  /*21e40*/  @!P0 SYNCS.PHASECHK.TRANS64 P0, [R2+URZ+0x31c40], R3 ;  /* 0x031c4003020085a7 */ /* 0x000ee4000800007f */
[----:B---3--:R-:W-:Y:S05]  /*21e50*/  @!P0 BRA `(.L_x_2075) ;  /* 0xfffffffc00f08947 */ /* 0x008fea000383ffff */
[----:B------:R-:W-:Y:S05]  /*21e60*/  BRA `(.L_x_2167) ;  /* 0xffffffd400e47947 */ /* 0x000fea000383ffff */
.L_x_2077:
[----:B0-----:R0:W2:Y:S02]  /*21e70*/  SYNCS.PHASECHK.TRANS64.TRYWAIT P1, [R2+URZ+0x60], R11 ;  /* 0x0000600b020075a7 */ /* 0x0010a4000802017f */
[----:B--2---:R-:W-:Y:S05]  /*21e80*/  @!P1 NANOSLEEP.SYNCS 0x989680 ;  /* 0x009896800000995d */ /* 0x004fea0003900000 */
[----:B------:R-:W2:Y:S02]  /*21e90*/  @!P1 SYNCS.PHASECHK.TRANS64 P1, [R2+URZ+0x60], R11 ;  /* 0x0000600b020095a7 */ /* 0x000ea4000802007f */
[----:B--2---:R-:W-:Y:S05]  /*21ea0*/  @!P1 BRA `(.L_x_2077) ;  /* 0xfffffffc00f09947 */ /* 0x004fea000383ffff */
[----:B------:R-:W-:Y:S05]  /*21eb0*/  BRA `(.L_x_2168) ;  /* 0xffffffd800787947 */ /* 0x000fea000383ffff */
.L_x_2084:
[----:B--2---:R2:W3:Y:S02]  /*21ec0*/  SYNCS.PHASECHK.TRANS64.TRYWAIT P0, [R3+URZ+0x31c60], R2 ;  /* 0x031c6002030075a7 */ /* 0x0044e4000800017f */
[----:B---3--:R-:W-:Y:S05]  /*21ed0*/  @!P0 NANOSLEEP.SYNCS 0x989680 ;  /* 0x009896800000895d */ /* 0x008fea0003900000 */
[----:B------:R-:W3:Y:S02]  /*21ee0*/  @!P0 SYNCS.PHASECHK.TRANS64 P0, [R3+URZ+0x31c60], R2 ;  /* 0x031c6002030085a7 */ /* 0x000ee4000800007f */
[----:B---3--:R-:W-:Y:S05]  /*21ef0*/  @!P0 BRA `(.L_x_2084) ;  /* 0xfffffffc00f08947 */ /* 0x008fea000383ffff */
[----:B------:R-:W-:Y:S05]  /*21f00*/  BRA `(.L_x_2169) ;  /* 0xffffffdc00647947 */ /* 0x000fea000383ffff */
.L_x_2086:
[----:B------:R-:W-:Y:S01]  /*21f10*/  BSSY B0, `(.L_x_2170) ;  /* 0x0000008000007945 */ /* 0x000fe20003800000 */
[----:B------:R-:W-:Y:S02]  /*21f20*/  IMAD.MOV.U32 R13, RZ, RZ, R16 ;  /* 0x000000ffff0d7224 */ /* 0x000fe400078e0010 */
[----:B------:R-:W-:Y:S02]  /*21f30*/  IMAD.MOV.U32 R12, RZ, RZ, RZ ;  /* 0x000000ffff0c7224 */ /* 0x000fe400078e00ff */
[----:B------:R-:W-:Y:S02]  /*21f40*/  IMAD.MOV.U32 R11, RZ, RZ, 0x1f ;  /* 0x0000001fff0b7424 */ /* 0x000fe400078e00ff */
[----:B------:R-:W-:-:S07]  /*21f50*/  IMAD.MOV.U32 R15, RZ, RZ, -0x1 ;  /* 0xffffffffff0f7424 */ /* 0x000fce00078e00ff */
[----:B-1----:R-:W-:Y:S05]  /*21f60*/  WARPSYNC.COLLECTIVE R15, `(.L_x_2171) ;  /* 0x000000000f087348 */ /* 0x002fea0003c00000 */
[----:B------:R0:W2:Y:S02]  /*21f70*/  SHFL.IDX P6, R14, R13, R12, R11 ;  /* 0x0000000c0d0e7389 */ /* 0x0000a400000c000b */
[----:B012---:R-:W-:Y:S01]  /*21f80*/  ENDCOLLECTIVE ;  /* 0x000000000000791b */ /* 0x007fe20003800000 */
.L_x_2171:
[----:B------:R-:W-:Y:S05]  /*21f90*/  BSYNC B0 ;  /* 0x0000000000007941 */ /* 0x000fea0003800000 */
.L_x_2170:
        /* <DEDUP_REMOVED lines=8> */
.L_x_2172:
[----:B------:R-:W-:Y:S01]  /*22020*/  IMAD.MOV.U32 R5, RZ, RZ, R14 ;  /* 0x000000ffff057224 */ /* 0x000fe200078e000e */
[----:B------:R-:W-:Y:S06]  /*22030*/  BRA `(.L_x_2173) ;  /* 0xffffffdc00d87947 */ /* 0x000fec000383ffff */
.L_x_2089:
        /* <DEDUP_REMOVED lines=8> */
.L_x_2175:
[----:B------:R-:W-:Y:S05]  /*220c0*/  BSYNC B0 ;  /* 0x0000000000007941 */ /* 0x000fea0003800000 */
.L_x_2174:
        /* <DEDUP_REMOVED lines=10> */
.L_x_2176:
        /* <DEDUP_REMOVED lines=8> */
.L_x_2177:
        /* <DEDUP_REMOVED lines=8> */
.L_x_2178:
        /* <DEDUP_REMOVED lines=8> */
.L_x_2179:
        /* <DEDUP_REMOVED lines=8> */
.L_x_2180:
[----:B------:R-:W-:Y:S05]  /*22370*/  BRA `(.L_x_2181) ;  /* 0xffffffdc00987947 */ /* 0x000fea000383ffff */
.L_x_2094:
        /* <DEDUP_REMOVED lines=8> */
.L_x_2183:
[----:B------:R-:W-:Y:S05]  /*22400*/  BSYNC B0 ;  /* 0x0000000000007941 */ /* 0x000fea0003800000 */
.L_x_2182:
        /* <DEDUP_REMOVED lines=10> */
.L_x_2184:
        /* <DEDUP_REMOVED lines=8> */
.L_x_2185:
        /* <DEDUP_REMOVED lines=8> */
.L_x_2186:
        /* <DEDUP_REMOVED lines=8> */
.L_x_2187:
        /* <DEDUP_REMOVED lines=8> */
.L_x_2188:
[----:B------:R-:W-:Y:S05]  /*226b0*/  BRA `(.L_x_2189) ;  /* 0xffffffdc00787947 */ /* 0x000fea000383ffff */
.L_x_2096:
[----:B------:R-:W-:Y:S01]  /*226c0*/  BSSY B0, `(.L_x_2190) ;  /* 0x0000006000007945 */ /* 0x000fe20003800000 */
[----:B------:R-:W-:Y:S01]  /*226d0*/  PLOP3.LUT P6, PT, P6, PT, PT, 0x8, 0x0 ;  /* 0x000000000000781c */ /* 0x000fe200037ce170 */
[----:B------:R-:W-:-:S12]  /*226e0*/  IMAD.MOV.U32 R15, RZ, RZ, -0x1 ;  /* 0xffffffffff0f7424 */ /* 0x000fd800078e00ff */
[----:B01----:R-:W-:Y:S05]  /*226f0*/  WARPSYNC.COLLECTIVE R15, `(.L_x_2191) ;  /* 0x000000000f087348 */ /* 0x003fea0003c00000 */
[----:B------:R-:W-:Y:S01]  /*22700*/  VOTE.ANY R14, PT, P6 ;  /* 0x00000000000e7806 */ /* 0x000fe200030e0100 */
[----:B01----:R-:W-:Y:S06]  /*22710*/  ENDCOLLECTIVE ;  /* 0x000000000000791b */ /* 0x003fec0003800000 */
.L_x_2191:
[----:B------:R-:W-:Y:S05]  /*22720*/  BSYNC B0 ;  /* 0x0000000000007941 */ /* 0x000fea0003800000 */
.L_x_2190:
        /* <DEDUP_REMOVED lines=9> */
.L_x_2192:
[----:B------:R-:W-:Y:S01]  /*227c0*/  IMAD.MOV.U32 R17, RZ, RZ, R14 ;  /* 0x000000ffff117224 */ /* 0x000fe200078e000e */
[----:B------:R-:W-:Y:S06]  /*227d0*/  BRA `(.L_x_2193) ;  /* 0xffffffdc00687947 */ /* 0x000fec000383ffff */
.L_x_2098:
[----:B------:R-:W-:Y:S01]  /*227e0*/  BSSY B0, `(.L_x_2194) ;  /* 0x0000007000007945 */ /* 0x000fe20003800000 */
[----:B------:R-:W-:Y:S02]  /*227f0*/  IMAD.MOV.U32 R13, RZ, RZ, R8 ;  /* 0x000000ffff0d7224 */ /* 0x000fe400078e0008 */
[----:B------:R-:W-:Y:S02]  /*22800*/  IMAD.MOV.U32 R11, RZ, RZ, 0x1f ;  /* 0x0000001fff0b7424 */ /* 0x000fe400078e00ff */
[----:B------:R-:W-:-:S07]  /*22810*/  IMAD.MOV.U32 R15, RZ, RZ, -0x1 ;  /* 0xffffffffff0f7424 */ /* 0x000fce00078e00ff */
[----:B0123--:R-:W-:Y:S05]  /*22820*/  WARPSYNC.COLLECTIVE R15, `(.L_x_2195) ;  /* 0x000000000f087348 */ /* 0x00ffea0003c00000 */
[----:B------:R4:W0:Y:S02]  /*22830*/  SHFL.IDX P6, R14, R13, R12, R11 ;  /* 0x0000000c0d0e7389 */ /* 0x00082400000c000b */
[----:B01234-:R-:W-:Y:S01]  /*22840*/  ENDCOLLECTIVE ;  /* 0x000000000000791b */ /* 0x01ffe20003800000 */
.L_x_2195:
[----:B------:R-:W-:Y:S05]  /*22850*/  BSYNC B0 ;  /* 0x0000000000007941 */ /* 0x000fea0003800000 */
.L_x_2194:
[----:B------:R-:W-:Y:S05]  /*22860*/  BRA `(.L_x_2097) ;  /* 0xffffffdc00607947 */ /* 0x000fea000383ffff */
.L_x_2102:
[----:B0-----:R0:W2:Y:S02]  /*22870*/  SYNCS.PHASECHK.TRANS64.TRYWAIT P0, [R9+URZ+0x31c20], R0 ;  /* 0x031c2000090075a7 */ /* 0x0010a4000800017f */
[----:B--2---:R-:W-:Y:S05]  /*22880*/  @!P0 NANOSLEEP.SYNCS 0x989680 ;  /* 0x009896800000895d */ /* 0x004fea0003900000 */
[----:B------:R-:W2:Y:S02]  /*22890*/  @!P0 SYNCS.PHASECHK.TRANS64 P0, [R9+URZ+0x31c20], R0 ;  /* 0x031c2000090085a7 */ /* 0x000ea4000800007f */
[----:B--2---:R-:W-:Y:S05]  /*228a0*/  @!P0 BRA `(.L_x_2102) ;  /* 0xfffffffc00f08947 */ /* 0x004fea000383ffff */
[----:B------:R-:W-:Y:S05]  /*228b0*/  BRA `(.L_x_2196) ;  /* 0xffffffe000d07947 */ /* 0x000fea000383ffff */
.L_x_2103:
        /* <DEDUP_REMOVED lines=11> */
.L_x_2198:
[----:B------:R-:W-:Y:S05]  /*22970*/  BSYNC B0 ;  /* 0x0000000000007941 */ /* 0x000fea0003800000 */
.L_x_2197:
[----:B------:R-:W-:Y:S05]  /*22980*/  BRA `(.L_x_2199) ;  /* 0xffffffe000b87947 */ /* 0x000fea000383ffff */
.L_x_2104:
[----:B------:R-:W-:Y:S01]  /*22990*/  BSSY B0, `(.L_x_2200) ;  /* 0x0000006000007945 */ /* 0x000fe20003800000 */
[----:B------:R-:W-:-:S07]  /*229a0*/  IMAD.MOV.U32 R15, RZ, RZ, -0x1 ;  /* 0xffffffffff0f7424 */ /* 0x000fce00078e00ff */
[----:B01----:R-:W-:Y:S05]  /*229b0*/  WARPSYNC.COLLECTIVE R15, `(.L_x_2201) ;  /* 0x000000000f0c7348 */ /* 0x003fea0003c00000 */
[----:B------:R-:W-:Y:S02]  /*229c0*/  ELECT P6, UR62, PT ;  /* 0x00000000003e782f */ /* 0x000fe400038c0000 */
[----:B------:R-:W-:Y:S01]  /*229d0*/  MOV R14, UR62 ;  /* 0x0000003e000e7c02 */ /* 0x000fe20008000f00 */
[----:B01----:R-:W-:Y:S10]  /*229e0*/  ENDCOLLECTIVE ;  /* 0x000000000000791b */ /* 0x003ff40003800000 */
.L_x_2201:
[----:B------:R-:W-:Y:S05]  /*229f0*/  BSYNC B0 ;  /* 0x0000000000007941 */ /* 0x000fea0003800000 */
.L_x_2200:
[----:B------:R-:W-:Y:S05]  /*22a00*/  BRA `(.L_x_2202) ;  /* 0xffffffe000ac7947 */ /* 0x000fea000383ffff */
.L_x_2106:
[----:B0-----:R0:W2:Y:S02]  /*22a10*/  SYNCS.PHASECHK.TRANS64.TRYWAIT P0, [R7+URZ], R2 ;  /* 0x00000002070075a7 */ /* 0x0010a4000800017f */
[----:B--2---:R-:W-:Y:S05]  /*22a20*/  @!P0 NANOSLEEP.SYNCS 0x989680 ;  /* 0x009896800000895d */ /* 0x004fea0003900000 */
[----:B------:R-:W2:Y:S02]  /*22a30*/  @!P0 SYNCS.PHASECHK.TRANS64 P0, [R7+URZ], R2 ;  /* 0x00000002070085a7 */ /* 0x000ea4000800007f */
[----:B--2---:R-:W-:Y:S05]  /*22a40*/  @!P0 BRA `(.L_x_2106) ;  /* 0xfffffffc00f08947 */ /* 0x004fea000383ffff */
[----:B------:R-:W-:Y:S05]  /*22a50*/  BRA `(.L_x_2203) ;  /* 0xffffffe000e07947 */ /* 0x000fea000383ffff */
.L_x_2107:
[----:B--2---:R2:W3:Y:S02]  /*22a60*/  SYNCS.PHASECHK.TRANS64.TRYWAIT P0, [R3+URZ], R0 ;  /* 0x00000000030075a7 */ /* 0x0044e4000800017f */
[----:B---3--:R-:W-:Y:S05]  /*22a70*/  @!P0 NANOSLEEP.SYNCS 0x989680 ;  /* 0x009896800000895d */ /* 0x008fea0003900000 */
[----:B------:R-:W3:Y:S02]  /*22a80*/  @!P0 SYNCS.PHASECHK.TRANS64 P0, [R3+URZ], R0 ;  /* 0x00000000030085a7 */ /* 0x000ee4000800007f */
[----:B---3--:R-:W-:Y:S05]  /*22a90*/  @!P0 BRA `(.L_x_2107) ;  /* 0xfffffffc00f08947 */ /* 0x008fea000383ffff */
[----:B------:R-:W-:Y:S05]  /*22aa0*/  BRA `(.L_x_2204) ;  /* 0xffffffe000d47947 */ /* 0x000fea000383ffff */
.L_x_2109:
[----:B--2---:R2:W3:Y:S02]  /*22ab0*/  SYNCS.PHASECHK.TRANS64.TRYWAIT P0, [R5+URZ], R2 ;  /* 0x00000002050075a7 */ /* 0x0044e4000800017f */
[----:B---3--:R-:W-:Y:S05]  /*22ac0*/  @!P0 NANOSLEEP.SYNCS 0x989680 ;  /* 0x009896800000895d */ /* 0x008fea0003900000 */
[----:B------:R-:W3:Y:S02]  /*22ad0*/  @!P0 SYNCS.PHASECHK.TRANS64 P0, [R5+URZ], R2 ;  /* 0x00000002050085a7 */ /* 0x000ee4000800007f */
[----:B---3--:R-:W-:Y:S05]  /*22ae0*/  @!P0 BRA `(.L_x_2109) ;  /* 0xfffffffc00f08947 */ /* 0x008fea000383ffff */
[----:B------:R-:W-:Y:S05]  /*22af0*/  BRA `(.L_x_2205) ;  /* 0xffffffe000d87947 */ /* 0x000fea000383ffff */
.L_x_2206:
        /* <DEDUP_REMOVED lines=16> */
.L_x_2215:


//--------------------- .nv.global.init           --------------------------
	.section	.nv.global.init,"aw",@progbits
.nv.global.init:
	.type		$str$20,@object
	.size		$str$20,($str$21 - $str$20)
$str$20:
        /*0000*/ 	.byte	0x28, 0x61, 0x64, 0x64, 0x72, 0x65, 0x73, 0x73, 0x20, 0x26, 0x20, 0x6d, 0x61, 0x73, 0x6b, 0x29
        /*0010*/ 	.byte	0x20, 0x3d, 0x3d, 0x20, 0x30, 0x00
	.type		$str$21,@object
	.size		$str$21,(__unnamed_5 - $str$21)
$str$21:
        /*0016*/ 	.byte	0x2f, 0x74, 0x6d, 0x70, 0x2f, 0x6f, 0x73, 0x73, 0x5f, 0x6b, 0x65, 0x72, 0x6e, 0x65, 0x6c, 0x73
        /*0026*/ 	.byte	0x5f, 0x73, 0x72, 0x63, 0x2f, 0x66, 0x6c, 0x61, 0x73, 0x68, 0x5f, 0x61, 0x74, 0x74, 0x65, 0x6e
        /*0036*/ 	.byte	0x74, 0x69, 0x6f, 0x6e, 0x2f, 0x63, 0x73, 0x72, 0x63, 0x2f, 0x63, 0x75, 0x74, 0x6c, 0x61, 0x73
        /*0046*/ 	.byte	0x73, 0x2f, 0x69, 0x6e, 0x63, 0x6c, 0x75, 0x64, 0x65, 0x2f, 0x63, 0x75, 0x74, 0x65, 0x2f, 0x70
        /*0056*/ 	.byte	0x6f, 0x69, 0x6e, 0x74, 0x65, 0x72, 0x5f, 0x66, 0x6c, 0x61, 0x67, 0x67, 0x65, 0x64, 0x2e, 0x68
        /*0066*/ 	.byte	0x70, 0x70, 0x00
	.type		__unnamed_5,@object
	.size		__unnamed_5,(__unnamed_4 - __unnamed_5)
__unnamed_5:
        /* <DEDUP_REMOVED lines=24> */
	.type		__unnamed_4,@object
	.size		__unnamed_4,(__unnamed_9 - __unnamed_4)
__unnamed_4:
        /* <DEDUP_REMOVED lines=24> */
	.type		__unnamed_9,@object
	.size		__unnamed_9,(__unnamed_3 - __unnamed_9)
__unnamed_9:
        /* <DEDUP_REMOVED lines=24> */
        /*04e9*/ 	.byte	0x00
	.type		__unnamed_3,@object
	.size		__unnamed_3,(__unnamed_7 - __unnamed_3)
__unnamed_3:
        /* <DEDUP_REMOVED lines=29> */
	.type		__unnamed_7,@object
	.size		__unnamed_7,(__unnamed_2 - __unnamed_7)
__unnamed_7:
        /* <DEDUP_REMOVED lines=29> */
	.type		__unnamed_2,@object
	.size		__unnamed_2,(__unnamed_8 - __unnamed_2)
__unnamed_2:
        /* <DEDUP_REMOVED lines=29> */
	.type		__unnamed_8,@object
	.size		__unnamed_8,(__unnamed_1 - __unnamed_8)
__unnamed_8:
        /* <DEDUP_REMOVED lines=29> */
	.type		__unnamed_1,@object
	.size		__unnamed_1,(__unnamed_6 - __unnamed_1)
__unnamed_1:
        /* <DEDUP_REMOVED lines=28> */
        /*0dda*/ 	.byte	0x31, 0x33, 0x38, 0x32, 0x34, 0x3e, 0x3e, 0x3e, 0x3e, 0x3e, 0x20, 0x26, 0x5d, 0x00
	.type		__unnamed_6,@object
	.size		__unnamed_6,(.L_5 - __unnamed_6)
__unnamed_6:
        /* <DEDUP_REMOVED lines=29> */
.L_5:


//--------------------- .nv.shared._ZN7cutlass13device_kernelIN5flash11enable_sm90INS1_16FlashAttnFwdSm90INS1_25CollectiveMainloopFwdSm90ILi2EN4cute5tupleIJNS5_1CILi1EEES8_S8_EEENS6_IJNS7_ILi192EEENS7_ILi144EEENS7_ILi96EEEEEELi96ENS_6half_tEfNS_4arch4Sm90ELb0ELb0ELb0ELb0ELb0ELb0ELb0ELb0ELb1ELb0ELb0ELb0EEENS1_21CollectiveEpilogueFwdINS6_IJSA_SC_SB_EEES9_SE_SG_Li384ELb0ELb0ELb0ELb0EEENS1_29StaticPersistentTileSchedulerILb0EEEEEEEEEvNT_6ParamsE --------------------------
	.section	.nv.shared._ZN7cutlass13device_kernelIN5flash11enable_sm90INS1_16FlashAttnFwdSm90INS1_25CollectiveMainloopFwdSm90ILi2EN4cute5tupleIJNS5_1CILi1EEES8_S8_EEENS6_IJNS7_ILi192EEENS7_ILi144EEENS7_ILi96EEEEEELi96ENS_6half_tEfNS_4arch4Sm90ELb0ELb0ELb0ELb0ELb0ELb0ELb0ELb0ELb1ELb0ELb0ELb0EEENS1_21CollectiveEpilogueFwdINS6_IJSA_SC_SB_EEES9_SE_SG_Li384ELb0ELb0ELb0ELb0EEENS1_29StaticPersistentTileSchedulerILb0EEEEEEEEEvNT_6ParamsE,"aw",@nobits
	.sectionflags	@""
	.align	16
	.zero		1024


//--------------------- .nv.shared.reserved.0     --------------------------
	.section	.nv.shared.reserved.0,"aw",@nobits
	.weak		__nv_reservedSMEM_offset_0_alias
	.size		__nv_reservedSMEM_offset_0_alias, 0, 0
	.other		__nv_reservedSMEM_offset_0_alias,@"STO_CUDA_RESERVED_SHARED STV_DEFAULT"
__nv_reservedSMEM_offset_0_alias:
	.zero		0


//--------------------- .nv.global                --------------------------
	.section	.nv.global,"aw",@nobits
.nv.global:
	.type		_ZN65_INTERNAL_2621eed2_29_flash_fwd_hdim96_fp16_sm90_cu_f3e6f9ee_36064cute1_E,@object
	.size		_ZN65_INTERNAL_2621eed2_29_flash_fwd_hdim96_fp16_sm90_cu_f3e6f9ee_36064cute1_E,(_ZN65_INTERNAL_2621eed2_29_flash_fwd_hdim96_fp16_sm90_cu_f3e6f9ee_36064cuda3std3__45__cpo6cbeginE - _ZN65_INTERNAL_2621eed2_29_flash_fwd_hdim96_fp16_sm90_cu_f3e6f9ee_36064cute1_E)
_ZN65_INTERNAL_2621eed2_29_flash_fwd_hdim96_fp16_sm90_cu_f3e6f9ee_36064cute1_E:
	.zero		1
	.type		_ZN65_INTERNAL_2621eed2_29_flash_fwd_hdim96_fp16_sm90_cu_f3e6f9ee_36064cuda3std3__45__cpo6cbeginE,@object
	.size		_ZN65_INTERNAL_2621eed2_29_flash_fwd_hdim96_fp16_sm90_cu_f3e6f9ee_36064cuda3std3__45__cpo6cbeginE,(_ZN65_INTERNAL_2621eed2_29_flash_fwd_hdim96_fp16_sm90_cu_f3e6f9ee_36064cuda3std3__48in_placeE - _ZN65_INTERNAL_2621eed2_29_flash_fwd_hdim96_fp16_sm90_cu_f3e6f9ee_36064cuda3std3__45__cpo6cbeginE)
_ZN65_INTERNAL_2621eed2_29_flash_fwd_hdim96_fp16_sm90_cu_f3e6f9ee_36064cuda3std3__45__cpo6cbeginE:
	.zero		1
	.type		_ZN65_INTERNAL_2621eed2_29_flash_fwd_hdim96_fp16_sm90_cu_f3e6f9ee_36064cuda3std3__48in_placeE,@object
	.size		_ZN65_INTERNAL_2621eed2_29_flash_fwd_hdim96_fp16_sm90_cu_f3e6f9ee_36064cuda3std3__48in_placeE,(_ZN65_INTERNAL_2621eed2_29_flash_fwd_hdim96_fp16_sm90_cu_f3e6f9ee_36064cuda3std6ranges3__45__cpo9iter_moveE - _ZN65_INTERNAL_2621eed2_29_flash_fwd_hdim96_fp16_sm90_cu_f3e6f9ee_36064cuda3std3__48in_placeE)
_ZN65_INTERNAL_2621eed2_29_flash_fwd_hdim96_fp16_sm90_cu_f3e6f9ee_36064cuda3std3__48in_placeE:
	.zero		1
	.type		_ZN65_INTERNAL_2621eed2_29_flash_fwd_hdim96_fp16_sm90_cu_f3e6f9ee_36064cuda3std6ranges3__45__cpo9iter_moveE,@object
	.size		_ZN65_INTERNAL_2621eed2_29_flash_fwd_hdim96_fp16_sm90_cu_f3e6f9ee_36064cuda3std6ranges3__45__cpo9iter_moveE,(_ZN65_INTERNAL_2621eed2_29_flash_fwd_hdim96_fp16_sm90_cu_f3e6f9ee_36064cuda3std3__45__cpo5beginE - _ZN65_INTERNAL_2621eed2_29_flash_fwd_hdim96_fp16_sm90_cu_f3e6f9ee_36064cuda3std6ranges3__45__cpo9iter_moveE)
_ZN65_INTERNAL_2621eed2_29_flash_fwd_hdim96_fp16_sm90_cu_f3e6f9ee_36064cuda3std6ranges3__45__cpo9iter_moveE:
	.zero		1
	.type		_ZN65_INTERNAL_2621eed2_29_flash_fwd_hdim96_fp16_sm90_cu_f3e6f9ee_36064cuda3std3__45__cpo5beginE,@object
	.size		_ZN65_INTERNAL_2621eed2_29_flash_fwd_hdim96_fp16_sm90_cu_f3e6f9ee_36064cuda3std3__45__cpo5beginE,(_ZN65_INTERNAL_2621eed2_29_flash_fwd_hdim96_fp16_sm90_cu_f3e6f9ee_36064cuda3std3__467_GLOBAL__N__2621eed2_29_flash_fwd_hdim96_fp16_sm90_cu_f3e6f9ee_36066ignoreE - _ZN65_INTERNAL_2621eed2_29_flash_fwd_hdim96_fp16_sm90_cu_f3e6f9ee_36064cuda3std3__45__cpo5beginE)
_ZN65_INTERNAL_2621eed2_29_flash_fwd_hdim96_fp16_sm90_cu_f3e6f9ee_36064cuda3std3__45__cpo5beginE:
	.zero		1
	.type		_ZN65_INTERNAL_2621eed2_29_flash_fwd_hdim96_fp16_sm90_cu_f3e6f9ee_36064cuda3std3__467_GLOBAL__N__2621eed2_29_flash_fwd_hdim96_fp16_sm90_cu_f3e6f9ee_36066ignoreE,@object
	.size		_ZN65_INTERNAL_2621eed2_29_flash_fwd_hdim96_fp16_sm90_cu_f3e6f9ee_36064cuda3std3__467_GLOBAL__N__2621eed2_29_flash_fwd_hdim96_fp16_sm90_cu_f3e6f9ee_36066ignoreE,(_ZN65_INTERNAL_2621eed2_29_flash_fwd_hdim96_fp16_sm90_cu_f3e6f9ee_36064cute7productE - _ZN65_INTERNAL_2621eed2_29_flash_fwd_hdim96_fp16_sm90_cu_f3e6f9ee_36064cuda3std3__467_GLOBAL__N__2621eed2_29_flash_fwd_hdim96_fp16_sm90_cu_f3e6f9ee_36066ignoreE)
_ZN65_INTERNAL_2621eed2_29_flash_fwd_hdim96_fp16_sm90_cu_f3e6f9ee_36064cuda3std3__467_GLOBAL__N__2621eed2_29_flash_fwd_hdim96_fp16_sm90_cu_f3e6f9ee_36066ignoreE:
	.zero		1
	.type		_ZN65_INTERNAL_2621eed2_29_flash_fwd_hdim96_fp16_sm90_cu_f3e6f9ee_36064cute7productE,@object
	.size		_ZN65_INTERNAL_2621eed2_29_flash_fwd_hdim96_fp16_sm90_cu_f3e6f9ee_36064cute7productE,(_ZN65_INTERNAL_2621eed2_29_flash_fwd_hdim96_fp16_sm90_cu_f3e6f9ee_36064cuda3std3__45__cpo3endE - _ZN65_INTERNAL_2621eed2_29_flash_fwd_hdim96_fp16_sm90_cu_f3e6f9ee_36064cute7productE)
_ZN65_INTERNAL_2621eed2_29_flash_fwd_hdim96_fp16_sm90_cu_f3e6f9ee_36064cute7productE:
	.zero		1
	.type		_ZN65_INTERNAL_2621eed2_29_flash_fwd_hdim96_fp16_sm90_cu_f3e6f9ee_36064cuda3std3__45__cpo3endE,@object
	.size		_ZN65_INTERNAL_2621eed2_29_flash_fwd_hdim96_fp16_sm90_cu_f3e6f9ee_36064cuda3std3__45__cpo3endE,(_ZN65_INTERNAL_2621eed2_29_flash_fwd_hdim96_fp16_sm90_cu_f3e6f9ee_36064cuda3std3__419piecewise_constructE - _ZN65_INTERNAL_2621eed2_29_flash_fwd_hdim96_fp16_sm90_cu_f3e6f9ee_36064cuda3std3__45__cpo3endE)
_ZN65_INTERNAL_2621eed2_29_flash_fwd_hdim96_fp16_sm90_cu_f3e6f9ee_36064cuda3std3__45__cpo3endE:
	.zero		1
	.type		_ZN65_INTERNAL_2621eed2_29_flash_fwd_hdim96_fp16_sm90_cu_f3e6f9ee_36064cuda3std3__419piecewise_constructE,@object
	.size		_ZN65_INTERNAL_2621eed2_29_flash_fwd_hdim96_fp16_sm90_cu_f3e6f9ee_36064cuda3std3__419piecewise_constructE,(_ZN65_INTERNAL_2621eed2_29_flash_fwd_hdim96_fp16_sm90_cu_f3e6f9ee_36064cuda3std3__45__cpo4cendE - _ZN65_INTERNAL_2621eed2_29_flash_fwd_hdim96_fp16_sm90_cu_f3e6f9ee_36064cuda3std3__419piecewise_constructE)
_ZN65_INTERNAL_2621eed2_29_flash_fwd_hdim96_fp16_sm90_cu_f3e6f9ee_36064cuda3std3__419piecewise_constructE:
	.zero		1
	.type		_ZN65_INTERNAL_2621eed2_29_flash_fwd_hdim96_fp16_sm90_cu_f3e6f9ee_36064cuda3std3__45__cpo4cendE,@object
	.size		_ZN65_INTERNAL_2621eed2_29_flash_fwd_hdim96_fp16_sm90_cu_f3e6f9ee_36064cuda3std3__45__cpo4cendE,(_ZN65_INTERNAL_2621eed2_29_flash_fwd_hdim96_fp16_sm90_cu_f3e6f9ee_36064cuda3std6ranges3__45__cpo4swapE - _ZN65_INTERNAL_2621eed2_29_flash_fwd_hdim96_fp16_sm90_cu_f3e6f9ee_36064cuda3std3__45__cpo4cendE)
_ZN65_INTERNAL_2621eed2_29_flash_fwd_hdim96_fp16_sm90_cu_f3e6f9ee_36064cuda3std3__45__cpo4cendE:
	.zero		1
	.type		_ZN65_INTERNAL_2621eed2_29_flash_fwd_hdim96_fp16_sm90_cu_f3e6f9ee_36064cuda3std6ranges3__45__cpo4swapE,@object
	.size		_ZN65_INTERNAL_2621eed2_29_flash_fwd_hdim96_fp16_sm90_cu_f3e6f9ee_36064cuda3std6ranges3__45__cpo4swapE,(.L_16 - _ZN65_INTERNAL_2621eed2_29_flash_fwd_hdim96_fp16_sm90_cu_f3e6f9ee_36064cuda3std6ranges3__45__cpo4swapE)
_ZN65_INTERNAL_2621eed2_29_flash_fwd_hdim96_fp16_sm90_cu_f3e6f9ee_36064cuda3std6ranges3__45__cpo4swapE:
	.zero		1
.L_16:


//--------------------- .nv.shared._ZN7cutlass13device_kernelIN5flash11enable_sm90INS1_16FlashAttnFwdSm90INS1_25CollectiveMainloopFwdSm90ILi2EN4cute5tupleIJNS5_1CILi1EEES8_S8_EEENS6_IJNS7_ILi192EEENS7_ILi144EEENS7_ILi96EEEEEELi96ENS_6half_tEfNS_4arch4Sm90ELb0ELb0ELb0ELb1ELb0ELb0ELb0ELb0ELb1ELb0ELb0ELb0EEENS1_21CollectiveEpilogueFwdINS6_IJSA_SC_SB_EEES9_SE_SG_Li384ELb1ELb0ELb0ELb0EEENS1_36VarlenDynamicPersistentTileSchedulerILi192ELi144ELi384ELi32ELb0ELb0ELb1ELb0ELb1ELb1EEEEEEEEEvNT_6ParamsE --------------------------
	.section	.nv.shared._ZN7cutlass13device_kernelIN5flash11enable_sm90INS1_16FlashAttnFwdSm90INS1_25CollectiveMainloopFwdSm90ILi2EN4cute5tupleIJNS5_1CILi1EEES8_S8_EEENS6_IJNS7_ILi192EEENS7_ILi144EEENS7_ILi96EEEEEELi96ENS_6half_tEfNS_4arch4Sm90ELb0ELb0ELb0ELb1ELb0ELb0ELb0ELb0ELb1ELb0ELb0ELb0EEENS1_21CollectiveEpilogueFwdINS6_IJSA_SC_SB_EEES9_SE_SG_Li384ELb1ELb0ELb0ELb0EEENS1_36VarlenDynamicPersistentTileSchedulerILi192ELi144ELi384ELi32ELb0ELb0ELb1ELb0ELb1ELb1EEEEEEEEEvNT_6ParamsE,"aw",@nobits
	.sectionflags	@""
	.align	16
	.zero		1024


//--------------------- .nv.shared._ZN7cutlass13device_kernelIN5flash11enable_sm90INS1_16FlashAttnFwdSm90INS1_25CollectiveMainloopFwdSm90ILi2EN4cute5tupleIJNS5_1CILi1EEES8_S8_EEENS6_IJNS7_ILi192EEENS7_ILi144EEENS7_ILi96EEEEEELi96ENS_6half_tEfNS_4arch4Sm90ELb0ELb0ELb0ELb1ELb0ELb1ELb0ELb0ELb1ELb0ELb0ELb0EEENS1_21CollectiveEpilogueFwdINS6_IJSA_SC_SB_EEES9_SE_SG_Li384ELb1ELb0ELb0ELb0EEENS1_36VarlenDynamicPersistentTileSchedulerILi192ELi144ELi384ELi32ELb0ELb0ELb1ELb0ELb1ELb1EEEEEEEEEvNT_6ParamsE --------------------------
	.section	.nv.shared._ZN7cutlass13device_kernelIN5flash11enable_sm90INS1_16FlashAttnFwdSm90INS1_25CollectiveMainloopFwdSm90ILi2EN4cute5tupleIJNS5_1CILi1EEES8_S8_EEENS6_IJNS7_ILi192EEENS7_ILi144EEENS7_ILi96EEEEEELi96ENS_6half_tEfNS_4arch4Sm90ELb0ELb0ELb0ELb1ELb0ELb1ELb0ELb0ELb1ELb0ELb0ELb0EEENS1_21CollectiveEpilogueFwdINS6_IJSA_SC_SB_EEES9_SE_SG_Li384ELb1ELb0ELb0ELb0EEENS1_36VarlenDynamicPersistentTileSchedulerILi192ELi144ELi384ELi32ELb0ELb0ELb1ELb0ELb1ELb1EEEEEEEEEvNT_6ParamsE,"aw",@nobits
	.sectionflags	@""
	.align	16
	.zero		1024


//--------------------- .nv.shared._ZN7cutlass13device_kernelIN5flash11enable_sm90INS1_16FlashAttnFwdSm90INS1_25CollectiveMainloopFwdSm90ILi2EN4cute5tupleIJNS5_1CILi1EEES8_S8_EEENS6_IJNS7_ILi192EEENS7_ILi128EEENS7_ILi96EEEEEELi96ENS_6half_tEfNS_4arch4Sm90ELb0ELb1ELb0ELb0ELb0ELb0ELb0ELb0ELb1ELb0ELb0ELb0EEENS1_21CollectiveEpilogueFwdINS6_IJSA_SC_SB_EEES9_SE_SG_Li384ELb0ELb0ELb0ELb0EEENS1_30DynamicPersistentTileSchedulerILi384ELi32ELb0ELb0ELb1EEEEEEEEEvNT_6ParamsE --------------------------
	.section	.nv.shared._ZN7cutlass13device_kernelIN5flash11enable_sm90INS1_16FlashAttnFwdSm90INS1_25CollectiveMainloopFwdSm90ILi2EN4cute5tupleIJNS5_1CILi1EEES8_S8_EEENS6_IJNS7_ILi192EEENS7_ILi128EEENS7_ILi96EEEEEELi96ENS_6half_tEfNS_4arch4Sm90ELb0ELb1ELb0ELb0ELb0ELb0ELb0ELb0ELb1ELb0ELb0ELb0EEENS1_21CollectiveEpilogueFwdINS6_IJSA_SC_SB_EEES9_SE_SG_Li384ELb0ELb0ELb0ELb0EEENS1_30DynamicPersistentTileSchedulerILi384ELi32ELb0ELb0ELb1EEEEEEEEEvNT_6ParamsE,"aw",@nobits
	.sectionflags	@""
	.align	16
	.zero		1024


//--------------------- .nv.shared._ZN7cutlass13device_kernelIN5flash11enable_sm90INS1_16FlashAttnFwdSm90INS1_25CollectiveMainloopFwdSm90ILi2EN4cute5tupleIJNS5_1CILi1EEES8_S8_EEENS6_IJNS7_ILi192EEENS7_ILi128EEENS7_ILi96EEEEEELi96ENS_6half_tEfNS_4arch4Sm90ELb0ELb1ELb0ELb1ELb0ELb0ELb0ELb0ELb1ELb0ELb0ELb0EEENS1_21CollectiveEpilogueFwdINS6_IJSA_SC_SB_EEES9_SE_SG_Li384ELb1ELb0ELb0ELb0EEENS1_36VarlenDynamicPersistentTileSchedulerILi192ELi128ELi384ELi32ELb0ELb0ELb1ELb1ELb0ELb1EEEEEEEEEvNT_6ParamsE --------------------------
	.section	.nv.shared._ZN7cutlass13device_kernelIN5flash11enable_sm90INS1_16FlashAttnFwdSm90INS1_25CollectiveMainloopFwdSm90ILi2EN4cute5tupleIJNS5_1CILi1EEES8_S8_EEENS6_IJNS7_ILi192EEENS7_ILi128EEENS7_ILi96EEEEEELi96ENS_6half_tEfNS_4arch4Sm90ELb0ELb1ELb0ELb1ELb0ELb0ELb0ELb0ELb1ELb0ELb0ELb0EEENS1_21CollectiveEpilogueFwdINS6_IJSA_SC_SB_EEES9_SE_SG_Li384ELb1ELb0ELb0ELb0EEENS1_36VarlenDynamicPersistentTileSchedulerILi192ELi128ELi384ELi32ELb0ELb0ELb1ELb1ELb0ELb1EEEEEEEEEvNT_6ParamsE,"aw",@nobits
	.sectionflags	@""
	.align	16
	.zero		1024


//--------------------- .nv.shared._ZN7cutlass13device_kernelIN5flash11enable_sm90INS1_16FlashAttnFwdSm90INS1_25CollectiveMainloopFwdSm90ILi2EN4cute5tupleIJNS5_1CILi1EEES8_S8_EEENS6_IJNS7_ILi192EEENS7_ILi128EEENS7_ILi96EEEEEELi96ENS_6half_tEfNS_4arch4Sm90ELb0ELb1ELb0ELb1ELb0ELb1ELb0ELb0ELb1ELb0ELb0ELb0EEENS1_21CollectiveEpilogueFwdINS6_IJSA_SC_SB_EEES9_SE_SG_Li384ELb1ELb0ELb0ELb0EEENS1_36VarlenDynamicPersistentTileSchedulerILi192ELi128ELi384ELi32ELb0ELb0ELb1ELb1ELb0ELb1EEEEEEEEEvNT_6ParamsE --------------------------
	.section	.nv.shared._ZN7cutlass13device_kernelIN5flash11enable_sm90INS1_16FlashAttnFwdSm90INS1_25CollectiveMainloopFwdSm90ILi2EN4cute5tupleIJNS5_1CILi1EEES8_S8_EEENS6_IJNS7_ILi192EEENS7_ILi128EEENS7_ILi96EEEEEELi96ENS_6half_tEfNS_4arch4Sm90ELb0ELb1ELb0ELb1ELb0ELb1ELb0ELb0ELb1ELb0ELb0ELb0EEENS1_21CollectiveEpilogueFwdINS6_IJSA_SC_SB_EEES9_SE_SG_Li384ELb1ELb0ELb0ELb0EEENS1_36VarlenDynamicPersistentTileSchedulerILi192ELi128ELi384ELi32ELb0ELb0ELb1ELb1ELb0ELb1EEEEEEEEEvNT_6ParamsE,"aw",@nobits
	.sectionflags	@""
	.align	16
	.zero		1024


//--------------------- .nv.shared._ZN7cutlass13device_kernelIN5flash11enable_sm90INS1_16FlashAttnFwdSm90INS1_25CollectiveMainloopFwdSm90ILi2EN4cute5tupleIJNS5_1CILi1EEES8_S8_EEENS6_IJNS7_ILi192EEENS7_ILi144EEENS7_ILi96EEEEEELi96ENS_6half_tEfNS_4arch4Sm90ELb1ELb0ELb0ELb0ELb0ELb0ELb0ELb0ELb1ELb0ELb0ELb0EEENS1_21CollectiveEpilogueFwdINS6_IJSA_SC_SB_EEES9_SE_SG_Li384ELb0ELb0ELb0ELb0EEENS1_30DynamicPersistentTileSchedulerILi384ELi32ELb0ELb0ELb1EEEEEEEEEvNT_6ParamsE --------------------------
	.section	.nv.shared._ZN7cutlass13device_kernelIN5flash11enable_sm90INS1_16FlashAttnFwdSm90INS1_25CollectiveMainloopFwdSm90ILi2EN4cute5tupleIJNS5_1CILi1EEES8_S8_EEENS6_IJNS7_ILi192EEENS7_ILi144EEENS7_ILi96EEEEEELi96ENS_6half_tEfNS_4arch4Sm90ELb1ELb0ELb0ELb0ELb0ELb0ELb0ELb0ELb1ELb0ELb0ELb0EEENS1_21CollectiveEpilogueFwdINS6_IJSA_SC_SB_EEES9_SE_SG_Li384ELb0ELb0ELb0ELb0EEENS1_30DynamicPersistentTileSchedulerILi384ELi32ELb0ELb0ELb1EEEEEEEEEvNT_6ParamsE,"aw",@nobits
	.sectionflags	@""
	.align	16
	.zero		1024


//--------------------- .nv.shared._ZN7cutlass13device_kernelIN5flash11enable_sm90INS1_16FlashAttnFwdSm90INS1_25CollectiveMainloopFwdSm90ILi2EN4cute5tupleIJNS5_1CILi1EEES8_S8_EEENS6_IJNS7_ILi192EEENS7_ILi144EEENS7_ILi96EEEEEELi96ENS_6half_tEfNS_4arch4Sm90ELb1ELb0ELb0ELb1ELb0ELb0ELb0ELb0ELb1ELb0ELb0ELb0EEENS1_21CollectiveEpilogueFwdINS6_IJSA_SC_SB_EEES9_SE_SG_Li384ELb1ELb0ELb0ELb0EEENS1_36VarlenDynamicPersistentTileSchedulerILi192ELi144ELi384ELi32ELb0ELb0ELb1ELb1ELb1ELb1EEEEEEEEEvNT_6ParamsE --------------------------
	.section	.nv.shared._ZN7cutlass13device_kernelIN5flash11enable_sm90INS1_16FlashAttnFwdSm90INS1_25CollectiveMainloopFwdSm90ILi2EN4cute5tupleIJNS5_1CILi1EEES8_S8_EEENS6_IJNS7_ILi192EEENS7_ILi144EEENS7_ILi96EEEEEELi96ENS_6half_tEfNS_4arch4Sm90ELb1ELb0ELb0ELb1ELb0ELb0ELb0ELb0ELb1ELb0ELb0ELb0EEENS1_21CollectiveEpilogueFwdINS6_IJSA_SC_SB_EEES9_SE_SG_Li384ELb1ELb0ELb0ELb0EEENS1_36VarlenDynamicPersistentTileSchedulerILi192ELi144ELi384ELi32ELb0ELb0ELb1ELb1ELb1ELb1EEEEEEEEEvNT_6ParamsE,"aw",@nobits
	.sectionflags	@""
	.align	16
	.zero		1024


//--------------------- .nv.shared._ZN7cutlass13device_kernelIN5flash11enable_sm90INS1_16FlashAttnFwdSm90INS1_25CollectiveMainloopFwdSm90ILi2EN4cute5tupleIJNS5_1CILi1EEES8_S8_EEENS6_IJNS7_ILi192EEENS7_ILi144EEENS7_ILi96EEEEEELi96ENS_6half_tEfNS_4arch4Sm90ELb1ELb0ELb0ELb1ELb0ELb1ELb0ELb0ELb1ELb0ELb0ELb0EEENS1_21CollectiveEpilogueFwdINS6_IJSA_SC_SB_EEES9_SE_SG_Li384ELb1ELb0ELb0ELb0EEENS1_36VarlenDynamicPersistentTileSchedulerILi192ELi144ELi384ELi32ELb0ELb0ELb1ELb1ELb1ELb1EEEEEEEEEvNT_6ParamsE --------------------------
	.section	.nv.shared._ZN7cutlass13device_kernelIN5flash11enable_sm90INS1_16FlashAttnFwdSm90INS1_25CollectiveMainloopFwdSm90ILi2EN4cute5tupleIJNS5_1CILi1EEES8_S8_EEENS6_IJNS7_ILi192EEENS7_ILi144EEENS7_ILi96EEEEEELi96ENS_6half_tEfNS_4arch4Sm90ELb1ELb0ELb0ELb1ELb0ELb1ELb0ELb0ELb1ELb0ELb0ELb0EEENS1_21CollectiveEpilogueFwdINS6_IJSA_SC_SB_EEES9_SE_SG_Li384ELb1ELb0ELb0ELb0EEENS1_36VarlenDynamicPersistentTileSchedulerILi192ELi144ELi384ELi32ELb0ELb0ELb1ELb1ELb1ELb1EEEEEEEEEvNT_6ParamsE,"aw",@nobits
	.sectionflags	@""
	.align	16
	.zero		1024


//--------------------- .nv.constant0._ZN7cutlass13device_kernelIN5flash11enable_sm90INS1_16FlashAttnFwdSm90INS1_25CollectiveMainloopFwdSm90ILi2EN4cute5tupleIJNS5_1CILi1EEES8_S8_EEENS6_IJNS7_ILi192EEENS7_ILi144EEENS7_ILi96EEEEEELi96ENS_6half_tEfNS_4arch4Sm90ELb0ELb0ELb0ELb0ELb0ELb0ELb0ELb0ELb1ELb0ELb0ELb0EEENS1_21CollectiveEpilogueFwdINS6_IJSA_SC_SB_EEES9_SE_SG_Li384ELb0ELb0ELb0ELb0EEENS1_29StaticPersistentTileSchedulerILb0EEEEEEEEEvNT_6ParamsE --------------------------
	.section	.nv.constant0._ZN7cutlass13device_kernelIN5flash11enable_sm90INS1_16FlashAttnFwdSm90INS1_25CollectiveMainloopFwdSm90ILi2EN4cute5tupleIJNS5_1CILi1EEES8_S8_EEENS6_IJNS7_ILi192EEENS7_ILi144EEENS7_ILi96EEEEEELi96ENS_6half_tEfNS_4arch4Sm90ELb0ELb0ELb0ELb0ELb0ELb0ELb0ELb0ELb1ELb0ELb0ELb0EEENS1_21CollectiveEpilogueFwdINS6_IJSA_SC_SB_EEES9_SE_SG_Li384ELb0ELb0ELb0ELb0EEENS1_29StaticPersistentTileSchedulerILb0EEEEEEEEEvNT_6ParamsE,"a",@progbits
	.sectionflags	@""
	.align	4
.nv.constant0._ZN7cutlass13device_kernelIN5flash11enable_sm90INS1_16FlashAttnFwdSm90INS1_25CollectiveMainloopFwdSm90ILi2EN4cute5tupleIJNS5_1CILi1EEES8_S8_EEENS6_IJNS7_ILi192EEENS7_ILi144EEENS7_ILi96EEEEEELi96ENS_6half_tEfNS_4arch4Sm90ELb0ELb0ELb0ELb0ELb0ELb0ELb0ELb0ELb1ELb0ELb0ELb0EEENS1_21CollectiveEpilogueFwdINS6_IJSA_SC_SB_EEES9_SE_SG_Li384ELb0ELb0ELb0ELb0EEENS1_29StaticPersistentTileSchedulerILb0EEEEEEEEEvNT_6ParamsE:
	.zero		3584


//--------------------- .nv.constant0._ZN7cutlass13device_kernelIN5flash11enable_sm90INS1_16FlashAttnFwdSm90INS1_25CollectiveMainloopFwdSm90ILi2EN4cute5tupleIJNS5_1CILi1EEES8_S8_EEENS6_IJNS7_ILi192EEENS7_ILi144EEENS7_ILi96EEEEEELi96ENS_6half_tEfNS_4arch4Sm90ELb0ELb0ELb0ELb1ELb0ELb0ELb0ELb0ELb1ELb0ELb0ELb0EEENS1_21CollectiveEpilogueFwdINS6_IJSA_SC_SB_EEES9_SE_SG_Li384ELb1ELb0ELb0ELb0EEENS1_36VarlenDynamicPersistentTileSchedulerILi192ELi144ELi384ELi32ELb0ELb0ELb1ELb0ELb1ELb1EEEEEEEEEvNT_6ParamsE --------------------------
	.section	.nv.constant0._ZN7cutlass13device_kernelIN5flash11enable_sm90INS1_16FlashAttnFwdSm90INS1_25CollectiveMainloopFwdSm90ILi2EN4cute5tupleIJNS5_1CILi1EEES8_S8_EEENS6_IJNS7_ILi192EEENS7_ILi144EEENS7_ILi96EEEEEELi96ENS_6half_tEfNS_4arch4Sm90ELb0ELb0ELb0ELb1ELb0ELb0ELb0ELb0ELb1ELb0ELb0ELb0EEENS1_21CollectiveEpilogueFwdINS6_IJSA_SC_SB_EEES9_SE_SG_Li384ELb1ELb0ELb0ELb0EEENS1_36VarlenDynamicPersistentTileSchedulerILi192ELi144ELi384ELi32ELb0ELb0ELb1ELb0ELb1ELb1EEEEEEEEEvNT_6ParamsE,"a",@progbits
	.sectionflags	@""
	.align	4
.nv.constant0._ZN7cutlass13device_kernelIN5flash11enable_sm90INS1_16FlashAttnFwdSm90INS1_25CollectiveMainloopFwdSm90ILi2EN4cute5tupleIJNS5_1CILi1EEES8_S8_EEENS6_IJNS7_ILi192EEENS7_ILi144EEENS7_ILi96EEEEEELi96ENS_6half_tEfNS_4arch4Sm90ELb0ELb0ELb0ELb1ELb0ELb0ELb0ELb0ELb1ELb0ELb0ELb0EEENS1_21CollectiveEpilogueFwdINS6_IJSA_SC_SB_EEES9_SE_SG_Li384ELb1ELb0ELb0ELb0EEENS1_36VarlenDynamicPersistentTileSchedulerILi192ELi144ELi384ELi32ELb0ELb0ELb1ELb0ELb1ELb1EEEEEEEEEvNT_6ParamsE:
	.zero		3200


//--------------------- .nv.constant0._ZN7cutlass13device_kernelIN5flash11enable_sm90INS1_16FlashAttnFwdSm90INS1_25CollectiveMainloopFwdSm90ILi2EN4cute5tupleIJNS5_1CILi1EEES8_S8_EEENS6_IJNS7_ILi192EEENS7_ILi144EEENS7_ILi96EEEEEELi96ENS_6half_tEfNS_4arch4Sm90ELb0ELb0ELb0ELb1ELb0ELb1ELb0ELb0ELb1ELb0ELb0ELb0EEENS1_21CollectiveEpilogueFwdINS6_IJSA_SC_SB_EEES9_SE_SG_Li384ELb1ELb0ELb0ELb0EEENS1_36VarlenDynamicPersistentTileSchedulerILi192ELi144ELi384ELi32ELb0ELb0ELb1ELb0ELb1ELb1EEEEEEEEEvNT_6ParamsE --------------------------
	.section	.nv.constant0._ZN7cutlass13device_kernelIN5flash11enable_sm90INS1_16FlashAttnFwdSm90INS1_25CollectiveMainloopFwdSm90ILi2EN4cute5tupleIJNS5_1CILi1EEES8_S8_EEENS6_IJNS7_ILi192EEENS7_ILi144EEENS7_ILi96EEEEEELi96ENS_6half_tEfNS_4arch4Sm90ELb0ELb0ELb0ELb1ELb0ELb1ELb0ELb0ELb1ELb0ELb0ELb0EEENS1_21CollectiveEpilogueFwdINS6_IJSA_SC_SB_EEES9_SE_SG_Li384ELb1ELb0ELb0ELb0EEENS1_36VarlenDynamicPersistentTileSchedulerILi192ELi144ELi384ELi32ELb0ELb0ELb1ELb0ELb1ELb1EEEEEEEEEvNT_6ParamsE,"a",@progbits
	.sectionflags	@""
	.align	4
.nv.constant0._ZN7cutlass13device_kernelIN5flash11enable_sm90INS1_16FlashAttnFwdSm90INS1_25CollectiveMainloopFwdSm90ILi2EN4cute5tupleIJNS5_1CILi1EEES8_S8_EEENS6_IJNS7_ILi192EEENS7_ILi144EEENS7_ILi96EEEEEELi96ENS_6half_tEfNS_4arch4Sm90ELb0ELb0ELb0ELb1ELb0ELb1ELb0ELb0ELb1ELb0ELb0ELb0EEENS1_21CollectiveEpilogueFwdINS6_IJSA_SC_SB_EEES9_SE_SG_Li384ELb1ELb0ELb0ELb0EEENS1_36VarlenDynamicPersistentTileSchedulerILi192ELi144ELi384ELi32ELb0ELb0ELb1ELb0ELb1ELb1EEEEEEEEEvNT_6ParamsE:
	.zero		3200


//--------------------- .nv.constant0._ZN7cutlass13device_kernelIN5flash11enable_sm90INS1_16FlashAttnFwdSm90INS1_25CollectiveMainloopFwdSm90ILi2EN4cute5tupleIJNS5_1CILi1EEES8_S8_EEENS6_IJNS7_ILi192EEENS7_ILi128EEENS7_ILi96EEEEEELi96ENS_6half_tEfNS_4arch4Sm90ELb0ELb1ELb0ELb0ELb0ELb0ELb0ELb0ELb1ELb0ELb0ELb0EEENS1_21CollectiveEpilogueFwdINS6_IJSA_SC_SB_EEES9_SE_SG_Li384ELb0ELb0ELb0ELb0EEENS1_30DynamicPersistentTileSchedulerILi384ELi32ELb0ELb0ELb1EEEEEEEEEvNT_6ParamsE --------------------------
	.section	.nv.constant0._ZN7cutlass13device_kernelIN5flash11enable_sm90INS1_16FlashAttnFwdSm90INS1_25CollectiveMainloopFwdSm90ILi2EN4cute5tupleIJNS5_1CILi1EEES8_S8_EEENS6_IJNS7_ILi192EEENS7_ILi128EEENS7_ILi96EEEEEELi96ENS_6half_tEfNS_4arch4Sm90ELb0ELb1ELb0ELb0ELb0ELb0ELb0ELb0ELb1ELb0ELb0ELb0EEENS1_21CollectiveEpilogueFwdINS6_IJSA_SC_SB_EEES9_SE_SG_Li384ELb0ELb0ELb0ELb0EEENS1_30DynamicPersistentTileSchedulerILi384ELi32ELb0ELb0ELb1EEEEEEEEEvNT_6ParamsE,"a",@progbits
	.sectionflags	@""
	.align	4
.nv.constant0._ZN7cutlass13device_kernelIN5flash11enable_sm90INS1_16FlashAttnFwdSm90INS1_25CollectiveMainloopFwdSm90ILi2EN4cute5tupleIJNS5_1CILi1EEES8_S8_EEENS6_IJNS7_ILi192EEENS7_ILi128EEENS7_ILi96EEEEEELi96ENS_6half_tEfNS_4arch4Sm90ELb0ELb1ELb0ELb0ELb0ELb0ELb0ELb0ELb1ELb0ELb0ELb0EEENS1_21CollectiveEpilogueFwdINS6_IJSA_SC_SB_EEES9_SE_SG_Li384ELb0ELb0ELb0ELb0EEENS1_30DynamicPersistentTileSchedulerILi384ELi32ELb0ELb0ELb1EEEEEEEEEvNT_6ParamsE:
	.zero		3584


//--------------------- .nv.constant0._ZN7cutlass13device_kernelIN5flash11enable_sm90INS1_16FlashAttnFwdSm90INS1_25CollectiveMainloopFwdSm90ILi2EN4cute5tupleIJNS5_1CILi1EEES8_S8_EEENS6_IJNS7_ILi192EEENS7_ILi128EEENS7_ILi96EEEEEELi96ENS_6half_tEfNS_4arch4Sm90ELb0ELb1ELb0ELb1ELb0ELb0ELb0ELb0ELb1ELb0ELb0ELb0EEENS1_21CollectiveEpilogueFwdINS6_IJSA_SC_SB_EEES9_SE_SG_Li384ELb1ELb0ELb0ELb0EEENS1_36VarlenDynamicPersistentTileSchedulerILi192ELi128ELi384ELi32ELb0ELb0ELb1ELb1ELb0ELb1EEEEEEEEEvNT_6ParamsE --------------------------
	.section	.nv.constant0._ZN7cutlass13device_kernelIN5flash11enable_sm90INS1_16FlashAttnFwdSm90INS1_25CollectiveMainloopFwdSm90ILi2EN4cute5tupleIJNS5_1CILi1EEES8_S8_EEENS6_IJNS7_ILi192EEENS7_ILi128EEENS7_ILi96EEEEEELi96ENS_6half_tEfNS_4arch4Sm90ELb0ELb1ELb0ELb1ELb0ELb0ELb0ELb0ELb1ELb0ELb0ELb0EEENS1_21CollectiveEpilogueFwdINS6_IJSA_SC_SB_EEES9_SE_SG_Li384ELb1ELb0ELb0ELb0EEENS1_36VarlenDynamicPersistentTileSchedulerILi192ELi128ELi384ELi32ELb0ELb0ELb1ELb1ELb0ELb1EEEEEEEEEvNT_6ParamsE,"a",@progbits
	.sectionflags	@""
	.align	4
.nv.constant0._ZN7cutlass13device_kernelIN5flash11enable_sm90INS1_16FlashAttnFwdSm90INS1_25CollectiveMainloopFwdSm90ILi2EN4cute5tupleIJNS5_1CILi1EEES8_S8_EEENS6_IJNS7_ILi192EEENS7_ILi128EEENS7_ILi96EEEEEELi96ENS_6half_tEfNS_4arch4Sm90ELb0ELb1ELb0ELb1ELb0ELb0ELb0ELb0ELb1ELb0ELb0ELb0EEENS1_21CollectiveEpilogueFwdINS6_IJSA_SC_SB_EEES9_SE_SG_Li384ELb1ELb0ELb0ELb0EEENS1_36VarlenDynamicPersistentTileSchedulerILi192ELi128ELi384ELi32ELb0ELb0ELb1ELb1ELb0ELb1EEEEEEEEEvNT_6ParamsE:
	.zero		3200


//--------------------- .nv.constant0._ZN7cutlass13device_kernelIN5flash11enable_sm90INS1_16FlashAttnFwdSm90INS1_25CollectiveMainloopFwdSm90ILi2EN4cute5tupleIJNS5_1CILi1EEES8_S8_EEENS6_IJNS7_ILi192EEENS7_ILi128EEENS7_ILi96EEEEEELi96ENS_6half_tEfNS_4arch4Sm90ELb0ELb1ELb0ELb1ELb0ELb1ELb0ELb0ELb1ELb0ELb0ELb0EEENS1_21CollectiveEpilogueFwdINS6_IJSA_SC_SB_EEES9_SE_SG_Li384ELb1ELb0ELb0ELb0EEENS1_36VarlenDynamicPersistentTileSchedulerILi192ELi128ELi384ELi32ELb0ELb0ELb1ELb1ELb0ELb1EEEEEEEEEvNT_6ParamsE --------------------------
	.section	.nv.constant0._ZN7cutlass13device_kernelIN5flash11enable_sm90INS1_16FlashAttnFwdSm90INS1_25CollectiveMainloopFwdSm90ILi2EN4cute5tupleIJNS5_1CILi1EEES8_S8_EEENS6_IJNS7_ILi192EEENS7_ILi128EEENS7_ILi96EEEEEELi96ENS_6half_tEfNS_4arch4Sm90ELb0ELb1ELb0ELb1ELb0ELb1ELb0ELb0ELb1ELb0ELb0ELb0EEENS1_21CollectiveEpilogueFwdINS6_IJSA_SC_SB_EEES9_SE_SG_Li384ELb1ELb0ELb0ELb0EEENS1_36VarlenDynamicPersistentTileSchedulerILi192ELi128ELi384ELi32ELb0ELb0ELb1ELb1ELb0ELb1EEEEEEEEEvNT_6ParamsE,"a",@progbits
	.sectionflags	@""
	.align	4
.nv.constant0._ZN7cutlass13device_kernelIN5flash11enable_sm90INS1_16FlashAttnFwdSm90INS1_25CollectiveMainloopFwdSm90ILi2EN4cute5tupleIJNS5_1CILi1EEES8_S8_EEENS6_IJNS7_ILi192EEENS7_ILi128EEENS7_ILi96EEEEEELi96ENS_6half_tEfNS_4arch4Sm90ELb0ELb1ELb0ELb1ELb0ELb1ELb0ELb0ELb1ELb0ELb0ELb0EEENS1_21CollectiveEpilogueFwdINS6_IJSA_SC_SB_EEES9_SE_SG_Li384ELb1ELb0ELb0ELb0EEENS1_36VarlenDynamicPersistentTileSchedulerILi192ELi128ELi384ELi32ELb0ELb0ELb1ELb1ELb0ELb1EEEEEEEEEvNT_6ParamsE:
	.zero		3200


//--------------------- .nv.constant0._ZN7cutlass13device_kernelIN5flash11enable_sm90INS1_16FlashAttnFwdSm90INS1_25CollectiveMainloopFwdSm90ILi2EN4cute5tupleIJNS5_1CILi1EEES8_S8_EEENS6_IJNS7_ILi192EEENS7_ILi144EEENS7_ILi96EEEEEELi96ENS_6half_tEfNS_4arch4Sm90ELb1ELb0ELb0ELb0ELb0ELb0ELb0ELb0ELb1ELb0ELb0ELb0EEENS1_21CollectiveEpilogueFwdINS6_IJSA_SC_SB_EEES9_SE_SG_Li384ELb0ELb0ELb0ELb0EEENS1_30DynamicPersistentTileSchedulerILi384ELi32ELb0ELb0ELb1EEEEEEEEEvNT_6ParamsE --------------------------
	.section	.nv.constant0._ZN7cutlass13device_kernelIN5flash11enable_sm90INS1_16FlashAttnFwdSm90INS1_25CollectiveMainloopFwdSm90ILi2EN4cute5tupleIJNS5_1CILi1EEES8_S8_EEENS6_IJNS7_ILi192EEENS7_ILi144EEENS7_ILi96EEEEEELi96ENS_6half_tEfNS_4arch4Sm90ELb1ELb0ELb0ELb0ELb0ELb0ELb0ELb0ELb1ELb0ELb0ELb0EEENS1_21CollectiveEpilogueFwdINS6_IJSA_SC_SB_EEES9_SE_SG_Li384ELb0ELb0ELb0ELb0EEENS1_30DynamicPersistentTileSchedulerILi384ELi32ELb0ELb0ELb1EEEEEEEEEvNT_6ParamsE,"a",@progbits
	.sectionflags	@""
	.align	4
.nv.constant0._ZN7cutlass13device_kernelIN5flash11enable_sm90INS1_16FlashAttnFwdSm90INS1_25CollectiveMainloopFwdSm90ILi2EN4cute5tupleIJNS5_1CILi1EEES8_S8_EEENS6_IJNS7_ILi192EEENS7_ILi144EEENS7_ILi96EEEEEELi96ENS_6half_tEfNS_4arch4Sm90ELb1ELb0ELb0ELb0ELb0ELb0ELb0ELb0ELb1ELb0ELb0ELb0EEENS1_21CollectiveEpilogueFwdINS6_IJSA_SC_SB_EEES9_SE_SG_Li384ELb0ELb0ELb0ELb0EEENS1_30DynamicPersistentTileSchedulerILi384ELi32ELb0ELb0ELb1EEEEEEEEEvNT_6ParamsE:
	.zero		3584


//--------------------- .nv.constant0._ZN7cutlass13device_kernelIN5flash11enable_sm90INS1_16FlashAttnFwdSm90INS1_25CollectiveMainloopFwdSm90ILi2EN4cute5tupleIJNS5_1CILi1EEES8_S8_EEENS6_IJNS7_ILi192EEENS7_ILi144EEENS7_ILi96EEEEEELi96ENS_6half_tEfNS_4arch4Sm90ELb1ELb0ELb0ELb1ELb0ELb0ELb0ELb0ELb1ELb0ELb0ELb0EEENS1_21CollectiveEpilogueFwdINS6_IJSA_SC_SB_EEES9_SE_SG_Li384ELb1ELb0ELb0ELb0EEENS1_36VarlenDynamicPersistentTileSchedulerILi192ELi144ELi384ELi32ELb0ELb0ELb1ELb1ELb1ELb1EEEEEEEEEvNT_6ParamsE --------------------------
	.section	.nv.constant0._ZN7cutlass13device_kernelIN5flash11enable_sm90INS1_16FlashAttnFwdSm90INS1_25CollectiveMainloopFwdSm90ILi2EN4cute5tupleIJNS5_1CILi1EEES8_S8_EEENS6_IJNS7_ILi192EEENS7_ILi144EEENS7_ILi96EEEEEELi96ENS_6half_tEfNS_4arch4Sm90ELb1ELb0ELb0ELb1ELb0ELb0ELb0ELb0ELb1ELb0ELb0ELb0EEENS1_21CollectiveEpilogueFwdINS6_IJSA_SC_SB_EEES9_SE_SG_Li384ELb1ELb0ELb0ELb0EEENS1_36VarlenDynamicPersistentTileSchedulerILi192ELi144ELi384ELi32ELb0ELb0ELb1ELb1ELb1ELb1EEEEEEEEEvNT_6ParamsE,"a",@progbits
	.sectionflags	@""
	.align	4
.nv.constant0._ZN7cutlass13device_kernelIN5flash11enable_sm90INS1_16FlashAttnFwdSm90INS1_25CollectiveMainloopFwdSm90ILi2EN4cute5tupleIJNS5_1CILi1EEES8_S8_EEENS6_IJNS7_ILi192EEENS7_ILi144EEENS7_ILi96EEEEEELi96ENS_6half_tEfNS_4arch4Sm90ELb1ELb0ELb0ELb1ELb0ELb0ELb0ELb0ELb1ELb0ELb0ELb0EEENS1_21CollectiveEpilogueFwdINS6_IJSA_SC_SB_EEES9_SE_SG_Li384ELb1ELb0ELb0ELb0EEENS1_36VarlenDynamicPersistentTileSchedulerILi192ELi144ELi384ELi32ELb0ELb0ELb1ELb1ELb1ELb1EEEEEEEEEvNT_6ParamsE:
	.zero		3200


//--------------------- .nv.constant0._ZN7cutlass13device_kernelIN5flash11enable_sm90INS1_16FlashAttnFwdSm90INS1_25CollectiveMainloopFwdSm90ILi2EN4cute5tupleIJNS5_1CILi1EEES8_S8_EEENS6_IJNS7_ILi192EEENS7_ILi144EEENS7_ILi96EEEEEELi96ENS_6half_tEfNS_4arch4Sm90ELb1ELb0ELb0ELb1ELb0ELb1ELb0ELb0ELb1ELb0ELb0ELb0EEENS1_21CollectiveEpilogueFwdINS6_IJSA_SC_SB_EEES9_SE_SG_Li384ELb1ELb0ELb0ELb0EEENS1_36VarlenDynamicPersistentTileSchedulerILi192ELi144ELi384ELi32ELb0ELb0ELb1ELb1ELb1ELb1EEEEEEEEEvNT_6ParamsE --------------------------
	.section	.nv.constant0._ZN7cutlass13device_kernelIN5flash11enable_sm90INS1_16FlashAttnFwdSm90INS1_25CollectiveMainloopFwdSm90ILi2EN4cute5tupleIJNS5_1CILi1EEES8_S8_EEENS6_IJNS7_ILi192EEENS7_ILi144EEENS7_ILi96EEEEEELi96ENS_6half_tEfNS_4arch4Sm90ELb1ELb0ELb0ELb1ELb0ELb1ELb0ELb0ELb1ELb0ELb0ELb0EEENS1_21CollectiveEpilogueFwdINS6_IJSA_SC_SB_EEES9_SE_SG_Li384ELb1ELb0ELb0ELb0EEENS1_36VarlenDynamicPersistentTileSchedulerILi192ELi144ELi384ELi32ELb0ELb0ELb1ELb1ELb1ELb1EEEEEEEEEvNT_6ParamsE,"a",@progbits
	.sectionflags	@""
	.align	4
.nv.constant0._ZN7cutlass13device_kernelIN5flash11enable_sm90INS1_16FlashAttnFwdSm90INS1_25CollectiveMainloopFwdSm90ILi2EN4cute5tupleIJNS5_1CILi1EEES8_S8_EEENS6_IJNS7_ILi192EEENS7_ILi144EEENS7_ILi96EEEEEELi96ENS_6half_tEfNS_4arch4Sm90ELb1ELb0ELb0ELb1ELb0ELb1ELb0ELb0ELb1ELb0ELb0ELb0EEENS1_21CollectiveEpilogueFwdINS6_IJSA_SC_SB_EEES9_SE_SG_Li384ELb1ELb0ELb0ELb0EEENS1_36VarlenDynamicPersistentTileSchedulerILi192ELi144ELi384ELi32ELb0ELb0ELb1ELb1ELb1ELb1EEEEEEEEEvNT_6ParamsE:
	.zero		3200


//--------------------- SYMBOLS --------------------------

	.type		.nv.reservedSmem.offset0,@object
	.size		.nv.reservedSmem.offset0,0x4
	.type		__assertfail,@function
